// Copyright (c) 2024, Jay Shah, Ganesh Bikshandi, Ying Zhang, Vijay Thakkar, Pradeep Ramani, Tri Dao.
// Splitting the different template instantiations to different files to speed up compilation.
// This file is auto-generated. See "generate_kernels.py"

#include "flash_fwd_launch_template.h"

#ifndef FLASHATTENTION_DISABLE_HDIM256
template void run_mha_fwd_<90, cutlass::float_e4m3_t, 256, 256, false, false, false, false>(Flash_fwd_params &params, cudaStream_t stream);
#endif


// ===== COMPILED SASS (sm_90a) =====

	.target	sm_90a

	.elftype	@"ET_EXEC"


//--------------------- .note.nv.tkinfo           --------------------------
	.section	.note.nv.tkinfo,"",@"SHT_NOTE"
	.sectionflags	@"SHF_NOTE_NV_TKINFO"
	.tkinfo
        /*0018*/ 	.word	0x00000002
        /*0030*/ 	.string	""
        /*0030*/ 	.string	"ptxas"
        /*0030*/ 	.string	"Cuda compilation tools, release 13.0, V13.0.88"
        /*0030*/ 	.string	"Build cuda_13.0.r13.0/compiler.36424714_0"
        /*0030*/ 	.string	"-arch sm_90a -m 64 "



//--------------------- .note.nv.cuinfo           --------------------------
	.section	.note.nv.cuinfo,"",@"SHT_NOTE"
	.sectionflags	@"SHF_NOTE_NV_CUINFO"
        /*0018*/ 	.short	0x0002
        /*001a*/ 	.short	0x005a
        /*001c*/ 	.short	0x0082
	.zero		2


//--------------------- .nv.info                  --------------------------
	.section	.nv.info,"",@"SHT_CUDA_INFO"
	.align	4


	//----- nvinfo : EIATTR_REGCOUNT
	.align		4
        /*0000*/ 	.byte	0x04, 0x2f
        /*0002*/ 	.short	(.L_26 - .L_25)
	.align		4
.L_25:
        /*0004*/ 	.word	index@(_ZN7cutlass13device_kernelIN5flash11enable_sm90INS1_16FlashAttnFwdSm90INS1_25CollectiveMainloopFwdSm90ILi2EN4cute5tupleIJNS5_1CILi1EEES8_S8_EEENS6_IJNS7_ILi128EEESA_NS7_ILi256EEEEEELi256ENS_12float_e4m3_tEfNS_4arch4Sm90ELb1ELb0ELb0ELb1ELb0ELb1ELb0ELb1ELb1ELb0ELb0ELb0EEENS1_21CollectiveEpilogueFwdINS6_IJSA_SB_SA_EEES9_NS_10bfloat16_tESF_Li256ELb1ELb0ELb0ELb1EEENS1_36VarlenDynamicPersistentTileSchedulerILi128ELi128ELi256ELi128ELb0ELb0ELb1ELb1ELb1ELb1EEEEEEEEEvNT_6ParamsE)
        /*0008*/ 	.word	0x000000a8


	//----- nvinfo : EIATTR_FRAME_SIZE
	.align		4
.L_26:
        /*000c*/ 	.byte	0x04, 0x11
        /*000e*/ 	.short	(.L_28 - .L_27)
	.align		4
.L_27:
        /*0010*/ 	.word	index@(_ZN7cutlass13device_kernelIN5flash11enable_sm90INS1_16FlashAttnFwdSm90INS1_25CollectiveMainloopFwdSm90ILi2EN4cute5tupleIJNS5_1CILi1EEES8_S8_EEENS6_IJNS7_ILi128EEESA_NS7_ILi256EEEEEELi256ENS_12float_e4m3_tEfNS_4arch4Sm90ELb1ELb0ELb0ELb1ELb0ELb1ELb0ELb1ELb1ELb0ELb0ELb0EEENS1_21CollectiveEpilogueFwdINS6_IJSA_SB_SA_EEES9_NS_10bfloat16_tESF_Li256ELb1ELb0ELb0ELb1EEENS1_36VarlenDynamicPersistentTileSchedulerILi128ELi128ELi256ELi128ELb0ELb0ELb1ELb1ELb1ELb1EEEEEEEEEvNT_6ParamsE)
        /*0014*/ 	.word	0x00000060


	//----- nvinfo : EIATTR_REGCOUNT
	.align		4
.L_28:
        /*0018*/ 	.byte	0x04, 0x2f
        /*001a*/ 	.short	(.L_30 - .L_29)
	.align		4
.L_29:
        /*001c*/ 	.word	index@(_ZN7cutlass13device_kernelIN5flash11enable_sm90INS1_16FlashAttnFwdSm90INS1_25CollectiveMainloopFwdSm90ILi2EN4cute5tupleIJNS5_1CILi1EEES8_S8_EEENS6_IJNS7_ILi128EEESA_NS7_ILi256EEEEEELi256ENS_12float_e4m3_tEfNS_4arch4Sm90ELb1ELb0ELb0ELb1ELb0ELb0ELb0ELb1ELb1ELb0ELb0ELb0EEENS1_21CollectiveEpilogueFwdINS6_IJSA_SB_SA_EEES9_NS_10bfloat16_tESF_Li256ELb1ELb0ELb0ELb1EEENS1_36VarlenDynamicPersistentTileSchedulerILi128ELi128ELi256ELi128ELb0ELb0ELb1ELb1ELb1ELb1EEEEEEEEEvNT_6ParamsE)
        /*0020*/ 	.word	0x000000a8


	//----- nvinfo : EIATTR_FRAME_SIZE
	.align		4
.L_30:
        /*0024*/ 	.byte	0x04, 0x11
        /*0026*/ 	.short	(.L_32 - .L_31)
	.align		4
.L_31:
        /*0028*/ 	.word	index@(_ZN7cutlass13device_kernelIN5flash11enable_sm90INS1_16FlashAttnFwdSm90INS1_25CollectiveMainloopFwdSm90ILi2EN4cute5tupleIJNS5_1CILi1EEES8_S8_EEENS6_IJNS7_ILi128EEESA_NS7_ILi256EEEEEELi256ENS_12float_e4m3_tEfNS_4arch4Sm90ELb1ELb0ELb0ELb1ELb0ELb0ELb0ELb1ELb1ELb0ELb0ELb0EEENS1_21CollectiveEpilogueFwdINS6_IJSA_SB_SA_EEES9_NS_10bfloat16_tESF_Li256ELb1ELb0ELb0ELb1EEENS1_36VarlenDynamicPersistentTileSchedulerILi128ELi128ELi256ELi128ELb0ELb0ELb1ELb1ELb1ELb1EEEEEEEEEvNT_6ParamsE)
        /*002c*/ 	.word	0x00000040


	//----- nvinfo : EIATTR_REGCOUNT
	.align		4
.L_32:
        /*0030*/ 	.byte	0x04, 0x2f
        /*0032*/ 	.short	(.L_34 - .L_33)
	.align		4
.L_33:
        /*0034*/ 	.word	index@(_ZN7cutlass13device_kernelIN5flash11enable_sm90INS1_16FlashAttnFwdSm90INS1_25CollectiveMainloopFwdSm90ILi2EN4cute5tupleIJNS5_1CILi1EEES8_S8_EEENS6_IJNS7_ILi128EEESA_NS7_ILi256EEEEEELi256ENS_12float_e4m3_tEfNS_4arch4Sm90ELb1ELb0ELb0ELb0ELb0ELb0ELb0ELb1ELb1ELb0ELb0ELb0EEENS1_21CollectiveEpilogueFwdINS6_IJSA_SB_SA_EEES9_NS_10bfloat16_tESF_Li256ELb0ELb0ELb0ELb1EEENS1_30DynamicPersistentTileSchedulerILi256ELi128ELb0ELb0ELb1EEEEEEEEEvNT_6ParamsE)
        /*0038*/ 	.word	0x000000a8


	//----- nvinfo : EIATTR_FRAME_SIZE
	.align		4
.L_34:
        /*003c*/ 	.byte	0x04, 0x11
        /*003e*/ 	.short	(.L_36 - .L_35)
	.align		4
.L_35:
        /*0040*/ 	.word	index@(_ZN7cutlass13device_kernelIN5flash11enable_sm90INS1_16FlashAttnFwdSm90INS1_25CollectiveMainloopFwdSm90ILi2EN4cute5tupleIJNS5_1CILi1EEES8_S8_EEENS6_IJNS7_ILi128EEESA_NS7_ILi256EEEEEELi256ENS_12float_e4m3_tEfNS_4arch4Sm90ELb1ELb0ELb0ELb0ELb0ELb0ELb0ELb1ELb1ELb0ELb0ELb0EEENS1_21CollectiveEpilogueFwdINS6_IJSA_SB_SA_EEES9_NS_10bfloat16_tESF_Li256ELb0ELb0ELb0ELb1EEENS1_30DynamicPersistentTileSchedulerILi256ELi128ELb0ELb0ELb1EEEEEEEEEvNT_6ParamsE)
        /*0044*/ 	.word	0x00000038


	//----- nvinfo : EIATTR_REGCOUNT
	.align		4
.L_36:
        /*0048*/ 	.byte	0x04, 0x2f
        /*004a*/ 	.short	(.L_38 - .L_37)
	.align		4
.L_37:
        /*004c*/ 	.word	index@(_ZN7cutlass13device_kernelIN5flash11enable_sm90INS1_16FlashAttnFwdSm90INS1_25CollectiveMainloopFwdSm90ILi2EN4cute5tupleIJNS5_1CILi1EEES8_S8_EEENS6_IJNS7_ILi128EEENS7_ILi64EEENS7_ILi256EEEEEELi256ENS_12float_e4m3_tEfNS_4arch4Sm90ELb0ELb1ELb0ELb1ELb0ELb1ELb0ELb1ELb1ELb0ELb0ELb0EEENS1_21CollectiveEpilogueFwdINS6_IJSA_SC_SB_EEES9_NS_10bfloat16_tESG_Li256ELb1ELb0ELb0ELb1EEENS1_36VarlenDynamicPersistentTileSchedulerILi128ELi64ELi256ELi128ELb0ELb0ELb1ELb1ELb0ELb1EEEEEEEEEvNT_6ParamsE)
        /*0050*/ 	.word	0x000000a8


	//----- nvinfo : EIATTR_FRAME_SIZE
	.align		4
.L_38:
        /*0054*/ 	.byte	0x04, 0x11
        /*0056*/ 	.short	(.L_40 - .L_39)
	.align		4
.L_39:
        /*0058*/ 	.word	index@(_ZN7cutlass13device_kernelIN5flash11enable_sm90INS1_16FlashAttnFwdSm90INS1_25CollectiveMainloopFwdSm90ILi2EN4cute5tupleIJNS5_1CILi1EEES8_S8_EEENS6_IJNS7_ILi128EEENS7_ILi64EEENS7_ILi256EEEEEELi256ENS_12float_e4m3_tEfNS_4arch4Sm90ELb0ELb1ELb0ELb1ELb0ELb1ELb0ELb1ELb1ELb0ELb0ELb0EEENS1_21CollectiveEpilogueFwdINS6_IJSA_SC_SB_EEES9_NS_10bfloat16_tESG_Li256ELb1ELb0ELb0ELb1EEENS1_36VarlenDynamicPersistentTileSchedulerILi128ELi64ELi256ELi128ELb0ELb0ELb1ELb1ELb0ELb1EEEEEEEEEvNT_6ParamsE)
        /*005c*/ 	.word	0x00000048


	//----- nvinfo : EIATTR_REGCOUNT
	.align		4
.L_40:
        /*0060*/ 	.byte	0x04, 0x2f
        /*0062*/ 	.short	(.L_42 - .L_41)
	.align		4
.L_41:
        /*0064*/ 	.word	index@(_ZN7cutlass13device_kernelIN5flash11enable_sm90INS1_16FlashAttnFwdSm90INS1_25CollectiveMainloopFwdSm90ILi2EN4cute5tupleIJNS5_1CILi1EEES8_S8_EEENS6_IJNS7_ILi128EEENS7_ILi64EEENS7_ILi256EEEEEELi256ENS_12float_e4m3_tEfNS_4arch4Sm90ELb0ELb1ELb0ELb1ELb0ELb0ELb0ELb1ELb1ELb0ELb0ELb0EEENS1_21CollectiveEpilogueFwdINS6_IJSA_SC_SB_EEES9_NS_10bfloat16_tESG_Li256ELb1ELb0ELb0ELb1EEENS1_36VarlenDynamicPersistentTileSchedulerILi128ELi64ELi256ELi128ELb0ELb0ELb1ELb1ELb0ELb1EEEEEEEEEvNT_6ParamsE)
        /*0068*/ 	.word	0x000000a8


	//----- nvinfo : EIATTR_FRAME_SIZE
	.align		4
.L_42:
        /*006c*/ 	.byte	0x04, 0x11
        /*006e*/ 	.short	(.L_44 - .L_43)
	.align		4
.L_43:
        /*0070*/ 	.word	index@(_ZN7cutlass13device_kernelIN5flash11enable_sm90INS1_16FlashAttnFwdSm90INS1_25CollectiveMainloopFwdSm90ILi2EN4cute5tupleIJNS5_1CILi1EEES8_S8_EEENS6_IJNS7_ILi128EEENS7_ILi64EEENS7_ILi256EEEEEELi256ENS_12float_e4m3_tEfNS_4arch4Sm90ELb0ELb1ELb0ELb1ELb0ELb0ELb0ELb1ELb1ELb0ELb0ELb0EEENS1_21CollectiveEpilogueFwdINS6_IJSA_SC_SB_EEES9_NS_10bfloat16_tESG_Li256ELb1ELb0ELb0ELb1EEENS1_36VarlenDynamicPersistentTileSchedulerILi128ELi64ELi256ELi128ELb0ELb0ELb1ELb1ELb0ELb1EEEEEEEEEvNT_6ParamsE)
        /*0074*/ 	.word	0x00000038


	//----- nvinfo : EIATTR_REGCOUNT
	.align		4
.L_44:
        /*0078*/ 	.byte	0x04, 0x2f
        /*007a*/ 	.short	(.L_46 - .L_45)
	.align		4
.L_45:
        /*007c*/ 	.word	index@(_ZN7cutlass13device_kernelIN5flash11enable_sm90INS1_16FlashAttnFwdSm90INS1_25CollectiveMainloopFwdSm90ILi2EN4cute5tupleIJNS5_1CILi1EEES8_S8_EEENS6_IJNS7_ILi128EEENS7_ILi64EEENS7_ILi256EEEEEELi256ENS_12float_e4m3_tEfNS_4arch4Sm90ELb0ELb1ELb0ELb0ELb0ELb0ELb0ELb1ELb1ELb0ELb0ELb0EEENS1_21CollectiveEpilogueFwdINS6_IJSA_SC_SB_EEES9_NS_10bfloat16_tESG_Li256ELb0ELb0ELb0ELb1EEENS1_30DynamicPersistentTileSchedulerILi256ELi128ELb0ELb0ELb1EEEEEEEEEvNT_6ParamsE)
        /*0080*/ 	.word	0x000000a8


	//----- nvinfo : EIATTR_FRAME_SIZE
	.align		4
.L_46:
        /*0084*/ 	.byte	0x04, 0x11
        /*0086*/ 	.short	(.L_48 - .L_47)
	.align		4
.L_47:
        /*0088*/ 	.word	index@(_ZN7cutlass13device_kernelIN5flash11enable_sm90INS1_16FlashAttnFwdSm90INS1_25CollectiveMainloopFwdSm90ILi2EN4cute5tupleIJNS5_1CILi1EEES8_S8_EEENS6_IJNS7_ILi128EEENS7_ILi64EEENS7_ILi256EEEEEELi256ENS_12float_e4m3_tEfNS_4arch4Sm90ELb0ELb1ELb0ELb0ELb0ELb0ELb0ELb1ELb1ELb0ELb0ELb0EEENS1_21CollectiveEpilogueFwdINS6_IJSA_SC_SB_EEES9_NS_10bfloat16_tESG_Li256ELb0ELb0ELb0ELb1EEENS1_30DynamicPersistentTileSchedulerILi256ELi128ELb0ELb0ELb1EEEEEEEEEvNT_6ParamsE)
        /*008c*/ 	.word	0x00000030


	//----- nvinfo : EIATTR_REGCOUNT
	.align		4
.L_48:
        /*0090*/ 	.byte	0x04, 0x2f
        /*0092*/ 	.short	(.L_50 - .L_49)
	.align		4
.L_49:
        /*0094*/ 	.word	index@(_ZN7cutlass13device_kernelIN5flash11enable_sm90INS1_16FlashAttnFwdSm90INS1_25CollectiveMainloopFwdSm90ILi2EN4cute5tupleIJNS5_1CILi1EEES8_S8_EEENS6_IJNS7_ILi128EEESA_NS7_ILi256EEEEEELi256ENS_12float_e4m3_tEfNS_4arch4Sm90ELb0ELb0ELb0ELb1ELb0ELb1ELb0ELb1ELb1ELb0ELb0ELb0EEENS1_21CollectiveEpilogueFwdINS6_IJSA_SB_SA_EEES9_NS_10bfloat16_tESF_Li256ELb1ELb0ELb0ELb1EEENS1_36VarlenDynamicPersistentTileSchedulerILi128ELi128ELi256ELi128ELb0ELb0ELb1ELb0ELb1ELb1EEEEEEEEEvNT_6ParamsE)
        /*0098*/ 	.word	0x000000a8


	//----- nvinfo : EIATTR_FRAME_SIZE
	.align		4
.L_50:
        /*009c*/ 	.byte	0x04, 0x11
        /*009e*/ 	.short	(.L_52 - .L_51)
	.align		4
.L_51:
        /*00a0*/ 	.word	index@(_ZN7cutlass13device_kernelIN5flash11enable_sm90INS1_16FlashAttnFwdSm90INS1_25CollectiveMainloopFwdSm90ILi2EN4cute5tupleIJNS5_1CILi1EEES8_S8_EEENS6_IJNS7_ILi128EEESA_NS7_ILi256EEEEEELi256ENS_12float_e4m3_tEfNS_4arch4Sm90ELb0ELb0ELb0ELb1ELb0ELb1ELb0ELb1ELb1ELb0ELb0ELb0EEENS1_21CollectiveEpilogueFwdINS6_IJSA_SB_SA_EEES9_NS_10bfloat16_tESF_Li256ELb1ELb0ELb0ELb1EEENS1_36VarlenDynamicPersistentTileSchedulerILi128ELi128ELi256ELi128ELb0ELb0ELb1ELb0ELb1ELb1EEEEEEEEEvNT_6ParamsE)
        /*00a4*/ 	.word	0x00000050


	//----- nvinfo : EIATTR_REGCOUNT
	.align		4
.L_52:
        /*00a8*/ 	.byte	0x04, 0x2f
        /*00aa*/ 	.short	(.L_54 - .L_53)
	.align		4
.L_53:
        /*00ac*/ 	.word	index@(_ZN7cutlass13device_kernelIN5flash11enable_sm90INS1_16FlashAttnFwdSm90INS1_25CollectiveMainloopFwdSm90ILi2EN4cute5tupleIJNS5_1CILi1EEES8_S8_EEENS6_IJNS7_ILi128EEESA_NS7_ILi256EEEEEELi256ENS_12float_e4m3_tEfNS_4arch4Sm90ELb0ELb0ELb0ELb1ELb0ELb0ELb0ELb1ELb1ELb0ELb0ELb0EEENS1_21CollectiveEpilogueFwdINS6_IJSA_SB_SA_EEES9_NS_10bfloat16_tESF_Li256ELb1ELb0ELb0ELb1EEENS1_36VarlenDynamicPersistentTileSchedulerILi128ELi128ELi256ELi128ELb0ELb0ELb1ELb0ELb1ELb1EEEEEEEEEvNT_6ParamsE)
        /*00b0*/ 	.word	0x000000a8


	//----- nvinfo : EIATTR_FRAME_SIZE
	.align		4
.L_54:
        /*00b4*/ 	.byte	0x04, 0x11
        /*00b6*/ 	.short	(.L_56 - .L_55)
	.align		4
.L_55:
        /*00b8*/ 	.word	index@(_ZN7cutlass13device_kernelIN5flash11enable_sm90INS1_16FlashAttnFwdSm90INS1_25CollectiveMainloopFwdSm90ILi2EN4cute5tupleIJNS5_1CILi1EEES8_S8_EEENS6_IJNS7_ILi128EEESA_NS7_ILi256EEEEEELi256ENS_12float_e4m3_tEfNS_4arch4Sm90ELb0ELb0ELb0ELb1ELb0ELb0ELb0ELb1ELb1ELb0ELb0ELb0EEENS1_21CollectiveEpilogueFwdINS6_IJSA_SB_SA_EEES9_NS_10bfloat16_tESF_Li256ELb1ELb0ELb0ELb1EEENS1_36VarlenDynamicPersistentTileSchedulerILi128ELi128ELi256ELi128ELb0ELb0ELb1ELb0ELb1ELb1EEEEEEEEEvNT_6ParamsE)
        /*00bc*/ 	.word	0x00000040


	//----- nvinfo : EIATTR_REGCOUNT
	.align		4
.L_56:
        /*00c0*/ 	.byte	0x04, 0x2f
        /*00c2*/ 	.short	(.L_58 - .L_57)
	.align		4
.L_57:
        /*00c4*/ 	.word	index@(_ZN7cutlass13device_kernelIN5flash11enable_sm90INS1_16FlashAttnFwdSm90INS1_25CollectiveMainloopFwdSm90ILi2EN4cute5tupleIJNS5_1CILi1EEES8_S8_EEENS6_IJNS7_ILi128EEESA_NS7_ILi256EEEEEELi256ENS_12float_e4m3_tEfNS_4arch4Sm90ELb0ELb0ELb0ELb0ELb0ELb0ELb0ELb1ELb1ELb0ELb0ELb0EEENS1_21CollectiveEpilogueFwdINS6_IJSA_SB_SA_EEES9_NS_10bfloat16_tESF_Li256ELb0ELb0ELb0ELb1EEENS1_29StaticPersistentTileSchedulerILb0EEEEEEEEEvNT_6ParamsE)
        /*00c8*/ 	.word	0x000000a8


	//----- nvinfo : EIATTR_FRAME_SIZE
	.align		4
.L_58:
        /*00cc*/ 	.byte	0x04, 0x11
        /*00ce*/ 	.short	(.L_60 - .L_59)
	.align		4
.L_59:
        /*00d0*/ 	.word	index@(_ZN7cutlass13device_kernelIN5flash11enable_sm90INS1_16FlashAttnFwdSm90INS1_25CollectiveMainloopFwdSm90ILi2EN4cute5tupleIJNS5_1CILi1EEES8_S8_EEENS6_IJNS7_ILi128EEESA_NS7_ILi256EEEEEELi256ENS_12float_e4m3_tEfNS_4arch4Sm90ELb0ELb0ELb0ELb0ELb0ELb0ELb0ELb1ELb1ELb0ELb0ELb0EEENS1_21CollectiveEpilogueFwdINS6_IJSA_SB_SA_EEES9_NS_10bfloat16_tESF_Li256ELb0ELb0ELb0ELb1EEENS1_29StaticPersistentTileSchedulerILb0EEEEEEEEEvNT_6ParamsE)
        /*00d4*/ 	.word	0x00000028


	//----- nvinfo : EIATTR_MIN_STACK_SIZE
	.align		4
.L_60:
        /*00d8*/ 	.byte	0x04, 0x12
        /*00da*/ 	.short	(.L_62 - .L_61)
	.align		4
.L_61:
        /*00dc*/ 	.word	index@(_ZN7cutlass13device_kernelIN5flash11enable_sm90INS1_16FlashAttnFwdSm90INS1_25CollectiveMainloopFwdSm90ILi2EN4cute5tupleIJNS5_1CILi1EEES8_S8_EEENS6_IJNS7_ILi128EEESA_NS7_ILi256EEEEEELi256ENS_12float_e4m3_tEfNS_4arch4Sm90ELb0ELb0ELb0ELb0ELb0ELb0ELb0ELb1ELb1ELb0ELb0ELb0EEENS1_21CollectiveEpilogueFwdINS6_IJSA_SB_SA_EEES9_NS_10bfloat16_tESF_Li256ELb0ELb0ELb0ELb1EEENS1_29StaticPersistentTileSchedulerILb0EEEEEEEEEvNT_6ParamsE)
        /*00e0*/ 	.word	0x00000028


	//----- nvinfo : EIATTR_MIN_STACK_SIZE
	.align		4
.L_62:
        /*00e4*/ 	.byte	0x04, 0x12
        /*00e6*/ 	.short	(.L_64 - .L_63)
	.align		4
.L_63:
        /*00e8*/ 	.word	index@(_ZN7cutlass13device_kernelIN5flash11enable_sm90INS1_16FlashAttnFwdSm90INS1_25CollectiveMainloopFwdSm90ILi2EN4cute5tupleIJNS5_1CILi1EEES8_S8_EEENS6_IJNS7_ILi128EEESA_NS7_ILi256EEEEEELi256ENS_12float_e4m3_tEfNS_4arch4Sm90ELb0ELb0ELb0ELb1ELb0ELb0ELb0ELb1ELb1ELb0ELb0ELb0EEENS1_21CollectiveEpilogueFwdINS6_IJSA_SB_SA_EEES9_NS_10bfloat16_tESF_Li256ELb1ELb0ELb0ELb1EEENS1_36VarlenDynamicPersistentTileSchedulerILi128ELi128ELi256ELi128ELb0ELb0ELb1ELb0ELb1ELb1EEEEEEEEEvNT_6ParamsE)
        /*00ec*/ 	.word	0x00000040


	//----- nvinfo : EIATTR_MIN_STACK_SIZE
	.align		4
.L_64:
        /*00f0*/ 	.byte	0x04, 0x12
        /*00f2*/ 	.short	(.L_66 - .L_65)
	.align		4
.L_65:
        /*00f4*/ 	.word	index@(_ZN7cutlass13device_kernelIN5flash11enable_sm90INS1_16FlashAttnFwdSm90INS1_25CollectiveMainloopFwdSm90ILi2EN4cute5tupleIJNS5_1CILi1EEES8_S8_EEENS6_IJNS7_ILi128EEESA_NS7_ILi256EEEEEELi256ENS_12float_e4m3_tEfNS_4arch4Sm90ELb0ELb0ELb0ELb1ELb0ELb1ELb0ELb1ELb1ELb0ELb0ELb0EEENS1_21CollectiveEpilogueFwdINS6_IJSA_SB_SA_EEES9_NS_10bfloat16_tESF_Li256ELb1ELb0ELb0ELb1EEENS1_36VarlenDynamicPersistentTileSchedulerILi128ELi128ELi256ELi128ELb0ELb0ELb1ELb0ELb1ELb1EEEEEEEEEvNT_6ParamsE)
        /*00f8*/ 	.word	0x00000050


	//----- nvinfo : EIATTR_MIN_STACK_SIZE
	.align		4
.L_66:
        /*00fc*/ 	.byte	0x04, 0x12
        /*00fe*/ 	.short	(.L_68 - .L_67)
	.align		4
.L_67:
        /*0100*/ 	.word	index@(_ZN7cutlass13device_kernelIN5flash11enable_sm90INS1_16FlashAttnFwdSm90INS1_25CollectiveMainloopFwdSm90ILi2EN4cute5tupleIJNS5_1CILi1EEES8_S8_EEENS6_IJNS7_ILi128EEENS7_ILi64EEENS7_ILi256EEEEEELi256ENS_12float_e4m3_tEfNS_4arch4Sm90ELb0ELb1ELb0ELb0ELb0ELb0ELb0ELb1ELb1ELb0ELb0ELb0EEENS1_21CollectiveEpilogueFwdINS6_IJSA_SC_SB_EEES9_NS_10bfloat16_tESG_Li256ELb0ELb0ELb0ELb1EEENS1_30DynamicPersistentTileSchedulerILi256ELi128ELb0ELb0ELb1EEEEEEEEEvNT_6ParamsE)
        /*0104*/ 	.word	0x00000030


	//----- nvinfo : EIATTR_MIN_STACK_SIZE
	.align		4
.L_68:
        /*0108*/ 	.byte	0x04, 0x12
        /*010a*/ 	.short	(.L_70 - .L_69)
	.align		4
.L_69:
        /*010c*/ 	.word	index@(_ZN7cutlass13device_kernelIN5flash11enable_sm90INS1_16FlashAttnFwdSm90INS1_25CollectiveMainloopFwdSm90ILi2EN4cute5tupleIJNS5_1CILi1EEES8_S8_EEENS6_IJNS7_ILi128EEENS7_ILi64EEENS7_ILi256EEEEEELi256ENS_12float_e4m3_tEfNS_4arch4Sm90ELb0ELb1ELb0ELb1ELb0ELb0ELb0ELb1ELb1ELb0ELb0ELb0EEENS1_21CollectiveEpilogueFwdINS6_IJSA_SC_SB_EEES9_NS_10bfloat16_tESG_Li256ELb1ELb0ELb0ELb1EEENS1_36VarlenDynamicPersistentTileSchedulerILi128ELi64ELi256ELi128ELb0ELb0ELb1ELb1ELb0ELb1EEEEEEEEEvNT_6ParamsE)
        /*0110*/ 	.word	0x00000038


	//----- nvinfo : EIATTR_MIN_STACK_SIZE
	.align		4
.L_70:
        /*0114*/ 	.byte	0x04, 0x12
        /*0116*/ 	.short	(.L_72 - .L_71)
	.align		4
.L_71:
        /*0118*/ 	.word	index@(_ZN7cutlass13device_kernelIN5flash11enable_sm90INS1_16FlashAttnFwdSm90INS1_25CollectiveMainloopFwdSm90ILi2EN4cute5tupleIJNS5_1CILi1EEES8_S8_EEENS6_IJNS7_ILi128EEENS7_ILi64EEENS7_ILi256EEEEEELi256ENS_12float_e4m3_tEfNS_4arch4Sm90ELb0ELb1ELb0ELb1ELb0ELb1ELb0ELb1ELb1ELb0ELb0ELb0EEENS1_21CollectiveEpilogueFwdINS6_IJSA_SC_SB_EEES9_NS_10bfloat16_tESG_Li256ELb1ELb0ELb0ELb1EEENS1_36VarlenDynamicPersistentTileSchedulerILi128ELi64ELi256ELi128ELb0ELb0ELb1ELb1ELb0ELb1EEEEEEEEEvNT_6ParamsE)
        /*011c*/ 	.word	0x00000048


	//----- nvinfo : EIATTR_MIN_STACK_SIZE
	.align		4
.L_72:
        /*0120*/ 	.byte	0x04, 0x12
        /*0122*/ 	.short	(.L_74 - .L_73)
	.align		4
.L_73:
        /*0124*/ 	.word	index@(_ZN7cutlass13device_kernelIN5flash11enable_sm90INS1_16FlashAttnFwdSm90INS1_25CollectiveMainloopFwdSm90ILi2EN4cute5tupleIJNS5_1CILi1EEES8_S8_EEENS6_IJNS7_ILi128EEESA_NS7_ILi256EEEEEELi256ENS_12float_e4m3_tEfNS_4arch4Sm90ELb1ELb0ELb0ELb0ELb0ELb0ELb0ELb1ELb1ELb0ELb0ELb0EEENS1_21CollectiveEpilogueFwdINS6_IJSA_SB_SA_EEES9_NS_10bfloat16_tESF_Li256ELb0ELb0ELb0ELb1EEENS1_30DynamicPersistentTileSchedulerILi256ELi128ELb0ELb0ELb1EEEEEEEEEvNT_6ParamsE)
        /*0128*/ 	.word	0x00000038


	//----- nvinfo : EIATTR_MIN_STACK_SIZE
	.align		4
.L_74:
        /*012c*/ 	.byte	0x04, 0x12
        /*012e*/ 	.short	(.L_76 - .L_75)
	.align		4
.L_75:
        /*0130*/ 	.word	index@(_ZN7cutlass13device_kernelIN5flash11enable_sm90INS1_16FlashAttnFwdSm90INS1_25CollectiveMainloopFwdSm90ILi2EN4cute5tupleIJNS5_1CILi1EEES8_S8_EEENS6_IJNS7_ILi128EEESA_NS7_ILi256EEEEEELi256ENS_12float_e4m3_tEfNS_4arch4Sm90ELb1ELb0ELb0ELb1ELb0ELb0ELb0ELb1ELb1ELb0ELb0ELb0EEENS1_21CollectiveEpilogueFwdINS6_IJSA_SB_SA_EEES9_NS_10bfloat16_tESF_Li256ELb1ELb0ELb0ELb1EEENS1_36VarlenDynamicPersistentTileSchedulerILi128ELi128ELi256ELi128ELb0ELb0ELb1ELb1ELb1ELb1EEEEEEEEEvNT_6ParamsE)
        /*0134*/ 	.word	0x00000040


	//----- nvinfo : EIATTR_MIN_STACK_SIZE
	.align		4
.L_76:
        /*0138*/ 	.byte	0x04, 0x12
        /*013a*/ 	.short	(.L_78 - .L_77)
	.align		4
.L_77:
        /*013c*/ 	.word	index@(_ZN7cutlass13device_kernelIN5flash11enable_sm90INS1_16FlashAttnFwdSm90INS1_25CollectiveMainloopFwdSm90ILi2EN4cute5tupleIJNS5_1CILi1EEES8_S8_EEENS6_IJNS7_ILi128EEESA_NS7_ILi256EEEEEELi256ENS_12float_e4m3_tEfNS_4arch4Sm90ELb1ELb0ELb0ELb1ELb0ELb1ELb0ELb1ELb1ELb0ELb0ELb0EEENS1_21CollectiveEpilogueFwdINS6_IJSA_SB_SA_EEES9_NS_10bfloat16_tESF_Li256ELb1ELb0ELb0ELb1EEENS1_36VarlenDynamicPersistentTileSchedulerILi128ELi128ELi256ELi128ELb0ELb0ELb1ELb1ELb1ELb1EEEEEEEEEvNT_6ParamsE)
        /*0140*/ 	.word	0x00000060
.L_78:


//--------------------- .nv.compat                --------------------------
	.section	.nv.compat,"",@"SHT_CUDA_COMPAT_INFO"
	.align	4
        /*0000*/ 	.byte	0x02, 0x09, 0x01, 0x00, 0x02, 0x02, 0x04, 0x00, 0x02, 0x05, 0x05, 0x00, 0x03, 0x07, 0x01, 0x01
        /*0010*/ 	.byte	0x02, 0x03, 0x01, 0x00, 0x02, 0x06, 0x01, 0x00, 0x04, 0x0b, 0x08, 0x00, 0x00, 0x00, 0x00, 0x00
        /*0020*/ 	.byte	0x00, 0x00, 0x00, 0x00


//--------------------- .nv.info._ZN7cutlass13device_kernelIN5flash11enable_sm90INS1_16FlashAttnFwdSm90INS1_25CollectiveMainloopFwdSm90ILi2EN4cute5tupleIJNS5_1CILi1EEES8_S8_EEENS6_IJNS7_ILi128EEESA_NS7_ILi256EEEEEELi256ENS_12float_e4m3_tEfNS_4arch4Sm90ELb0ELb0ELb0ELb0ELb0ELb0ELb0ELb1ELb1ELb0ELb0ELb0EEENS1_21CollectiveEpilogueFwdINS6_IJSA_SB_SA_EEES9_NS_10bfloat16_tESF_Li256ELb0ELb0ELb0ELb1EEENS1_29StaticPersistentTileSchedulerILb0EEEEEEEEEvNT_6ParamsE --------------------------
	.section	.nv.info._ZN7cutlass13device_kernelIN5flash11enable_sm90INS1_16FlashAttnFwdSm90INS1_25CollectiveMainloopFwdSm90ILi2EN4cute5tupleIJNS5_1CILi1EEES8_S8_EEENS6_IJNS7_ILi128EEESA_NS7_ILi256EEEEEELi256ENS_12float_e4m3_tEfNS_4arch4Sm90ELb0ELb0ELb0ELb0ELb0ELb0ELb0ELb1ELb1ELb0ELb0ELb0EEENS1_21CollectiveEpilogueFwdINS6_IJSA_SB_SA_EEES9_NS_10bfloat16_tESF_Li256ELb0ELb0ELb0ELb1EEENS1_29StaticPersistentTileSchedulerILb0EEEEEEEEEvNT_6ParamsE,"",@"SHT_CUDA_INFO"
	.sectionflags	@""
	.align	4


	//----- nvinfo : EIATTR_CUDA_API_VERSION
	.align		4
        /*0000*/ 	.byte	0x04, 0x37
        /*0002*/ 	.short	(.L_80 - .L_79)
.L_79:
        /*0004*/ 	.word	0x00000082


	//----- nvinfo : EIATTR_KPARAM_INFO
	.align		4
.L_80:
        /*0008*/ 	.byte	0x04, 0x17
        /*000a*/ 	.short	(.L_82 - .L_81)
.L_81:
        /*000c*/ 	.word	0x00000000
        /*0010*/ 	.short	0x0000
        /*0012*/ 	.short	0x0070
        /*0014*/ 	.byte	0x00, 0xf0, 0x01, 0x2e


	//----- nvinfo : EIATTR_SPARSE_MMA_MASK
	.align		4
.L_82:
        /*0018*/ 	.byte	0x03, 0x50
        /*001a*/ 	.short	0x0000


	//----- nvinfo : EIATTR_MAXREG_COUNT
	.align		4
        /*001c*/ 	.byte	0x03, 0x1b
        /*001e*/ 	.short	0x00a8


	//----- nvinfo : EIATTR_NUM_BARRIERS
	.align		4
        /*0020*/ 	.byte	0x02, 0x4c
        /*0022*/ 	.byte	0x10
	.zero		1


	//----- nvinfo : EIATTR_EXTERNS
	.align		4
        /*0024*/ 	.byte	0x04, 0x0f
        /*0026*/ 	.short	(.L_84 - .L_83)


	//   ....[0]....
	.align		4
.L_83:
        /*0028*/ 	.word	index@(__assertfail)


	//----- nvinfo : EIATTR_ANNOTATIONS
	.align		4
.L_84:
        /*002c*/ 	.byte	0x04, 0x55
        /*002e*/ 	.short	(.L_86 - .L_85)


	//   ....[0]....
.L_85:
        /*0030*/ 	.word	0x00000001
        /*0034*/ 	.byte	0x00, 0x8e, 0x00, 0x00, 0x01, 0x00, 0x00, 0x00, 0x20, 0x8e, 0x00, 0x00, 0x01, 0x00, 0x00, 0x00
        /* <DEDUP_REMOVED lines=25> */
        /*01d4*/ 	.byte	0x80, 0xc7, 0x00, 0x00


	//----- nvinfo : EIATTR_MERCURY_ISA_VERSION
	.align		4
.L_86:
        /*01d8*/ 	.byte	0x03, 0x5f
        /*01da*/ 	.short	0x0101


	//----- nvinfo : EIATTR_INT_WARP_WIDE_INSTR_OFFSETS
	.align		4
        /*01dc*/ 	.byte	0x04, 0x31
        /*01de*/ 	.short	(.L_88 - .L_87)


	//   ....[0]....
.L_87:
        /*01e0*/ 	.word	0x00000190


	//   ....[1]....
        /*01e4*/ 	.word	0x000001c0


	//   ....[2]....
        /*01e8*/ 	.word	0x000001d0


	//   ....[3]....
        /*01ec*/ 	.word	0x000098b0


	//----- nvinfo : EIATTR_COOP_GROUP_MASK_REGIDS
	.align		4
.L_88:
        /*01f0*/ 	.byte	0x04, 0x29
        /*01f2*/ 	.short	(.L_90 - .L_89)


	//   ....[0]....
.L_89:
        /*01f4*/ 	.word	0xffffffff


	//   ....[1]....
        /*01f8*/ 	.word	0xffffffff


	//   ....[2]....
        /*01fc*/ 	.word	0xffffffff


	//   ....[3]....
        /*0200*/ 	.word	0xffffffff


	//   ....[4]....
        /*0204*/ 	.word	0xffffffff


	//   ....[5]....
        /*0208*/ 	.word	0xffffffff


	//   ....[6]....
        /*020c*/ 	.word	0xffffffff


	//   ....[7]....
        /*0210*/ 	.word	0xffffffff


	//   ....[8]....
        /*0214*/ 	.word	0xffffffff


	//   ....[9]....
        /*0218*/ 	.word	0xffffffff


	//   ....[10]....
        /*021c*/ 	.word	0xffffffff


	//   ....[11]....
        /*0220*/ 	.word	0xffffffff


	//   ....[12]....
        /*0224*/ 	.word	0xffffffff


	//   ....[13]....
        /*0228*/ 	.word	0xffffffff


	//   ....[14]....
        /*022c*/ 	.word	0xffffffff


	//   ....[15]....
        /*0230*/ 	.word	0xffffffff


	//   ....[16]....
        /*0234*/ 	.word	0xffffffff


	//   ....[17]....
        /*0238*/ 	.word	0xffffffff


	//   ....[18]....
        /*023c*/ 	.word	0xffffffff


	//   ....[19]....
        /*0240*/ 	.word	0xffffffff


	//   ....[20]....
        /*0244*/ 	.word	0xffffffff


	//   ....[21]....
        /*0248*/ 	.word	0xffffffff


	//   ....[22]....
        /*024c*/ 	.word	0xffffffff


	//   ....[23]....
        /*0250*/ 	.word	0xffffffff


	//   ....[24]....
        /*0254*/ 	.word	0xffffffff


	//   ....[25]....
        /*0258*/ 	.word	0xffffffff


	//   ....[26]....
        /*025c*/ 	.word	0xffffffff


	//   ....[27]....
        /*0260*/ 	.word	0xffffffff


	//   ....[28]....
        /*0264*/ 	.word	0xffffffff


	//   ....[29]....
        /*0268*/ 	.word	0xffffffff


	//   ....[30]....
        /*026c*/ 	.word	0xffffffff


	//   ....[31]....
        /*0270*/ 	.word	0xffffffff


	//   ....[32]....
        /*0274*/ 	.word	0xffffffff


	//   ....[33]....
        /*0278*/ 	.word	0xffffffff


	//   ....[34]....
        /*027c*/ 	.word	0xffffffff


	//   ....[35]....
        /*0280*/ 	.word	0xffffffff


	//   ....[36]....
        /*0284*/ 	.word	0xffffffff


	//   ....[37]....
        /*0288*/ 	.word	0xffffffff


	//   ....[38]....
        /*028c*/ 	.word	0xffffffff


	//   ....[39]....
        /*0290*/ 	.word	0xffffffff


	//   ....[40]....
        /*0294*/ 	.word	0xffffffff


	//   ....[41]....
        /*0298*/ 	.word	0xffffffff


	//   ....[42]....
        /*029c*/ 	.word	0xffffffff


	//   ....[43]....
        /*02a0*/ 	.word	0xffffffff


	//   ....[44]....
        /*02a4*/ 	.word	0xffffffff


	//   ....[45]....
        /*02a8*/ 	.word	0xffffffff


	//   ....[46]....
        /*02ac*/ 	.word	0xffffffff


	//   ....[47]....
        /*02b0*/ 	.word	0xffffffff


	//   ....[48]....
        /*02b4*/ 	.word	0xffffffff


	//   ....[49]....
        /*02b8*/ 	.word	0xffffffff


	//   ....[50]....
        /*02bc*/ 	.word	0xffffffff


	//   ....[51]....
        /*02c0*/ 	.word	0xffffffff


	//   ....[52]....
        /*02c4*/ 	.word	0xffffffff


	//   ....[53]....
        /*02c8*/ 	.word	0xffffffff


	//   ....[54]....
        /*02cc*/ 	.word	0xffffffff


	//   ....[55]....
        /*02d0*/ 	.word	0xffffffff


	//   ....[56]....
        /*02d4*/ 	.word	0xffffffff


	//   ....[57]....
        /*02d8*/ 	.word	0xffffffff


	//   ....[58]....
        /*02dc*/ 	.word	0xffffffff


	//   ....[59]....
        /*02e0*/ 	.word	0xffffffff


	//   ....[60]....
        /*02e4*/ 	.word	0xffffffff


	//   ....[61]....
        /*02e8*/ 	.word	0xffffffff


	//   ....[62]....
        /*02ec*/ 	.word	0xffffffff


	//   ....[63]....
        /*02f0*/ 	.word	0xffffffff


	//   ....[64]....
        /*02f4*/ 	.word	0xffffffff


	//   ....[65]....
        /*02f8*/ 	.word	0xffffffff


	//   ....[66]....
        /*02fc*/ 	.word	0xffffffff


	//   ....[67]....
        /*0300*/ 	.word	0xffffffff


	//   ....[68]....
        /*0304*/ 	.word	0xffffffff


	//   ....[69]....
        /*0308*/ 	.word	0xffffffff


	//   ....[70]....
        /*030c*/ 	.word	0xffffffff


	//   ....[71]....
        /*0310*/ 	.word	0xffffffff


	//   ....[72]....
        /*0314*/ 	.word	0xffffffff


	//   ....[73]....
        /*0318*/ 	.word	0xffffffff


	//   ....[74]....
        /*031c*/ 	.word	0xffffffff


	//   ....[75]....
        /*0320*/ 	.word	0xffffffff


	//   ....[76]....
        /*0324*/ 	.word	0xffffffff


	//   ....[77]....
        /*0328*/ 	.word	0xffffffff


	//   ....[78]....
        /*032c*/ 	.word	0xffffffff


	//   ....[79]....
        /*0330*/ 	.word	0xffffffff


	//   ....[80]....
        /*0334*/ 	.word	0xffffffff


	//   ....[81]....
        /*0338*/ 	.word	0xffffffff


	//   ....[82]....
        /*033c*/ 	.word	0xffffffff


	//   ....[83]....
        /*0340*/ 	.word	0xffffffff


	//   ....[84]....
        /*0344*/ 	.word	0xffffffff


	//   ....[85]....
        /*0348*/ 	.word	0xffffffff


	//   ....[86]....
        /*034c*/ 	.word	0xffffffff


	//   ....[87]....
        /*0350*/ 	.word	0x0500000f


	//----- nvinfo : EIATTR_COOP_GROUP_INSTR_OFFSETS
	.align		4
.L_90:
        /*0354*/ 	.byte	0x04, 0x28
        /*0356*/ 	.short	(.L_92 - .L_91)


	//   ....[0]....
.L_91:
        /*0358*/ 	.word	0x00000070


	//   ....[1]....
        /*035c*/ 	.word	0x000001a0


	//   ....[2]....
        /*0360*/ 	.word	0x000001f0


	//   ....[3]....
        /*0364*/ 	.word	0x000003e0


	//   ....[4]....
        /*0368*/ 	.word	0x00000540


	//   ....[5]....
        /*036c*/ 	.word	0x00000660


	//   ....[6]....
        /*0370*/ 	.word	0x000007c0


	//   ....[7]....
        /*0374*/ 	.word	0x00000e10


	//   ....[8]....
        /*0378*/ 	.word	0x00002590


	//   ....[9]....
        /*037c*/ 	.word	0x00002690


	//   ....[10]....
        /*0380*/ 	.word	0x00002ce0


	//   ....[11]....
        /*0384*/ 	.word	0x00002d60


	//   ....[12]....
        /*0388*/ 	.word	0x000049c0


	//   ....[13]....
        /*038c*/ 	.word	0x000049d0


	//   ....[14]....
        /*0390*/ 	.word	0x00004a00


	//   ....[15]....
        /*0394*/ 	.word	0x00004a10


	//   ....[16]....
        /*0398*/ 	.word	0x00006680


	//   ....[17]....
        /*039c*/ 	.word	0x00006690


	//   ....[18]....
        /*03a0*/ 	.word	0x000066c0


	//   ....[19]....
        /*03a4*/ 	.word	0x000066d0


	//   ....[20]....
        /*03a8*/ 	.word	0x00007b20


	//   ....[21]....
        /*03ac*/ 	.word	0x00007b50


	//   ....[22]....
        /*03b0*/ 	.word	0x00007b80


	//   ....[23]....
        /*03b4*/ 	.word	0x00007c10


	//   ....[24]....
        /*03b8*/ 	.word	0x00007d80


	//   ....[25]....
        /*03bc*/ 	.word	0x00007dc0


	//   ....[26]....
        /*03c0*/ 	.word	0x00008040


	//   ....[27]....
        /*03c4*/ 	.word	0x00008070


	//   ....[28]....
        /*03c8*/ 	.word	0x000080a0


	//   ....[29]....
        /*03cc*/ 	.word	0x000080d0


	//   ....[30]....
        /*03d0*/ 	.word	0x00008100


	//   ....[31]....
        /*03d4*/ 	.word	0x00008140


	//   ....[32]....
        /*03d8*/ 	.word	0x00008150


	//   ....[33]....
        /*03dc*/ 	.word	0x00008160


	//   ....[34]....
        /*03e0*/ 	.word	0x00008170


	//   ....[35]....
        /*03e4*/ 	.word	0x00008180


	//   ....[36]....
        /*03e8*/ 	.word	0x00008190


	//   ....[37]....
        /*03ec*/ 	.word	0x000081a0


	//   ....[38]....
        /*03f0*/ 	.word	0x000081b0


	//   ....[39]....
        /*03f4*/ 	.word	0x000081c0


	//   ....[40]....
        /*03f8*/ 	.word	0x000081e0


	//   ....[41]....
        /*03fc*/ 	.word	0x00008200


	//   ....[42]....
        /*0400*/ 	.word	0x00008210


	//   ....[43]....
        /*0404*/ 	.word	0x00008220


	//   ....[44]....
        /*0408*/ 	.word	0x00008230


	//   ....[45]....
        /*040c*/ 	.word	0x00008240


	//   ....[46]....
        /*0410*/ 	.word	0x00008250


	//   ....[47]....
        /*0414*/ 	.word	0x00008260


	//   ....[48]....
        /*0418*/ 	.word	0x00008270


	//   ....[49]....
        /*041c*/ 	.word	0x00008280


	//   ....[50]....
        /*0420*/ 	.word	0x00008290


	//   ....[51]....
        /*0424*/ 	.word	0x000082a0


	//   ....[52]....
        /*0428*/ 	.word	0x000082b0


	//   ....[53]....
        /*042c*/ 	.word	0x000082c0


	//   ....[54]....
        /*0430*/ 	.word	0x000082d0


	//   ....[55]....
        /*0434*/ 	.word	0x000082e0


	//   ....[56]....
        /*0438*/ 	.word	0x000082f0


	//   ....[57]....
        /*043c*/ 	.word	0x00008300


	//   ....[58]....
        /*0440*/ 	.word	0x00008310


	//   ....[59]....
        /*0444*/ 	.word	0x00008320


	//   ....[60]....
        /*0448*/ 	.word	0x00008330


	//   ....[61]....
        /*044c*/ 	.word	0x00008340


	//   ....[62]....
        /*0450*/ 	.word	0x00008360


	//   ....[63]....
        /*0454*/ 	.word	0x00008370


	//   ....[64]....
        /*0458*/ 	.word	0x00008380


	//   ....[65]....
        /*045c*/ 	.word	0x00008390


	//   ....[66]....
        /*0460*/ 	.word	0x000083b0


	//   ....[67]....
        /*0464*/ 	.word	0x000083c0


	//   ....[68]....
        /*0468*/ 	.word	0x000083d0


	//   ....[69]....
        /*046c*/ 	.word	0x000083f0


	//   ....[70]....
        /*0470*/ 	.word	0x00008420


	//   ....[71]....
        /*0474*/ 	.word	0x00008440


	//   ....[72]....
        /*0478*/ 	.word	0x00008460


	//   ....[73]....
        /*047c*/ 	.word	0x00008480


	//   ....[74]....
        /*0480*/ 	.word	0x00008490


	//   ....[75]....
        /*0484*/ 	.word	0x000084b0


	//   ....[76]....
        /*0488*/ 	.word	0x000084c0


	//   ....[77]....
        /*048c*/ 	.word	0x000084d0


	//   ....[78]....
        /*0490*/ 	.word	0x000084e0


	//   ....[79]....
        /*0494*/ 	.word	0x000084f0


	//   ....[80]....
        /*0498*/ 	.word	0x00008500


	//   ....[81]....
        /*049c*/ 	.word	0x00008510


	//   ....[82]....
        /*04a0*/ 	.word	0x00008520


	//   ....[83]....
        /*04a4*/ 	.word	0x00008530


	//   ....[84]....
        /*04a8*/ 	.word	0x00008ab0


	//   ....[85]....
        /*04ac*/ 	.word	0x000099e0


	//   ....[86]....
        /*04b0*/ 	.word	0x0000bfb0


	//   ....[87]....
        /*04b4*/ 	.word	0x0000c4d0


	//----- nvinfo : EIATTR_REG_RECONFIG
	.align		4
.L_92:
        /*04b8*/ 	.byte	0x01, 0x54
	.zero		2


	//----- nvinfo : EIATTR_SYSCALL_OFFSETS
	.align		4
        /*04bc*/ 	.byte	0x04, 0x46
        /*04be*/ 	.short	(.L_94 - .L_93)


	//   ....[0]....
.L_93:
        /*04c0*/ 	.word	0x00001490


	//   ....[1]....
        /*04c4*/ 	.word	0x00009360


	//   ....[2]....
        /*04c8*/ 	.word	0x000094a0


	//   ....[3]....
        /*04cc*/ 	.word	0x000095e0


	//   ....[4]....
        /*04d0*/ 	.word	0x00009700


	//----- nvinfo : EIATTR_MBARRIER_INSTR_OFFSETS
	.align		4
.L_94:
        /*04d4*/ 	.byte	0x04, 0x39
        /*04d6*/ 	.short	(.L_96 - .L_95)


	//   ....[0]....
.L_95:
        /*04d8*/ 	.word	0x00000290
        /*04dc*/ 	.word	0x000000ff
        /*04e0*/ 	.word	0x00038800
        /*04e4*/ 	.short	0x0100
        /*04e6*/ 	.byte	0x06
	.zero		1


	//   ....[1]....
        /*04e8*/ 	.word	0x000002a0
        /*04ec*/ 	.word	0x000000ff
        /*04f0*/ 	.word	0x00038820
        /*04f4*/ 	.short	0x0100
        /*04f6*/ 	.byte	0x06
	.zero		1


	//   ....[2]....
        /*04f8*/ 	.word	0x00000390
        /*04fc*/ 	.word	0x000000ff
        /*0500*/ 	.word	0x00038830
        /*0504*/ 	.short	0x0100
        /*0506*/ 	.byte	0x08
	.zero		1


	//   ....[3]....
        /*0508*/ 	.word	0x000003a0
        /*050c*/ 	.word	0x000000ff
        /*0510*/ 	.word	0x00038840
        /*0514*/ 	.short	0x0100
        /*0516*/ 	.byte	0x08
	.zero		1


	//   ....[4]....
        /*0518*/ 	.word	0x000003b0
        /*051c*/ 	.word	0x000000ff
        /*0520*/ 	.word	0x00038838
        /*0524*/ 	.short	0x0100
        /*0526*/ 	.byte	0x08
	.zero		1


	//   ....[5]....
        /*0528*/ 	.word	0x000003c0
        /*052c*/ 	.word	0x000000ff
        /*0530*/ 	.word	0x00038848
        /*0534*/ 	.short	0x0100
        /*0536*/ 	.byte	0x08
	.zero		1


	//   ....[6]....
        /*0538*/ 	.word	0x000004f0
        /*053c*/ 	.word	0x000000ff
        /*0540*/ 	.word	0x00038850
        /*0544*/ 	.short	0x0100
        /*0546*/ 	.byte	0x08
	.zero		1


	//   ....[7]....
        /*0548*/ 	.word	0x00000500
        /*054c*/ 	.word	0x000000ff
        /*0550*/ 	.word	0x00038860
        /*0554*/ 	.short	0x0100
        /*0556*/ 	.byte	0x08
	.zero		1


	//   ....[8]....
        /*0558*/ 	.word	0x00000510
        /*055c*/ 	.word	0x000000ff
        /*0560*/ 	.word	0x00038858
        /*0564*/ 	.short	0x0100
        /*0566*/ 	.byte	0x08
	.zero		1


	//   ....[9]....
        /*0568*/ 	.word	0x00000520
        /*056c*/ 	.word	0x000000ff
        /*0570*/ 	.word	0x00038868
        /*0574*/ 	.short	0x0100
        /*0576*/ 	.byte	0x08
	.zero		1


	//   ....[10]....
        /*0578*/ 	.word	0x00000610
        /*057c*/ 	.word	0x000000ff
        /*0580*/ 	.word	0x00038870
        /*0584*/ 	.short	0x0100
        /*0586*/ 	.byte	0x06
	.zero		1


	//   ....[11]....
        /*0588*/ 	.word	0x00000620
        /*058c*/ 	.word	0x000000ff
        /*0590*/ 	.word	0x00038880
        /*0594*/ 	.short	0x0100
        /*0596*/ 	.byte	0x06
	.zero		1


	//   ....[12]....
        /*0598*/ 	.word	0x00000630
        /*059c*/ 	.word	0x000000ff
        /*05a0*/ 	.word	0x00038878
        /*05a4*/ 	.short	0x0100
        /*05a6*/ 	.byte	0x06
	.zero		1


	//   ....[13]....
        /*05a8*/ 	.word	0x00000640
        /*05ac*/ 	.word	0x000000ff
        /*05b0*/ 	.word	0x00038888
        /*05b4*/ 	.short	0x0100
        /*05b6*/ 	.byte	0x06
	.zero		1


	//   ....[14]....
        /*05b8*/ 	.word	0x00000770
        /*05bc*/ 	.word	0x000000ff
        /*05c0*/ 	.word	0x00038890
        /*05c4*/ 	.short	0x0100
        /*05c6*/ 	.byte	0x08
	.zero		1


	//   ....[15]....
        /*05c8*/ 	.word	0x00000780
        /*05cc*/ 	.word	0x000000ff
        /*05d0*/ 	.word	0x000388a0
        /*05d4*/ 	.short	0x0100
        /*05d6*/ 	.byte	0x08
	.zero		1


	//   ....[16]....
        /*05d8*/ 	.word	0x00000790
        /*05dc*/ 	.word	0x000000ff
        /*05e0*/ 	.word	0x00038898
        /*05e4*/ 	.short	0x0100
        /*05e6*/ 	.byte	0x08
	.zero		1


	//   ....[17]....
        /*05e8*/ 	.word	0x000007a0
        /*05ec*/ 	.word	0x000000ff
        /*05f0*/ 	.word	0x000388a8
        /*05f4*/ 	.short	0x0100
        /*05f6*/ 	.byte	0x08
	.zero		1


	//   ....[18]....
        /*05f8*/ 	.word	0x000008d0
        /*05fc*/ 	.word	0x000000ff
        /*0600*/ 	.word	0x000388b0
        /*0604*/ 	.short	0x0100
        /*0606*/ 	.byte	0x08
	.zero		1


	//   ....[19]....
        /*0608*/ 	.word	0x000008e0
        /*060c*/ 	.word	0x000000ff
        /*0610*/ 	.word	0x000388c0
        /*0614*/ 	.short	0x0100
        /*0616*/ 	.byte	0x08
	.zero		1


	//   ....[20]....
        /*0618*/ 	.word	0x000008f0
        /*061c*/ 	.word	0x000000ff
        /*0620*/ 	.word	0x000388b8
        /*0624*/ 	.short	0x0100
        /*0626*/ 	.byte	0x08
	.zero		1


	//   ....[21]....
        /*0628*/ 	.word	0x00000900
        /*062c*/ 	.word	0x000000ff
        /*0630*/ 	.word	0x000388c8
        /*0634*/ 	.short	0x0100
        /*0636*/ 	.byte	0x08
	.zero		1


	//   ....[22]....
        /*0638*/ 	.word	0x000014f0
        /*063c*/ 	.word	0x000000ff
        /*0640*/ 	.word	0x00038800
        /*0644*/ 	.short	0x010a
        /*0646*/ 	.byte	0x26
	.zero		1


	//   ....[23]....
        /*0648*/ 	.word	0x00001570
        /*064c*/ 	.word	0x00000003
        /*0650*/ 	.word	0x00038830
        /*0654*/ 	.short	0x010a
        /*0656*/ 	.byte	0x3f
	.zero		1


	//   ....[24]....
        /*0658*/ 	.word	0x000015e0
        /*065c*/ 	.word	0x00000003
        /*0660*/ 	.word	0x00038830
        /*0664*/ 	.short	0x010a
        /*0666*/ 	.byte	0x3f
	.zero		1


	//   ....[25]....
        /*0668*/ 	.word	0x00002980
        /*066c*/ 	.word	0x00000003
        /*0670*/ 	.word	0x00000000
        /*0674*/ 	.short	0x0101
        /*0676*/ 	.byte	0x3f
	.zero		1


	//   ....[26]....
        /*0678*/ 	.word	0x000040f0
        /*067c*/ 	.word	0x000000ff
        /*0680*/ 	.word	0x00038830
        /*0684*/ 	.short	0x010a
        /*0686*/ 	.byte	0x06
	.zero		1


	//   ....[27]....
        /*0688*/ 	.word	0x00004130
        /*068c*/ 	.word	0x000000ff
        /*0690*/ 	.word	0x00038830
        /*0694*/ 	.short	0x010a
        /*0696*/ 	.byte	0x06
	.zero		1


	//   ....[28]....
        /*0698*/ 	.word	0x00004480
        /*069c*/ 	.word	0x000000ff
        /*06a0*/ 	.word	0x00038850
        /*06a4*/ 	.short	0x010a
        /*06a6*/ 	.byte	0x06
	.zero		1


	//   ....[29]....
        /*06a8*/ 	.word	0x000044c0
        /*06ac*/ 	.word	0x000000ff
        /*06b0*/ 	.word	0x00038850
        /*06b4*/ 	.short	0x010a
        /*06b6*/ 	.byte	0x06
	.zero		1


	//   ....[30]....
        /*06b8*/ 	.word	0x000057c0
        /*06bc*/ 	.word	0x00000003
        /*06c0*/ 	.word	0x00000000
        /*06c4*/ 	.short	0x0101
        /*06c6*/ 	.byte	0x3f
	.zero		1


	//   ....[31]....
        /*06c8*/ 	.word	0x00005960
        /*06cc*/ 	.word	0x000000ff
        /*06d0*/ 	.word	0x00000000
        /*06d4*/ 	.short	0x0101
        /*06d6*/ 	.byte	0x06
	.zero		1


	//   ....[32]....
        /*06d8*/ 	.word	0x00006360
        /*06dc*/ 	.word	0x000000ff
        /*06e0*/ 	.word	0x00038850
        /*06e4*/ 	.short	0x010a
        /*06e6*/ 	.byte	0x08
	.zero		1


	//   ....[33]....
        /*06e8*/ 	.word	0x000063a0
        /*06ec*/ 	.word	0x000000ff
        /*06f0*/ 	.word	0x00038850
        /*06f4*/ 	.short	0x010a
        /*06f6*/ 	.byte	0x08
	.zero		1


	//   ....[34]....
        /*06f8*/ 	.word	0x00007bd0
        /*06fc*/ 	.word	0x000000ff
        /*0700*/ 	.word	0x00000000
        /*0704*/ 	.short	0x0101
        /*0706*/ 	.byte	0x08
	.zero		1


	//   ....[35]....
        /*0708*/ 	.word	0x00008d00
        /*070c*/ 	.word	0x000000ff
        /*0710*/ 	.word	0x00000000
        /*0714*/ 	.short	0x0101
        /*0716*/ 	.byte	0x06
	.zero		1


	//   ....[36]....
        /*0718*/ 	.word	0x00009c00
        /*071c*/ 	.word	0x00000005
        /*0720*/ 	.word	0x00038880
        /*0724*/ 	.short	0x010a
        /*0726*/ 	.byte	0x3f
	.zero		1


	//   ....[37]....
        /*0728*/ 	.word	0x00009e00
        /*072c*/ 	.word	0x00000005
        /*0730*/ 	.word	0x00038840
        /*0734*/ 	.short	0x010a
        /*0736*/ 	.byte	0x3f
	.zero		1


	//   ....[38]....
        /*0738*/ 	.word	0x0000a190
        /*073c*/ 	.word	0x000000ff
        /*0740*/ 	.word	0x00038820
        /*0744*/ 	.short	0x010a
        /*0746*/ 	.byte	0x28
	.zero		1


	//   ....[39]....
        /*0748*/ 	.word	0x0000a470
        /*074c*/ 	.word	0x00000004
        /*0750*/ 	.word	0x00038880
        /*0754*/ 	.short	0x010a
        /*0756*/ 	.byte	0x3f
	.zero		1


	//   ....[40]....
        /*0758*/ 	.word	0x0000a7c0
        /*075c*/ 	.word	0x00000004
        /*0760*/ 	.word	0x00038840
        /*0764*/ 	.short	0x010a
        /*0766*/ 	.byte	0x3f
	.zero		1


	//   ....[41]....
        /*0768*/ 	.word	0x0000abb0
        /*076c*/ 	.word	0x00000003
        /*0770*/ 	.word	0x00038870
        /*0774*/ 	.short	0x010a
        /*0776*/ 	.byte	0x3f
	.zero		1


	//   ....[42]....
        /*0778*/ 	.word	0x0000ac30
        /*077c*/ 	.word	0x00000003
        /*0780*/ 	.word	0x00038860
        /*0784*/ 	.short	0x010a
        /*0786*/ 	.byte	0x3f
	.zero		1


	//   ....[43]....
        /*0788*/ 	.word	0x0000b450
        /*078c*/ 	.word	0x00000003
        /*0790*/ 	.word	0x00038850
        /*0794*/ 	.short	0x0101
        /*0796*/ 	.byte	0x3f
	.zero		1


	//   ....[44]....
        /*0798*/ 	.word	0x0000b490
        /*079c*/ 	.word	0x00000002
        /*07a0*/ 	.word	0x00000000
        /*07a4*/ 	.short	0x0101
        /*07a6*/ 	.byte	0x3f
	.zero		1


	//   ....[45]....
        /*07a8*/ 	.word	0x0000b550
        /*07ac*/ 	.word	0x00000015
        /*07b0*/ 	.word	0x00038870
        /*07b4*/ 	.short	0x010a
        /*07b6*/ 	.byte	0x3f
	.zero		1


	//   ....[46]....
        /*07b8*/ 	.word	0x0000b5e0
        /*07bc*/ 	.word	0x00000015
        /*07c0*/ 	.word	0x00038860
        /*07c4*/ 	.short	0x010a
        /*07c6*/ 	.byte	0x3f
	.zero		1


	//   ....[47]....
        /*07c8*/ 	.word	0x0000bde0
        /*07cc*/ 	.word	0x00000015
        /*07d0*/ 	.word	0x00038850
        /*07d4*/ 	.short	0x0101
        /*07d6*/ 	.byte	0x3f
	.zero		1


	//   ....[48]....
        /*07d8*/ 	.word	0x0000be70
        /*07dc*/ 	.word	0x00000000
        /*07e0*/ 	.word	0x00000000
        /*07e4*/ 	.short	0x0101
        /*07e6*/ 	.byte	0x3f
	.zero		1


	//   ....[49]....
        /*07e8*/ 	.word	0x0000bf60
        /*07ec*/ 	.word	0x00000009
        /*07f0*/ 	.word	0x00038820
        /*07f4*/ 	.short	0x010a
        /*07f6*/ 	.byte	0x3f
	.zero		1


	//   ....[50]....
        /*07f8*/ 	.word	0x0000c0d0
        /*07fc*/ 	.word	0x00000005
        /*0800*/ 	.word	0x00000000
        /*0804*/ 	.short	0x010a
        /*0806*/ 	.byte	0x3f
	.zero		1


	//   ....[51]....
        /*0808*/ 	.word	0x0000c140
        /*080c*/ 	.word	0x00000007
        /*0810*/ 	.word	0x00000000
        /*0814*/ 	.short	0x010a
        /*0816*/ 	.byte	0x3f
	.zero		1


	//   ....[52]....
        /*0818*/ 	.word	0x0000c1a0
        /*081c*/ 	.word	0x00000005
        /*0820*/ 	.word	0x00038860
        /*0824*/ 	.short	0x010a
        /*0826*/ 	.byte	0x3f
	.zero		1


	//   ....[53]....
        /*0828*/ 	.word	0x0000c1f0
        /*082c*/ 	.word	0x00000003
        /*0830*/ 	.word	0x00038860
        /*0834*/ 	.short	0x010a
        /*0836*/ 	.byte	0x3f
	.zero		1


	//   ....[54]....
        /*0838*/ 	.word	0x0000c230
        /*083c*/ 	.word	0x00000005
        /*0840*/ 	.word	0x00038880
        /*0844*/ 	.short	0x010a
        /*0846*/ 	.byte	0x3f
	.zero		1


	//   ....[55]....
        /*0848*/ 	.word	0x0000c250
        /*084c*/ 	.word	0x00000003
        /*0850*/ 	.word	0x00038880
        /*0854*/ 	.short	0x010a
        /*0856*/ 	.byte	0x3f
	.zero		1


	//   ....[56]....
        /*0858*/ 	.word	0x0000c2c0
        /*085c*/ 	.word	0x00000003
        /*0860*/ 	.word	0x00038800
        /*0864*/ 	.short	0x010a
        /*0866*/ 	.byte	0x3f
	.zero		1


	//   ....[57]....
        /*0868*/ 	.word	0x0000c310
        /*086c*/ 	.word	0x00000003
        /*0870*/ 	.word	0x00038830
        /*0874*/ 	.short	0x010a
        /*0876*/ 	.byte	0x3f
	.zero		1


	//   ....[58]....
        /*0878*/ 	.word	0x0000c370
        /*087c*/ 	.word	0x00000005
        /*0880*/ 	.word	0x00038830
        /*0884*/ 	.short	0x010a
        /*0886*/ 	.byte	0x3f
	.zero		1


	//   ....[59]....
        /*0888*/ 	.word	0x0000c3d0
        /*088c*/ 	.word	0x00000005
        /*0890*/ 	.word	0x00038850
        /*0894*/ 	.short	0x010a
        /*0896*/ 	.byte	0x3f
	.zero		1


	//   ....[60]....
        /*0898*/ 	.word	0x0000c430
        /*089c*/ 	.word	0x00000007
        /*08a0*/ 	.word	0x00038850
        /*08a4*/ 	.short	0x010a
        /*08a6*/ 	.byte	0x3f
	.zero		1


	//   ....[61]....
        /*08a8*/ 	.word	0x0000c580
        /*08ac*/ 	.word	0x00000005
        /*08b0*/ 	.word	0x00038880
        /*08b4*/ 	.short	0x010a
        /*08b6*/ 	.byte	0x3f
	.zero		1


	//   ....[62]....
        /*08b8*/ 	.word	0x0000c5d0
        /*08bc*/ 	.word	0x00000005
        /*08c0*/ 	.word	0x00038840
        /*08c4*/ 	.short	0x010a
        /*08c6*/ 	.byte	0x3f
	.zero		1


	//   ....[63]....
        /*08c8*/ 	.word	0x0000c630
        /*08cc*/ 	.word	0x00000003
        /*08d0*/ 	.word	0x00038820
        /*08d4*/ 	.short	0x010a
        /*08d6*/ 	.byte	0x3f
	.zero		1


	//   ....[64]....
        /*08d8*/ 	.word	0x0000c680
        /*08dc*/ 	.word	0x00000004
        /*08e0*/ 	.word	0x00038880
        /*08e4*/ 	.short	0x010a
        /*08e6*/ 	.byte	0x3f
	.zero		1


	//   ....[65]....
        /*08e8*/ 	.word	0x0000c6d0
        /*08ec*/ 	.word	0x00000004
        /*08f0*/ 	.word	0x00038840
        /*08f4*/ 	.short	0x010a
        /*08f6*/ 	.byte	0x3f
	.zero		1


	//   ....[66]....
        /*08f8*/ 	.word	0x0000c730
        /*08fc*/ 	.word	0x00000003
        /*0900*/ 	.word	0x00038870
        /*0904*/ 	.short	0x010a
        /*0906*/ 	.byte	0x3f
	.zero		1


	//   ....[67]....
        /*0908*/ 	.word	0x0000c790
        /*090c*/ 	.word	0x00000003
        /*0910*/ 	.word	0x00038860
        /*0914*/ 	.short	0x010a
        /*0916*/ 	.byte	0x3f
	.zero		1


	//   ....[68]....
        /*0918*/ 	.word	0x0000c7e0
        /*091c*/ 	.word	0x00000015
        /*0920*/ 	.word	0x00038870
        /*0924*/ 	.short	0x010a
        /*0926*/ 	.byte	0x3f
	.zero		1


	//   ....[69]....
        /*0928*/ 	.word	0x0000c830
        /*092c*/ 	.word	0x00000015
        /*0930*/ 	.word	0x00038860
        /*0934*/ 	.short	0x010a
        /*0936*/ 	.byte	0x3f
	.zero		1


	//   ....[70]....
        /*0938*/ 	.word	0x0000c880
        /*093c*/ 	.word	0x00000009
        /*0940*/ 	.word	0x00038820
        /*0944*/ 	.short	0x010a
        /*0946*/ 	.byte	0x3f
	.zero		1


	//   ....[71]....
        /*0948*/ 	.word	0x0000c8d0
        /*094c*/ 	.word	0x00000005
        /*0950*/ 	.word	0x00000000
        /*0954*/ 	.short	0x010a
        /*0956*/ 	.byte	0x3f
	.zero		1


	//   ....[72]....
        /*0958*/ 	.word	0x0000c920
        /*095c*/ 	.word	0x00000007
        /*0960*/ 	.word	0x00000000
        /*0964*/ 	.short	0x010a
        /*0966*/ 	.byte	0x3f
	.zero		1


	//   ....[73]....
        /*0968*/ 	.word	0x0000c970
        /*096c*/ 	.word	0x00000005
        /*0970*/ 	.word	0x00038860
        /*0974*/ 	.short	0x010a
        /*0976*/ 	.byte	0x3f
	.zero		1


	//   ....[74]....
        /*0978*/ 	.word	0x0000c9c0
        /*097c*/ 	.word	0x00000003
        /*0980*/ 	.word	0x00038860
        /*0984*/ 	.short	0x010a
        /*0986*/ 	.byte	0x3f
	.zero		1


	//   ....[75]....
        /*0988*/ 	.word	0x0000ca10
        /*098c*/ 	.word	0x00000005
        /*0990*/ 	.word	0x00038880
        /*0994*/ 	.short	0x010a
        /*0996*/ 	.byte	0x3f
	.zero		1


	//----- nvinfo : EIATTR_NUM_MBARRIERS
	.align		4
.L_96:
        /*0998*/ 	.byte	0x03, 0x38
        /*099a*/ 	.short	0x0016


	//----- nvinfo : EIATTR_EXIT_INSTR_OFFSETS
	.align		4
        /*099c*/ 	.byte	0x04, 0x1c
        /*099e*/ 	.short	(.L_98 - .L_97)


	//   ....[0]....
.L_97:
        /*09a0*/ 	.word	0x00000a50


	//   ....[1]....
        /*09a4*/ 	.word	0x00008db0


	//   ....[2]....
        /*09a8*/ 	.word	0x0000bfd0


	//   ....[3]....
        /*09ac*/ 	.word	0x0000c2a0


	//----- nvinfo : EIATTR_MAX_THREADS
	.align		4
.L_98:
        /*09b0*/ 	.byte	0x04, 0x05
        /*09b2*/ 	.short	(.L_100 - .L_99)
.L_99:
        /*09b4*/ 	.word	0x00000180
        /*09b8*/ 	.word	0x00000001
        /*09bc*/ 	.word	0x00000001


	//----- nvinfo : EIATTR_CRS_STACK_SIZE
	.align		4
.L_100:
        /*09c0*/ 	.byte	0x04, 0x1e
        /*09c2*/ 	.short	(.L_102 - .L_101)
.L_101:
        /*09c4*/ 	.word	0x00000000


	//----- nvinfo : EIATTR_CBANK_PARAM_SIZE
	.align		4
.L_102:
        /*09c8*/ 	.byte	0x03, 0x19
        /*09ca*/ 	.short	0x0bf0


	//----- nvinfo : EIATTR_PARAM_CBANK
	.align		4
        /*09cc*/ 	.byte	0x04, 0x0a
        /*09ce*/ 	.short	(.L_104 - .L_103)
	.align		4
.L_103:
        /*09d0*/ 	.word	index@(.nv.constant0._ZN7cutlass13device_kernelIN5flash11enable_sm90INS1_16FlashAttnFwdSm90INS1_25CollectiveMainloopFwdSm90ILi2EN4cute5tupleIJNS5_1CILi1EEES8_S8_EEENS6_IJNS7_ILi128EEESA_NS7_ILi256EEEEEELi256ENS_12float_e4m3_tEfNS_4arch4Sm90ELb0ELb0ELb0ELb0ELb0ELb0ELb0ELb1ELb1ELb0ELb0ELb0EEENS1_21CollectiveEpilogueFwdINS6_IJSA_SB_SA_EEES9_NS_10bfloat16_tESF_Li256ELb0ELb0ELb0ELb1EEENS1_29StaticPersistentTileSchedulerILb0EEEEEEEEEvNT_6ParamsE)
        /*09d4*/ 	.short	0x0210
        /*09d6*/ 	.short	0x0bf0


	//----- nvinfo : EIATTR_SW_WAR
	.align		4
.L_104:
        /*09d8*/ 	.byte	0x04, 0x36
        /*09da*/ 	.short	(.L_106 - .L_105)
.L_105:
        /*09dc*/ 	.word	0x00000008
.L_106:


//--------------------- .nv.info._ZN7cutlass13device_kernelIN5flash11enable_sm90INS1_16FlashAttnFwdSm90INS1_25CollectiveMainloopFwdSm90ILi2EN4cute5tupleIJNS5_1CILi1EEES8_S8_EEENS6_IJNS7_ILi128EEESA_NS7_ILi256EEEEEELi256ENS_12float_e4m3_tEfNS_4arch4Sm90ELb0ELb0ELb0ELb1ELb0ELb0ELb0ELb1ELb1ELb0ELb0ELb0EEENS1_21CollectiveEpilogueFwdINS6_IJSA_SB_SA_EEES9_NS_10bfloat16_tESF_Li256ELb1ELb0ELb0ELb1EEENS1_36VarlenDynamicPersistentTileSchedulerILi128ELi128ELi256ELi128ELb0ELb0ELb1ELb0ELb1ELb1EEEEEEEEEvNT_6ParamsE --------------------------
	.section	.nv.info._ZN7cutlass13device_kernelIN5flash11enable_sm90INS1_16FlashAttnFwdSm90INS1_25CollectiveMainloopFwdSm90ILi2EN4cute5tupleIJNS5_1CILi1EEES8_S8_EEENS6_IJNS7_ILi128EEESA_NS7_ILi256EEEEEELi256ENS_12float_e4m3_tEfNS_4arch4Sm90ELb0ELb0ELb0ELb1ELb0ELb0ELb0ELb1ELb1ELb0ELb0ELb0EEENS1_21CollectiveEpilogueFwdINS6_IJSA_SB_SA_EEES9_NS_10bfloat16_tESF_Li256ELb1ELb0ELb0ELb1EEENS1_36VarlenDynamicPersistentTileSchedulerILi128ELi128ELi256ELi128ELb0ELb0ELb1ELb0ELb1ELb1EEEEEEEEEvNT_6ParamsE,"",@"SHT_CUDA_INFO"
	.sectionflags	@""
	.align	4


	//----- nvinfo : EIATTR_CUDA_API_VERSION
	.align		4
        /*0000*/ 	.byte	0x04, 0x37
        /*0002*/ 	.short	(.L_108 - .L_107)
.L_107:
        /*0004*/ 	.word	0x00000082


	//----- nvinfo : EIATTR_KPARAM_INFO
	.align		4
.L_108:
        /*0008*/ 	.byte	0x04, 0x17
        /*000a*/ 	.short	(.L_110 - .L_109)
.L_109:
        /*000c*/ 	.word	0x00000000
        /*0010*/ 	.short	0x0000
        /*0012*/ 	.short	0x0070
        /*0014*/ 	.byte	0x00, 0xf0, 0x01, 0x28


	//----- nvinfo : EIATTR_SPARSE_MMA_MASK
	.align		4
.L_110:
        /*0018*/ 	.byte	0x03, 0x50
        /*001a*/ 	.short	0x0000


	//----- nvinfo : EIATTR_MAXREG_COUNT
	.align		4
        /*001c*/ 	.byte	0x03, 0x1b
        /*001e*/ 	.short	0x00a8


	//----- nvinfo : EIATTR_NUM_BARRIERS
	.align		4
        /*0020*/ 	.byte	0x02, 0x4c
        /*0022*/ 	.byte	0x10
	.zero		1


	//----- nvinfo : EIATTR_EXTERNS
	.align		4
        /*0024*/ 	.byte	0x04, 0x0f
        /*0026*/ 	.short	(.L_112 - .L_111)


	//   ....[0]....
	.align		4
.L_111:
        /*0028*/ 	.word	index@(__assertfail)


	//----- nvinfo : EIATTR_ANNOTATIONS
	.align		4
.L_112:
        /*002c*/ 	.byte	0x04, 0x55
        /*002e*/ 	.short	(.L_114 - .L_113)


	//   ....[0]....
.L_113:
        /* <DEDUP_REMOVED lines=44> */


	//----- nvinfo : EIATTR_MERCURY_ISA_VERSION
	.align		4
.L_114:
        /*02d8*/ 	.byte	0x03, 0x5f
        /*02da*/ 	.short	0x0101


	//----- nvinfo : EIATTR_UNUSED_LOAD_BYTE_OFFSET
	.align		4
        /*02dc*/ 	.byte	0x04, 0x44
        /*02de*/ 	.short	(.L_116 - .L_115)


	//   ....[0]....
.L_115:
        /*02e0*/ 	.word	0x00000a70
        /*02e4*/ 	.word	0x0000fff0


	//   ....[1]....
        /*02e8*/ 	.word	0x00007a60
        /*02ec*/ 	.word	0x0000fff0


	//----- nvinfo : EIATTR_INT_WARP_WIDE_INSTR_OFFSETS
	.align		4
.L_116:
        /*02f0*/ 	.byte	0x04, 0x31
        /*02f2*/ 	.short	(.L_118 - .L_117)


	//   ....[0]....
.L_117:
        /*02f4*/ 	.word	0x00000160


	//   ....[1]....
        /*02f8*/ 	.word	0x000001a0


	//   ....[2]....
        /*02fc*/ 	.word	0x00000210


	//   ....[3]....
        /*0300*/ 	.word	0x0000c2b0


	//   ....[4]....
        /*0304*/ 	.word	0x0000c340


	//   ....[5]....
        /*0308*/ 	.word	0x0000cae0


	//   ....[6]....
        /*030c*/ 	.word	0x0000e7d0


	//   ....[7]....
        /*0310*/ 	.word	0x0000e860


	//----- nvinfo : EIATTR_COOP_GROUP_MASK_REGIDS
	.align		4
.L_118:
        /*0314*/ 	.byte	0x04, 0x29
        /*0316*/ 	.short	(.L_120 - .L_119)


	//   ....[0]....
.L_119:
        /*0318*/ 	.word	0xffffffff


	//   ....[1]....
        /*031c*/ 	.word	0xffffffff


	//   ....[2]....
        /*0320*/ 	.word	0xffffffff


	//   ....[3]....
        /*0324*/ 	.word	0xffffffff


	//   ....[4]....
        /*0328*/ 	.word	0xffffffff


	//   ....[5]....
        /*032c*/ 	.word	0xffffffff


	//   ....[6]....
        /*0330*/ 	.word	0xffffffff


	//   ....[7]....
        /*0334*/ 	.word	0xffffffff


	//   ....[8]....
        /*0338*/ 	.word	0xffffffff


	//   ....[9]....
        /*033c*/ 	.word	0xffffffff


	//   ....[10]....
        /*0340*/ 	.word	0xffffffff


	//   ....[11]....
        /*0344*/ 	.word	0xffffffff


	//   ....[12]....
        /*0348*/ 	.word	0xffffffff


	//   ....[13]....
        /*034c*/ 	.word	0xffffffff


	//   ....[14]....
        /*0350*/ 	.word	0xffffffff


	//   ....[15]....
        /*0354*/ 	.word	0xffffffff


	//   ....[16]....
        /*0358*/ 	.word	0xffffffff


	//   ....[17]....
        /*035c*/ 	.word	0xffffffff


	//   ....[18]....
        /*0360*/ 	.word	0xffffffff


	//   ....[19]....
        /*0364*/ 	.word	0xffffffff


	//   ....[20]....
        /*0368*/ 	.word	0xffffffff


	//   ....[21]....
        /*036c*/ 	.word	0xffffffff


	//   ....[22]....
        /*0370*/ 	.word	0xffffffff


	//   ....[23]....
        /*0374*/ 	.word	0xffffffff


	//   ....[24]....
        /*0378*/ 	.word	0xffffffff


	//   ....[25]....
        /*037c*/ 	.word	0xffffffff


	//   ....[26]....
        /*0380*/ 	.word	0xffffffff


	//   ....[27]....
        /*0384*/ 	.word	0xffffffff


	//   ....[28]....
        /*0388*/ 	.word	0xffffffff


	//   ....[29]....
        /*038c*/ 	.word	0xffffffff


	//   ....[30]....
        /*0390*/ 	.word	0xffffffff


	//   ....[31]....
        /*0394*/ 	.word	0xffffffff


	//   ....[32]....
        /*0398*/ 	.word	0xffffffff


	//   ....[33]....
        /*039c*/ 	.word	0xffffffff


	//   ....[34]....
        /*03a0*/ 	.word	0xffffffff


	//   ....[35]....
        /*03a4*/ 	.word	0xffffffff


	//   ....[36]....
        /*03a8*/ 	.word	0xffffffff


	//   ....[37]....
        /*03ac*/ 	.word	0xffffffff


	//   ....[38]....
        /*03b0*/ 	.word	0xffffffff


	//   ....[39]....
        /*03b4*/ 	.word	0xffffffff


	//   ....[40]....
        /*03b8*/ 	.word	0xffffffff


	//   ....[41]....
        /*03bc*/ 	.word	0xffffffff


	//   ....[42]....
        /*03c0*/ 	.word	0xffffffff


	//   ....[43]....
        /*03c4*/ 	.word	0xffffffff


	//   ....[44]....
        /*03c8*/ 	.word	0xffffffff


	//   ....[45]....
        /*03cc*/ 	.word	0xffffffff


	//   ....[46]....
        /*03d0*/ 	.word	0xffffffff


	//   ....[47]....
        /*03d4*/ 	.word	0xffffffff


	//   ....[48]....
        /*03d8*/ 	.word	0xffffffff


	//   ....[49]....
        /*03dc*/ 	.word	0xffffffff


	//   ....[50]....
        /*03e0*/ 	.word	0xffffffff


	//   ....[51]....
        /*03e4*/ 	.word	0xffffffff


	//   ....[52]....
        /*03e8*/ 	.word	0xffffffff


	//   ....[53]....
        /*03ec*/ 	.word	0xffffffff


	//   ....[54]....
        /*03f0*/ 	.word	0xffffffff


	//   ....[55]....
        /*03f4*/ 	.word	0xffffffff


	//   ....[56]....
        /*03f8*/ 	.word	0xffffffff


	//   ....[57]....
        /*03fc*/ 	.word	0xffffffff


	//   ....[58]....
        /*0400*/ 	.word	0xffffffff


	//   ....[59]....
        /*0404*/ 	.word	0xffffffff


	//   ....[60]....
        /*0408*/ 	.word	0xffffffff


	//   ....[61]....
        /*040c*/ 	.word	0xffffffff


	//   ....[62]....
        /*0410*/ 	.word	0xffffffff


	//   ....[63]....
        /*0414*/ 	.word	0xffffffff


	//   ....[64]....
        /*0418*/ 	.word	0xffffffff


	//   ....[65]....
        /*041c*/ 	.word	0xffffffff


	//   ....[66]....
        /*0420*/ 	.word	0xffffffff


	//   ....[67]....
        /*0424*/ 	.word	0xffffffff


	//   ....[68]....
        /*0428*/ 	.word	0xffffffff


	//   ....[69]....
        /*042c*/ 	.word	0xffffffff


	//   ....[70]....
        /*0430*/ 	.word	0xffffffff


	//   ....[71]....
        /*0434*/ 	.word	0xffffffff


	//   ....[72]....
        /*0438*/ 	.word	0xffffffff


	//   ....[73]....
        /*043c*/ 	.word	0xffffffff


	//   ....[74]....
        /*0440*/ 	.word	0xffffffff


	//   ....[75]....
        /*0444*/ 	.word	0xffffffff


	//   ....[76]....
        /*0448*/ 	.word	0xffffffff


	//   ....[77]....
        /*044c*/ 	.word	0xffffffff


	//   ....[78]....
        /*0450*/ 	.word	0xffffffff


	//   ....[79]....
        /*0454*/ 	.word	0xffffffff


	//   ....[80]....
        /*0458*/ 	.word	0xffffffff


	//   ....[81]....
        /*045c*/ 	.word	0xffffffff


	//   ....[82]....
        /*0460*/ 	.word	0xffffffff


	//   ....[83]....
        /*0464*/ 	.word	0xffffffff


	//   ....[84]....
        /*0468*/ 	.word	0xffffffff


	//   ....[85]....
        /*046c*/ 	.word	0xffffffff


	//   ....[86]....
        /*0470*/ 	.word	0xffffffff


	//   ....[87]....
        /*0474*/ 	.word	0xffffffff


	//   ....[88]....
        /*0478*/ 	.word	0xffffffff


	//   ....[89]....
        /*047c*/ 	.word	0xffffffff


	//   ....[90]....
        /*0480*/ 	.word	0xffffffff


	//   ....[91]....
        /*0484*/ 	.word	0xffffffff


	//   ....[92]....
        /*0488*/ 	.word	0xffffffff


	//   ....[93]....
        /*048c*/ 	.word	0xffffffff


	//   ....[94]....
        /*0490*/ 	.word	0xffffffff


	//   ....[95]....
        /*0494*/ 	.word	0xffffffff


	//   ....[96]....
        /*0498*/ 	.word	0xffffffff


	//   ....[97]....
        /*049c*/ 	.word	0xffffffff


	//   ....[98]....
        /*04a0*/ 	.word	0xffffffff


	//   ....[99]....
        /*04a4*/ 	.word	0xffffffff


	//   ....[100]....
        /*04a8*/ 	.word	0xffffffff


	//   ....[101]....
        /*04ac*/ 	.word	0xffffffff


	//   ....[102]....
        /*04b0*/ 	.word	0xffffffff


	//   ....[103]....
        /*04b4*/ 	.word	0xffffffff


	//   ....[104]....
        /*04b8*/ 	.word	0xffffffff


	//   ....[105]....
        /*04bc*/ 	.word	0xffffffff


	//   ....[106]....
        /*04c0*/ 	.word	0xffffffff


	//   ....[107]....
        /*04c4*/ 	.word	0xffffffff


	//   ....[108]....
        /*04c8*/ 	.word	0xffffffff


	//   ....[109]....
        /*04cc*/ 	.word	0xffffffff


	//   ....[110]....
        /*04d0*/ 	.word	0xffffffff


	//   ....[111]....
        /*04d4*/ 	.word	0xffffffff


	//   ....[112]....
        /*04d8*/ 	.word	0xffffffff


	//   ....[113]....
        /*04dc*/ 	.word	0xffffffff


	//   ....[114]....
        /*04e0*/ 	.word	0xffffffff


	//   ....[115]....
        /*04e4*/ 	.word	0xffffffff


	//   ....[116]....
        /*04e8*/ 	.word	0xffffffff


	//   ....[117]....
        /*04ec*/ 	.word	0xffffffff


	//   ....[118]....
        /*04f0*/ 	.word	0xffffffff


	//   ....[119]....
        /*04f4*/ 	.word	0x0500000f


	//   ....[120]....
        /*04f8*/ 	.word	0x0500000f


	//----- nvinfo : EIATTR_COOP_GROUP_INSTR_OFFSETS
	.align		4
.L_120:
        /*04fc*/ 	.byte	0x04, 0x28
        /*04fe*/ 	.short	(.L_122 - .L_121)


	//   ....[0]....
.L_121:
        /*0500*/ 	.word	0x00000070


	//   ....[1]....
        /*0504*/ 	.word	0x00000170


	//   ....[2]....
        /*0508*/ 	.word	0x000001c0


	//   ....[3]....
        /*050c*/ 	.word	0x000003f0


	//   ....[4]....
        /*0510*/ 	.word	0x00000550


	//   ....[5]....
        /*0514*/ 	.word	0x00000670


	//   ....[6]....
        /*0518*/ 	.word	0x000007d0


	//   ....[7]....
        /*051c*/ 	.word	0x00001960


	//   ....[8]....
        /*0520*/ 	.word	0x00002cb0


	//   ....[9]....
        /*0524*/ 	.word	0x00002da0


	//   ....[10]....
        /*0528*/ 	.word	0x00003480


	//   ....[11]....
        /*052c*/ 	.word	0x000034e0


	//   ....[12]....
        /*0530*/ 	.word	0x00005170


	//   ....[13]....
        /*0534*/ 	.word	0x00005180


	//   ....[14]....
        /*0538*/ 	.word	0x000051b0


	//   ....[15]....
        /*053c*/ 	.word	0x000051d0


	//   ....[16]....
        /*0540*/ 	.word	0x00006f10


	//   ....[17]....
        /*0544*/ 	.word	0x00006f20


	//   ....[18]....
        /*0548*/ 	.word	0x00006f50


	//   ....[19]....
        /*054c*/ 	.word	0x00006f60


	//   ....[20]....
        /*0550*/ 	.word	0x000085d0


	//   ....[21]....
        /*0554*/ 	.word	0x00008600


	//   ....[22]....
        /*0558*/ 	.word	0x00008630


	//   ....[23]....
        /*055c*/ 	.word	0x00008660


	//   ....[24]....
        /*0560*/ 	.word	0x00008690


	//   ....[25]....
        /*0564*/ 	.word	0x000086c0


	//   ....[26]....
        /*0568*/ 	.word	0x000086f0


	//   ....[27]....
        /*056c*/ 	.word	0x00008720


	//   ....[28]....
        /*0570*/ 	.word	0x00008760


	//   ....[29]....
        /*0574*/ 	.word	0x00008790


	//   ....[30]....
        /*0578*/ 	.word	0x000087c0


	//   ....[31]....
        /*057c*/ 	.word	0x000087f0


	//   ....[32]....
        /*0580*/ 	.word	0x00008820


	//   ....[33]....
        /*0584*/ 	.word	0x00008860


	//   ....[34]....
        /*0588*/ 	.word	0x000088b0


	//   ....[35]....
        /*058c*/ 	.word	0x000088e0


	//   ....[36]....
        /*0590*/ 	.word	0x00008920


	//   ....[37]....
        /*0594*/ 	.word	0x00008950


	//   ....[38]....
        /*0598*/ 	.word	0x00008980


	//   ....[39]....
        /*059c*/ 	.word	0x000089b0


	//   ....[40]....
        /*05a0*/ 	.word	0x00008a10


	//   ....[41]....
        /*05a4*/ 	.word	0x00008a40


	//   ....[42]....
        /*05a8*/ 	.word	0x00008a70


	//   ....[43]....
        /*05ac*/ 	.word	0x00008aa0


	//   ....[44]....
        /*05b0*/ 	.word	0x00008ad0


	//   ....[45]....
        /*05b4*/ 	.word	0x00008b00


	//   ....[46]....
        /*05b8*/ 	.word	0x00008b30


	//   ....[47]....
        /*05bc*/ 	.word	0x00008b60


	//   ....[48]....
        /*05c0*/ 	.word	0x00008b90


	//   ....[49]....
        /*05c4*/ 	.word	0x00008bc0


	//   ....[50]....
        /*05c8*/ 	.word	0x00008bf0


	//   ....[51]....
        /*05cc*/ 	.word	0x00008c70


	//   ....[52]....
        /*05d0*/ 	.word	0x00008ca0


	//   ....[53]....
        /*05d4*/ 	.word	0x00008cd0


	//   ....[54]....
        /*05d8*/ 	.word	0x00008d00


	//   ....[55]....
        /*05dc*/ 	.word	0x00008d30


	//   ....[56]....
        /*05e0*/ 	.word	0x00008d60


	//   ....[57]....
        /*05e4*/ 	.word	0x00008d90


	//   ....[58]....
        /*05e8*/ 	.word	0x00008da0


	//   ....[59]....
        /*05ec*/ 	.word	0x00008db0


	//   ....[60]....
        /*05f0*/ 	.word	0x00008dc0


	//   ....[61]....
        /*05f4*/ 	.word	0x00008dd0


	//   ....[62]....
        /*05f8*/ 	.word	0x00008de0


	//   ....[63]....
        /*05fc*/ 	.word	0x00008df0


	//   ....[64]....
        /*0600*/ 	.word	0x00008e00


	//   ....[65]....
        /*0604*/ 	.word	0x00008e10


	//   ....[66]....
        /*0608*/ 	.word	0x00008e20


	//   ....[67]....
        /*060c*/ 	.word	0x00008e30


	//   ....[68]....
        /*0610*/ 	.word	0x00008e40


	//   ....[69]....
        /*0614*/ 	.word	0x00008e60


	//   ....[70]....
        /*0618*/ 	.word	0x00008e70


	//   ....[71]....
        /*061c*/ 	.word	0x00008e80


	//   ....[72]....
        /*0620*/ 	.word	0x00008e90


	//   ....[73]....
        /*0624*/ 	.word	0x00008ea0


	//   ....[74]....
        /*0628*/ 	.word	0x00008eb0


	//   ....[75]....
        /*062c*/ 	.word	0x00008ec0


	//   ....[76]....
        /*0630*/ 	.word	0x00008ed0


	//   ....[77]....
        /*0634*/ 	.word	0x00008ee0


	//   ....[78]....
        /*0638*/ 	.word	0x00008f00


	//   ....[79]....
        /*063c*/ 	.word	0x00008f10


	//   ....[80]....
        /*0640*/ 	.word	0x00008f20


	//   ....[81]....
        /*0644*/ 	.word	0x00008f30


	//   ....[82]....
        /*0648*/ 	.word	0x00008f40


	//   ....[83]....
        /*064c*/ 	.word	0x00008f50


	//   ....[84]....
        /*0650*/ 	.word	0x0000b1a0


	//   ....[85]....
        /*0654*/ 	.word	0x0000b3b0


	//   ....[86]....
        /*0658*/ 	.word	0x0000b3e0


	//   ....[87]....
        /*065c*/ 	.word	0x0000b410


	//   ....[88]....
        /*0660*/ 	.word	0x0000b450


	//   ....[89]....
        /*0664*/ 	.word	0x0000b480


	//   ....[90]....
        /*0668*/ 	.word	0x0000b4b0


	//   ....[91]....
        /*066c*/ 	.word	0x0000b640


	//   ....[92]....
        /*0670*/ 	.word	0x0000b670


	//   ....[93]....
        /*0674*/ 	.word	0x0000b6a0


	//   ....[94]....
        /*0678*/ 	.word	0x0000b6d0


	//   ....[95]....
        /*067c*/ 	.word	0x0000b700


	//   ....[96]....
        /*0680*/ 	.word	0x0000b740


	//   ....[97]....
        /*0684*/ 	.word	0x0000b7d0


	//   ....[98]....
        /*0688*/ 	.word	0x0000b810


	//   ....[99]....
        /*068c*/ 	.word	0x0000b8a0


	//   ....[100]....
        /*0690*/ 	.word	0x0000cc00


	//   ....[101]....
        /*0694*/ 	.word	0x0000f4c0


	//   ....[102]....
        /*0698*/ 	.word	0x0000f4f0


	//   ....[103]....
        /*069c*/ 	.word	0x0000f520


	//   ....[104]....
        /*06a0*/ 	.word	0x0000f550


	//   ....[105]....
        /*06a4*/ 	.word	0x0000f590


	//   ....[106]....
        /*06a8*/ 	.word	0x0000f5a0


	//   ....[107]....
        /*06ac*/ 	.word	0x0000f5d0


	//   ....[108]....
        /*06b0*/ 	.word	0x0000f5e0


	//   ....[109]....
        /*06b4*/ 	.word	0x0000f720


	//   ....[110]....
        /*06b8*/ 	.word	0x0000f750


	//   ....[111]....
        /*06bc*/ 	.word	0x0000f790


	//   ....[112]....
        /*06c0*/ 	.word	0x0000f7c0


	//   ....[113]....
        /*06c4*/ 	.word	0x0000f7f0


	//   ....[114]....
        /*06c8*/ 	.word	0x0000f820


	//   ....[115]....
        /*06cc*/ 	.word	0x0000f8d0


	//   ....[116]....
        /*06d0*/ 	.word	0x0000f910


	//   ....[117]....
        /*06d4*/ 	.word	0x0000f9a0


	//   ....[118]....
        /*06d8*/ 	.word	0x0000fe10


	//   ....[119]....
        /*06dc*/ 	.word	0x00010330


	//   ....[120]....
        /*06e0*/ 	.word	0x000107c0


	//----- nvinfo : EIATTR_REG_RECONFIG
	.align		4
.L_122:
        /*06e4*/ 	.byte	0x01, 0x54
	.zero		2


	//----- nvinfo : EIATTR_SYSCALL_OFFSETS
	.align		4
        /*06e8*/ 	.byte	0x04, 0x46
        /*06ea*/ 	.short	(.L_124 - .L_123)


	//   ....[0]....
.L_123:
        /*06ec*/ 	.word	0x00001b50


	//   ....[1]....
        /*06f0*/ 	.word	0x0000c4e0


	//   ....[2]....
        /*06f4*/ 	.word	0x0000c660


	//   ....[3]....
        /*06f8*/ 	.word	0x0000c7a0


	//   ....[4]....
        /*06fc*/ 	.word	0x0000c8c0


	//----- nvinfo : EIATTR_MBARRIER_INSTR_OFFSETS
	.align		4
.L_124:
        /*0700*/ 	.byte	0x04, 0x39
        /*0702*/ 	.short	(.L_126 - .L_125)


	//   ....[0]....
.L_125:
        /*0704*/ 	.word	0x000002a0
        /*0708*/ 	.word	0x000000ff
        /*070c*/ 	.word	0x00038800
        /*0710*/ 	.short	0x0100
        /*0712*/ 	.byte	0x08
	.zero		1


	//   ....[1]....
        /*0714*/ 	.word	0x000002b0
        /*0718*/ 	.word	0x000000ff
        /*071c*/ 	.word	0x00038820
        /*0720*/ 	.short	0x0100
        /*0722*/ 	.byte	0x08
	.zero		1


	//   ....[2]....
        /*0724*/ 	.word	0x000003a0
        /*0728*/ 	.word	0x000000ff
        /*072c*/ 	.word	0x00038830
        /*0730*/ 	.short	0x0100
        /*0732*/ 	.byte	0x08
	.zero		1


	//   ....[3]....
        /*0734*/ 	.word	0x000003b0
        /*0738*/ 	.word	0x000000ff
        /*073c*/ 	.word	0x00038840
        /*0740*/ 	.short	0x0100
        /*0742*/ 	.byte	0x08
	.zero		1


	//   ....[4]....
        /*0744*/ 	.word	0x000003c0
        /*0748*/ 	.word	0x000000ff
        /*074c*/ 	.word	0x00038838
        /*0750*/ 	.short	0x0100
        /*0752*/ 	.byte	0x08
	.zero		1


	//   ....[5]....
        /*0754*/ 	.word	0x000003d0
        /*0758*/ 	.word	0x000000ff
        /*075c*/ 	.word	0x00038848
        /*0760*/ 	.short	0x0100
        /*0762*/ 	.byte	0x08
	.zero		1


	//   ....[6]....
        /*0764*/ 	.word	0x00000500
        /*0768*/ 	.word	0x000000ff
        /*076c*/ 	.word	0x00038850
        /*0770*/ 	.short	0x0100
        /*0772*/ 	.byte	0x08
	.zero		1


	//   ....[7]....
        /*0774*/ 	.word	0x00000510
        /*0778*/ 	.word	0x000000ff
        /*077c*/ 	.word	0x00038860
        /*0780*/ 	.short	0x0100
        /*0782*/ 	.byte	0x08
	.zero		1


	//   ....[8]....
        /*0784*/ 	.word	0x00000520
        /*0788*/ 	.word	0x000000ff
        /*078c*/ 	.word	0x00038858
        /*0790*/ 	.short	0x0100
        /*0792*/ 	.byte	0x08
	.zero		1


	//   ....[9]....
        /*0794*/ 	.word	0x00000530
        /*0798*/ 	.word	0x000000ff
        /*079c*/ 	.word	0x00038868
        /*07a0*/ 	.short	0x0100
        /*07a2*/ 	.byte	0x08
	.zero		1


	//   ....[10]....
        /*07a4*/ 	.word	0x00000620
        /*07a8*/ 	.word	0x000000ff
        /*07ac*/ 	.word	0x00038870
        /*07b0*/ 	.short	0x0100
        /*07b2*/ 	.byte	0x06
	.zero		1


	//   ....[11]....
        /*07b4*/ 	.word	0x00000630
        /*07b8*/ 	.word	0x000000ff
        /*07bc*/ 	.word	0x00038880
        /*07c0*/ 	.short	0x0100
        /*07c2*/ 	.byte	0x06
	.zero		1


	//   ....[12]....
        /*07c4*/ 	.word	0x00000640
        /*07c8*/ 	.word	0x000000ff
        /*07cc*/ 	.word	0x00038878
        /*07d0*/ 	.short	0x0100
        /*07d2*/ 	.byte	0x06
	.zero		1


	//   ....[13]....
        /*07d4*/ 	.word	0x00000650
        /*07d8*/ 	.word	0x000000ff
        /*07dc*/ 	.word	0x00038888
        /*07e0*/ 	.short	0x0100
        /*07e2*/ 	.byte	0x06
	.zero		1


	//   ....[14]....
        /*07e4*/ 	.word	0x00000780
        /*07e8*/ 	.word	0x000000ff
        /*07ec*/ 	.word	0x00038890
        /*07f0*/ 	.short	0x0100
        /*07f2*/ 	.byte	0x08
	.zero		1


	//   ....[15]....
        /*07f4*/ 	.word	0x00000790
        /*07f8*/ 	.word	0x000000ff
        /*07fc*/ 	.word	0x000388a0
        /*0800*/ 	.short	0x0100
        /*0802*/ 	.byte	0x08
	.zero		1


	//   ....[16]....
        /*0804*/ 	.word	0x000007a0
        /*0808*/ 	.word	0x000000ff
        /*080c*/ 	.word	0x00038898
        /*0810*/ 	.short	0x0100
        /*0812*/ 	.byte	0x08
	.zero		1


	//   ....[17]....
        /*0814*/ 	.word	0x000007b0
        /*0818*/ 	.word	0x000000ff
        /*081c*/ 	.word	0x000388a8
        /*0820*/ 	.short	0x0100
        /*0822*/ 	.byte	0x08
	.zero		1


	//   ....[18]....
        /*0824*/ 	.word	0x000008e0
        /*0828*/ 	.word	0x000000ff
        /*082c*/ 	.word	0x000388b0
        /*0830*/ 	.short	0x0100
        /*0832*/ 	.byte	0x08
	.zero		1


	//   ....[19]....
        /*0834*/ 	.word	0x000008f0
        /*0838*/ 	.word	0x000000ff
        /*083c*/ 	.word	0x000388c0
        /*0840*/ 	.short	0x0100
        /*0842*/ 	.byte	0x08
	.zero		1


	//   ....[20]....
        /*0844*/ 	.word	0x00000900
        /*0848*/ 	.word	0x000000ff
        /*084c*/ 	.word	0x000388b8
        /*0850*/ 	.short	0x0100
        /*0852*/ 	.byte	0x08
	.zero		1


	//   ....[21]....
        /*0854*/ 	.word	0x00000910
        /*0858*/ 	.word	0x000000ff
        /*085c*/ 	.word	0x000388c8
        /*0860*/ 	.short	0x0100
        /*0862*/ 	.byte	0x08
	.zero		1


	//   ....[22]....
        /*0864*/ 	.word	0x00001c00
        /*0868*/ 	.word	0x00000000
        /*086c*/ 	.word	0x00038800
        /*0870*/ 	.short	0x010a
        /*0872*/ 	.byte	0x3f
	.zero		1


	//   ....[23]....
        /*0874*/ 	.word	0x00001c90
        /*0878*/ 	.word	0x00000004
        /*087c*/ 	.word	0x00038830
        /*0880*/ 	.short	0x010a
        /*0882*/ 	.byte	0x3f
	.zero		1


	//   ....[24]....
        /*0884*/ 	.word	0x00001d00
        /*0888*/ 	.word	0x00000004
        /*088c*/ 	.word	0x00038830
        /*0890*/ 	.short	0x010a
        /*0892*/ 	.byte	0x3f
	.zero		1


	//   ....[25]....
        /*0894*/ 	.word	0x000030b0
        /*0898*/ 	.word	0x00000004
        /*089c*/ 	.word	0x00000000
        /*08a0*/ 	.short	0x0101
        /*08a2*/ 	.byte	0x3f
	.zero		1


	//   ....[26]....
        /*08a4*/ 	.word	0x00004850
        /*08a8*/ 	.word	0x000000ff
        /*08ac*/ 	.word	0x00038830
        /*08b0*/ 	.short	0x010a
        /*08b2*/ 	.byte	0x06
	.zero		1


	//   ....[27]....
        /*08b4*/ 	.word	0x00004890
        /*08b8*/ 	.word	0x000000ff
        /*08bc*/ 	.word	0x00038830
        /*08c0*/ 	.short	0x010a
        /*08c2*/ 	.byte	0x06
	.zero		1


	//   ....[28]....
        /*08c4*/ 	.word	0x00004c10
        /*08c8*/ 	.word	0x000000ff
        /*08cc*/ 	.word	0x00038850
        /*08d0*/ 	.short	0x010a
        /*08d2*/ 	.byte	0x06
	.zero		1


	//   ....[29]....
        /*08d4*/ 	.word	0x00004c50
        /*08d8*/ 	.word	0x000000ff
        /*08dc*/ 	.word	0x00038850
        /*08e0*/ 	.short	0x010a
        /*08e2*/ 	.byte	0x06
	.zero		1


	//   ....[30]....
        /*08e4*/ 	.word	0x00005fa0
        /*08e8*/ 	.word	0x00000004
        /*08ec*/ 	.word	0x00000000
        /*08f0*/ 	.short	0x0101
        /*08f2*/ 	.byte	0x3f
	.zero		1


	//   ....[31]....
        /*08f4*/ 	.word	0x00006150
        /*08f8*/ 	.word	0x00000009
        /*08fc*/ 	.word	0x00000000
        /*0900*/ 	.short	0x0101
        /*0902*/ 	.byte	0x3f
	.zero		1


	//   ....[32]....
        /*0904*/ 	.word	0x00006b60
        /*0908*/ 	.word	0x0000000e
        /*090c*/ 	.word	0x00038850
        /*0910*/ 	.short	0x010a
        /*0912*/ 	.byte	0x3f
	.zero		1


	//   ....[33]....
        /*0914*/ 	.word	0x00006bf0
        /*0918*/ 	.word	0x0000000e
        /*091c*/ 	.word	0x00038850
        /*0920*/ 	.short	0x010a
        /*0922*/ 	.byte	0x3f
	.zero		1


	//   ....[34]....
        /*0924*/ 	.word	0x00007200
        /*0928*/ 	.word	0x00000002
        /*092c*/ 	.word	0x00000000
        /*0930*/ 	.short	0x0101
        /*0932*/ 	.byte	0x3f
	.zero		1


	//   ....[35]....
        /*0934*/ 	.word	0x00009e20
        /*0938*/ 	.word	0x00000002
        /*093c*/ 	.word	0x00000000
        /*0940*/ 	.short	0x0101
        /*0942*/ 	.byte	0x3f
	.zero		1


	//   ....[36]....
        /*0944*/ 	.word	0x0000ce40
        /*0948*/ 	.word	0x00000004
        /*094c*/ 	.word	0x00038880
        /*0950*/ 	.short	0x010a
        /*0952*/ 	.byte	0x3f
	.zero		1


	//   ....[37]....
        /*0954*/ 	.word	0x0000d050
        /*0958*/ 	.word	0x00000004
        /*095c*/ 	.word	0x00038840
        /*0960*/ 	.short	0x010a
        /*0962*/ 	.byte	0x3f
	.zero		1


	//   ....[38]....
        /*0964*/ 	.word	0x0000d430
        /*0968*/ 	.word	0x000000ff
        /*096c*/ 	.word	0x00038820
        /*0970*/ 	.short	0x010a
        /*0972*/ 	.byte	0x29
	.zero		1


	//   ....[39]....
        /*0974*/ 	.word	0x0000d730
        /*0978*/ 	.word	0x00000004
        /*097c*/ 	.word	0x00038880
        /*0980*/ 	.short	0x010a
        /*0982*/ 	.byte	0x3f
	.zero		1


	//   ....[40]....
        /*0984*/ 	.word	0x0000dab0
        /*0988*/ 	.word	0x00000004
        /*098c*/ 	.word	0x00038840
        /*0990*/ 	.short	0x010a
        /*0992*/ 	.byte	0x3f
	.zero		1


	//   ....[41]....
        /*0994*/ 	.word	0x0000dea0
        /*0998*/ 	.word	0x00000003
        /*099c*/ 	.word	0x00038870
        /*09a0*/ 	.short	0x010a
        /*09a2*/ 	.byte	0x3f
	.zero		1


	//   ....[42]....
        /*09a4*/ 	.word	0x0000df20
        /*09a8*/ 	.word	0x00000003
        /*09ac*/ 	.word	0x00038860
        /*09b0*/ 	.short	0x010a
        /*09b2*/ 	.byte	0x3f
	.zero		1


	//   ....[43]....
        /*09b4*/ 	.word	0x0000e740
        /*09b8*/ 	.word	0x00000002
        /*09bc*/ 	.word	0x00038850
        /*09c0*/ 	.short	0x0101
        /*09c2*/ 	.byte	0x3f
	.zero		1


	//   ....[44]....
        /*09c4*/ 	.word	0x0000e780
        /*09c8*/ 	.word	0x00000002
        /*09cc*/ 	.word	0x00000000
        /*09d0*/ 	.short	0x0101
        /*09d2*/ 	.byte	0x3f
	.zero		1


	//   ....[45]....
        /*09d4*/ 	.word	0x0000e940
        /*09d8*/ 	.word	0x00000015
        /*09dc*/ 	.word	0x00038870
        /*09e0*/ 	.short	0x010a
        /*09e2*/ 	.byte	0x3f
	.zero		1


	//   ....[46]....
        /*09e4*/ 	.word	0x0000e9d0
        /*09e8*/ 	.word	0x00000015
        /*09ec*/ 	.word	0x00038860
        /*09f0*/ 	.short	0x010a
        /*09f2*/ 	.byte	0x3f
	.zero		1


	//   ....[47]....
        /*09f4*/ 	.word	0x0000f1d0
        /*09f8*/ 	.word	0x00000015
        /*09fc*/ 	.word	0x00038850
        /*0a00*/ 	.short	0x0101
        /*0a02*/ 	.byte	0x3f
	.zero		1


	//   ....[48]....
        /*0a04*/ 	.word	0x0000f220
        /*0a08*/ 	.word	0x00000000
        /*0a0c*/ 	.word	0x00000000
        /*0a10*/ 	.short	0x0101
        /*0a12*/ 	.byte	0x3f
	.zero		1


	//   ....[49]....
        /*0a14*/ 	.word	0x0000fd90
        /*0a18*/ 	.word	0x00000000
        /*0a1c*/ 	.word	0x00038820
        /*0a20*/ 	.short	0x010a
        /*0a22*/ 	.byte	0x3f
	.zero		1


	//   ....[50]....
        /*0a24*/ 	.word	0x0000ff50
        /*0a28*/ 	.word	0x00000006
        /*0a2c*/ 	.word	0x00000000
        /*0a30*/ 	.short	0x010a
        /*0a32*/ 	.byte	0x3f
	.zero		1


	//   ....[51]....
        /*0a34*/ 	.word	0x0000ffc0
        /*0a38*/ 	.word	0x00000007
        /*0a3c*/ 	.word	0x00000000
        /*0a40*/ 	.short	0x010a
        /*0a42*/ 	.byte	0x3f
	.zero		1


	//   ....[52]....
        /*0a44*/ 	.word	0x00010020
        /*0a48*/ 	.word	0x00000004
        /*0a4c*/ 	.word	0x00038860
        /*0a50*/ 	.short	0x010a
        /*0a52*/ 	.byte	0x3f
	.zero		1


	//   ....[53]....
        /*0a54*/ 	.word	0x00010070
        /*0a58*/ 	.word	0x00000003
        /*0a5c*/ 	.word	0x00038860
        /*0a60*/ 	.short	0x010a
        /*0a62*/ 	.byte	0x3f
	.zero		1


	//   ....[54]....
        /*0a64*/ 	.word	0x000100b0
        /*0a68*/ 	.word	0x00000004
        /*0a6c*/ 	.word	0x00038880
        /*0a70*/ 	.short	0x010a
        /*0a72*/ 	.byte	0x3f
	.zero		1


	//   ....[55]....
        /*0a74*/ 	.word	0x000100d0
        /*0a78*/ 	.word	0x00000003
        /*0a7c*/ 	.word	0x00038880
        /*0a80*/ 	.short	0x010a
        /*0a82*/ 	.byte	0x3f
	.zero		1


	//   ....[56]....
        /*0a84*/ 	.word	0x00010130
        /*0a88*/ 	.word	0x00000000
        /*0a8c*/ 	.word	0x00038800
        /*0a90*/ 	.short	0x010a
        /*0a92*/ 	.byte	0x3f
	.zero		1


	//   ....[57]....
        /*0a94*/ 	.word	0x00010180
        /*0a98*/ 	.word	0x00000004
        /*0a9c*/ 	.word	0x00038830
        /*0aa0*/ 	.short	0x010a
        /*0aa2*/ 	.byte	0x3f
	.zero		1


	//   ....[58]....
        /*0aa4*/ 	.word	0x000101e0
        /*0aa8*/ 	.word	0x00000003
        /*0aac*/ 	.word	0x00038830
        /*0ab0*/ 	.short	0x010a
        /*0ab2*/ 	.byte	0x3f
	.zero		1


	//   ....[59]....
        /*0ab4*/ 	.word	0x00010240
        /*0ab8*/ 	.word	0x00000003
        /*0abc*/ 	.word	0x00038850
        /*0ac0*/ 	.short	0x010a
        /*0ac2*/ 	.byte	0x3f
	.zero		1


	//   ....[60]....
        /*0ac4*/ 	.word	0x00010290
        /*0ac8*/ 	.word	0x0000000e
        /*0acc*/ 	.word	0x00038850
        /*0ad0*/ 	.short	0x010a
        /*0ad2*/ 	.byte	0x3f
	.zero		1


	//   ....[61]....
        /*0ad4*/ 	.word	0x000103e0
        /*0ad8*/ 	.word	0x00000004
        /*0adc*/ 	.word	0x00038880
        /*0ae0*/ 	.short	0x010a
        /*0ae2*/ 	.byte	0x3f
	.zero		1


	//   ....[62]....
        /*0ae4*/ 	.word	0x00010430
        /*0ae8*/ 	.word	0x00000004
        /*0aec*/ 	.word	0x00038840
        /*0af0*/ 	.short	0x010a
        /*0af2*/ 	.byte	0x3f
	.zero		1


	//   ....[63]....
        /*0af4*/ 	.word	0x00010490
        /*0af8*/ 	.word	0x00000003
        /*0afc*/ 	.word	0x00038820
        /*0b00*/ 	.short	0x010a
        /*0b02*/ 	.byte	0x3f
	.zero		1


	//   ....[64]....
        /*0b04*/ 	.word	0x000104e0
        /*0b08*/ 	.word	0x00000004
        /*0b0c*/ 	.word	0x00038880
        /*0b10*/ 	.short	0x010a
        /*0b12*/ 	.byte	0x3f
	.zero		1


	//   ....[65]....
        /*0b14*/ 	.word	0x00010530
        /*0b18*/ 	.word	0x00000004
        /*0b1c*/ 	.word	0x00038840
        /*0b20*/ 	.short	0x010a
        /*0b22*/ 	.byte	0x3f
	.zero		1


	//   ....[66]....
        /*0b24*/ 	.word	0x00010590
        /*0b28*/ 	.word	0x00000003
        /*0b2c*/ 	.word	0x00038870
        /*0b30*/ 	.short	0x010a
        /*0b32*/ 	.byte	0x3f
	.zero		1


	//   ....[67]....
        /*0b34*/ 	.word	0x000105f0
        /*0b38*/ 	.word	0x00000003
        /*0b3c*/ 	.word	0x00038860
        /*0b40*/ 	.short	0x010a
        /*0b42*/ 	.byte	0x3f
	.zero		1


	//   ....[68]....
        /*0b44*/ 	.word	0x00010640
        /*0b48*/ 	.word	0x00000015
        /*0b4c*/ 	.word	0x00038870
        /*0b50*/ 	.short	0x010a
        /*0b52*/ 	.byte	0x3f
	.zero		1


	//   ....[69]....
        /*0b54*/ 	.word	0x00010690
        /*0b58*/ 	.word	0x00000015
        /*0b5c*/ 	.word	0x00038860
        /*0b60*/ 	.short	0x010a
        /*0b62*/ 	.byte	0x3f
	.zero		1


	//   ....[70]....
        /*0b64*/ 	.word	0x000106e0
        /*0b68*/ 	.word	0x00000000
        /*0b6c*/ 	.word	0x00038820
        /*0b70*/ 	.short	0x010a
        /*0b72*/ 	.byte	0x3f
	.zero		1


	//   ....[71]....
        /*0b74*/ 	.word	0x00010880
        /*0b78*/ 	.word	0x00000006
        /*0b7c*/ 	.word	0x00000000
        /*0b80*/ 	.short	0x010a
        /*0b82*/ 	.byte	0x3f
	.zero		1


	//   ....[72]....
        /*0b84*/ 	.word	0x000108d0
        /*0b88*/ 	.word	0x00000007
        /*0b8c*/ 	.word	0x00000000
        /*0b90*/ 	.short	0x010a
        /*0b92*/ 	.byte	0x3f
	.zero		1


	//   ....[73]....
        /*0b94*/ 	.word	0x00010920
        /*0b98*/ 	.word	0x00000004
        /*0b9c*/ 	.word	0x00038860
        /*0ba0*/ 	.short	0x010a
        /*0ba2*/ 	.byte	0x3f
	.zero		1


	//   ....[74]....
        /*0ba4*/ 	.word	0x00010970
        /*0ba8*/ 	.word	0x00000003
        /*0bac*/ 	.word	0x00038860
        /*0bb0*/ 	.short	0x010a
        /*0bb2*/ 	.byte	0x3f
	.zero		1


	//   ....[75]....
        /*0bb4*/ 	.word	0x000109c0
        /*0bb8*/ 	.word	0x00000004
        /*0bbc*/ 	.word	0x00038880
        /*0bc0*/ 	.short	0x010a
        /*0bc2*/ 	.byte	0x3f
	.zero		1


	//----- nvinfo : EIATTR_NUM_MBARRIERS
	.align		4
.L_126:
        /*0bc4*/ 	.byte	0x03, 0x38
        /*0bc6*/ 	.short	0x0016


	//----- nvinfo : EIATTR_EXIT_INSTR_OFFSETS
	.align		4
        /*0bc8*/ 	.byte	0x04, 0x1c
        /*0bca*/ 	.short	(.L_128 - .L_127)


	//   ....[0]....
.L_127:
        /*0bcc*/ 	.word	0x00000ab0


	//   ....[1]....
        /*0bd0*/ 	.word	0x0000b150


	//   ....[2]....
        /*0bd4*/ 	.word	0x00010120


	//----- nvinfo : EIATTR_MAX_THREADS
	.align		4
.L_128:
        /*0bd8*/ 	.byte	0x04, 0x05
        /*0bda*/ 	.short	(.L_130 - .L_129)
.L_129:
        /*0bdc*/ 	.word	0x00000180
        /*0be0*/ 	.word	0x00000001
        /*0be4*/ 	.word	0x00000001


	//----- nvinfo : EIATTR_CRS_STACK_SIZE
	.align		4
.L_130:
        /*0be8*/ 	.byte	0x04, 0x1e
        /*0bea*/ 	.short	(.L_132 - .L_131)
.L_131:
        /*0bec*/ 	.word	0x00000000


	//----- nvinfo : EIATTR_CBANK_PARAM_SIZE
	.align		4
.L_132:
        /*0bf0*/ 	.byte	0x03, 0x19
        /*0bf2*/ 	.short	0x0a70


	//----- nvinfo : EIATTR_PARAM_CBANK
	.align		4
        /*0bf4*/ 	.byte	0x04, 0x0a
        /*0bf6*/ 	.short	(.L_134 - .L_133)
	.align		4
.L_133:
        /*0bf8*/ 	.word	index@(.nv.constant0._ZN7cutlass13device_kernelIN5flash11enable_sm90INS1_16FlashAttnFwdSm90INS1_25CollectiveMainloopFwdSm90ILi2EN4cute5tupleIJNS5_1CILi1EEES8_S8_EEENS6_IJNS7_ILi128EEESA_NS7_ILi256EEEEEELi256ENS_12float_e4m3_tEfNS_4arch4Sm90ELb0ELb0ELb0ELb1ELb0ELb0ELb0ELb1ELb1ELb0ELb0ELb0EEENS1_21CollectiveEpilogueFwdINS6_IJSA_SB_SA_EEES9_NS_10bfloat16_tESF_Li256ELb1ELb0ELb0ELb1EEENS1_36VarlenDynamicPersistentTileSchedulerILi128ELi128ELi256ELi128ELb0ELb0ELb1ELb0ELb1ELb1EEEEEEEEEvNT_6ParamsE)
        /*0bfc*/ 	.short	0x0210
        /*0bfe*/ 	.short	0x0a70


	//----- nvinfo : EIATTR_SW_WAR
	.align		4
.L_134:
        /*0c00*/ 	.byte	0x04, 0x36
        /*0c02*/ 	.short	(.L_136 - .L_135)
.L_135:
        /*0c04*/ 	.word	0x00000008
.L_136:


//--------------------- .nv.info._ZN7cutlass13device_kernelIN5flash11enable_sm90INS1_16FlashAttnFwdSm90INS1_25CollectiveMainloopFwdSm90ILi2EN4cute5tupleIJNS5_1CILi1EEES8_S8_EEENS6_IJNS7_ILi128EEESA_NS7_ILi256EEEEEELi256ENS_12float_e4m3_tEfNS_4arch4Sm90ELb0ELb0ELb0ELb1ELb0ELb1ELb0ELb1ELb1ELb0ELb0ELb0EEENS1_21CollectiveEpilogueFwdINS6_IJSA_SB_SA_EEES9_NS_10bfloat16_tESF_Li256ELb1ELb0ELb0ELb1EEENS1_36VarlenDynamicPersistentTileSchedulerILi128ELi128ELi256ELi128ELb0ELb0ELb1ELb0ELb1ELb1EEEEEEEEEvNT_6ParamsE --------------------------
	.section	.nv.info._ZN7cutlass13device_kernelIN5flash11enable_sm90INS1_16FlashAttnFwdSm90INS1_25CollectiveMainloopFwdSm90ILi2EN4cute5tupleIJNS5_1CILi1EEES8_S8_EEENS6_IJNS7_ILi128EEESA_NS7_ILi256EEEEEELi256ENS_12float_e4m3_tEfNS_4arch4Sm90ELb0ELb0ELb0ELb1ELb0ELb1ELb0ELb1ELb1ELb0ELb0ELb0EEENS1_21CollectiveEpilogueFwdINS6_IJSA_SB_SA_EEES9_NS_10bfloat16_tESF_Li256ELb1ELb0ELb0ELb1EEENS1_36VarlenDynamicPersistentTileSchedulerILi128ELi128ELi256ELi128ELb0ELb0ELb1ELb0ELb1ELb1EEEEEEEEEvNT_6ParamsE,"",@"SHT_CUDA_INFO"
	.sectionflags	@""
	.align	4


	//----- nvinfo : EIATTR_CUDA_API_VERSION
	.align		4
        /*0000*/ 	.byte	0x04, 0x37
        /*0002*/ 	.short	(.L_138 - .L_137)
.L_137:
        /*0004*/ 	.word	0x00000082


	//----- nvinfo : EIATTR_KPARAM_INFO
	.align		4
.L_138:
        /*0008*/ 	.byte	0x04, 0x17
        /*000a*/ 	.short	(.L_140 - .L_139)
.L_139:
        /*000c*/ 	.word	0x00000000
        /*0010*/ 	.short	0x0000
        /*0012*/ 	.short	0x0070
        /*0014*/ 	.byte	0x00, 0xf0, 0x01, 0x28


	//----- nvinfo : EIATTR_SPARSE_MMA_MASK
	.align		4
.L_140:
        /*0018*/ 	.byte	0x03, 0x50
        /*001a*/ 	.short	0x0000


	//----- nvinfo : EIATTR_MAXREG_COUNT
	.align		4
        /*001c*/ 	.byte	0x03, 0x1b
        /*001e*/ 	.short	0x00a8


	//----- nvinfo : EIATTR_NUM_BARRIERS
	.align		4
        /*0020*/ 	.byte	0x02, 0x4c
        /*0022*/ 	.byte	0x10
	.zero		1


	//----- nvinfo : EIATTR_EXTERNS
	.align		4
        /*0024*/ 	.byte	0x04, 0x0f
        /*0026*/ 	.short	(.L_142 - .L_141)


	//   ....[0]....
	.align		4
.L_141:
        /*0028*/ 	.word	index@(__assertfail)


	//----- nvinfo : EIATTR_ANNOTATIONS
	.align		4
.L_142:
        /*002c*/ 	.byte	0x04, 0x55
        /*002e*/ 	.short	(.L_144 - .L_143)


	//   ....[0]....
.L_143:
        /* <DEDUP_REMOVED lines=103> */


	//----- nvinfo : EIATTR_MERCURY_ISA_VERSION
	.align		4
.L_144:
        /*0688*/ 	.byte	0x03, 0x5f
        /*068a*/ 	.short	0x0101


	//----- nvinfo : EIATTR_UNUSED_LOAD_BYTE_OFFSET
	.align		4
        /*068c*/ 	.byte	0x04, 0x44
        /*068e*/ 	.short	(.L_146 - .L_145)


	//   ....[0]....
.L_145:
        /*0690*/ 	.word	0x00000b00
        /*0694*/ 	.word	0x0000fff0


	//   ....[1]....
        /*0698*/ 	.word	0x00019910
        /*069c*/ 	.word	0x0000fff0


	//----- nvinfo : EIATTR_INT_WARP_WIDE_INSTR_OFFSETS
	.align		4
.L_146:
        /*06a0*/ 	.byte	0x04, 0x31
        /*06a2*/ 	.short	(.L_148 - .L_147)


	//   ....[0]....
.L_147:
        /*06a4*/ 	.word	0x000001c0


	//   ....[1]....
        /*06a8*/ 	.word	0x00000200


	//   ....[2]....
        /*06ac*/ 	.word	0x00000270


	//   ....[3]....
        /*06b0*/ 	.word	0x0001f450


	//   ....[4]....
        /*06b4*/ 	.word	0x0001f4e0


	//   ....[5]....
        /*06b8*/ 	.word	0x0001fc60


	//   ....[6]....
        /*06bc*/ 	.word	0x0001fc90


	//   ....[7]....
        /*06c0*/ 	.word	0x0001fd60


	//   ....[8]....
        /*06c4*/ 	.word	0x00021cb0


	//   ....[9]....
        /*06c8*/ 	.word	0x00021d40


	//----- nvinfo : EIATTR_COOP_GROUP_MASK_REGIDS
	.align		4
.L_148:
        /*06cc*/ 	.byte	0x04, 0x29
        /*06ce*/ 	.short	(.L_150 - .L_149)


	//   ....[0]....
.L_149:
        /*06d0*/ 	.word	0xffffffff


	//   ....[1]....
        /*06d4*/ 	.word	0xffffffff


	//   ....[2]....
        /*06d8*/ 	.word	0xffffffff


	//   ....[3]....
        /*06dc*/ 	.word	0xffffffff


	//   ....[4]....
        /*06e0*/ 	.word	0xffffffff


	//   ....[5]....
        /*06e4*/ 	.word	0xffffffff


	//   ....[6]....
        /*06e8*/ 	.word	0xffffffff


	//   ....[7]....
        /*06ec*/ 	.word	0xffffffff


	//   ....[8]....
        /*06f0*/ 	.word	0xffffffff


	//   ....[9]....
        /*06f4*/ 	.word	0xffffffff


	//   ....[10]....
        /*06f8*/ 	.word	0xffffffff


	//   ....[11]....
        /*06fc*/ 	.word	0xffffffff


	//   ....[12]....
        /*0700*/ 	.word	0xffffffff


	//   ....[13]....
        /*0704*/ 	.word	0xffffffff


	//   ....[14]....
        /*0708*/ 	.word	0xffffffff


	//   ....[15]....
        /*070c*/ 	.word	0xffffffff


	//   ....[16]....
        /*0710*/ 	.word	0xffffffff


	//   ....[17]....
        /*0714*/ 	.word	0xffffffff


	//   ....[18]....
        /*0718*/ 	.word	0xffffffff


	//   ....[19]....
        /*071c*/ 	.word	0xffffffff


	//   ....[20]....
        /*0720*/ 	.word	0xffffffff


	//   ....[21]....
        /*0724*/ 	.word	0xffffffff


	//   ....[22]....
        /*0728*/ 	.word	0xffffffff


	//   ....[23]....
        /*072c*/ 	.word	0xffffffff


	//   ....[24]....
        /*0730*/ 	.word	0xffffffff


	//   ....[25]....
        /*0734*/ 	.word	0xffffffff


	//   ....[26]....
        /*0738*/ 	.word	0xffffffff


	//   ....[27]....
        /*073c*/ 	.word	0xffffffff


	//   ....[28]....
        /*0740*/ 	.word	0xffffffff


	//   ....[29]....
        /*0744*/ 	.word	0xffffffff


	//   ....[30]....
        /*0748*/ 	.word	0xffffffff


	//   ....[31]....
        /*074c*/ 	.word	0xffffffff


	//   ....[32]....
        /*0750*/ 	.word	0xffffffff


	//   ....[33]....
        /*0754*/ 	.word	0xffffffff


	//   ....[34]....
        /*0758*/ 	.word	0xffffffff


	//   ....[35]....
        /*075c*/ 	.word	0xffffffff


	//   ....[36]....
        /*0760*/ 	.word	0xffffffff


	//   ....[37]....
        /*0764*/ 	.word	0xffffffff


	//   ....[38]....
        /*0768*/ 	.word	0xffffffff


	//   ....[39]....
        /*076c*/ 	.word	0xffffffff


	//   ....[40]....
        /*0770*/ 	.word	0xffffffff


	//   ....[41]....
        /*0774*/ 	.word	0xffffffff


	//   ....[42]....
        /*0778*/ 	.word	0xffffffff


	//   ....[43]....
        /*077c*/ 	.word	0xffffffff


	//   ....[44]....
        /*0780*/ 	.word	0xffffffff


	//   ....[45]....
        /*0784*/ 	.word	0xffffffff


	//   ....[46]....
        /*0788*/ 	.word	0xffffffff


	//   ....[47]....
        /*078c*/ 	.word	0xffffffff


	//   ....[48]....
        /*0790*/ 	.word	0xffffffff


	//   ....[49]....
        /*0794*/ 	.word	0xffffffff


	//   ....[50]....
        /*0798*/ 	.word	0xffffffff


	//   ....[51]....
        /*079c*/ 	.word	0xffffffff


	//   ....[52]....
        /*07a0*/ 	.word	0xffffffff


	//   ....[53]....
        /*07a4*/ 	.word	0xffffffff


	//   ....[54]....
        /*07a8*/ 	.word	0xffffffff


	//   ....[55]....
        /*07ac*/ 	.word	0xffffffff


	//   ....[56]....
        /*07b0*/ 	.word	0xffffffff


	//   ....[57]....
        /*07b4*/ 	.word	0xffffffff


	//   ....[58]....
        /*07b8*/ 	.word	0xffffffff


	//   ....[59]....
        /*07bc*/ 	.word	0xffffffff


	//   ....[60]....
        /*07c0*/ 	.word	0xffffffff


	//   ....[61]....
        /*07c4*/ 	.word	0xffffffff


	//   ....[62]....
        /*07c8*/ 	.word	0xffffffff


	//   ....[63]....
        /*07cc*/ 	.word	0xffffffff


	//   ....[64]....
        /*07d0*/ 	.word	0xffffffff


	//   ....[65]....
        /*07d4*/ 	.word	0xffffffff


	//   ....[66]....
        /*07d8*/ 	.word	0xffffffff


	//   ....[67]....
        /*07dc*/ 	.word	0xffffffff


	//   ....[68]....
        /*07e0*/ 	.word	0xffffffff


	//   ....[69]....
        /*07e4*/ 	.word	0xffffffff


	//   ....[70]....
        /*07e8*/ 	.word	0xffffffff


	//   ....[71]....
        /*07ec*/ 	.word	0xffffffff


	//   ....[72]....
        /*07f0*/ 	.word	0xffffffff


	//   ....[73]....
        /*07f4*/ 	.word	0xffffffff


	//   ....[74]....
        /*07f8*/ 	.word	0xffffffff


	//   ....[75]....
        /*07fc*/ 	.word	0xffffffff


	//   ....[76]....
        /*0800*/ 	.word	0xffffffff


	//   ....[77]....
        /*0804*/ 	.word	0xffffffff


	//   ....[78]....
        /*0808*/ 	.word	0xffffffff


	//   ....[79]....
        /*080c*/ 	.word	0xffffffff


	//   ....[80]....
        /*0810*/ 	.word	0xffffffff


	//   ....[81]....
        /*0814*/ 	.word	0xffffffff


	//   ....[82]....
        /*0818*/ 	.word	0xffffffff


	//   ....[83]....
        /*081c*/ 	.word	0xffffffff


	//   ....[84]....
        /*0820*/ 	.word	0xffffffff


	//   ....[85]....
        /*0824*/ 	.word	0xffffffff


	//   ....[86]....
        /*0828*/ 	.word	0xffffffff


	//   ....[87]....
        /*082c*/ 	.word	0xffffffff


	//   ....[88]....
        /*0830*/ 	.word	0xffffffff


	//   ....[89]....
        /*0834*/ 	.word	0xffffffff


	//   ....[90]....
        /*0838*/ 	.word	0xffffffff


	//   ....[91]....
        /*083c*/ 	.word	0xffffffff


	//   ....[92]....
        /*0840*/ 	.word	0xffffffff


	//   ....[93]....
        /*0844*/ 	.word	0xffffffff


	//   ....[94]....
        /*0848*/ 	.word	0xffffffff


	//   ....[95]....
        /*084c*/ 	.word	0xffffffff


	//   ....[96]....
        /*0850*/ 	.word	0xffffffff


	//   ....[97]....
        /*0854*/ 	.word	0xffffffff


	//   ....[98]....
        /*0858*/ 	.word	0xffffffff


	//   ....[99]....
        /*085c*/ 	.word	0xffffffff


	//   ....[100]....
        /*0860*/ 	.word	0xffffffff


	//   ....[101]....
        /*0864*/ 	.word	0xffffffff


	//   ....[102]....
        /*0868*/ 	.word	0xffffffff


	//   ....[103]....
        /*086c*/ 	.word	0xffffffff


	//   ....[104]....
        /*0870*/ 	.word	0xffffffff


	//   ....[105]....
        /*0874*/ 	.word	0xffffffff


	//   ....[106]....
        /*0878*/ 	.word	0xffffffff


	//   ....[107]....
        /*087c*/ 	.word	0xffffffff


	//   ....[108]....
        /*0880*/ 	.word	0xffffffff


	//   ....[109]....
        /*0884*/ 	.word	0xffffffff


	//   ....[110]....
        /*0888*/ 	.word	0xffffffff


	//   ....[111]....
        /*088c*/ 	.word	0xffffffff


	//   ....[112]....
        /*0890*/ 	.word	0xffffffff


	//   ....[113]....
        /*0894*/ 	.word	0xffffffff


	//   ....[114]....
        /*0898*/ 	.word	0xffffffff


	//   ....[115]....
        /*089c*/ 	.word	0xffffffff


	//   ....[116]....
        /*08a0*/ 	.word	0xffffffff


	//   ....[117]....
        /*08a4*/ 	.word	0xffffffff


	//   ....[118]....
        /*08a8*/ 	.word	0xffffffff


	//   ....[119]....
        /*08ac*/ 	.word	0xffffffff


	//   ....[120]....
        /*08b0*/ 	.word	0x0500000f


	//   ....[121]....
        /*08b4*/ 	.word	0x0500000f


	//   ....[122]....
        /*08b8*/ 	.word	0x0500000f


	//   ....[123]....
        /*08bc*/ 	.word	0x0500000f


	//   ....[124]....
        /*08c0*/ 	.word	0x0500000f


	//   ....[125]....
        /*08c4*/ 	.word	0x0500000f


	//   ....[126]....
        /*08c8*/ 	.word	0x0500000f


	//   ....[127]....
        /*08cc*/ 	.word	0x0500000f


	//   ....[128]....
        /*08d0*/ 	.word	0x0500000f


	//   ....[129]....
        /*08d4*/ 	.word	0x0500000f


	//   ....[130]....
        /*08d8*/ 	.word	0x0500000f


	//   ....[131]....
        /*08dc*/ 	.word	0x0500000f


	//   ....[132]....
        /*08e0*/ 	.word	0x0500000f


	//   ....[133]....
        /*08e4*/ 	.word	0x0500000f


	//   ....[134]....
        /*08e8*/ 	.word	0x0500000f


	//   ....[135]....
        /*08ec*/ 	.word	0x0500000f


	//   ....[136]....
        /*08f0*/ 	.word	0x0500000f


	//   ....[137]....
        /*08f4*/ 	.word	0x0500000f


	//   ....[138]....
        /*08f8*/ 	.word	0x0500000f


	//   ....[139]....
        /*08fc*/ 	.word	0x0500000f


	//   ....[140]....
        /*0900*/ 	.word	0x0500000f


	//   ....[141]....
        /*0904*/ 	.word	0x0500000f


	//   ....[142]....
        /*0908*/ 	.word	0x0500000f


	//   ....[143]....
        /*090c*/ 	.word	0x0500000f


	//   ....[144]....
        /*0910*/ 	.word	0x0500000f


	//   ....[145]....
        /*0914*/ 	.word	0x0500000f


	//   ....[146]....
        /*0918*/ 	.word	0x0500000f


	//   ....[147]....
        /*091c*/ 	.word	0x0500000f


	//   ....[148]....
        /*0920*/ 	.word	0x0500000f


	//   ....[149]....
        /*0924*/ 	.word	0x0500000f


	//   ....[150]....
        /*0928*/ 	.word	0x0500000f


	//   ....[151]....
        /*092c*/ 	.word	0x0500000f


	//   ....[152]....
        /*0930*/ 	.word	0x0500000f


	//   ....[153]....
        /*0934*/ 	.word	0x0500000f


	//   ....[154]....
        /*0938*/ 	.word	0x0500000f


	//   ....[155]....
        /*093c*/ 	.word	0x0500000f


	//   ....[156]....
        /*0940*/ 	.word	0x0500000f


	//   ....[157]....
        /*0944*/ 	.word	0x0500000f


	//   ....[158]....
        /*0948*/ 	.word	0x0500000f


	//   ....[159]....
        /*094c*/ 	.word	0x0500000f


	//   ....[160]....
        /*0950*/ 	.word	0x0500000f


	//   ....[161]....
        /*0954*/ 	.word	0x0500000f


	//   ....[162]....
        /*0958*/ 	.word	0x0500000f


	//   ....[163]....
        /*095c*/ 	.word	0x0500000f


	//   ....[164]....
        /*0960*/ 	.word	0x0500000f


	//   ....[165]....
        /*0964*/ 	.word	0x0500000f


	//   ....[166]....
        /*0968*/ 	.word	0x0500000f


	//   ....[167]....
        /*096c*/ 	.word	0x0500000f


	//   ....[168]....
        /*0970*/ 	.word	0x0500000f


	//   ....[169]....
        /*0974*/ 	.word	0x0500000f


	//   ....[170]....
        /*0978*/ 	.word	0x0500000f


	//   ....[171]....
        /*097c*/ 	.word	0x0500000f


	//   ....[172]....
        /*0980*/ 	.word	0x0500000f


	//   ....[173]....
        /*0984*/ 	.word	0x0500000f


	//   ....[174]....
        /*0988*/ 	.word	0x0500000f


	//   ....[175]....
        /*098c*/ 	.word	0x0500000f


	//   ....[176]....
        /*0990*/ 	.word	0x0500000f


	//   ....[177]....
        /*0994*/ 	.word	0x0500000f


	//   ....[178]....
        /*0998*/ 	.word	0x0500000f


	//   ....[179]....
        /*099c*/ 	.word	0x0500000f


	//   ....[180]....
        /*09a0*/ 	.word	0x0500000f


	//   ....[181]....
        /*09a4*/ 	.word	0x0500000f


	//   ....[182]....
        /*09a8*/ 	.word	0x0500000f


	//   ....[183]....
        /*09ac*/ 	.word	0x0500000f


	//   ....[184]....
        /*09b0*/ 	.word	0x0500000f


	//   ....[185]....
        /*09b4*/ 	.word	0x0500000f


	//   ....[186]....
        /*09b8*/ 	.word	0x0500000f


	//   ....[187]....
        /*09bc*/ 	.word	0x0500000f


	//   ....[188]....
        /*09c0*/ 	.word	0x0500000f


	//   ....[189]....
        /*09c4*/ 	.word	0x0500000f


	//   ....[190]....
        /*09c8*/ 	.word	0x0500000f


	//   ....[191]....
        /*09cc*/ 	.word	0x0500000f


	//   ....[192]....
        /*09d0*/ 	.word	0x0500000f


	//   ....[193]....
        /*09d4*/ 	.word	0x0500000f


	//   ....[194]....
        /*09d8*/ 	.word	0x0500000f


	//   ....[195]....
        /*09dc*/ 	.word	0x0500000f


	//   ....[196]....
        /*09e0*/ 	.word	0x0500000f


	//   ....[197]....
        /*09e4*/ 	.word	0x0500000f


	//   ....[198]....
        /*09e8*/ 	.word	0x0500000f


	//   ....[199]....
        /*09ec*/ 	.word	0x0500000f


	//   ....[200]....
        /*09f0*/ 	.word	0x0500000f


	//   ....[201]....
        /*09f4*/ 	.word	0x0500000f


	//   ....[202]....
        /*09f8*/ 	.word	0x0500000f


	//   ....[203]....
        /*09fc*/ 	.word	0x0500000f


	//   ....[204]....
        /*0a00*/ 	.word	0x0500000f


	//   ....[205]....
        /*0a04*/ 	.word	0x0500000f


	//   ....[206]....
        /*0a08*/ 	.word	0x0500000f


	//   ....[207]....
        /*0a0c*/ 	.word	0x0500000f


	//   ....[208]....
        /*0a10*/ 	.word	0x0500000f


	//   ....[209]....
        /*0a14*/ 	.word	0x0500000f


	//   ....[210]....
        /*0a18*/ 	.word	0x0500000f


	//   ....[211]....
        /*0a1c*/ 	.word	0x0500000f


	//   ....[212]....
        /*0a20*/ 	.word	0x0500000f


	//----- nvinfo : EIATTR_COOP_GROUP_INSTR_OFFSETS
	.align		4
.L_150:
        /*0a24*/ 	.byte	0x04, 0x28
        /*0a26*/ 	.short	(.L_152 - .L_151)


	//   ....[0]....
.L_151:
        /*0a28*/ 	.word	0x00000070


	//   ....[1]....
        /*0a2c*/ 	.word	0x000001d0


	//   ....[2]....
        /*0a30*/ 	.word	0x00000220


	//   ....[3]....
        /*0a34*/ 	.word	0x00000450


	//   ....[4]....
        /*0a38*/ 	.word	0x000005b0


	//   ....[5]....
        /*0a3c*/ 	.word	0x000006d0


	//   ....[6]....
        /*0a40*/ 	.word	0x00000830


	//   ....[7]....
        /*0a44*/ 	.word	0x0000c550


	//   ....[8]....
        /*0a48*/ 	.word	0x00014910


	//   ....[9]....
        /*0a4c*/ 	.word	0x00014950


	//   ....[10]....
        /*0a50*/ 	.word	0x000150e0


	//   ....[11]....
        /*0a54*/ 	.word	0x00015170


	//   ....[12]....
        /*0a58*/ 	.word	0x00016e10


	//   ....[13]....
        /*0a5c*/ 	.word	0x000170e0


	//   ....[14]....
        /*0a60*/ 	.word	0x00017150


	//   ....[15]....
        /*0a64*/ 	.word	0x00017160


	//   ....[16]....
        /*0a68*/ 	.word	0x00018d90


	//   ....[17]....
        /*0a6c*/ 	.word	0x00018da0


	//   ....[18]....
        /*0a70*/ 	.word	0x00018dd0


	//   ....[19]....
        /*0a74*/ 	.word	0x00018de0


	//   ....[20]....
        /*0a78*/ 	.word	0x0001a520


	//   ....[21]....
        /*0a7c*/ 	.word	0x0001a550


	//   ....[22]....
        /*0a80*/ 	.word	0x0001a580


	//   ....[23]....
        /*0a84*/ 	.word	0x0001a5b0


	//   ....[24]....
        /*0a88*/ 	.word	0x0001a5e0


	//   ....[25]....
        /*0a8c*/ 	.word	0x0001a610


	//   ....[26]....
        /*0a90*/ 	.word	0x0001a640


	//   ....[27]....
        /*0a94*/ 	.word	0x0001a670


	//   ....[28]....
        /*0a98*/ 	.word	0x0001a6a0


	//   ....[29]....
        /*0a9c*/ 	.word	0x0001a6d0


	//   ....[30]....
        /*0aa0*/ 	.word	0x0001a700


	//   ....[31]....
        /*0aa4*/ 	.word	0x0001a730


	//   ....[32]....
        /*0aa8*/ 	.word	0x0001a760


	//   ....[33]....
        /*0aac*/ 	.word	0x0001a790


	//   ....[34]....
        /*0ab0*/ 	.word	0x0001a7c0


	//   ....[35]....
        /*0ab4*/ 	.word	0x0001a7f0


	//   ....[36]....
        /*0ab8*/ 	.word	0x0001a820


	//   ....[37]....
        /*0abc*/ 	.word	0x0001a850


	//   ....[38]....
        /*0ac0*/ 	.word	0x0001a880


	//   ....[39]....
        /*0ac4*/ 	.word	0x0001a8b0


	//   ....[40]....
        /*0ac8*/ 	.word	0x0001a8e0


	//   ....[41]....
        /*0acc*/ 	.word	0x0001a910


	//   ....[42]....
        /*0ad0*/ 	.word	0x0001a940


	//   ....[43]....
        /*0ad4*/ 	.word	0x0001a970


	//   ....[44]....
        /*0ad8*/ 	.word	0x0001a9a0


	//   ....[45]....
        /*0adc*/ 	.word	0x0001a9d0


	//   ....[46]....
        /*0ae0*/ 	.word	0x0001aa00


	//   ....[47]....
        /*0ae4*/ 	.word	0x0001aa30


	//   ....[48]....
        /*0ae8*/ 	.word	0x0001aa60


	//   ....[49]....
        /*0aec*/ 	.word	0x0001aa80


	//   ....[50]....
        /*0af0*/ 	.word	0x0001aa90


	//   ....[51]....
        /*0af4*/ 	.word	0x0001aac0


	//   ....[52]....
        /*0af8*/ 	.word	0x0001aaf0


	//   ....[53]....
        /*0afc*/ 	.word	0x0001ab20


	//   ....[54]....
        /*0b00*/ 	.word	0x0001ab30


	//   ....[55]....
        /*0b04*/ 	.word	0x0001ab40


	//   ....[56]....
        /*0b08*/ 	.word	0x0001ab70


	//   ....[57]....
        /*0b0c*/ 	.word	0x0001ab90


	//   ....[58]....
        /*0b10*/ 	.word	0x0001abb0


	//   ....[59]....
        /*0b14*/ 	.word	0x0001abc0


	//   ....[60]....
        /*0b18*/ 	.word	0x0001abe0


	//   ....[61]....
        /*0b1c*/ 	.word	0x0001ac10


	//   ....[62]....
        /*0b20*/ 	.word	0x0001ac20


	//   ....[63]....
        /*0b24*/ 	.word	0x0001ac50


	//   ....[64]....
        /*0b28*/ 	.word	0x0001ac60


	//   ....[65]....
        /*0b2c*/ 	.word	0x0001ac70


	//   ....[66]....
        /*0b30*/ 	.word	0x0001ac90


	//   ....[67]....
        /*0b34*/ 	.word	0x0001aca0


	//   ....[68]....
        /*0b38*/ 	.word	0x0001acb0


	//   ....[69]....
        /*0b3c*/ 	.word	0x0001acd0


	//   ....[70]....
        /*0b40*/ 	.word	0x0001ad00


	//   ....[71]....
        /*0b44*/ 	.word	0x0001ad30


	//   ....[72]....
        /*0b48*/ 	.word	0x0001ad60


	//   ....[73]....
        /*0b4c*/ 	.word	0x0001ad90


	//   ....[74]....
        /*0b50*/ 	.word	0x0001adc0


	//   ....[75]....
        /*0b54*/ 	.word	0x0001adf0


	//   ....[76]....
        /*0b58*/ 	.word	0x0001ae20


	//   ....[77]....
        /*0b5c*/ 	.word	0x0001ae50


	//   ....[78]....
        /*0b60*/ 	.word	0x0001ae80


	//   ....[79]....
        /*0b64*/ 	.word	0x0001aeb0


	//   ....[80]....
        /*0b68*/ 	.word	0x0001aee0


	//   ....[81]....
        /*0b6c*/ 	.word	0x0001af10


	//   ....[82]....
        /*0b70*/ 	.word	0x0001af40


	//   ....[83]....
        /*0b74*/ 	.word	0x0001af70


	//   ....[84]....
        /*0b78*/ 	.word	0x0001d040


	//   ....[85]....
        /*0b7c*/ 	.word	0x0001d240


	//   ....[86]....
        /*0b80*/ 	.word	0x0001d270


	//   ....[87]....
        /*0b84*/ 	.word	0x0001d2a0


	//   ....[88]....
        /*0b88*/ 	.word	0x0001d2e0


	//   ....[89]....
        /*0b8c*/ 	.word	0x0001d310


	//   ....[90]....
        /*0b90*/ 	.word	0x0001d340


	//   ....[91]....
        /*0b94*/ 	.word	0x0001d4c0


	//   ....[92]....
        /*0b98*/ 	.word	0x0001d4f0


	//   ....[93]....
        /*0b9c*/ 	.word	0x0001d520


	//   ....[94]....
        /*0ba0*/ 	.word	0x0001d550


	//   ....[95]....
        /*0ba4*/ 	.word	0x0001d580


	//   ....[96]....
        /*0ba8*/ 	.word	0x0001d5b0


	//   ....[97]....
        /*0bac*/ 	.word	0x0001d650


	//   ....[98]....
        /*0bb0*/ 	.word	0x0001d680


	//   ....[99]....
        /*0bb4*/ 	.word	0x0001d710


	//   ....[100]....
        /*0bb8*/ 	.word	0x0001e2a0


	//   ....[101]....
        /*0bbc*/ 	.word	0x0001fef0


	//   ....[102]....
        /*0bc0*/ 	.word	0x000229c0


	//   ....[103]....
        /*0bc4*/ 	.word	0x000229f0


	//   ....[104]....
        /*0bc8*/ 	.word	0x00022a30


	//   ....[105]....
        /*0bcc*/ 	.word	0x00022a60


	//   ....[106]....
        /*0bd0*/ 	.word	0x00022a90


	//   ....[107]....
        /*0bd4*/ 	.word	0x00022ac0


	//   ....[108]....
        /*0bd8*/ 	.word	0x00022af0


	//   ....[109]....
        /*0bdc*/ 	.word	0x00022b20


	//   ....[110]....
        /*0be0*/ 	.word	0x00022cc0


	//   ....[111]....
        /*0be4*/ 	.word	0x00022cf0


	//   ....[112]....
        /*0be8*/ 	.word	0x00022d20


	//   ....[113]....
        /*0bec*/ 	.word	0x00022d50


	//   ....[114]....
        /*0bf0*/ 	.word	0x00022d80


	//   ....[115]....
        /*0bf4*/ 	.word	0x00022db0


	//   ....[116]....
        /*0bf8*/ 	.word	0x00022e70


	//   ....[117]....
        /*0bfc*/ 	.word	0x00022e90


	//   ....[118]....
        /*0c00*/ 	.word	0x00022f00


	//   ....[119]....
        /*0c04*/ 	.word	0x00023450


	//   ....[120]....
        /*0c08*/ 	.word	0x000238f0


	//   ....[121]....
        /*0c0c*/ 	.word	0x000239a0


	//   ....[122]....
        /*0c10*/ 	.word	0x00023a40


	//   ....[123]....
        /*0c14*/ 	.word	0x00023ae0


	//   ....[124]....
        /*0c18*/ 	.word	0x00023b80


	//   ....[125]....
        /*0c1c*/ 	.word	0x00023c70


	//   ....[126]....
        /*0c20*/ 	.word	0x00023d10


	//   ....[127]....
        /*0c24*/ 	.word	0x00023db0


	//   ....[128]....
        /*0c28*/ 	.word	0x00023e50


	//   ....[129]....
        /*0c2c*/ 	.word	0x000240e0


	//   ....[130]....
        /*0c30*/ 	.word	0x00024200


	//   ....[131]....
        /*0c34*/ 	.word	0x00024320


	//   ....[132]....
        /*0c38*/ 	.word	0x00024440


	//   ....[133]....
        /*0c3c*/ 	.word	0x00024560


	//   ....[134]....
        /*0c40*/ 	.word	0x00024670


	//   ....[135]....
        /*0c44*/ 	.word	0x000246d0


	//   ....[136]....
        /*0c48*/ 	.word	0x00024750


	//   ....[137]....
        /*0c4c*/ 	.word	0x000247b0


	//   ....[138]....
        /*0c50*/ 	.word	0x00024830


	//   ....[139]....
        /*0c54*/ 	.word	0x00024890


	//   ....[140]....
        /*0c58*/ 	.word	0x00024910


	//   ....[141]....
        /*0c5c*/ 	.word	0x00024970


	//   ....[142]....
        /*0c60*/ 	.word	0x000249f0


	//   ....[143]....
        /*0c64*/ 	.word	0x00024a50


	//   ....[144]....
        /*0c68*/ 	.word	0x00024ab0


	//   ....[145]....
        /*0c6c*/ 	.word	0x00024b10


	//   ....[146]....
        /*0c70*/ 	.word	0x00024b70


	//   ....[147]....
        /*0c74*/ 	.word	0x00024bd0


	//   ....[148]....
        /*0c78*/ 	.word	0x00024c30


	//   ....[149]....
        /*0c7c*/ 	.word	0x00024c90


	//   ....[150]....
        /*0c80*/ 	.word	0x00024cf0


	//   ....[151]....
        /*0c84*/ 	.word	0x00024d50


	//   ....[152]....
        /*0c88*/ 	.word	0x00024db0


	//   ....[153]....
        /*0c8c*/ 	.word	0x00024e10


	//   ....[154]....
        /*0c90*/ 	.word	0x00024e70


	//   ....[155]....
        /*0c94*/ 	.word	0x00024ed0


	//   ....[156]....
        /*0c98*/ 	.word	0x00024f30


	//   ....[157]....
        /*0c9c*/ 	.word	0x00024f90


	//   ....[158]....
        /*0ca0*/ 	.word	0x00024ff0


	//   ....[159]....
        /*0ca4*/ 	.word	0x00025050


	//   ....[160]....
        /*0ca8*/ 	.word	0x000250c0


	//   ....[161]....
        /*0cac*/ 	.word	0x00025120


	//   ....[162]....
        /*0cb0*/ 	.word	0x000251b0


	//   ....[163]....
        /*0cb4*/ 	.word	0x00025210


	//   ....[164]....
        /*0cb8*/ 	.word	0x00025280


	//   ....[165]....
        /*0cbc*/ 	.word	0x000252e0


	//   ....[166]....
        /*0cc0*/ 	.word	0x00025380


	//   ....[167]....
        /*0cc4*/ 	.word	0x000253e0


	//   ....[168]....
        /*0cc8*/ 	.word	0x00025470


	//   ....[169]....
        /*0ccc*/ 	.word	0x000254d0


	//   ....[170]....
        /*0cd0*/ 	.word	0x00025580


	//   ....[171]....
        /*0cd4*/ 	.word	0x000255e0


	//   ....[172]....
        /*0cd8*/ 	.word	0x00025650


	//   ....[173]....
        /*0cdc*/ 	.word	0x000256b0


	//   ....[174]....
        /*0ce0*/ 	.word	0x00025740


	//   ....[175]....
        /*0ce4*/ 	.word	0x000257a0


	//   ....[176]....
        /*0ce8*/ 	.word	0x00025810


	//   ....[177]....
        /*0cec*/ 	.word	0x00025870


	//   ....[178]....
        /*0cf0*/ 	.word	0x00025900


	//   ....[179]....
        /*0cf4*/ 	.word	0x00025960


	//   ....[180]....
        /*0cf8*/ 	.word	0x000259d0


	//   ....[181]....
        /*0cfc*/ 	.word	0x00025a30


	//   ....[182]....
        /*0d00*/ 	.word	0x00025ab0


	//   ....[183]....
        /*0d04*/ 	.word	0x00025b10


	//   ....[184]....
        /*0d08*/ 	.word	0x00025b80


	//   ....[185]....
        /*0d0c*/ 	.word	0x00025be0


	//   ....[186]....
        /*0d10*/ 	.word	0x00025c60


	//   ....[187]....
        /*0d14*/ 	.word	0x00025cc0


	//   ....[188]....
        /*0d18*/ 	.word	0x00025d30


	//   ....[189]....
        /*0d1c*/ 	.word	0x00025d90


	//   ....[190]....
        /*0d20*/ 	.word	0x00025df0


	//   ....[191]....
        /*0d24*/ 	.word	0x00025e70


	//   ....[192]....
        /*0d28*/ 	.word	0x00025f00


	//   ....[193]....
        /*0d2c*/ 	.word	0x000260b0


	//   ....[194]....
        /*0d30*/ 	.word	0x00026390


	//   ....[195]....
        /*0d34*/ 	.word	0x000267e0


	//   ....[196]....
        /*0d38*/ 	.word	0x00026880


	//   ....[197]....
        /*0d3c*/ 	.word	0x000269b0


	//   ....[198]....
        /*0d40*/ 	.word	0x00026a20


	//   ....[199]....
        /*0d44*/ 	.word	0x00026a90


	//   ....[200]....
        /*0d48*/ 	.word	0x00026b00


	//   ....[201]....
        /*0d4c*/ 	.word	0x00026b70


	//   ....[202]....
        /*0d50*/ 	.word	0x00026bf0


	//   ....[203]....
        /*0d54*/ 	.word	0x00026c80


	//   ....[204]....
        /*0d58*/ 	.word	0x00026d20


	//   ....[205]....
        /*0d5c*/ 	.word	0x00026d90


	//   ....[206]....
        /*0d60*/ 	.word	0x00026e00


	//   ....[207]....
        /*0d64*/ 	.word	0x00026e70


	//   ....[208]....
        /*0d68*/ 	.word	0x00026ef0


	//   ....[209]....
        /*0d6c*/ 	.word	0x00026f60


	//   ....[210]....
        /*0d70*/ 	.word	0x00027000


	//   ....[211]....
        /*0d74*/ 	.word	0x00027090


	//   ....[212]....
        /*0d78*/ 	.word	0x000271b0


	//----- nvinfo : EIATTR_REG_RECONFIG
	.align		4
.L_152:
        /*0d7c*/ 	.byte	0x01, 0x54
	.zero		2


	//----- nvinfo : EIATTR_SYSCALL_OFFSETS
	.align		4
        /*0d80*/ 	.byte	0x04, 0x46
        /*0d82*/ 	.short	(.L_154 - .L_153)


	//   ....[0]....
.L_153:
        /*0d84*/ 	.word	0x00001800


	//   ....[1]....
        /*0d88*/ 	.word	0x00001950


	//   ....[2]....
        /*0d8c*/ 	.word	0x0000c710


	//   ....[3]....
        /*0d90*/ 	.word	0x0000cb50


	//   ....[4]....
        /*0d94*/ 	.word	0x0001f680


	//   ....[5]....
        /*0d98*/ 	.word	0x0001f830


	//   ....[6]....
        /*0d9c*/ 	.word	0x0001f970


	//   ....[7]....
        /*0da0*/ 	.word	0x0001faa0


	//----- nvinfo : EIATTR_MBARRIER_INSTR_OFFSETS
	.align		4
.L_154:
        /*0da4*/ 	.byte	0x04, 0x39
        /*0da6*/ 	.short	(.L_156 - .L_155)


	//   ....[0]....
.L_155:
        /*0da8*/ 	.word	0x00000300
        /*0dac*/ 	.word	0x000000ff
        /*0db0*/ 	.word	0x00038800
        /*0db4*/ 	.short	0x0100
        /*0db6*/ 	.byte	0x08
	.zero		1


	//   ....[1]....
        /*0db8*/ 	.word	0x00000310
        /*0dbc*/ 	.word	0x000000ff
        /*0dc0*/ 	.word	0x00038820
        /*0dc4*/ 	.short	0x0100
        /*0dc6*/ 	.byte	0x08
	.zero		1


	//   ....[2]....
        /*0dc8*/ 	.word	0x00000400
        /*0dcc*/ 	.word	0x000000ff
        /*0dd0*/ 	.word	0x00038830
        /*0dd4*/ 	.short	0x0100
        /*0dd6*/ 	.byte	0x08
	.zero		1


	//   ....[3]....
        /*0dd8*/ 	.word	0x00000410
        /*0ddc*/ 	.word	0x000000ff
        /*0de0*/ 	.word	0x00038840
        /*0de4*/ 	.short	0x0100
        /*0de6*/ 	.byte	0x08
	.zero		1


	//   ....[4]....
        /*0de8*/ 	.word	0x00000420
        /*0dec*/ 	.word	0x000000ff
        /*0df0*/ 	.word	0x00038838
        /*0df4*/ 	.short	0x0100
        /*0df6*/ 	.byte	0x08
	.zero		1


	//   ....[5]....
        /*0df8*/ 	.word	0x00000430
        /*0dfc*/ 	.word	0x000000ff
        /*0e00*/ 	.word	0x00038848
        /*0e04*/ 	.short	0x0100
        /*0e06*/ 	.byte	0x08
	.zero		1


	//   ....[6]....
        /*0e08*/ 	.word	0x00000560
        /*0e0c*/ 	.word	0x000000ff
        /*0e10*/ 	.word	0x00038850
        /*0e14*/ 	.short	0x0100
        /*0e16*/ 	.byte	0x08
	.zero		1


	//   ....[7]....
        /*0e18*/ 	.word	0x00000570
        /*0e1c*/ 	.word	0x000000ff
        /*0e20*/ 	.word	0x00038860
        /*0e24*/ 	.short	0x0100
        /*0e26*/ 	.byte	0x08
	.zero		1


	//   ....[8]....
        /*0e28*/ 	.word	0x00000580
        /*0e2c*/ 	.word	0x000000ff
        /*0e30*/ 	.word	0x00038858
        /*0e34*/ 	.short	0x0100
        /*0e36*/ 	.byte	0x08
	.zero		1


	//   ....[9]....
        /*0e38*/ 	.word	0x00000590
        /*0e3c*/ 	.word	0x000000ff
        /*0e40*/ 	.word	0x00038868
        /*0e44*/ 	.short	0x0100
        /*0e46*/ 	.byte	0x08
	.zero		1


	//   ....[10]....
        /*0e48*/ 	.word	0x00000680
        /*0e4c*/ 	.word	0x000000ff
        /*0e50*/ 	.word	0x00038870
        /*0e54*/ 	.short	0x0100
        /*0e56*/ 	.byte	0x06
	.zero		1


	//   ....[11]....
        /*0e58*/ 	.word	0x00000690
        /*0e5c*/ 	.word	0x000000ff
        /*0e60*/ 	.word	0x00038880
        /*0e64*/ 	.short	0x0100
        /*0e66*/ 	.byte	0x06
	.zero		1


	//   ....[12]....
        /*0e68*/ 	.word	0x000006a0
        /*0e6c*/ 	.word	0x000000ff
        /*0e70*/ 	.word	0x00038878
        /*0e74*/ 	.short	0x0100
        /*0e76*/ 	.byte	0x06
	.zero		1


	//   ....[13]....
        /*0e78*/ 	.word	0x000006b0
        /*0e7c*/ 	.word	0x000000ff
        /*0e80*/ 	.word	0x00038888
        /*0e84*/ 	.short	0x0100
        /*0e86*/ 	.byte	0x06
	.zero		1


	//   ....[14]....
        /*0e88*/ 	.word	0x000007e0
        /*0e8c*/ 	.word	0x000000ff
        /*0e90*/ 	.word	0x00038890
        /*0e94*/ 	.short	0x0100
        /*0e96*/ 	.byte	0x08
	.zero		1


	//   ....[15]....
        /*0e98*/ 	.word	0x000007f0
        /*0e9c*/ 	.word	0x000000ff
        /*0ea0*/ 	.word	0x000388a0
        /*0ea4*/ 	.short	0x0100
        /*0ea6*/ 	.byte	0x08
	.zero		1


	//   ....[16]....
        /*0ea8*/ 	.word	0x00000800
        /*0eac*/ 	.word	0x000000ff
        /*0eb0*/ 	.word	0x00038898
        /*0eb4*/ 	.short	0x0100
        /*0eb6*/ 	.byte	0x08
	.zero		1


	//   ....[17]....
        /*0eb8*/ 	.word	0x00000810
        /*0ebc*/ 	.word	0x000000ff
        /*0ec0*/ 	.word	0x000388a8
        /*0ec4*/ 	.short	0x0100
        /*0ec6*/ 	.byte	0x08
	.zero		1


	//   ....[18]....
        /*0ec8*/ 	.word	0x00000940
        /*0ecc*/ 	.word	0x000000ff
        /*0ed0*/ 	.word	0x000388b0
        /*0ed4*/ 	.short	0x0100
        /*0ed6*/ 	.byte	0x08
	.zero		1


	//   ....[19]....
        /*0ed8*/ 	.word	0x00000950
        /*0edc*/ 	.word	0x000000ff
        /*0ee0*/ 	.word	0x000388c0
        /*0ee4*/ 	.short	0x0100
        /*0ee6*/ 	.byte	0x08
	.zero		1


	//   ....[20]....
        /*0ee8*/ 	.word	0x00000960
        /*0eec*/ 	.word	0x000000ff
        /*0ef0*/ 	.word	0x000388b8
        /*0ef4*/ 	.short	0x0100
        /*0ef6*/ 	.byte	0x08
	.zero		1


	//   ....[21]....
        /*0ef8*/ 	.word	0x00000970
        /*0efc*/ 	.word	0x000000ff
        /*0f00*/ 	.word	0x000388c8
        /*0f04*/ 	.short	0x0100
        /*0f06*/ 	.byte	0x08
	.zero		1


	//   ....[22]....
        /*0f08*/ 	.word	0x00002e60
        /*0f0c*/ 	.word	0x0000006d
        /*0f10*/ 	.word	0x00038890
        /*0f14*/ 	.short	0x010a
        /*0f16*/ 	.byte	0x3f
	.zero		1


	//   ....[23]....
        /*0f18*/ 	.word	0x00006fd0
        /*0f1c*/ 	.word	0x0000006d
        /*0f20*/ 	.word	0x00038890
        /*0f24*/ 	.short	0x010a
        /*0f26*/ 	.byte	0x3f
	.zero		1


	//   ....[24]....
        /*0f28*/ 	.word	0x0000b070
        /*0f2c*/ 	.word	0x0000006d
        /*0f30*/ 	.word	0x00038890
        /*0f34*/ 	.short	0x010a
        /*0f36*/ 	.byte	0x3f
	.zero		1


	//   ....[25]....
        /*0f38*/ 	.word	0x0000b5d0
        /*0f3c*/ 	.word	0x00000030
        /*0f40*/ 	.word	0x00000000
        /*0f44*/ 	.short	0x0101
        /*0f46*/ 	.byte	0x3f
	.zero		1


	//   ....[26]....
        /*0f48*/ 	.word	0x0000b610
        /*0f4c*/ 	.word	0x0000006d
        /*0f50*/ 	.word	0x000388b0
        /*0f54*/ 	.short	0x010a
        /*0f56*/ 	.byte	0x3f
	.zero		1


	//   ....[27]....
        /*0f58*/ 	.word	0x0000bbe0
        /*0f5c*/ 	.word	0x0000006d
        /*0f60*/ 	.word	0x00000000
        /*0f64*/ 	.short	0x0101
        /*0f66*/ 	.byte	0x3f
	.zero		1


	//   ....[28]....
        /*0f68*/ 	.word	0x0000c7a0
        /*0f6c*/ 	.word	0x00000013
        /*0f70*/ 	.word	0x00038800
        /*0f74*/ 	.short	0x010a
        /*0f76*/ 	.byte	0x3f
	.zero		1


	//   ....[29]....
        /*0f78*/ 	.word	0x0000c7f0
        /*0f7c*/ 	.word	0x00000013
        /*0f80*/ 	.word	0x00038800
        /*0f84*/ 	.short	0x010a
        /*0f86*/ 	.byte	0x3f
	.zero		1


	//   ....[30]....
        /*0f88*/ 	.word	0x0000ce80
        /*0f8c*/ 	.word	0x00000013
        /*0f90*/ 	.word	0x00038800
        /*0f94*/ 	.short	0x010a
        /*0f96*/ 	.byte	0x3f
	.zero		1


	//   ....[31]....
        /*0f98*/ 	.word	0x00010360
        /*0f9c*/ 	.word	0x00000013
        /*0fa0*/ 	.word	0x00038800
        /*0fa4*/ 	.short	0x010a
        /*0fa6*/ 	.byte	0x3f
	.zero		1


	//   ....[32]....
        /*0fa8*/ 	.word	0x00013930
        /*0fac*/ 	.word	0x00000003
        /*0fb0*/ 	.word	0x00038830
        /*0fb4*/ 	.short	0x010a
        /*0fb6*/ 	.byte	0x3f
	.zero		1


	//   ....[33]....
        /*0fb8*/ 	.word	0x000139e0
        /*0fbc*/ 	.word	0x00000003
        /*0fc0*/ 	.word	0x00038830
        /*0fc4*/ 	.short	0x010a
        /*0fc6*/ 	.byte	0x3f
	.zero		1


	//   ....[34]....
        /*0fc8*/ 	.word	0x00014d10
        /*0fcc*/ 	.word	0x00000003
        /*0fd0*/ 	.word	0x00000000
        /*0fd4*/ 	.short	0x0101
        /*0fd6*/ 	.byte	0x3f
	.zero		1


	//   ....[35]....
        /*0fd8*/ 	.word	0x00016600
        /*0fdc*/ 	.word	0x00000000
        /*0fe0*/ 	.word	0x00038830
        /*0fe4*/ 	.short	0x010a
        /*0fe6*/ 	.byte	0x3f
	.zero		1


	//   ....[36]....
        /*0fe8*/ 	.word	0x00016650
        /*0fec*/ 	.word	0x00000000
        /*0ff0*/ 	.word	0x00038830
        /*0ff4*/ 	.short	0x010a
        /*0ff6*/ 	.byte	0x3f
	.zero		1


	//   ....[37]....
        /*0ff8*/ 	.word	0x00016a90
        /*0ffc*/ 	.word	0x00000004
        /*1000*/ 	.word	0x00038850
        /*1004*/ 	.short	0x010a
        /*1006*/ 	.byte	0x3f
	.zero		1


	//   ....[38]....
        /*1008*/ 	.word	0x00016ad0
        /*100c*/ 	.word	0x00000004
        /*1010*/ 	.word	0x00038850
        /*1014*/ 	.short	0x010a
        /*1016*/ 	.byte	0x3f
	.zero		1


	//   ....[39]....
        /*1018*/ 	.word	0x00017a80
        /*101c*/ 	.word	0x000000cc
        /*1020*/ 	.word	0x00000000
        /*1024*/ 	.short	0x0101
        /*1026*/ 	.byte	0x3f
	.zero		1


	//   ....[40]....
        /*1028*/ 	.word	0x000183c0
        /*102c*/ 	.word	0x0000000b
        /*1030*/ 	.word	0x00000000
        /*1034*/ 	.short	0x0101
        /*1036*/ 	.byte	0x3f
	.zero		1


	//   ....[41]....
        /*1038*/ 	.word	0x00018a10
        /*103c*/ 	.word	0x00000014
        /*1040*/ 	.word	0x00038850
        /*1044*/ 	.short	0x010a
        /*1046*/ 	.byte	0x3f
	.zero		1


	//   ....[42]....
        /*1048*/ 	.word	0x00018a90
        /*104c*/ 	.word	0x00000014
        /*1050*/ 	.word	0x00038850
        /*1054*/ 	.short	0x010a
        /*1056*/ 	.byte	0x3f
	.zero		1


	//   ....[43]....
        /*1058*/ 	.word	0x00019090
        /*105c*/ 	.word	0x00000013
        /*1060*/ 	.word	0x00000000
        /*1064*/ 	.short	0x0101
        /*1066*/ 	.byte	0x3f
	.zero		1


	//   ....[44]....
        /*1068*/ 	.word	0x0001bdc0
        /*106c*/ 	.word	0x00000000
        /*1070*/ 	.word	0x00000000
        /*1074*/ 	.short	0x0101
        /*1076*/ 	.byte	0x3f
	.zero		1


	//   ....[45]....
        /*1078*/ 	.word	0x0001e3b0
        /*107c*/ 	.word	0x0000000b
        /*1080*/ 	.word	0x00038820
        /*1084*/ 	.short	0x010a
        /*1086*/ 	.byte	0x3f
	.zero		1


	//   ....[46]....
        /*1088*/ 	.word	0x0001e480
        /*108c*/ 	.word	0x00000008
        /*1090*/ 	.word	0x000388a0
        /*1094*/ 	.short	0x010a
        /*1096*/ 	.byte	0x3f
	.zero		1


	//   ....[47]....
        /*1098*/ 	.word	0x0001e7c0
        /*109c*/ 	.word	0x00000008
        /*10a0*/ 	.word	0x000388c0
        /*10a4*/ 	.short	0x010a
        /*10a6*/ 	.byte	0x3f
	.zero		1


	//   ....[48]....
        /*10a8*/ 	.word	0x0001ec90
        /*10ac*/ 	.word	0x00000007
        /*10b0*/ 	.word	0x000388a0
        /*10b4*/ 	.short	0x010a
        /*10b6*/ 	.byte	0x3f
	.zero		1


	//   ....[49]....
        /*10b8*/ 	.word	0x0001efb0
        /*10bc*/ 	.word	0x00000007
        /*10c0*/ 	.word	0x000388c0
        /*10c4*/ 	.short	0x010a
        /*10c6*/ 	.byte	0x3f
	.zero		1


	//   ....[50]....
        /*10c8*/ 	.word	0x00020180
        /*10cc*/ 	.word	0x00000006
        /*10d0*/ 	.word	0x00038880
        /*10d4*/ 	.short	0x010a
        /*10d6*/ 	.byte	0x3f
	.zero		1


	//   ....[51]....
        /*10d8*/ 	.word	0x000203b0
        /*10dc*/ 	.word	0x00000006
        /*10e0*/ 	.word	0x00038840
        /*10e4*/ 	.short	0x010a
        /*10e6*/ 	.byte	0x3f
	.zero		1


	//   ....[52]....
        /*10e8*/ 	.word	0x00020820
        /*10ec*/ 	.word	0x00000004
        /*10f0*/ 	.word	0x00038820
        /*10f4*/ 	.short	0x010a
        /*10f6*/ 	.byte	0x3f
	.zero		1


	//   ....[53]....
        /*10f8*/ 	.word	0x00020b60
        /*10fc*/ 	.word	0x00000005
        /*1100*/ 	.word	0x00038880
        /*1104*/ 	.short	0x010a
        /*1106*/ 	.byte	0x3f
	.zero		1


	//   ....[54]....
        /*1108*/ 	.word	0x00020ed0
        /*110c*/ 	.word	0x00000005
        /*1110*/ 	.word	0x00038840
        /*1114*/ 	.short	0x010a
        /*1116*/ 	.byte	0x3f
	.zero		1


	//   ....[55]....
        /*1118*/ 	.word	0x000212c0
        /*111c*/ 	.word	0x00000004
        /*1120*/ 	.word	0x00038870
        /*1124*/ 	.short	0x010a
        /*1126*/ 	.byte	0x3f
	.zero		1


	//   ....[56]....
        /*1128*/ 	.word	0x00021350
        /*112c*/ 	.word	0x00000004
        /*1130*/ 	.word	0x00038860
        /*1134*/ 	.short	0x010a
        /*1136*/ 	.byte	0x3f
	.zero		1


	//   ....[57]....
        /*1138*/ 	.word	0x00021c20
        /*113c*/ 	.word	0x00000003
        /*1140*/ 	.word	0x00038850
        /*1144*/ 	.short	0x0101
        /*1146*/ 	.byte	0x3f
	.zero		1


	//   ....[58]....
        /*1148*/ 	.word	0x00021c60
        /*114c*/ 	.word	0x00000003
        /*1150*/ 	.word	0x00000000
        /*1154*/ 	.short	0x0101
        /*1156*/ 	.byte	0x3f
	.zero		1


	//   ....[59]....
        /*1158*/ 	.word	0x00021e50
        /*115c*/ 	.word	0x00000015
        /*1160*/ 	.word	0x00038870
        /*1164*/ 	.short	0x010a
        /*1166*/ 	.byte	0x3f
	.zero		1


	//   ....[60]....
        /*1168*/ 	.word	0x00021ee0
        /*116c*/ 	.word	0x00000015
        /*1170*/ 	.word	0x00038860
        /*1174*/ 	.short	0x010a
        /*1176*/ 	.byte	0x3f
	.zero		1


	//   ....[61]....
        /*1178*/ 	.word	0x00022720
        /*117c*/ 	.word	0x00000015
        /*1180*/ 	.word	0x00038850
        /*1184*/ 	.short	0x0101
        /*1186*/ 	.byte	0x3f
	.zero		1


	//   ....[62]....
        /*1188*/ 	.word	0x00022770
        /*118c*/ 	.word	0x00000000
        /*1190*/ 	.word	0x00000000
        /*1194*/ 	.short	0x0101
        /*1196*/ 	.byte	0x3f
	.zero		1


	//   ....[63]....
        /*1198*/ 	.word	0x000233d0
        /*119c*/ 	.word	0x00000000
        /*11a0*/ 	.word	0x00038820
        /*11a4*/ 	.short	0x010a
        /*11a6*/ 	.byte	0x3f
	.zero		1


	//   ....[64]....
        /*11a8*/ 	.word	0x00023580
        /*11ac*/ 	.word	0x00000006
        /*11b0*/ 	.word	0x00000000
        /*11b4*/ 	.short	0x010a
        /*11b6*/ 	.byte	0x3f
	.zero		1


	//   ....[65]....
        /*11b8*/ 	.word	0x000235f0
        /*11bc*/ 	.word	0x00000007
        /*11c0*/ 	.word	0x00000000
        /*11c4*/ 	.short	0x010a
        /*11c6*/ 	.byte	0x3f
	.zero		1


	//   ....[66]....
        /*11c8*/ 	.word	0x00023650
        /*11cc*/ 	.word	0x00000004
        /*11d0*/ 	.word	0x00038860
        /*11d4*/ 	.short	0x010a
        /*11d6*/ 	.byte	0x3f
	.zero		1


	//   ....[67]....
        /*11d8*/ 	.word	0x000236a0
        /*11dc*/ 	.word	0x00000003
        /*11e0*/ 	.word	0x00038860
        /*11e4*/ 	.short	0x010a
        /*11e6*/ 	.byte	0x3f
	.zero		1


	//   ....[68]....
        /*11e8*/ 	.word	0x000236e0
        /*11ec*/ 	.word	0x00000004
        /*11f0*/ 	.word	0x00038880
        /*11f4*/ 	.short	0x010a
        /*11f6*/ 	.byte	0x3f
	.zero		1


	//   ....[69]....
        /*11f8*/ 	.word	0x00023700
        /*11fc*/ 	.word	0x00000003
        /*1200*/ 	.word	0x00038880
        /*1204*/ 	.short	0x010a
        /*1206*/ 	.byte	0x3f
	.zero		1


	//   ....[70]....
        /*1208*/ 	.word	0x00023760
        /*120c*/ 	.word	0x0000006d
        /*1210*/ 	.word	0x00038890
        /*1214*/ 	.short	0x010a
        /*1216*/ 	.byte	0x3f
	.zero		1


	//   ....[71]....
        /*1218*/ 	.word	0x000237b0
        /*121c*/ 	.word	0x0000006d
        /*1220*/ 	.word	0x00038890
        /*1224*/ 	.short	0x010a
        /*1226*/ 	.byte	0x3f
	.zero		1


	//   ....[72]....
        /*1228*/ 	.word	0x00023800
        /*122c*/ 	.word	0x0000006d
        /*1230*/ 	.word	0x00038890
        /*1234*/ 	.short	0x010a
        /*1236*/ 	.byte	0x3f
	.zero		1


	//   ....[73]....
        /*1238*/ 	.word	0x00023850
        /*123c*/ 	.word	0x0000006d
        /*1240*/ 	.word	0x000388b0
        /*1244*/ 	.short	0x010a
        /*1246*/ 	.byte	0x3f
	.zero		1


	//   ....[74]....
        /*1248*/ 	.word	0x00023bc0
        /*124c*/ 	.word	0x00000013
        /*1250*/ 	.word	0x00038800
        /*1254*/ 	.short	0x010a
        /*1256*/ 	.byte	0x3f
	.zero		1


	//   ....[75]....
        /*1258*/ 	.word	0x00023e90
        /*125c*/ 	.word	0x00000013
        /*1260*/ 	.word	0x00038800
        /*1264*/ 	.short	0x010a
        /*1266*/ 	.byte	0x3f
	.zero		1


	//   ....[76]....
        /*1268*/ 	.word	0x00023ee0
        /*126c*/ 	.word	0x00000003
        /*1270*/ 	.word	0x00038830
        /*1274*/ 	.short	0x010a
        /*1276*/ 	.byte	0x3f
	.zero		1


	//   ....[77]....
        /*1278*/ 	.word	0x00023f30
        /*127c*/ 	.word	0x00000000
        /*1280*/ 	.word	0x00038830
        /*1284*/ 	.short	0x010a
        /*1286*/ 	.byte	0x3f
	.zero		1


	//   ....[78]....
        /*1288*/ 	.word	0x00023f80
        /*128c*/ 	.word	0x00000004
        /*1290*/ 	.word	0x00038850
        /*1294*/ 	.short	0x010a
        /*1296*/ 	.byte	0x3f
	.zero		1


	//   ....[79]....
        /*1298*/ 	.word	0x00023fd0
        /*129c*/ 	.word	0x00000014
        /*12a0*/ 	.word	0x00038850
        /*12a4*/ 	.short	0x010a
        /*12a6*/ 	.byte	0x3f
	.zero		1


	//   ....[80]....
        /*12a8*/ 	.word	0x00026170
        /*12ac*/ 	.word	0x0000000b
        /*12b0*/ 	.word	0x00038820
        /*12b4*/ 	.short	0x010a
        /*12b6*/ 	.byte	0x3f
	.zero		1


	//   ....[81]....
        /*12b8*/ 	.word	0x000261c0
        /*12bc*/ 	.word	0x00000008
        /*12c0*/ 	.word	0x000388a0
        /*12c4*/ 	.short	0x010a
        /*12c6*/ 	.byte	0x3f
	.zero		1


	//   ....[82]....
        /*12c8*/ 	.word	0x00026210
        /*12cc*/ 	.word	0x00000008
        /*12d0*/ 	.word	0x000388c0
        /*12d4*/ 	.short	0x010a
        /*12d6*/ 	.byte	0x3f
	.zero		1


	//   ....[83]....
        /*12d8*/ 	.word	0x00026260
        /*12dc*/ 	.word	0x00000007
        /*12e0*/ 	.word	0x000388a0
        /*12e4*/ 	.short	0x010a
        /*12e6*/ 	.byte	0x3f
	.zero		1


	//   ....[84]....
        /*12e8*/ 	.word	0x000262b0
        /*12ec*/ 	.word	0x00000007
        /*12f0*/ 	.word	0x000388c0
        /*12f4*/ 	.short	0x010a
        /*12f6*/ 	.byte	0x3f
	.zero		1


	//   ....[85]....
        /*12f8*/ 	.word	0x00026450
        /*12fc*/ 	.word	0x00000006
        /*1300*/ 	.word	0x00038880
        /*1304*/ 	.short	0x010a
        /*1306*/ 	.byte	0x3f
	.zero		1


	//   ....[86]....
        /*1308*/ 	.word	0x000264a0
        /*130c*/ 	.word	0x00000006
        /*1310*/ 	.word	0x00038840
        /*1314*/ 	.short	0x010a
        /*1316*/ 	.byte	0x3f
	.zero		1


	//   ....[87]....
        /*1318*/ 	.word	0x00026520
        /*131c*/ 	.word	0x00000004
        /*1320*/ 	.word	0x00038820
        /*1324*/ 	.short	0x010a
        /*1326*/ 	.byte	0x3f
	.zero		1


	//   ....[88]....
        /*1328*/ 	.word	0x00026570
        /*132c*/ 	.word	0x00000005
        /*1330*/ 	.word	0x00038880
        /*1334*/ 	.short	0x010a
        /*1336*/ 	.byte	0x3f
	.zero		1


	//   ....[89]....
        /*1338*/ 	.word	0x000265c0
        /*133c*/ 	.word	0x00000005
        /*1340*/ 	.word	0x00038840
        /*1344*/ 	.short	0x010a
        /*1346*/ 	.byte	0x3f
	.zero		1


	//   ....[90]....
        /*1348*/ 	.word	0x00026620
        /*134c*/ 	.word	0x00000004
        /*1350*/ 	.word	0x00038870
        /*1354*/ 	.short	0x010a
        /*1356*/ 	.byte	0x3f
	.zero		1


	//   ....[91]....
        /*1358*/ 	.word	0x00026680
        /*135c*/ 	.word	0x00000004
        /*1360*/ 	.word	0x00038860
        /*1364*/ 	.short	0x010a
        /*1366*/ 	.byte	0x3f
	.zero		1


	//   ....[92]....
        /*1368*/ 	.word	0x000266d0
        /*136c*/ 	.word	0x00000015
        /*1370*/ 	.word	0x00038870
        /*1374*/ 	.short	0x010a
        /*1376*/ 	.byte	0x3f
	.zero		1


	//   ....[93]....
        /*1378*/ 	.word	0x00026720
        /*137c*/ 	.word	0x00000015
        /*1380*/ 	.word	0x00038860
        /*1384*/ 	.short	0x010a
        /*1386*/ 	.byte	0x3f
	.zero		1


	//   ....[94]....
        /*1388*/ 	.word	0x000270d0
        /*138c*/ 	.word	0x00000000
        /*1390*/ 	.word	0x00038820
        /*1394*/ 	.short	0x010a
        /*1396*/ 	.byte	0x3f
	.zero		1


	//   ....[95]....
        /*1398*/ 	.word	0x00027270
        /*139c*/ 	.word	0x00000006
        /*13a0*/ 	.word	0x00000000
        /*13a4*/ 	.short	0x010a
        /*13a6*/ 	.byte	0x3f
	.zero		1


	//   ....[96]....
        /*13a8*/ 	.word	0x000272c0
        /*13ac*/ 	.word	0x00000007
        /*13b0*/ 	.word	0x00000000
        /*13b4*/ 	.short	0x010a
        /*13b6*/ 	.byte	0x3f
	.zero		1


	//   ....[97]....
        /*13b8*/ 	.word	0x00027310
        /*13bc*/ 	.word	0x00000004
        /*13c0*/ 	.word	0x00038860
        /*13c4*/ 	.short	0x010a
        /*13c6*/ 	.byte	0x3f
	.zero		1


	//   ....[98]....
        /*13c8*/ 	.word	0x00027360
        /*13cc*/ 	.word	0x00000003
        /*13d0*/ 	.word	0x00038860
        /*13d4*/ 	.short	0x010a
        /*13d6*/ 	.byte	0x3f
	.zero		1


	//   ....[99]....
        /*13d8*/ 	.word	0x000273b0
        /*13dc*/ 	.word	0x00000004
        /*13e0*/ 	.word	0x00038880
        /*13e4*/ 	.short	0x010a
        /*13e6*/ 	.byte	0x3f
	.zero		1


	//----- nvinfo : EIATTR_NUM_MBARRIERS
	.align		4
.L_156:
        /*13e8*/ 	.byte	0x03, 0x38
        /*13ea*/ 	.short	0x0016


	//----- nvinfo : EIATTR_EXIT_INSTR_OFFSETS
	.align		4
        /*13ec*/ 	.byte	0x04, 0x1c
        /*13ee*/ 	.short	(.L_158 - .L_157)


	//   ....[0]....
.L_157:
        /*13f0*/ 	.word	0x00023750


	//----- nvinfo : EIATTR_MAX_THREADS
	.align		4
.L_158:
        /*13f4*/ 	.byte	0x04, 0x05
        /*13f6*/ 	.short	(.L_160 - .L_159)
.L_159:
        /*13f8*/ 	.word	0x00000180
        /*13fc*/ 	.word	0x00000001
        /*1400*/ 	.word	0x00000001


	//----- nvinfo : EIATTR_CRS_STACK_SIZE
	.align		4
.L_160:
        /*1404*/ 	.byte	0x04, 0x1e
        /*1406*/ 	.short	(.L_162 - .L_161)
.L_161:
        /*1408*/ 	.word	0x00000000


	//----- nvinfo : EIATTR_CBANK_PARAM_SIZE
	.align		4
.L_162:
        /*140c*/ 	.byte	0x03, 0x19
        /*140e*/ 	.short	0x0a70


	//----- nvinfo : EIATTR_PARAM_CBANK
	.align		4
        /*1410*/ 	.byte	0x04, 0x0a
        /*1412*/ 	.short	(.L_164 - .L_163)
	.align		4
.L_163:
        /*1414*/ 	.word	index@(.nv.constant0._ZN7cutlass13device_kernelIN5flash11enable_sm90INS1_16FlashAttnFwdSm90INS1_25CollectiveMainloopFwdSm90ILi2EN4cute5tupleIJNS5_1CILi1EEES8_S8_EEENS6_IJNS7_ILi128EEESA_NS7_ILi256EEEEEELi256ENS_12float_e4m3_tEfNS_4arch4Sm90ELb0ELb0ELb0ELb1ELb0ELb1ELb0ELb1ELb1ELb0ELb0ELb0EEENS1_21CollectiveEpilogueFwdINS6_IJSA_SB_SA_EEES9_NS_10bfloat16_tESF_Li256ELb1ELb0ELb0ELb1EEENS1_36VarlenDynamicPersistentTileSchedulerILi128ELi128ELi256ELi128ELb0ELb0ELb1ELb0ELb1ELb1EEEEEEEEEvNT_6ParamsE)
        /*1418*/ 	.short	0x0210
        /*141a*/ 	.short	0x0a70


	//----- nvinfo : EIATTR_SW_WAR
	.align		4
.L_164:
        /*141c*/ 	.byte	0x04, 0x36
        /*141e*/ 	.short	(.L_166 - .L_165)
.L_165:
        /*1420*/ 	.word	0x00000008
.L_166:


//--------------------- .nv.info._ZN7cutlass13device_kernelIN5flash11enable_sm90INS1_16FlashAttnFwdSm90INS1_25CollectiveMainloopFwdSm90ILi2EN4cute5tupleIJNS5_1CILi1EEES8_S8_EEENS6_IJNS7_ILi128EEENS7_ILi64EEENS7_ILi256EEEEEELi256ENS_12float_e4m3_tEfNS_4arch4Sm90ELb0ELb1ELb0ELb0ELb0ELb0ELb0ELb1ELb1ELb0ELb0ELb0EEENS1_21CollectiveEpilogueFwdINS6_IJSA_SC_SB_EEES9_NS_10bfloat16_tESG_Li256ELb0ELb0ELb0ELb1EEENS1_30DynamicPersistentTileSchedulerILi256ELi128ELb0ELb0ELb1EEEEEEEEEvNT_6ParamsE --------------------------
	.section	.nv.info._ZN7cutlass13device_kernelIN5flash11enable_sm90INS1_16FlashAttnFwdSm90INS1_25CollectiveMainloopFwdSm90ILi2EN4cute5tupleIJNS5_1CILi1EEES8_S8_EEENS6_IJNS7_ILi128EEENS7_ILi64EEENS7_ILi256EEEEEELi256ENS_12float_e4m3_tEfNS_4arch4Sm90ELb0ELb1ELb0ELb0ELb0ELb0ELb0ELb1ELb1ELb0ELb0ELb0EEENS1_21CollectiveEpilogueFwdINS6_IJSA_SC_SB_EEES9_NS_10bfloat16_tESG_Li256ELb0ELb0ELb0ELb1EEENS1_30DynamicPersistentTileSchedulerILi256ELi128ELb0ELb0ELb1EEEEEEEEEvNT_6ParamsE,"",@"SHT_CUDA_INFO"
	.sectionflags	@""
	.align	4


	//----- nvinfo : EIATTR_CUDA_API_VERSION
	.align		4
        /*0000*/ 	.byte	0x04, 0x37
        /*0002*/ 	.short	(.L_168 - .L_167)
.L_167:
        /*0004*/ 	.word	0x00000082


	//----- nvinfo : EIATTR_KPARAM_INFO
	.align		4
.L_168:
        /*0008*/ 	.byte	0x04, 0x17
        /*000a*/ 	.short	(.L_170 - .L_169)
.L_169:
        /*000c*/ 	.word	0x00000000
        /*0010*/ 	.short	0x0000
        /*0012*/ 	.short	0x0070
        /*0014*/ 	.byte	0x00, 0xf0, 0x01, 0x2e


	//----- nvinfo : EIATTR_SPARSE_MMA_MASK
	.align		4
.L_170:
        /*0018*/ 	.byte	0x03, 0x50
        /*001a*/ 	.short	0x0000


	//----- nvinfo : EIATTR_MAXREG_COUNT
	.align		4
        /*001c*/ 	.byte	0x03, 0x1b
        /*001e*/ 	.short	0x00a8


	//----- nvinfo : EIATTR_NUM_BARRIERS
	.align		4
        /*0020*/ 	.byte	0x02, 0x4c
        /*0022*/ 	.byte	0x10
	.zero		1


	//----- nvinfo : EIATTR_EXTERNS
	.align		4
        /*0024*/ 	.byte	0x04, 0x0f
        /*0026*/ 	.short	(.L_172 - .L_171)


	//   ....[0]....
	.align		4
.L_171:
        /*0028*/ 	.word	index@(__assertfail)


	//----- nvinfo : EIATTR_ANNOTATIONS
	.align		4
.L_172:
        /*002c*/ 	.byte	0x04, 0x55
        /*002e*/ 	.short	(.L_174 - .L_173)


	//   ....[0]....
.L_173:
        /* <DEDUP_REMOVED lines=34> */


	//----- nvinfo : EIATTR_MERCURY_ISA_VERSION
	.align		4
.L_174:
        /*0238*/ 	.byte	0x03, 0x5f
        /*023a*/ 	.short	0x0101


	//----- nvinfo : EIATTR_INT_WARP_WIDE_INSTR_OFFSETS
	.align		4
        /*023c*/ 	.byte	0x04, 0x31
        /*023e*/ 	.short	(.L_176 - .L_175)


	//   ....[0]....
.L_175:
        /*0240*/ 	.word	0x00000190


	//   ....[1]....
        /*0244*/ 	.word	0x000001c0


	//   ....[2]....
        /*0248*/ 	.word	0x000001d0


	//   ....[3]....
        /*024c*/ 	.word	0x0000e390


	//   ....[4]....
        /*0250*/ 	.word	0x0000e420


	//   ....[5]....
        /*0254*/ 	.word	0x0000eb20


	//   ....[6]....
        /*0258*/ 	.word	0x00010470


	//   ....[7]....
        /*025c*/ 	.word	0x00010500


	//----- nvinfo : EIATTR_COOP_GROUP_MASK_REGIDS
	.align		4
.L_176:
        /*0260*/ 	.byte	0x04, 0x29
        /*0262*/ 	.short	(.L_178 - .L_177)


	//   ....[0]....
.L_177:
        /*0264*/ 	.word	0xffffffff


	//   ....[1]....
        /*0268*/ 	.word	0xffffffff


	//   ....[2]....
        /*026c*/ 	.word	0xffffffff


	//   ....[3]....
        /*0270*/ 	.word	0xffffffff


	//   ....[4]....
        /*0274*/ 	.word	0xffffffff


	//   ....[5]....
        /*0278*/ 	.word	0xffffffff


	//   ....[6]....
        /*027c*/ 	.word	0xffffffff


	//   ....[7]....
        /*0280*/ 	.word	0xffffffff


	//   ....[8]....
        /*0284*/ 	.word	0xffffffff


	//   ....[9]....
        /*0288*/ 	.word	0xffffffff


	//   ....[10]....
        /*028c*/ 	.word	0xffffffff


	//   ....[11]....
        /*0290*/ 	.word	0xffffffff


	//   ....[12]....
        /*0294*/ 	.word	0xffffffff


	//   ....[13]....
        /*0298*/ 	.word	0xffffffff


	//   ....[14]....
        /*029c*/ 	.word	0xffffffff


	//   ....[15]....
        /*02a0*/ 	.word	0xffffffff


	//   ....[16]....
        /*02a4*/ 	.word	0xffffffff


	//   ....[17]....
        /*02a8*/ 	.word	0xffffffff


	//   ....[18]....
        /*02ac*/ 	.word	0xffffffff


	//   ....[19]....
        /*02b0*/ 	.word	0xffffffff


	//   ....[20]....
        /*02b4*/ 	.word	0xffffffff


	//   ....[21]....
        /*02b8*/ 	.word	0xffffffff


	//   ....[22]....
        /*02bc*/ 	.word	0xffffffff


	//   ....[23]....
        /*02c0*/ 	.word	0xffffffff


	//   ....[24]....
        /*02c4*/ 	.word	0xffffffff


	//   ....[25]....
        /*02c8*/ 	.word	0xffffffff


	//   ....[26]....
        /*02cc*/ 	.word	0xffffffff


	//   ....[27]....
        /*02d0*/ 	.word	0xffffffff


	//   ....[28]....
        /*02d4*/ 	.word	0xffffffff


	//   ....[29]....
        /*02d8*/ 	.word	0xffffffff


	//   ....[30]....
        /*02dc*/ 	.word	0xffffffff


	//   ....[31]....
        /*02e0*/ 	.word	0xffffffff


	//   ....[32]....
        /*02e4*/ 	.word	0xffffffff


	//   ....[33]....
        /*02e8*/ 	.word	0xffffffff


	//   ....[34]....
        /*02ec*/ 	.word	0xffffffff


	//   ....[35]....
        /*02f0*/ 	.word	0xffffffff


	//   ....[36]....
        /*02f4*/ 	.word	0xffffffff


	//   ....[37]....
        /*02f8*/ 	.word	0xffffffff


	//   ....[38]....
        /*02fc*/ 	.word	0xffffffff


	//   ....[39]....
        /*0300*/ 	.word	0xffffffff


	//   ....[40]....
        /*0304*/ 	.word	0xffffffff


	//   ....[41]....
        /*0308*/ 	.word	0xffffffff


	//   ....[42]....
        /*030c*/ 	.word	0xffffffff


	//   ....[43]....
        /*0310*/ 	.word	0xffffffff


	//   ....[44]....
        /*0314*/ 	.word	0xffffffff


	//   ....[45]....
        /*0318*/ 	.word	0xffffffff


	//   ....[46]....
        /*031c*/ 	.word	0xffffffff


	//   ....[47]....
        /*0320*/ 	.word	0xffffffff


	//   ....[48]....
        /*0324*/ 	.word	0xffffffff


	//   ....[49]....
        /*0328*/ 	.word	0xffffffff


	//   ....[50]....
        /*032c*/ 	.word	0xffffffff


	//   ....[51]....
        /*0330*/ 	.word	0xffffffff


	//   ....[52]....
        /*0334*/ 	.word	0xffffffff


	//   ....[53]....
        /*0338*/ 	.word	0xffffffff


	//   ....[54]....
        /*033c*/ 	.word	0xffffffff


	//   ....[55]....
        /*0340*/ 	.word	0xffffffff


	//   ....[56]....
        /*0344*/ 	.word	0xffffffff


	//   ....[57]....
        /*0348*/ 	.word	0xffffffff


	//   ....[58]....
        /*034c*/ 	.word	0xffffffff


	//   ....[59]....
        /*0350*/ 	.word	0xffffffff


	//   ....[60]....
        /*0354*/ 	.word	0xffffffff


	//   ....[61]....
        /*0358*/ 	.word	0xffffffff


	//   ....[62]....
        /*035c*/ 	.word	0xffffffff


	//   ....[63]....
        /*0360*/ 	.word	0xffffffff


	//   ....[64]....
        /*0364*/ 	.word	0xffffffff


	//   ....[65]....
        /*0368*/ 	.word	0xffffffff


	//   ....[66]....
        /*036c*/ 	.word	0xffffffff


	//   ....[67]....
        /*0370*/ 	.word	0xffffffff


	//   ....[68]....
        /*0374*/ 	.word	0xffffffff


	//   ....[69]....
        /*0378*/ 	.word	0xffffffff


	//   ....[70]....
        /*037c*/ 	.word	0xffffffff


	//   ....[71]....
        /*0380*/ 	.word	0xffffffff


	//   ....[72]....
        /*0384*/ 	.word	0xffffffff


	//   ....[73]....
        /*0388*/ 	.word	0xffffffff


	//   ....[74]....
        /*038c*/ 	.word	0xffffffff


	//   ....[75]....
        /*0390*/ 	.word	0xffffffff


	//   ....[76]....
        /*0394*/ 	.word	0xffffffff


	//   ....[77]....
        /*0398*/ 	.word	0xffffffff


	//   ....[78]....
        /*039c*/ 	.word	0xffffffff


	//   ....[79]....
        /*03a0*/ 	.word	0xffffffff


	//   ....[80]....
        /*03a4*/ 	.word	0xffffffff


	//   ....[81]....
        /*03a8*/ 	.word	0xffffffff


	//   ....[82]....
        /*03ac*/ 	.word	0xffffffff


	//   ....[83]....
        /*03b0*/ 	.word	0xffffffff


	//   ....[84]....
        /*03b4*/ 	.word	0xffffffff


	//   ....[85]....
        /*03b8*/ 	.word	0xffffffff


	//   ....[86]....
        /*03bc*/ 	.word	0xffffffff


	//   ....[87]....
        /*03c0*/ 	.word	0xffffffff


	//   ....[88]....
        /*03c4*/ 	.word	0xffffffff


	//   ....[89]....
        /*03c8*/ 	.word	0xffffffff


	//   ....[90]....
        /*03cc*/ 	.word	0xffffffff


	//   ....[91]....
        /*03d0*/ 	.word	0xffffffff


	//   ....[92]....
        /*03d4*/ 	.word	0xffffffff


	//   ....[93]....
        /*03d8*/ 	.word	0xffffffff


	//   ....[94]....
        /*03dc*/ 	.word	0xffffffff


	//   ....[95]....
        /*03e0*/ 	.word	0xffffffff


	//   ....[96]....
        /*03e4*/ 	.word	0xffffffff


	//   ....[97]....
        /*03e8*/ 	.word	0x0500000f


	//   ....[98]....
        /*03ec*/ 	.word	0x0500000f


	//----- nvinfo : EIATTR_COOP_GROUP_INSTR_OFFSETS
	.align		4
.L_178:
        /*03f0*/ 	.byte	0x04, 0x28
        /*03f2*/ 	.short	(.L_180 - .L_179)


	//   ....[0]....
.L_179:
        /*03f4*/ 	.word	0x00000070


	//   ....[1]....
        /*03f8*/ 	.word	0x000001a0


	//   ....[2]....
        /*03fc*/ 	.word	0x000001f0


	//   ....[3]....
        /*0400*/ 	.word	0x000003e0


	//   ....[4]....
        /*0404*/ 	.word	0x00000540


	//   ....[5]....
        /*0408*/ 	.word	0x00000660


	//   ....[6]....
        /*040c*/ 	.word	0x000007c0


	//   ....[7]....
        /*0410*/ 	.word	0x00001cc0


	//   ....[8]....
        /*0414*/ 	.word	0x00003140


	//   ....[9]....
        /*0418*/ 	.word	0x00003200


	//   ....[10]....
        /*041c*/ 	.word	0x00003490


	//   ....[11]....
        /*0420*/ 	.word	0x00003520


	//   ....[12]....
        /*0424*/ 	.word	0x00005030


	//   ....[13]....
        /*0428*/ 	.word	0x00005130


	//   ....[14]....
        /*042c*/ 	.word	0x000054d0


	//   ....[15]....
        /*0430*/ 	.word	0x00005560


	//   ....[16]....
        /*0434*/ 	.word	0x00006e70


	//   ....[17]....
        /*0438*/ 	.word	0x00006e80


	//   ....[18]....
        /*043c*/ 	.word	0x00006eb0


	//   ....[19]....
        /*0440*/ 	.word	0x00006ec0


	//   ....[20]....
        /*0444*/ 	.word	0x00009000


	//   ....[21]....
        /*0448*/ 	.word	0x00009100


	//   ....[22]....
        /*044c*/ 	.word	0x00009450


	//   ....[23]....
        /*0450*/ 	.word	0x000094f0


	//   ....[24]....
        /*0454*/ 	.word	0x0000a710


	//   ....[25]....
        /*0458*/ 	.word	0x0000a720


	//   ....[26]....
        /*045c*/ 	.word	0x0000a750


	//   ....[27]....
        /*0460*/ 	.word	0x0000a760


	//   ....[28]....
        /*0464*/ 	.word	0x0000bdd0


	//   ....[29]....
        /*0468*/ 	.word	0x0000be00


	//   ....[30]....
        /*046c*/ 	.word	0x0000be30


	//   ....[31]....
        /*0470*/ 	.word	0x0000be60


	//   ....[32]....
        /*0474*/ 	.word	0x0000be90


	//   ....[33]....
        /*0478*/ 	.word	0x0000bec0


	//   ....[34]....
        /*047c*/ 	.word	0x0000bf00


	//   ....[35]....
        /*0480*/ 	.word	0x0000bf30


	//   ....[36]....
        /*0484*/ 	.word	0x0000bf60


	//   ....[37]....
        /*0488*/ 	.word	0x0000bfb0


	//   ....[38]....
        /*048c*/ 	.word	0x0000c000


	//   ....[39]....
        /*0490*/ 	.word	0x0000c030


	//   ....[40]....
        /*0494*/ 	.word	0x0000c060


	//   ....[41]....
        /*0498*/ 	.word	0x0000c090


	//   ....[42]....
        /*049c*/ 	.word	0x0000c0c0


	//   ....[43]....
        /*04a0*/ 	.word	0x0000c0f0


	//   ....[44]....
        /*04a4*/ 	.word	0x0000c120


	//   ....[45]....
        /*04a8*/ 	.word	0x0000c150


	//   ....[46]....
        /*04ac*/ 	.word	0x0000c180


	//   ....[47]....
        /*04b0*/ 	.word	0x0000c1b0


	//   ....[48]....
        /*04b4*/ 	.word	0x0000c240


	//   ....[49]....
        /*04b8*/ 	.word	0x0000c270


	//   ....[50]....
        /*04bc*/ 	.word	0x0000c2a0


	//   ....[51]....
        /*04c0*/ 	.word	0x0000c2d0


	//   ....[52]....
        /*04c4*/ 	.word	0x0000c310


	//   ....[53]....
        /*04c8*/ 	.word	0x0000c340


	//   ....[54]....
        /*04cc*/ 	.word	0x0000c380


	//   ....[55]....
        /*04d0*/ 	.word	0x0000c3b0


	//   ....[56]....
        /*04d4*/ 	.word	0x0000c3e0


	//   ....[57]....
        /*04d8*/ 	.word	0x0000c420


	//   ....[58]....
        /*04dc*/ 	.word	0x0000c460


	//   ....[59]....
        /*04e0*/ 	.word	0x0000c4a0


	//   ....[60]....
        /*04e4*/ 	.word	0x0000c4d0


	//   ....[61]....
        /*04e8*/ 	.word	0x0000c500


	//   ....[62]....
        /*04ec*/ 	.word	0x0000c530


	//   ....[63]....
        /*04f0*/ 	.word	0x0000c540


	//   ....[64]....
        /*04f4*/ 	.word	0x0000c550


	//   ....[65]....
        /*04f8*/ 	.word	0x0000c580


	//   ....[66]....
        /*04fc*/ 	.word	0x0000c5b0


	//   ....[67]....
        /*0500*/ 	.word	0x0000c5e0


	//   ....[68]....
        /*0504*/ 	.word	0x0000c600


	//   ....[69]....
        /*0508*/ 	.word	0x0000c610


	//   ....[70]....
        /*050c*/ 	.word	0x0000c620


	//   ....[71]....
        /*0510*/ 	.word	0x0000c640


	//   ....[72]....
        /*0514*/ 	.word	0x0000c660


	//   ....[73]....
        /*0518*/ 	.word	0x0000c680


	//   ....[74]....
        /*051c*/ 	.word	0x0000c690


	//   ....[75]....
        /*0520*/ 	.word	0x0000c6a0


	//   ....[76]....
        /*0524*/ 	.word	0x0000c6c0


	//   ....[77]....
        /*0528*/ 	.word	0x0000c6d0


	//   ....[78]....
        /*052c*/ 	.word	0x0000c6e0


	//   ....[79]....
        /*0530*/ 	.word	0x0000c6f0


	//   ....[80]....
        /*0534*/ 	.word	0x0000c700


	//   ....[81]....
        /*0538*/ 	.word	0x0000c710


	//   ....[82]....
        /*053c*/ 	.word	0x0000c720


	//   ....[83]....
        /*0540*/ 	.word	0x0000c740


	//   ....[84]....
        /*0544*/ 	.word	0x0000c760


	//   ....[85]....
        /*0548*/ 	.word	0x0000c770


	//   ....[86]....
        /*054c*/ 	.word	0x0000c780


	//   ....[87]....
        /*0550*/ 	.word	0x0000c7a0


	//   ....[88]....
        /*0554*/ 	.word	0x0000c7b0


	//   ....[89]....
        /*0558*/ 	.word	0x0000c7c0


	//   ....[90]....
        /*055c*/ 	.word	0x0000c7d0


	//   ....[91]....
        /*0560*/ 	.word	0x0000c7f0


	//   ....[92]....
        /*0564*/ 	.word	0x0000cc00


	//   ....[93]....
        /*0568*/ 	.word	0x0000d8e0


	//   ....[94]....
        /*056c*/ 	.word	0x0000ec30


	//   ....[95]....
        /*0570*/ 	.word	0x00010d50


	//   ....[96]....
        /*0574*/ 	.word	0x00010ef0


	//   ....[97]....
        /*0578*/ 	.word	0x000115b0


	//   ....[98]....
        /*057c*/ 	.word	0x00011a40


	//----- nvinfo : EIATTR_REG_RECONFIG
	.align		4
.L_180:
        /*0580*/ 	.byte	0x01, 0x54
	.zero		2


	//----- nvinfo : EIATTR_SYSCALL_OFFSETS
	.align		4
        /*0584*/ 	.byte	0x04, 0x46
        /*0586*/ 	.short	(.L_182 - .L_181)


	//   ....[0]....
.L_181:
        /*0588*/ 	.word	0x00001e70


	//   ....[1]....
        /*058c*/ 	.word	0x0000e5c0


	//   ....[2]....
        /*0590*/ 	.word	0x0000e740


	//   ....[3]....
        /*0594*/ 	.word	0x0000e880


	//   ....[4]....
        /*0598*/ 	.word	0x0000e9a0


	//----- nvinfo : EIATTR_MBARRIER_INSTR_OFFSETS
	.align		4
.L_182:
        /*059c*/ 	.byte	0x04, 0x39
        /*059e*/ 	.short	(.L_184 - .L_183)


	//   ....[0]....
.L_183:
        /*05a0*/ 	.word	0x00000290
        /*05a4*/ 	.word	0x000000ff
        /*05a8*/ 	.word	0x00028400
        /*05ac*/ 	.short	0x0100
        /*05ae*/ 	.byte	0x06
	.zero		1


	//   ....[1]....
        /*05b0*/ 	.word	0x000002a0
        /*05b4*/ 	.word	0x000000ff
        /*05b8*/ 	.word	0x00028420
        /*05bc*/ 	.short	0x0100
        /*05be*/ 	.byte	0x06
	.zero		1


	//   ....[2]....
        /*05c0*/ 	.word	0x00000390
        /*05c4*/ 	.word	0x000000ff
        /*05c8*/ 	.word	0x00028430
        /*05cc*/ 	.short	0x0100
        /*05ce*/ 	.byte	0x08
	.zero		1


	//   ....[3]....
        /*05d0*/ 	.word	0x000003a0
        /*05d4*/ 	.word	0x000000ff
        /*05d8*/ 	.word	0x00028440
        /*05dc*/ 	.short	0x0100
        /*05de*/ 	.byte	0x08
	.zero		1


	//   ....[4]....
        /*05e0*/ 	.word	0x000003b0
        /*05e4*/ 	.word	0x000000ff
        /*05e8*/ 	.word	0x00028438
        /*05ec*/ 	.short	0x0100
        /*05ee*/ 	.byte	0x08
	.zero		1


	//   ....[5]....
        /*05f0*/ 	.word	0x000003c0
        /*05f4*/ 	.word	0x000000ff
        /*05f8*/ 	.word	0x00028448
        /*05fc*/ 	.short	0x0100
        /*05fe*/ 	.byte	0x08
	.zero		1


	//   ....[6]....
        /*0600*/ 	.word	0x000004f0
        /*0604*/ 	.word	0x000000ff
        /*0608*/ 	.word	0x00028450
        /*060c*/ 	.short	0x0100
        /*060e*/ 	.byte	0x08
	.zero		1


	//   ....[7]....
        /*0610*/ 	.word	0x00000500
        /*0614*/ 	.word	0x000000ff
        /*0618*/ 	.word	0x00028460
        /*061c*/ 	.short	0x0100
        /*061e*/ 	.byte	0x08
	.zero		1


	//   ....[8]....
        /*0620*/ 	.word	0x00000510
        /*0624*/ 	.word	0x000000ff
        /*0628*/ 	.word	0x00028458
        /*062c*/ 	.short	0x0100
        /*062e*/ 	.byte	0x08
	.zero		1


	//   ....[9]....
        /*0630*/ 	.word	0x00000520
        /*0634*/ 	.word	0x000000ff
        /*0638*/ 	.word	0x00028468
        /*063c*/ 	.short	0x0100
        /*063e*/ 	.byte	0x08
	.zero		1


	//   ....[10]....
        /*0640*/ 	.word	0x00000610
        /*0644*/ 	.word	0x000000ff
        /*0648*/ 	.word	0x00028470
        /*064c*/ 	.short	0x0100
        /*064e*/ 	.byte	0x06
	.zero		1


	//   ....[11]....
        /*0650*/ 	.word	0x00000620
        /*0654*/ 	.word	0x000000ff
        /*0658*/ 	.word	0x00028480
        /*065c*/ 	.short	0x0100
        /*065e*/ 	.byte	0x06
	.zero		1


	//   ....[12]....
        /*0660*/ 	.word	0x00000630
        /*0664*/ 	.word	0x000000ff
        /*0668*/ 	.word	0x00028478
        /*066c*/ 	.short	0x0100
        /*066e*/ 	.byte	0x06
	.zero		1


	//   ....[13]....
        /*0670*/ 	.word	0x00000640
        /*0674*/ 	.word	0x000000ff
        /*0678*/ 	.word	0x00028488
        /*067c*/ 	.short	0x0100
        /*067e*/ 	.byte	0x06
	.zero		1


	//   ....[14]....
        /*0680*/ 	.word	0x00000770
        /*0684*/ 	.word	0x000000ff
        /*0688*/ 	.word	0x00028490
        /*068c*/ 	.short	0x0100
        /*068e*/ 	.byte	0x08
	.zero		1


	//   ....[15]....
        /*0690*/ 	.word	0x00000780
        /*0694*/ 	.word	0x000000ff
        /*0698*/ 	.word	0x000284a0
        /*069c*/ 	.short	0x0100
        /*069e*/ 	.byte	0x08
	.zero		1


	//   ....[16]....
        /*06a0*/ 	.word	0x00000790
        /*06a4*/ 	.word	0x000000ff
        /*06a8*/ 	.word	0x00028498
        /*06ac*/ 	.short	0x0100
        /*06ae*/ 	.byte	0x08
	.zero		1


	//   ....[17]....
        /*06b0*/ 	.word	0x000007a0
        /*06b4*/ 	.word	0x000000ff
        /*06b8*/ 	.word	0x000284a8
        /*06bc*/ 	.short	0x0100
        /*06be*/ 	.byte	0x08
	.zero		1


	//   ....[18]....
        /*06c0*/ 	.word	0x000008d0
        /*06c4*/ 	.word	0x000000ff
        /*06c8*/ 	.word	0x000284b0
        /*06cc*/ 	.short	0x0100
        /*06ce*/ 	.byte	0x08
	.zero		1


	//   ....[19]....
        /*06d0*/ 	.word	0x000008e0
        /*06d4*/ 	.word	0x000000ff
        /*06d8*/ 	.word	0x000284c0
        /*06dc*/ 	.short	0x0100
        /*06de*/ 	.byte	0x08
	.zero		1


	//   ....[20]....
        /*06e0*/ 	.word	0x000008f0
        /*06e4*/ 	.word	0x000000ff
        /*06e8*/ 	.word	0x000284b8
        /*06ec*/ 	.short	0x0100
        /*06ee*/ 	.byte	0x08
	.zero		1


	//   ....[21]....
        /*06f0*/ 	.word	0x00000900
        /*06f4*/ 	.word	0x000000ff
        /*06f8*/ 	.word	0x000284c8
        /*06fc*/ 	.short	0x0100
        /*06fe*/ 	.byte	0x08
	.zero		1


	//   ....[22]....
        /*0700*/ 	.word	0x00001ef0
        /*0704*/ 	.word	0x000000ff
        /*0708*/ 	.word	0x00028400
        /*070c*/ 	.short	0x010a
        /*070e*/ 	.byte	0x25
	.zero		1


	//   ....[23]....
        /*0710*/ 	.word	0x00001f70
        /*0714*/ 	.word	0x00000005
        /*0718*/ 	.word	0x00028430
        /*071c*/ 	.short	0x010a
        /*071e*/ 	.byte	0x3f
	.zero		1


	//   ....[24]....
        /*0720*/ 	.word	0x00001fd0
        /*0724*/ 	.word	0x00000005
        /*0728*/ 	.word	0x00028430
        /*072c*/ 	.short	0x010a
        /*072e*/ 	.byte	0x3f
	.zero		1


	//   ....[25]....
        /*0730*/ 	.word	0x00002500
        /*0734*/ 	.word	0x00000000
        /*0738*/ 	.word	0x00000000
        /*073c*/ 	.short	0x0101
        /*073e*/ 	.byte	0x3f
	.zero		1


	//   ....[26]....
        /*0740*/ 	.word	0x000041d0
        /*0744*/ 	.word	0x000000ff
        /*0748*/ 	.word	0x00028430
        /*074c*/ 	.short	0x010a
        /*074e*/ 	.byte	0x0a
	.zero		1


	//   ....[27]....
        /*0750*/ 	.word	0x00004210
        /*0754*/ 	.word	0x000000ff
        /*0758*/ 	.word	0x00028430
        /*075c*/ 	.short	0x010a
        /*075e*/ 	.byte	0x0a
	.zero		1


	//   ....[28]....
        /*0760*/ 	.word	0x00004560
        /*0764*/ 	.word	0x000000ff
        /*0768*/ 	.word	0x00028450
        /*076c*/ 	.short	0x010a
        /*076e*/ 	.byte	0x0a
	.zero		1


	//   ....[29]....
        /*0770*/ 	.word	0x000045a0
        /*0774*/ 	.word	0x000000ff
        /*0778*/ 	.word	0x00028450
        /*077c*/ 	.short	0x010a
        /*077e*/ 	.byte	0x0a
	.zero		1


	//   ....[30]....
        /*0780*/ 	.word	0x00004780
        /*0784*/ 	.word	0x0000000b
        /*0788*/ 	.word	0x00000000
        /*078c*/ 	.short	0x0101
        /*078e*/ 	.byte	0x3f
	.zero		1


	//   ....[31]....
        /*0790*/ 	.word	0x00005be0
        /*0794*/ 	.word	0x000000ff
        /*0798*/ 	.word	0x00000000
        /*079c*/ 	.short	0x0101
        /*079e*/ 	.byte	0x0a
	.zero		1


	//   ....[32]....
        /*07a0*/ 	.word	0x00006790
        /*07a4*/ 	.word	0x000000ff
        /*07a8*/ 	.word	0x00028430
        /*07ac*/ 	.short	0x010a
        /*07ae*/ 	.byte	0x06
	.zero		1


	//   ....[33]....
        /*07b0*/ 	.word	0x000067d0
        /*07b4*/ 	.word	0x000000ff
        /*07b8*/ 	.word	0x00028430
        /*07bc*/ 	.short	0x010a
        /*07be*/ 	.byte	0x06
	.zero		1


	//   ....[34]....
        /*07c0*/ 	.word	0x00006b50
        /*07c4*/ 	.word	0x000000ff
        /*07c8*/ 	.word	0x00028450
        /*07cc*/ 	.short	0x010a
        /*07ce*/ 	.byte	0x0a
	.zero		1


	//   ....[35]....
        /*07d0*/ 	.word	0x00006b90
        /*07d4*/ 	.word	0x000000ff
        /*07d8*/ 	.word	0x00028450
        /*07dc*/ 	.short	0x010a
        /*07de*/ 	.byte	0x0a
	.zero		1


	//   ....[36]....
        /*07e0*/ 	.word	0x000075b0
        /*07e4*/ 	.word	0x00000003
        /*07e8*/ 	.word	0x00000000
        /*07ec*/ 	.short	0x0101
        /*07ee*/ 	.byte	0x3f
	.zero		1


	//   ....[37]....
        /*07f0*/ 	.word	0x00007780
        /*07f4*/ 	.word	0x000000ff
        /*07f8*/ 	.word	0x00000000
        /*07fc*/ 	.short	0x0101
        /*07fe*/ 	.byte	0x05
	.zero		1


	//   ....[38]....
        /*0800*/ 	.word	0x000081a0
        /*0804*/ 	.word	0x000000ff
        /*0808*/ 	.word	0x00028430
        /*080c*/ 	.short	0x010a
        /*080e*/ 	.byte	0x06
	.zero		1


	//   ....[39]....
        /*0810*/ 	.word	0x000081e0
        /*0814*/ 	.word	0x000000ff
        /*0818*/ 	.word	0x00028430
        /*081c*/ 	.short	0x010a
        /*081e*/ 	.byte	0x06
	.zero		1


	//   ....[40]....
        /*0820*/ 	.word	0x00008560
        /*0824*/ 	.word	0x000000ff
        /*0828*/ 	.word	0x00028450
        /*082c*/ 	.short	0x010a
        /*082e*/ 	.byte	0x0a
	.zero		1


	//   ....[41]....
        /*0830*/ 	.word	0x000085a0
        /*0834*/ 	.word	0x000000ff
        /*0838*/ 	.word	0x00028450
        /*083c*/ 	.short	0x010a
        /*083e*/ 	.byte	0x0a
	.zero		1


	//   ....[42]....
        /*0840*/ 	.word	0x000087b0
        /*0844*/ 	.word	0x00000006
        /*0848*/ 	.word	0x00000000
        /*084c*/ 	.short	0x0101
        /*084e*/ 	.byte	0x3f
	.zero		1


	//   ....[43]....
        /*0850*/ 	.word	0x00009bb0
        /*0854*/ 	.word	0x000000ff
        /*0858*/ 	.word	0x00000000
        /*085c*/ 	.short	0x0101
        /*085e*/ 	.byte	0x05
	.zero		1


	//   ....[44]....
        /*0860*/ 	.word	0x0000a4b0
        /*0864*/ 	.word	0x000000ff
        /*0868*/ 	.word	0x00028450
        /*086c*/ 	.short	0x010a
        /*086e*/ 	.byte	0x0e
	.zero		1


	//   ....[45]....
        /*0870*/ 	.word	0x0000a4f0
        /*0874*/ 	.word	0x000000ff
        /*0878*/ 	.word	0x00028450
        /*087c*/ 	.short	0x010a
        /*087e*/ 	.byte	0x0e
	.zero		1


	//   ....[46]....
        /*0880*/ 	.word	0x0000acf0
        /*0884*/ 	.word	0x000000ff
        /*0888*/ 	.word	0x00000000
        /*088c*/ 	.short	0x0101
        /*088e*/ 	.byte	0x04
	.zero		1


	//   ....[47]....
        /*0890*/ 	.word	0x0000ce30
        /*0894*/ 	.word	0x000000ff
        /*0898*/ 	.word	0x00000000
        /*089c*/ 	.short	0x0101
        /*089e*/ 	.byte	0x05
	.zero		1


	//   ....[48]....
        /*08a0*/ 	.word	0x0000ee50
        /*08a4*/ 	.word	0x00000003
        /*08a8*/ 	.word	0x00028480
        /*08ac*/ 	.short	0x010a
        /*08ae*/ 	.byte	0x3f
	.zero		1


	//   ....[49]....
        /*08b0*/ 	.word	0x0000f050
        /*08b4*/ 	.word	0x00000003
        /*08b8*/ 	.word	0x00028440
        /*08bc*/ 	.short	0x010a
        /*08be*/ 	.byte	0x3f
	.zero		1


	//   ....[50]....
        /*08c0*/ 	.word	0x0000f430
        /*08c4*/ 	.word	0x000000ff
        /*08c8*/ 	.word	0x00028420
        /*08cc*/ 	.short	0x010a
        /*08ce*/ 	.byte	0x28
	.zero		1


	//   ....[51]....
        /*08d0*/ 	.word	0x0000f710
        /*08d4*/ 	.word	0x00000006
        /*08d8*/ 	.word	0x00028480
        /*08dc*/ 	.short	0x010a
        /*08de*/ 	.byte	0x3f
	.zero		1


	//   ....[52]....
        /*08e0*/ 	.word	0x0000fa80
        /*08e4*/ 	.word	0x00000006
        /*08e8*/ 	.word	0x00028440
        /*08ec*/ 	.short	0x010a
        /*08ee*/ 	.byte	0x3f
	.zero		1


	//   ....[53]....
        /*08f0*/ 	.word	0x0000fe70
        /*08f4*/ 	.word	0x00000005
        /*08f8*/ 	.word	0x00028470
        /*08fc*/ 	.short	0x010a
        /*08fe*/ 	.byte	0x3f
	.zero		1


	//   ....[54]....
        /*0900*/ 	.word	0x0000fef0
        /*0904*/ 	.word	0x00000005
        /*0908*/ 	.word	0x00028460
        /*090c*/ 	.short	0x010a
        /*090e*/ 	.byte	0x3f
	.zero		1


	//   ....[55]....
        /*0910*/ 	.word	0x000103d0
        /*0914*/ 	.word	0x00000004
        /*0918*/ 	.word	0x00028450
        /*091c*/ 	.short	0x0101
        /*091e*/ 	.byte	0x3f
	.zero		1


	//   ....[56]....
        /*0920*/ 	.word	0x00010410
        /*0924*/ 	.word	0x00000003
        /*0928*/ 	.word	0x00000000
        /*092c*/ 	.short	0x0101
        /*092e*/ 	.byte	0x3f
	.zero		1


	//   ....[57]....
        /*0930*/ 	.word	0x000105e0
        /*0934*/ 	.word	0x00000014
        /*0938*/ 	.word	0x00028470
        /*093c*/ 	.short	0x010a
        /*093e*/ 	.byte	0x3f
	.zero		1


	//   ....[58]....
        /*0940*/ 	.word	0x00010670
        /*0944*/ 	.word	0x00000014
        /*0948*/ 	.word	0x00028460
        /*094c*/ 	.short	0x010a
        /*094e*/ 	.byte	0x3f
	.zero		1


	//   ....[59]....
        /*0950*/ 	.word	0x00010b40
        /*0954*/ 	.word	0x00000014
        /*0958*/ 	.word	0x00028450
        /*095c*/ 	.short	0x0101
        /*095e*/ 	.byte	0x3f
	.zero		1


	//   ....[60]....
        /*0960*/ 	.word	0x00010b90
        /*0964*/ 	.word	0x00000000
        /*0968*/ 	.word	0x00000000
        /*096c*/ 	.short	0x0101
        /*096e*/ 	.byte	0x3f
	.zero		1


	//   ....[61]....
        /*0970*/ 	.word	0x00010e70
        /*0974*/ 	.word	0x00000000
        /*0978*/ 	.word	0x00028420
        /*097c*/ 	.short	0x010a
        /*097e*/ 	.byte	0x3f
	.zero		1


	//   ....[62]....
        /*0980*/ 	.word	0x00011030
        /*0984*/ 	.word	0x00000006
        /*0988*/ 	.word	0x00000000
        /*098c*/ 	.short	0x010a
        /*098e*/ 	.byte	0x3f
	.zero		1


	//   ....[63]....
        /*0990*/ 	.word	0x000110a0
        /*0994*/ 	.word	0x00000007
        /*0998*/ 	.word	0x00000000
        /*099c*/ 	.short	0x010a
        /*099e*/ 	.byte	0x3f
	.zero		1


	//   ....[64]....
        /*09a0*/ 	.word	0x00011100
        /*09a4*/ 	.word	0x00000004
        /*09a8*/ 	.word	0x00028460
        /*09ac*/ 	.short	0x010a
        /*09ae*/ 	.byte	0x3f
	.zero		1


	//   ....[65]....
        /*09b0*/ 	.word	0x00011150
        /*09b4*/ 	.word	0x00000003
        /*09b8*/ 	.word	0x00028460
        /*09bc*/ 	.short	0x010a
        /*09be*/ 	.byte	0x3f
	.zero		1


	//   ....[66]....
        /*09c0*/ 	.word	0x00011190
        /*09c4*/ 	.word	0x00000004
        /*09c8*/ 	.word	0x00028480
        /*09cc*/ 	.short	0x010a
        /*09ce*/ 	.byte	0x3f
	.zero		1


	//   ....[67]....
        /*09d0*/ 	.word	0x000111b0
        /*09d4*/ 	.word	0x00000003
        /*09d8*/ 	.word	0x00028480
        /*09dc*/ 	.short	0x010a
        /*09de*/ 	.byte	0x3f
	.zero		1


	//   ....[68]....
        /*09e0*/ 	.word	0x00011220
        /*09e4*/ 	.word	0x00000003
        /*09e8*/ 	.word	0x00028400
        /*09ec*/ 	.short	0x010a
        /*09ee*/ 	.byte	0x3f
	.zero		1


	//   ....[69]....
        /*09f0*/ 	.word	0x00011270
        /*09f4*/ 	.word	0x00000005
        /*09f8*/ 	.word	0x00028430
        /*09fc*/ 	.short	0x010a
        /*09fe*/ 	.byte	0x3f
	.zero		1


	//   ....[70]....
        /*0a00*/ 	.word	0x000112d0
        /*0a04*/ 	.word	0x0000000a
        /*0a08*/ 	.word	0x00028430
        /*0a0c*/ 	.short	0x010a
        /*0a0e*/ 	.byte	0x3f
	.zero		1


	//   ....[71]....
        /*0a10*/ 	.word	0x00011330
        /*0a14*/ 	.word	0x0000000a
        /*0a18*/ 	.word	0x00028450
        /*0a1c*/ 	.short	0x010a
        /*0a1e*/ 	.byte	0x3f
	.zero		1


	//   ....[72]....
        /*0a20*/ 	.word	0x00011390
        /*0a24*/ 	.word	0x00000006
        /*0a28*/ 	.word	0x00028430
        /*0a2c*/ 	.short	0x010a
        /*0a2e*/ 	.byte	0x3f
	.zero		1


	//   ....[73]....
        /*0a30*/ 	.word	0x000113f0
        /*0a34*/ 	.word	0x00000006
        /*0a38*/ 	.word	0x00028450
        /*0a3c*/ 	.short	0x010a
        /*0a3e*/ 	.byte	0x3f
	.zero		1


	//   ....[74]....
        /*0a40*/ 	.word	0x00011450
        /*0a44*/ 	.word	0x00000006
        /*0a48*/ 	.word	0x00028430
        /*0a4c*/ 	.short	0x010a
        /*0a4e*/ 	.byte	0x3f
	.zero		1


	//   ....[75]....
        /*0a50*/ 	.word	0x000114b0
        /*0a54*/ 	.word	0x00000006
        /*0a58*/ 	.word	0x00028450
        /*0a5c*/ 	.short	0x010a
        /*0a5e*/ 	.byte	0x3f
	.zero		1


	//   ....[76]....
        /*0a60*/ 	.word	0x00011510
        /*0a64*/ 	.word	0x00000007
        /*0a68*/ 	.word	0x00028450
        /*0a6c*/ 	.short	0x010a
        /*0a6e*/ 	.byte	0x3f
	.zero		1


	//   ....[77]....
        /*0a70*/ 	.word	0x00011660
        /*0a74*/ 	.word	0x00000003
        /*0a78*/ 	.word	0x00028480
        /*0a7c*/ 	.short	0x010a
        /*0a7e*/ 	.byte	0x3f
	.zero		1


	//   ....[78]....
        /*0a80*/ 	.word	0x000116b0
        /*0a84*/ 	.word	0x00000003
        /*0a88*/ 	.word	0x00028440
        /*0a8c*/ 	.short	0x010a
        /*0a8e*/ 	.byte	0x3f
	.zero		1


	//   ....[79]....
        /*0a90*/ 	.word	0x00011710
        /*0a94*/ 	.word	0x00000003
        /*0a98*/ 	.word	0x00028420
        /*0a9c*/ 	.short	0x010a
        /*0a9e*/ 	.byte	0x3f
	.zero		1


	//   ....[80]....
        /*0aa0*/ 	.word	0x00011760
        /*0aa4*/ 	.word	0x00000006
        /*0aa8*/ 	.word	0x00028480
        /*0aac*/ 	.short	0x010a
        /*0aae*/ 	.byte	0x3f
	.zero		1


	//   ....[81]....
        /*0ab0*/ 	.word	0x000117b0
        /*0ab4*/ 	.word	0x00000006
        /*0ab8*/ 	.word	0x00028440
        /*0abc*/ 	.short	0x010a
        /*0abe*/ 	.byte	0x3f
	.zero		1


	//   ....[82]....
        /*0ac0*/ 	.word	0x00011810
        /*0ac4*/ 	.word	0x00000005
        /*0ac8*/ 	.word	0x00028470
        /*0acc*/ 	.short	0x010a
        /*0ace*/ 	.byte	0x3f
	.zero		1


	//   ....[83]....
        /*0ad0*/ 	.word	0x00011870
        /*0ad4*/ 	.word	0x00000005
        /*0ad8*/ 	.word	0x00028460
        /*0adc*/ 	.short	0x010a
        /*0ade*/ 	.byte	0x3f
	.zero		1


	//   ....[84]....
        /*0ae0*/ 	.word	0x000118c0
        /*0ae4*/ 	.word	0x00000014
        /*0ae8*/ 	.word	0x00028470
        /*0aec*/ 	.short	0x010a
        /*0aee*/ 	.byte	0x3f
	.zero		1


	//   ....[85]....
        /*0af0*/ 	.word	0x00011910
        /*0af4*/ 	.word	0x00000014
        /*0af8*/ 	.word	0x00028460
        /*0afc*/ 	.short	0x010a
        /*0afe*/ 	.byte	0x3f
	.zero		1


	//   ....[86]....
        /*0b00*/ 	.word	0x00011960
        /*0b04*/ 	.word	0x00000000
        /*0b08*/ 	.word	0x00028420
        /*0b0c*/ 	.short	0x010a
        /*0b0e*/ 	.byte	0x3f
	.zero		1


	//   ....[87]....
        /*0b10*/ 	.word	0x00011b00
        /*0b14*/ 	.word	0x00000006
        /*0b18*/ 	.word	0x00000000
        /*0b1c*/ 	.short	0x010a
        /*0b1e*/ 	.byte	0x3f
	.zero		1


	//   ....[88]....
        /*0b20*/ 	.word	0x00011b50
        /*0b24*/ 	.word	0x00000007
        /*0b28*/ 	.word	0x00000000
        /*0b2c*/ 	.short	0x010a
        /*0b2e*/ 	.byte	0x3f
	.zero		1


	//   ....[89]....
        /*0b30*/ 	.word	0x00011ba0
        /*0b34*/ 	.word	0x00000004
        /*0b38*/ 	.word	0x00028460
        /*0b3c*/ 	.short	0x010a
        /*0b3e*/ 	.byte	0x3f
	.zero		1


	//   ....[90]....
        /*0b40*/ 	.word	0x00011bf0
        /*0b44*/ 	.word	0x00000003
        /*0b48*/ 	.word	0x00028460
        /*0b4c*/ 	.short	0x010a
        /*0b4e*/ 	.byte	0x3f
	.zero		1


	//   ....[91]....
        /*0b50*/ 	.word	0x00011c40
        /*0b54*/ 	.word	0x00000004
        /*0b58*/ 	.word	0x00028480
        /*0b5c*/ 	.short	0x010a
        /*0b5e*/ 	.byte	0x3f
	.zero		1


	//----- nvinfo : EIATTR_NUM_MBARRIERS
	.align		4
.L_184:
        /*0b60*/ 	.byte	0x03, 0x38
        /*0b62*/ 	.short	0x0016


	//----- nvinfo : EIATTR_EXIT_INSTR_OFFSETS
	.align		4
        /*0b64*/ 	.byte	0x04, 0x1c
        /*0b66*/ 	.short	(.L_186 - .L_185)


	//   ....[0]....
.L_185:
        /*0b68*/ 	.word	0x00000a60


	//   ....[1]....
        /*0b6c*/ 	.word	0x0000d880


	//   ....[2]....
        /*0b70*/ 	.word	0x00011200


	//----- nvinfo : EIATTR_MAX_THREADS
	.align		4
.L_186:
        /*0b74*/ 	.byte	0x04, 0x05
        /*0b76*/ 	.short	(.L_188 - .L_187)
.L_187:
        /*0b78*/ 	.word	0x00000180
        /*0b7c*/ 	.word	0x00000001
        /*0b80*/ 	.word	0x00000001


	//----- nvinfo : EIATTR_CRS_STACK_SIZE
	.align		4
.L_188:
        /*0b84*/ 	.byte	0x04, 0x1e
        /*0b86*/ 	.short	(.L_190 - .L_189)
.L_189:
        /*0b88*/ 	.word	0x00000000


	//----- nvinfo : EIATTR_CBANK_PARAM_SIZE
	.align		4
.L_190:
        /*0b8c*/ 	.byte	0x03, 0x19
        /*0b8e*/ 	.short	0x0bf0


	//----- nvinfo : EIATTR_PARAM_CBANK
	.align		4
        /*0b90*/ 	.byte	0x04, 0x0a
        /*0b92*/ 	.short	(.L_192 - .L_191)
	.align		4
.L_191:
        /*0b94*/ 	.word	index@(.nv.constant0._ZN7cutlass13device_kernelIN5flash11enable_sm90INS1_16FlashAttnFwdSm90INS1_25CollectiveMainloopFwdSm90ILi2EN4cute5tupleIJNS5_1CILi1EEES8_S8_EEENS6_IJNS7_ILi128EEENS7_ILi64EEENS7_ILi256EEEEEELi256ENS_12float_e4m3_tEfNS_4arch4Sm90ELb0ELb1ELb0ELb0ELb0ELb0ELb0ELb1ELb1ELb0ELb0ELb0EEENS1_21CollectiveEpilogueFwdINS6_IJSA_SC_SB_EEES9_NS_10bfloat16_tESG_Li256ELb0ELb0ELb0ELb1EEENS1_30DynamicPersistentTileSchedulerILi256ELi128ELb0ELb0ELb1EEEEEEEEEvNT_6ParamsE)
        /*0b98*/ 	.short	0x0210
        /*0b9a*/ 	.short	0x0bf0


	//----- nvinfo : EIATTR_SW_WAR
	.align		4
.L_192:
        /*0b9c*/ 	.byte	0x04, 0x36
        /*0b9e*/ 	.short	(.L_194 - .L_193)
.L_193:
        /*0ba0*/ 	.word	0x00000008
.L_194:


//--------------------- .nv.info._ZN7cutlass13device_kernelIN5flash11enable_sm90INS1_16FlashAttnFwdSm90INS1_25CollectiveMainloopFwdSm90ILi2EN4cute5tupleIJNS5_1CILi1EEES8_S8_EEENS6_IJNS7_ILi128EEENS7_ILi64EEENS7_ILi256EEEEEELi256ENS_12float_e4m3_tEfNS_4arch4Sm90ELb0ELb1ELb0ELb1ELb0ELb0ELb0ELb1ELb1ELb0ELb0ELb0EEENS1_21CollectiveEpilogueFwdINS6_IJSA_SC_SB_EEES9_NS_10bfloat16_tESG_Li256ELb1ELb0ELb0ELb1EEENS1_36VarlenDynamicPersistentTileSchedulerILi128ELi64ELi256ELi128ELb0ELb0ELb1ELb1ELb0ELb1EEEEEEEEEvNT_6ParamsE --------------------------
	.section	.nv.info._ZN7cutlass13device_kernelIN5flash11enable_sm90INS1_16FlashAttnFwdSm90INS1_25CollectiveMainloopFwdSm90ILi2EN4cute5tupleIJNS5_1CILi1EEES8_S8_EEENS6_IJNS7_ILi128EEENS7_ILi64EEENS7_ILi256EEEEEELi256ENS_12float_e4m3_tEfNS_4arch4Sm90ELb0ELb1ELb0ELb1ELb0ELb0ELb0ELb1ELb1ELb0ELb0ELb0EEENS1_21CollectiveEpilogueFwdINS6_IJSA_SC_SB_EEES9_NS_10bfloat16_tESG_Li256ELb1ELb0ELb0ELb1EEENS1_36VarlenDynamicPersistentTileSchedulerILi128ELi64ELi256ELi128ELb0ELb0ELb1ELb1ELb0ELb1EEEEEEEEEvNT_6ParamsE,"",@"SHT_CUDA_INFO"
	.sectionflags	@""
	.align	4


	//----- nvinfo : EIATTR_CUDA_API_VERSION
	.align		4
        /*0000*/ 	.byte	0x04, 0x37
        /*0002*/ 	.short	(.L_196 - .L_195)
.L_195:
        /*0004*/ 	.word	0x00000082


	//----- nvinfo : EIATTR_KPARAM_INFO
	.align		4
.L_196:
        /*0008*/ 	.byte	0x04, 0x17
        /*000a*/ 	.short	(.L_198 - .L_197)
.L_197:
        /*000c*/ 	.word	0x00000000
        /*0010*/ 	.short	0x0000
        /*0012*/ 	.short	0x0070
        /*0014*/ 	.byte	0x00, 0xf0, 0x01, 0x28


	//----- nvinfo : EIATTR_SPARSE_MMA_MASK
	.align		4
.L_198:
        /*0018*/ 	.byte	0x03, 0x50
        /*001a*/ 	.short	0x0000


	//----- nvinfo : EIATTR_MAXREG_COUNT
	.align		4
        /*001c*/ 	.byte	0x03, 0x1b
        /*001e*/ 	.short	0x00a8


	//----- nvinfo : EIATTR_NUM_BARRIERS
	.align		4
        /*0020*/ 	.byte	0x02, 0x4c
        /*0022*/ 	.byte	0x10
	.zero		1


	//----- nvinfo : EIATTR_EXTERNS
	.align		4
        /*0024*/ 	.byte	0x04, 0x0f
        /*0026*/ 	.short	(.L_200 - .L_199)


	//   ....[0]....
	.align		4
.L_199:
        /*0028*/ 	.word	index@(__assertfail)


	//----- nvinfo : EIATTR_ANNOTATIONS
	.align		4
.L_200:
        /*002c*/ 	.byte	0x04, 0x55
        /*002e*/ 	.short	(.L_202 - .L_201)


	//   ....[0]....
.L_201:
        /* <DEDUP_REMOVED lines=41> */
        /*02b4*/ 	.byte	0xa0, 0x41, 0x01, 0x00, 0x01, 0x00, 0x00, 0x00, 0x00, 0x42, 0x01, 0x00


	//----- nvinfo : EIATTR_MERCURY_ISA_VERSION
	.align		4
.L_202:
        /*02c0*/ 	.byte	0x03, 0x5f
        /*02c2*/ 	.short	0x0101


	//----- nvinfo : EIATTR_UNUSED_LOAD_BYTE_OFFSET
	.align		4
        /*02c4*/ 	.byte	0x04, 0x44
        /*02c6*/ 	.short	(.L_204 - .L_203)


	//   ....[0]....
.L_203:
        /*02c8*/ 	.word	0x00000a70
        /*02cc*/ 	.word	0x0000fff0


	//   ....[1]....
        /*02d0*/ 	.word	0x0000b310
        /*02d4*/ 	.word	0x0000fff0


	//----- nvinfo : EIATTR_INT_WARP_WIDE_INSTR_OFFSETS
	.align		4
.L_204:
        /*02d8*/ 	.byte	0x04, 0x31
        /*02da*/ 	.short	(.L_206 - .L_205)


	//   ....[0]....
.L_205:
        /*02dc*/ 	.word	0x00000160


	//   ....[1]....
        /*02e0*/ 	.word	0x000001a0


	//   ....[2]....
        /*02e4*/ 	.word	0x00000210


	//   ....[3]....
        /*02e8*/ 	.word	0x00010180


	//   ....[4]....
        /*02ec*/ 	.word	0x00010210


	//   ....[5]....
        /*02f0*/ 	.word	0x000109b0


	//   ....[6]....
        /*02f4*/ 	.word	0x00012350


	//   ....[7]....
        /*02f8*/ 	.word	0x000123e0


	//----- nvinfo : EIATTR_COOP_GROUP_MASK_REGIDS
	.align		4
.L_206:
        /*02fc*/ 	.byte	0x04, 0x29
        /*02fe*/ 	.short	(.L_208 - .L_207)


	//   ....[0]....
.L_207:
        /*0300*/ 	.word	0xffffffff


	//   ....[1]....
        /*0304*/ 	.word	0xffffffff


	//   ....[2]....
        /*0308*/ 	.word	0xffffffff


	//   ....[3]....
        /*030c*/ 	.word	0xffffffff


	//   ....[4]....
        /*0310*/ 	.word	0xffffffff


	//   ....[5]....
        /*0314*/ 	.word	0xffffffff


	//   ....[6]....
        /*0318*/ 	.word	0xffffffff


	//   ....[7]....
        /*031c*/ 	.word	0xffffffff


	//   ....[8]....
        /*0320*/ 	.word	0xffffffff


	//   ....[9]....
        /*0324*/ 	.word	0xffffffff


	//   ....[10]....
        /*0328*/ 	.word	0xffffffff


	//   ....[11]....
        /*032c*/ 	.word	0xffffffff


	//   ....[12]....
        /*0330*/ 	.word	0xffffffff


	//   ....[13]....
        /*0334*/ 	.word	0xffffffff


	//   ....[14]....
        /*0338*/ 	.word	0xffffffff


	//   ....[15]....
        /*033c*/ 	.word	0xffffffff


	//   ....[16]....
        /*0340*/ 	.word	0xffffffff


	//   ....[17]....
        /*0344*/ 	.word	0xffffffff


	//   ....[18]....
        /*0348*/ 	.word	0xffffffff


	//   ....[19]....
        /*034c*/ 	.word	0xffffffff


	//   ....[20]....
        /*0350*/ 	.word	0xffffffff


	//   ....[21]....
        /*0354*/ 	.word	0xffffffff


	//   ....[22]....
        /*0358*/ 	.word	0xffffffff


	//   ....[23]....
        /*035c*/ 	.word	0xffffffff


	//   ....[24]....
        /*0360*/ 	.word	0xffffffff


	//   ....[25]....
        /*0364*/ 	.word	0xffffffff


	//   ....[26]....
        /*0368*/ 	.word	0xffffffff


	//   ....[27]....
        /*036c*/ 	.word	0xffffffff


	//   ....[28]....
        /*0370*/ 	.word	0xffffffff


	//   ....[29]....
        /*0374*/ 	.word	0xffffffff


	//   ....[30]....
        /*0378*/ 	.word	0xffffffff


	//   ....[31]....
        /*037c*/ 	.word	0xffffffff


	//   ....[32]....
        /*0380*/ 	.word	0xffffffff


	//   ....[33]....
        /*0384*/ 	.word	0xffffffff


	//   ....[34]....
        /*0388*/ 	.word	0xffffffff


	//   ....[35]....
        /*038c*/ 	.word	0xffffffff


	//   ....[36]....
        /*0390*/ 	.word	0xffffffff


	//   ....[37]....
        /*0394*/ 	.word	0xffffffff


	//   ....[38]....
        /*0398*/ 	.word	0xffffffff


	//   ....[39]....
        /*039c*/ 	.word	0xffffffff


	//   ....[40]....
        /*03a0*/ 	.word	0xffffffff


	//   ....[41]....
        /*03a4*/ 	.word	0xffffffff


	//   ....[42]....
        /*03a8*/ 	.word	0xffffffff


	//   ....[43]....
        /*03ac*/ 	.word	0xffffffff


	//   ....[44]....
        /*03b0*/ 	.word	0xffffffff


	//   ....[45]....
        /*03b4*/ 	.word	0xffffffff


	//   ....[46]....
        /*03b8*/ 	.word	0xffffffff


	//   ....[47]....
        /*03bc*/ 	.word	0xffffffff


	//   ....[48]....
        /*03c0*/ 	.word	0xffffffff


	//   ....[49]....
        /*03c4*/ 	.word	0xffffffff


	//   ....[50]....
        /*03c8*/ 	.word	0xffffffff


	//   ....[51]....
        /*03cc*/ 	.word	0xffffffff


	//   ....[52]....
        /*03d0*/ 	.word	0xffffffff


	//   ....[53]....
        /*03d4*/ 	.word	0xffffffff


	//   ....[54]....
        /*03d8*/ 	.word	0xffffffff


	//   ....[55]....
        /*03dc*/ 	.word	0xffffffff


	//   ....[56]....
        /*03e0*/ 	.word	0xffffffff


	//   ....[57]....
        /*03e4*/ 	.word	0xffffffff


	//   ....[58]....
        /*03e8*/ 	.word	0xffffffff


	//   ....[59]....
        /*03ec*/ 	.word	0xffffffff


	//   ....[60]....
        /*03f0*/ 	.word	0xffffffff


	//   ....[61]....
        /*03f4*/ 	.word	0xffffffff


	//   ....[62]....
        /*03f8*/ 	.word	0xffffffff


	//   ....[63]....
        /*03fc*/ 	.word	0xffffffff


	//   ....[64]....
        /*0400*/ 	.word	0xffffffff


	//   ....[65]....
        /*0404*/ 	.word	0xffffffff


	//   ....[66]....
        /*0408*/ 	.word	0xffffffff


	//   ....[67]....
        /*040c*/ 	.word	0xffffffff


	//   ....[68]....
        /*0410*/ 	.word	0xffffffff


	//   ....[69]....
        /*0414*/ 	.word	0xffffffff


	//   ....[70]....
        /*0418*/ 	.word	0xffffffff


	//   ....[71]....
        /*041c*/ 	.word	0xffffffff


	//   ....[72]....
        /*0420*/ 	.word	0xffffffff


	//   ....[73]....
        /*0424*/ 	.word	0xffffffff


	//   ....[74]....
        /*0428*/ 	.word	0xffffffff


	//   ....[75]....
        /*042c*/ 	.word	0xffffffff


	//   ....[76]....
        /*0430*/ 	.word	0xffffffff


	//   ....[77]....
        /*0434*/ 	.word	0xffffffff


	//   ....[78]....
        /*0438*/ 	.word	0xffffffff


	//   ....[79]....
        /*043c*/ 	.word	0xffffffff


	//   ....[80]....
        /*0440*/ 	.word	0xffffffff


	//   ....[81]....
        /*0444*/ 	.word	0xffffffff


	//   ....[82]....
        /*0448*/ 	.word	0xffffffff


	//   ....[83]....
        /*044c*/ 	.word	0xffffffff


	//   ....[84]....
        /*0450*/ 	.word	0xffffffff


	//   ....[85]....
        /*0454*/ 	.word	0xffffffff


	//   ....[86]....
        /*0458*/ 	.word	0xffffffff


	//   ....[87]....
        /*045c*/ 	.word	0xffffffff


	//   ....[88]....
        /*0460*/ 	.word	0xffffffff


	//   ....[89]....
        /*0464*/ 	.word	0xffffffff


	//   ....[90]....
        /*0468*/ 	.word	0xffffffff


	//   ....[91]....
        /*046c*/ 	.word	0xffffffff


	//   ....[92]....
        /*0470*/ 	.word	0xffffffff


	//   ....[93]....
        /*0474*/ 	.word	0xffffffff


	//   ....[94]....
        /*0478*/ 	.word	0xffffffff


	//   ....[95]....
        /*047c*/ 	.word	0xffffffff


	//   ....[96]....
        /*0480*/ 	.word	0xffffffff


	//   ....[97]....
        /*0484*/ 	.word	0xffffffff


	//   ....[98]....
        /*0488*/ 	.word	0xffffffff


	//   ....[99]....
        /*048c*/ 	.word	0xffffffff


	//   ....[100]....
        /*0490*/ 	.word	0xffffffff


	//   ....[101]....
        /*0494*/ 	.word	0xffffffff


	//   ....[102]....
        /*0498*/ 	.word	0xffffffff


	//   ....[103]....
        /*049c*/ 	.word	0xffffffff


	//   ....[104]....
        /*04a0*/ 	.word	0xffffffff


	//   ....[105]....
        /*04a4*/ 	.word	0xffffffff


	//   ....[106]....
        /*04a8*/ 	.word	0xffffffff


	//   ....[107]....
        /*04ac*/ 	.word	0xffffffff


	//   ....[108]....
        /*04b0*/ 	.word	0xffffffff


	//   ....[109]....
        /*04b4*/ 	.word	0xffffffff


	//   ....[110]....
        /*04b8*/ 	.word	0xffffffff


	//   ....[111]....
        /*04bc*/ 	.word	0xffffffff


	//   ....[112]....
        /*04c0*/ 	.word	0xffffffff


	//   ....[113]....
        /*04c4*/ 	.word	0xffffffff


	//   ....[114]....
        /*04c8*/ 	.word	0xffffffff


	//   ....[115]....
        /*04cc*/ 	.word	0xffffffff


	//   ....[116]....
        /*04d0*/ 	.word	0xffffffff


	//   ....[117]....
        /*04d4*/ 	.word	0xffffffff


	//   ....[118]....
        /*04d8*/ 	.word	0xffffffff


	//   ....[119]....
        /*04dc*/ 	.word	0xffffffff


	//   ....[120]....
        /*04e0*/ 	.word	0xffffffff


	//   ....[121]....
        /*04e4*/ 	.word	0xffffffff


	//   ....[122]....
        /*04e8*/ 	.word	0xffffffff


	//   ....[123]....
        /*04ec*/ 	.word	0xffffffff


	//   ....[124]....
        /*04f0*/ 	.word	0xffffffff


	//   ....[125]....
        /*04f4*/ 	.word	0xffffffff


	//   ....[126]....
        /*04f8*/ 	.word	0xffffffff


	//   ....[127]....
        /*04fc*/ 	.word	0x0500000f


	//   ....[128]....
        /*0500*/ 	.word	0x0500000f


	//----- nvinfo : EIATTR_COOP_GROUP_INSTR_OFFSETS
	.align		4
.L_208:
        /*0504*/ 	.byte	0x04, 0x28
        /*0506*/ 	.short	(.L_210 - .L_209)


	//   ....[0]....
.L_209:
        /*0508*/ 	.word	0x00000070


	//   ....[1]....
        /*050c*/ 	.word	0x00000170


	//   ....[2]....
        /*0510*/ 	.word	0x000001c0


	//   ....[3]....
        /*0514*/ 	.word	0x000003f0


	//   ....[4]....
        /*0518*/ 	.word	0x00000550


	//   ....[5]....
        /*051c*/ 	.word	0x00000670


	//   ....[6]....
        /*0520*/ 	.word	0x000007d0


	//   ....[7]....
        /*0524*/ 	.word	0x00001d60


	//   ....[8]....
        /*0528*/ 	.word	0x00003070


	//   ....[9]....
        /*052c*/ 	.word	0x00003200


	//   ....[10]....
        /*0530*/ 	.word	0x00003500


	//   ....[11]....
        /*0534*/ 	.word	0x000035c0


	//   ....[12]....
        /*0538*/ 	.word	0x000050d0


	//   ....[13]....
        /*053c*/ 	.word	0x000051d0


	//   ....[14]....
        /*0540*/ 	.word	0x00005550


	//   ....[15]....
        /*0544*/ 	.word	0x000055f0


	//   ....[16]....
        /*0548*/ 	.word	0x00006f00


	//   ....[17]....
        /*054c*/ 	.word	0x00006f10


	//   ....[18]....
        /*0550*/ 	.word	0x00006f40


	//   ....[19]....
        /*0554*/ 	.word	0x00006f50


	//   ....[20]....
        /*0558*/ 	.word	0x00009090


	//   ....[21]....
        /*055c*/ 	.word	0x00009190


	//   ....[22]....
        /*0560*/ 	.word	0x00009540


	//   ....[23]....
        /*0564*/ 	.word	0x000095c0


	//   ....[24]....
        /*0568*/ 	.word	0x0000a7c0


	//   ....[25]....
        /*056c*/ 	.word	0x0000a7d0


	//   ....[26]....
        /*0570*/ 	.word	0x0000a800


	//   ....[27]....
        /*0574*/ 	.word	0x0000a810


	//   ....[28]....
        /*0578*/ 	.word	0x0000be40


	//   ....[29]....
        /*057c*/ 	.word	0x0000be70


	//   ....[30]....
        /*0580*/ 	.word	0x0000bec0


	//   ....[31]....
        /*0584*/ 	.word	0x0000bef0


	//   ....[32]....
        /*0588*/ 	.word	0x0000bf20


	//   ....[33]....
        /*058c*/ 	.word	0x0000bf50


	//   ....[34]....
        /*0590*/ 	.word	0x0000bf80


	//   ....[35]....
        /*0594*/ 	.word	0x0000bfe0


	//   ....[36]....
        /*0598*/ 	.word	0x0000c010


	//   ....[37]....
        /*059c*/ 	.word	0x0000c040


	//   ....[38]....
        /*05a0*/ 	.word	0x0000c070


	//   ....[39]....
        /*05a4*/ 	.word	0x0000c0a0


	//   ....[40]....
        /*05a8*/ 	.word	0x0000c0d0


	//   ....[41]....
        /*05ac*/ 	.word	0x0000c100


	//   ....[42]....
        /*05b0*/ 	.word	0x0000c170


	//   ....[43]....
        /*05b4*/ 	.word	0x0000c1b0


	//   ....[44]....
        /*05b8*/ 	.word	0x0000c1e0


	//   ....[45]....
        /*05bc*/ 	.word	0x0000c220


	//   ....[46]....
        /*05c0*/ 	.word	0x0000c250


	//   ....[47]....
        /*05c4*/ 	.word	0x0000c280


	//   ....[48]....
        /*05c8*/ 	.word	0x0000c2b0


	//   ....[49]....
        /*05cc*/ 	.word	0x0000c2e0


	//   ....[50]....
        /*05d0*/ 	.word	0x0000c310


	//   ....[51]....
        /*05d4*/ 	.word	0x0000c340


	//   ....[52]....
        /*05d8*/ 	.word	0x0000c370


	//   ....[53]....
        /*05dc*/ 	.word	0x0000c3a0


	//   ....[54]....
        /*05e0*/ 	.word	0x0000c3d0


	//   ....[55]....
        /*05e4*/ 	.word	0x0000c400


	//   ....[56]....
        /*05e8*/ 	.word	0x0000c430


	//   ....[57]....
        /*05ec*/ 	.word	0x0000c460


	//   ....[58]....
        /*05f0*/ 	.word	0x0000c490


	//   ....[59]....
        /*05f4*/ 	.word	0x0000c4c0


	//   ....[60]....
        /*05f8*/ 	.word	0x0000c4f0


	//   ....[61]....
        /*05fc*/ 	.word	0x0000c520


	//   ....[62]....
        /*0600*/ 	.word	0x0000c550


	//   ....[63]....
        /*0604*/ 	.word	0x0000c570


	//   ....[64]....
        /*0608*/ 	.word	0x0000c580


	//   ....[65]....
        /*060c*/ 	.word	0x0000c590


	//   ....[66]....
        /*0610*/ 	.word	0x0000c5a0


	//   ....[67]....
        /*0614*/ 	.word	0x0000c5b0


	//   ....[68]....
        /*0618*/ 	.word	0x0000c5c0


	//   ....[69]....
        /*061c*/ 	.word	0x0000c5d0


	//   ....[70]....
        /*0620*/ 	.word	0x0000c5f0


	//   ....[71]....
        /*0624*/ 	.word	0x0000c600


	//   ....[72]....
        /*0628*/ 	.word	0x0000c610


	//   ....[73]....
        /*062c*/ 	.word	0x0000c620


	//   ....[74]....
        /*0630*/ 	.word	0x0000c630


	//   ....[75]....
        /*0634*/ 	.word	0x0000c650


	//   ....[76]....
        /*0638*/ 	.word	0x0000c660


	//   ....[77]....
        /*063c*/ 	.word	0x0000c680


	//   ....[78]....
        /*0640*/ 	.word	0x0000c690


	//   ....[79]....
        /*0644*/ 	.word	0x0000c6b0


	//   ....[80]....
        /*0648*/ 	.word	0x0000c6d0


	//   ....[81]....
        /*064c*/ 	.word	0x0000c6e0


	//   ....[82]....
        /*0650*/ 	.word	0x0000c700


	//   ....[83]....
        /*0654*/ 	.word	0x0000c710


	//   ....[84]....
        /*0658*/ 	.word	0x0000c730


	//   ....[85]....
        /*065c*/ 	.word	0x0000c750


	//   ....[86]....
        /*0660*/ 	.word	0x0000c760


	//   ....[87]....
        /*0664*/ 	.word	0x0000c790


	//   ....[88]....
        /*0668*/ 	.word	0x0000c7c0


	//   ....[89]....
        /*066c*/ 	.word	0x0000c7f0


	//   ....[90]....
        /*0670*/ 	.word	0x0000c820


	//   ....[91]....
        /*0674*/ 	.word	0x0000c830


	//   ....[92]....
        /*0678*/ 	.word	0x0000ea70


	//   ....[93]....
        /*067c*/ 	.word	0x0000ec60


	//   ....[94]....
        /*0680*/ 	.word	0x0000ec90


	//   ....[95]....
        /*0684*/ 	.word	0x0000ecc0


	//   ....[96]....
        /*0688*/ 	.word	0x0000ed00


	//   ....[97]....
        /*068c*/ 	.word	0x0000ed30


	//   ....[98]....
        /*0690*/ 	.word	0x0000ed70


	//   ....[99]....
        /*0694*/ 	.word	0x0000ef00


	//   ....[100]....
        /*0698*/ 	.word	0x0000ef30


	//   ....[101]....
        /*069c*/ 	.word	0x0000ef60


	//   ....[102]....
        /*06a0*/ 	.word	0x0000ef90


	//   ....[103]....
        /*06a4*/ 	.word	0x0000efc0


	//   ....[104]....
        /*06a8*/ 	.word	0x0000f000


	//   ....[105]....
        /*06ac*/ 	.word	0x0000f0a0


	//   ....[106]....
        /*06b0*/ 	.word	0x0000f130


	//   ....[107]....
        /*06b4*/ 	.word	0x0000f1e0


	//   ....[108]....
        /*06b8*/ 	.word	0x00010ac0


	//   ....[109]....
        /*06bc*/ 	.word	0x00012d10


	//   ....[110]....
        /*06c0*/ 	.word	0x00012d40


	//   ....[111]....
        /*06c4*/ 	.word	0x00012d70


	//   ....[112]....
        /*06c8*/ 	.word	0x00012db0


	//   ....[113]....
        /*06cc*/ 	.word	0x00012de0


	//   ....[114]....
        /*06d0*/ 	.word	0x00012df0


	//   ....[115]....
        /*06d4*/ 	.word	0x00012e20


	//   ....[116]....
        /*06d8*/ 	.word	0x00012e30


	//   ....[117]....
        /*06dc*/ 	.word	0x00012f70


	//   ....[118]....
        /*06e0*/ 	.word	0x00012fa0


	//   ....[119]....
        /*06e4*/ 	.word	0x00012fd0


	//   ....[120]....
        /*06e8*/ 	.word	0x00013000


	//   ....[121]....
        /*06ec*/ 	.word	0x00013030


	//   ....[122]....
        /*06f0*/ 	.word	0x00013070


	//   ....[123]....
        /*06f4*/ 	.word	0x00013100


	//   ....[124]....
        /*06f8*/ 	.word	0x00013190


	//   ....[125]....
        /*06fc*/ 	.word	0x00013200


	//   ....[126]....
        /*0700*/ 	.word	0x00013890


	//   ....[127]....
        /*0704*/ 	.word	0x00013f50


	//   ....[128]....
        /*0708*/ 	.word	0x000143e0


	//----- nvinfo : EIATTR_REG_RECONFIG
	.align		4
.L_210:
        /*070c*/ 	.byte	0x01, 0x54
	.zero		2


	//----- nvinfo : EIATTR_SYSCALL_OFFSETS
	.align		4
        /*0710*/ 	.byte	0x04, 0x46
        /*0712*/ 	.short	(.L_212 - .L_211)


	//   ....[0]....
.L_211:
        /*0714*/ 	.word	0x00001f40


	//   ....[1]....
        /*0718*/ 	.word	0x000103b0


	//   ....[2]....
        /*071c*/ 	.word	0x00010530


	//   ....[3]....
        /*0720*/ 	.word	0x00010670


	//   ....[4]....
        /*0724*/ 	.word	0x00010790


	//----- nvinfo : EIATTR_MBARRIER_INSTR_OFFSETS
	.align		4
.L_212:
        /*0728*/ 	.byte	0x04, 0x39
        /*072a*/ 	.short	(.L_214 - .L_213)


	//   ....[0]....
.L_213:
        /*072c*/ 	.word	0x000002a0
        /*0730*/ 	.word	0x000000ff
        /*0734*/ 	.word	0x00028400
        /*0738*/ 	.short	0x0100
        /*073a*/ 	.byte	0x08
	.zero		1


	//   ....[1]....
        /*073c*/ 	.word	0x000002b0
        /*0740*/ 	.word	0x000000ff
        /*0744*/ 	.word	0x00028420
        /*0748*/ 	.short	0x0100
        /*074a*/ 	.byte	0x08
	.zero		1


	//   ....[2]....
        /*074c*/ 	.word	0x000003a0
        /*0750*/ 	.word	0x000000ff
        /*0754*/ 	.word	0x00028430
        /*0758*/ 	.short	0x0100
        /*075a*/ 	.byte	0x08
	.zero		1


	//   ....[3]....
        /*075c*/ 	.word	0x000003b0
        /*0760*/ 	.word	0x000000ff
        /*0764*/ 	.word	0x00028440
        /*0768*/ 	.short	0x0100
        /*076a*/ 	.byte	0x08
	.zero		1


	//   ....[4]....
        /*076c*/ 	.word	0x000003c0
        /*0770*/ 	.word	0x000000ff
        /*0774*/ 	.word	0x00028438
        /*0778*/ 	.short	0x0100
        /*077a*/ 	.byte	0x08
	.zero		1


	//   ....[5]....
        /*077c*/ 	.word	0x000003d0
        /*0780*/ 	.word	0x000000ff
        /*0784*/ 	.word	0x00028448
        /*0788*/ 	.short	0x0100
        /*078a*/ 	.byte	0x08
	.zero		1


	//   ....[6]....
        /*078c*/ 	.word	0x00000500
        /*0790*/ 	.word	0x000000ff
        /*0794*/ 	.word	0x00028450
        /*0798*/ 	.short	0x0100
        /*079a*/ 	.byte	0x08
	.zero		1


	//   ....[7]....
        /*079c*/ 	.word	0x00000510
        /*07a0*/ 	.word	0x000000ff
        /*07a4*/ 	.word	0x00028460
        /*07a8*/ 	.short	0x0100
        /*07aa*/ 	.byte	0x08
	.zero		1


	//   ....[8]....
        /*07ac*/ 	.word	0x00000520
        /*07b0*/ 	.word	0x000000ff
        /*07b4*/ 	.word	0x00028458
        /*07b8*/ 	.short	0x0100
        /*07ba*/ 	.byte	0x08
	.zero		1


	//   ....[9]....
        /*07bc*/ 	.word	0x00000530
        /*07c0*/ 	.word	0x000000ff
        /*07c4*/ 	.word	0x00028468
        /*07c8*/ 	.short	0x0100
        /*07ca*/ 	.byte	0x08
	.zero		1


	//   ....[10]....
        /*07cc*/ 	.word	0x00000620
        /*07d0*/ 	.word	0x000000ff
        /*07d4*/ 	.word	0x00028470
        /*07d8*/ 	.short	0x0100
        /*07da*/ 	.byte	0x06
	.zero		1


	//   ....[11]....
        /*07dc*/ 	.word	0x00000630
        /*07e0*/ 	.word	0x000000ff
        /*07e4*/ 	.word	0x00028480
        /*07e8*/ 	.short	0x0100
        /*07ea*/ 	.byte	0x06
	.zero		1


	//   ....[12]....
        /*07ec*/ 	.word	0x00000640
        /*07f0*/ 	.word	0x000000ff
        /*07f4*/ 	.word	0x00028478
        /*07f8*/ 	.short	0x0100
        /*07fa*/ 	.byte	0x06
	.zero		1


	//   ....[13]....
        /*07fc*/ 	.word	0x00000650
        /*0800*/ 	.word	0x000000ff
        /*0804*/ 	.word	0x00028488
        /*0808*/ 	.short	0x0100
        /*080a*/ 	.byte	0x06
	.zero		1


	//   ....[14]....
        /*080c*/ 	.word	0x00000780
        /*0810*/ 	.word	0x000000ff
        /*0814*/ 	.word	0x00028490
        /*0818*/ 	.short	0x0100
        /*081a*/ 	.byte	0x08
	.zero		1


	//   ....[15]....
        /*081c*/ 	.word	0x00000790
        /*0820*/ 	.word	0x000000ff
        /*0824*/ 	.word	0x000284a0
        /*0828*/ 	.short	0x0100
        /*082a*/ 	.byte	0x08
	.zero		1


	//   ....[16]....
        /*082c*/ 	.word	0x000007a0
        /*0830*/ 	.word	0x000000ff
        /*0834*/ 	.word	0x00028498
        /*0838*/ 	.short	0x0100
        /*083a*/ 	.byte	0x08
	.zero		1


	//   ....[17]....
        /*083c*/ 	.word	0x000007b0
        /*0840*/ 	.word	0x000000ff
        /*0844*/ 	.word	0x000284a8
        /*0848*/ 	.short	0x0100
        /*084a*/ 	.byte	0x08
	.zero		1


	//   ....[18]....
        /*084c*/ 	.word	0x000008e0
        /*0850*/ 	.word	0x000000ff
        /*0854*/ 	.word	0x000284b0
        /*0858*/ 	.short	0x0100
        /*085a*/ 	.byte	0x08
	.zero		1


	//   ....[19]....
        /*085c*/ 	.word	0x000008f0
        /*0860*/ 	.word	0x000000ff
        /*0864*/ 	.word	0x000284c0
        /*0868*/ 	.short	0x0100
        /*086a*/ 	.byte	0x08
	.zero		1


	//   ....[20]....
        /*086c*/ 	.word	0x00000900
        /*0870*/ 	.word	0x000000ff
        /*0874*/ 	.word	0x000284b8
        /*0878*/ 	.short	0x0100
        /*087a*/ 	.byte	0x08
	.zero		1


	//   ....[21]....
        /*087c*/ 	.word	0x00000910
        /*0880*/ 	.word	0x000000ff
        /*0884*/ 	.word	0x000284c8
        /*0888*/ 	.short	0x0100
        /*088a*/ 	.byte	0x08
	.zero		1


	//   ....[22]....
        /*088c*/ 	.word	0x00001fc0
        /*0890*/ 	.word	0x000000ff
        /*0894*/ 	.word	0x00028400
        /*0898*/ 	.short	0x010a
        /*089a*/ 	.byte	0x29
	.zero		1


	//   ....[23]....
        /*089c*/ 	.word	0x00002040
        /*08a0*/ 	.word	0x00000005
        /*08a4*/ 	.word	0x00028430
        /*08a8*/ 	.short	0x010a
        /*08aa*/ 	.byte	0x3f
	.zero		1


	//   ....[24]....
        /*08ac*/ 	.word	0x000020a0
        /*08b0*/ 	.word	0x00000005
        /*08b4*/ 	.word	0x00028430
        /*08b8*/ 	.short	0x010a
        /*08ba*/ 	.byte	0x3f
	.zero		1


	//   ....[25]....
        /*08bc*/ 	.word	0x00002590
        /*08c0*/ 	.word	0x00000000
        /*08c4*/ 	.word	0x00000000
        /*08c8*/ 	.short	0x0101
        /*08ca*/ 	.byte	0x3f
	.zero		1


	//   ....[26]....
        /*08cc*/ 	.word	0x00004280
        /*08d0*/ 	.word	0x000000ff
        /*08d4*/ 	.word	0x00028430
        /*08d8*/ 	.short	0x010a
        /*08da*/ 	.byte	0x06
	.zero		1


	//   ....[27]....
        /*08dc*/ 	.word	0x000042c0
        /*08e0*/ 	.word	0x000000ff
        /*08e4*/ 	.word	0x00028430
        /*08e8*/ 	.short	0x010a
        /*08ea*/ 	.byte	0x06
	.zero		1


	//   ....[28]....
        /*08ec*/ 	.word	0x00004600
        /*08f0*/ 	.word	0x000000ff
        /*08f4*/ 	.word	0x00028450
        /*08f8*/ 	.short	0x010a
        /*08fa*/ 	.byte	0x06
	.zero		1


	//   ....[29]....
        /*08fc*/ 	.word	0x00004640
        /*0900*/ 	.word	0x000000ff
        /*0904*/ 	.word	0x00028450
        /*0908*/ 	.short	0x010a
        /*090a*/ 	.byte	0x06
	.zero		1


	//   ....[30]....
        /*090c*/ 	.word	0x00004810
        /*0910*/ 	.word	0x0000000a
        /*0914*/ 	.word	0x00000000
        /*0918*/ 	.short	0x0101
        /*091a*/ 	.byte	0x3f
	.zero		1


	//   ....[31]....
        /*091c*/ 	.word	0x00005c70
        /*0920*/ 	.word	0x000000ff
        /*0924*/ 	.word	0x00000000
        /*0928*/ 	.short	0x0101
        /*092a*/ 	.byte	0x06
	.zero		1


	//   ....[32]....
        /*092c*/ 	.word	0x00006830
        /*0930*/ 	.word	0x000000ff
        /*0934*/ 	.word	0x00028430
        /*0938*/ 	.short	0x010a
        /*093a*/ 	.byte	0x06
	.zero		1


	//   ....[33]....
        /*093c*/ 	.word	0x00006870
        /*0940*/ 	.word	0x000000ff
        /*0944*/ 	.word	0x00028430
        /*0948*/ 	.short	0x010a
        /*094a*/ 	.byte	0x06
	.zero		1


	//   ....[34]....
        /*094c*/ 	.word	0x00006be0
        /*0950*/ 	.word	0x000000ff
        /*0954*/ 	.word	0x00028450
        /*0958*/ 	.short	0x010a
        /*095a*/ 	.byte	0x06
	.zero		1


	//   ....[35]....
        /*095c*/ 	.word	0x00006c20
        /*0960*/ 	.word	0x000000ff
        /*0964*/ 	.word	0x00028450
        /*0968*/ 	.short	0x010a
        /*096a*/ 	.byte	0x06
	.zero		1


	//   ....[36]....
        /*096c*/ 	.word	0x00007640
        /*0970*/ 	.word	0x00000003
        /*0974*/ 	.word	0x00000000
        /*0978*/ 	.short	0x0101
        /*097a*/ 	.byte	0x3f
	.zero		1


	//   ....[37]....
        /*097c*/ 	.word	0x00007810
        /*0980*/ 	.word	0x000000ff
        /*0984*/ 	.word	0x00000000
        /*0988*/ 	.short	0x0101
        /*098a*/ 	.byte	0x06
	.zero		1


	//   ....[38]....
        /*098c*/ 	.word	0x00008240
        /*0990*/ 	.word	0x000000ff
        /*0994*/ 	.word	0x00028430
        /*0998*/ 	.short	0x010a
        /*099a*/ 	.byte	0x06
	.zero		1


	//   ....[39]....
        /*099c*/ 	.word	0x00008280
        /*09a0*/ 	.word	0x000000ff
        /*09a4*/ 	.word	0x00028430
        /*09a8*/ 	.short	0x010a
        /*09aa*/ 	.byte	0x06
	.zero		1


	//   ....[40]....
        /*09ac*/ 	.word	0x000085f0
        /*09b0*/ 	.word	0x000000ff
        /*09b4*/ 	.word	0x00028450
        /*09b8*/ 	.short	0x010a
        /*09ba*/ 	.byte	0x06
	.zero		1


	//   ....[41]....
        /*09bc*/ 	.word	0x00008630
        /*09c0*/ 	.word	0x000000ff
        /*09c4*/ 	.word	0x00028450
        /*09c8*/ 	.short	0x010a
        /*09ca*/ 	.byte	0x06
	.zero		1


	//   ....[42]....
        /*09cc*/ 	.word	0x000087f0
        /*09d0*/ 	.word	0x00000005
        /*09d4*/ 	.word	0x00000000
        /*09d8*/ 	.short	0x0101
        /*09da*/ 	.byte	0x3f
	.zero		1


	//   ....[43]....
        /*09dc*/ 	.word	0x00009c40
        /*09e0*/ 	.word	0x000000ff
        /*09e4*/ 	.word	0x00000000
        /*09e8*/ 	.short	0x0101
        /*09ea*/ 	.byte	0x06
	.zero		1


	//   ....[44]....
        /*09ec*/ 	.word	0x0000a540
        /*09f0*/ 	.word	0x000000ff
        /*09f4*/ 	.word	0x00028450
        /*09f8*/ 	.short	0x010a
        /*09fa*/ 	.byte	0x0c
	.zero		1


	//   ....[45]....
        /*09fc*/ 	.word	0x0000a580
        /*0a00*/ 	.word	0x000000ff
        /*0a04*/ 	.word	0x00028450
        /*0a08*/ 	.short	0x010a
        /*0a0a*/ 	.byte	0x0c
	.zero		1


	//   ....[46]....
        /*0a0c*/ 	.word	0x0000ac00
        /*0a10*/ 	.word	0x000000ff
        /*0a14*/ 	.word	0x00000000
        /*0a18*/ 	.short	0x0101
        /*0a1a*/ 	.byte	0x04
	.zero		1


	//   ....[47]....
        /*0a1c*/ 	.word	0x0000d6b0
        /*0a20*/ 	.word	0x00000004
        /*0a24*/ 	.word	0x00000000
        /*0a28*/ 	.short	0x0101
        /*0a2a*/ 	.byte	0x3f
	.zero		1


	//   ....[48]....
        /*0a2c*/ 	.word	0x00010cf0
        /*0a30*/ 	.word	0x00000004
        /*0a34*/ 	.word	0x00028480
        /*0a38*/ 	.short	0x010a
        /*0a3a*/ 	.byte	0x3f
	.zero		1


	//   ....[49]....
        /*0a3c*/ 	.word	0x00010f00
        /*0a40*/ 	.word	0x00000004
        /*0a44*/ 	.word	0x00028440
        /*0a48*/ 	.short	0x010a
        /*0a4a*/ 	.byte	0x3f
	.zero		1


	//   ....[50]....
        /*0a4c*/ 	.word	0x000112e0
        /*0a50*/ 	.word	0x000000ff
        /*0a54*/ 	.word	0x00028420
        /*0a58*/ 	.short	0x010a
        /*0a5a*/ 	.byte	0x29
	.zero		1


	//   ....[51]....
        /*0a5c*/ 	.word	0x000115d0
        /*0a60*/ 	.word	0x00000006
        /*0a64*/ 	.word	0x00028480
        /*0a68*/ 	.short	0x010a
        /*0a6a*/ 	.byte	0x3f
	.zero		1


	//   ....[52]....
        /*0a6c*/ 	.word	0x00011950
        /*0a70*/ 	.word	0x00000006
        /*0a74*/ 	.word	0x00028440
        /*0a78*/ 	.short	0x010a
        /*0a7a*/ 	.byte	0x3f
	.zero		1


	//   ....[53]....
        /*0a7c*/ 	.word	0x00011d40
        /*0a80*/ 	.word	0x00000005
        /*0a84*/ 	.word	0x00028470
        /*0a88*/ 	.short	0x010a
        /*0a8a*/ 	.byte	0x3f
	.zero		1


	//   ....[54]....
        /*0a8c*/ 	.word	0x00011dc0
        /*0a90*/ 	.word	0x00000005
        /*0a94*/ 	.word	0x00028460
        /*0a98*/ 	.short	0x010a
        /*0a9a*/ 	.byte	0x3f
	.zero		1


	//   ....[55]....
        /*0a9c*/ 	.word	0x00012290
        /*0aa0*/ 	.word	0x00000003
        /*0aa4*/ 	.word	0x00028450
        /*0aa8*/ 	.short	0x0101
        /*0aaa*/ 	.byte	0x3f
	.zero		1


	//   ....[56]....
        /*0aac*/ 	.word	0x000122f0
        /*0ab0*/ 	.word	0x00000003
        /*0ab4*/ 	.word	0x00000000
        /*0ab8*/ 	.short	0x0101
        /*0aba*/ 	.byte	0x3f
	.zero		1


	//   ....[57]....
        /*0abc*/ 	.word	0x000124c0
        /*0ac0*/ 	.word	0x00000014
        /*0ac4*/ 	.word	0x00028470
        /*0ac8*/ 	.short	0x010a
        /*0aca*/ 	.byte	0x3f
	.zero		1


	//   ....[58]....
        /*0acc*/ 	.word	0x00012550
        /*0ad0*/ 	.word	0x00000014
        /*0ad4*/ 	.word	0x00028460
        /*0ad8*/ 	.short	0x010a
        /*0ada*/ 	.byte	0x3f
	.zero		1


	//   ....[59]....
        /*0adc*/ 	.word	0x00012a20
        /*0ae0*/ 	.word	0x00000014
        /*0ae4*/ 	.word	0x00028450
        /*0ae8*/ 	.short	0x0101
        /*0aea*/ 	.byte	0x3f
	.zero		1


	//   ....[60]....
        /*0aec*/ 	.word	0x00012a70
        /*0af0*/ 	.word	0x00000000
        /*0af4*/ 	.word	0x00000000
        /*0af8*/ 	.short	0x0101
        /*0afa*/ 	.byte	0x3f
	.zero		1


	//   ....[61]....
        /*0afc*/ 	.word	0x00013810
        /*0b00*/ 	.word	0x00000000
        /*0b04*/ 	.word	0x00028420
        /*0b08*/ 	.short	0x010a
        /*0b0a*/ 	.byte	0x3f
	.zero		1


	//   ....[62]....
        /*0b0c*/ 	.word	0x000139d0
        /*0b10*/ 	.word	0x00000006
        /*0b14*/ 	.word	0x00000000
        /*0b18*/ 	.short	0x010a
        /*0b1a*/ 	.byte	0x3f
	.zero		1


	//   ....[63]....
        /*0b1c*/ 	.word	0x00013a40
        /*0b20*/ 	.word	0x00000007
        /*0b24*/ 	.word	0x00000000
        /*0b28*/ 	.short	0x010a
        /*0b2a*/ 	.byte	0x3f
	.zero		1


	//   ....[64]....
        /*0b2c*/ 	.word	0x00013aa0
        /*0b30*/ 	.word	0x00000004
        /*0b34*/ 	.word	0x00028460
        /*0b38*/ 	.short	0x010a
        /*0b3a*/ 	.byte	0x3f
	.zero		1


	//   ....[65]....
        /*0b3c*/ 	.word	0x00013af0
        /*0b40*/ 	.word	0x00000003
        /*0b44*/ 	.word	0x00028460
        /*0b48*/ 	.short	0x010a
        /*0b4a*/ 	.byte	0x3f
	.zero		1


	//   ....[66]....
        /*0b4c*/ 	.word	0x00013b30
        /*0b50*/ 	.word	0x00000004
        /*0b54*/ 	.word	0x00028480
        /*0b58*/ 	.short	0x010a
        /*0b5a*/ 	.byte	0x3f
	.zero		1


	//   ....[67]....
        /*0b5c*/ 	.word	0x00013b50
        /*0b60*/ 	.word	0x00000003
        /*0b64*/ 	.word	0x00028480
        /*0b68*/ 	.short	0x010a
        /*0b6a*/ 	.byte	0x3f
	.zero		1


	//   ....[68]....
        /*0b6c*/ 	.word	0x00013bc0
        /*0b70*/ 	.word	0x00000003
        /*0b74*/ 	.word	0x00028400
        /*0b78*/ 	.short	0x010a
        /*0b7a*/ 	.byte	0x3f
	.zero		1


	//   ....[69]....
        /*0b7c*/ 	.word	0x00013c10
        /*0b80*/ 	.word	0x00000005
        /*0b84*/ 	.word	0x00028430
        /*0b88*/ 	.short	0x010a
        /*0b8a*/ 	.byte	0x3f
	.zero		1


	//   ....[70]....
        /*0b8c*/ 	.word	0x00013c70
        /*0b90*/ 	.word	0x00000015
        /*0b94*/ 	.word	0x00028430
        /*0b98*/ 	.short	0x010a
        /*0b9a*/ 	.byte	0x3f
	.zero		1


	//   ....[71]....
        /*0b9c*/ 	.word	0x00013cd0
        /*0ba0*/ 	.word	0x00000015
        /*0ba4*/ 	.word	0x00028450
        /*0ba8*/ 	.short	0x010a
        /*0baa*/ 	.byte	0x3f
	.zero		1


	//   ....[72]....
        /*0bac*/ 	.word	0x00013d30
        /*0bb0*/ 	.word	0x00000006
        /*0bb4*/ 	.word	0x00028430
        /*0bb8*/ 	.short	0x010a
        /*0bba*/ 	.byte	0x3f
	.zero		1


	//   ....[73]....
        /*0bbc*/ 	.word	0x00013d90
        /*0bc0*/ 	.word	0x00000006
        /*0bc4*/ 	.word	0x00028450
        /*0bc8*/ 	.short	0x010a
        /*0bca*/ 	.byte	0x3f
	.zero		1


	//   ....[74]....
        /*0bcc*/ 	.word	0x00013df0
        /*0bd0*/ 	.word	0x00000006
        /*0bd4*/ 	.word	0x00028430
        /*0bd8*/ 	.short	0x010a
        /*0bda*/ 	.byte	0x3f
	.zero		1


	//   ....[75]....
        /*0bdc*/ 	.word	0x00013e50
        /*0be0*/ 	.word	0x00000006
        /*0be4*/ 	.word	0x00028450
        /*0be8*/ 	.short	0x010a
        /*0bea*/ 	.byte	0x3f
	.zero		1


	//   ....[76]....
        /*0bec*/ 	.word	0x00013eb0
        /*0bf0*/ 	.word	0x00000007
        /*0bf4*/ 	.word	0x00028450
        /*0bf8*/ 	.short	0x010a
        /*0bfa*/ 	.byte	0x3f
	.zero		1


	//   ....[77]....
        /*0bfc*/ 	.word	0x00014000
        /*0c00*/ 	.word	0x00000004
        /*0c04*/ 	.word	0x00028480
        /*0c08*/ 	.short	0x010a
        /*0c0a*/ 	.byte	0x3f
	.zero		1


	//   ....[78]....
        /*0c0c*/ 	.word	0x00014050
        /*0c10*/ 	.word	0x00000004
        /*0c14*/ 	.word	0x00028440
        /*0c18*/ 	.short	0x010a
        /*0c1a*/ 	.byte	0x3f
	.zero		1


	//   ....[79]....
        /*0c1c*/ 	.word	0x000140b0
        /*0c20*/ 	.word	0x00000003
        /*0c24*/ 	.word	0x00028420
        /*0c28*/ 	.short	0x010a
        /*0c2a*/ 	.byte	0x3f
	.zero		1


	//   ....[80]....
        /*0c2c*/ 	.word	0x00014100
        /*0c30*/ 	.word	0x00000006
        /*0c34*/ 	.word	0x00028480
        /*0c38*/ 	.short	0x010a
        /*0c3a*/ 	.byte	0x3f
	.zero		1


	//   ....[81]....
        /*0c3c*/ 	.word	0x00014150
        /*0c40*/ 	.word	0x00000006
        /*0c44*/ 	.word	0x00028440
        /*0c48*/ 	.short	0x010a
        /*0c4a*/ 	.byte	0x3f
	.zero		1


	//   ....[82]....
        /*0c4c*/ 	.word	0x000141b0
        /*0c50*/ 	.word	0x00000005
        /*0c54*/ 	.word	0x00028470
        /*0c58*/ 	.short	0x010a
        /*0c5a*/ 	.byte	0x3f
	.zero		1


	//   ....[83]....
        /*0c5c*/ 	.word	0x00014210
        /*0c60*/ 	.word	0x00000005
        /*0c64*/ 	.word	0x00028460
        /*0c68*/ 	.short	0x010a
        /*0c6a*/ 	.byte	0x3f
	.zero		1


	//   ....[84]....
        /*0c6c*/ 	.word	0x00014260
        /*0c70*/ 	.word	0x00000014
        /*0c74*/ 	.word	0x00028470
        /*0c78*/ 	.short	0x010a
        /*0c7a*/ 	.byte	0x3f
	.zero		1


	//   ....[85]....
        /*0c7c*/ 	.word	0x000142b0
        /*0c80*/ 	.word	0x00000014
        /*0c84*/ 	.word	0x00028460
        /*0c88*/ 	.short	0x010a
        /*0c8a*/ 	.byte	0x3f
	.zero		1


	//   ....[86]....
        /*0c8c*/ 	.word	0x00014300
        /*0c90*/ 	.word	0x00000000
        /*0c94*/ 	.word	0x00028420
        /*0c98*/ 	.short	0x010a
        /*0c9a*/ 	.byte	0x3f
	.zero		1


	//   ....[87]....
        /*0c9c*/ 	.word	0x000144a0
        /*0ca0*/ 	.word	0x00000006
        /*0ca4*/ 	.word	0x00000000
        /*0ca8*/ 	.short	0x010a
        /*0caa*/ 	.byte	0x3f
	.zero		1


	//   ....[88]....
        /*0cac*/ 	.word	0x000144f0
        /*0cb0*/ 	.word	0x00000007
        /*0cb4*/ 	.word	0x00000000
        /*0cb8*/ 	.short	0x010a
        /*0cba*/ 	.byte	0x3f
	.zero		1


	//   ....[89]....
        /*0cbc*/ 	.word	0x00014540
        /*0cc0*/ 	.word	0x00000004
        /*0cc4*/ 	.word	0x00028460
        /*0cc8*/ 	.short	0x010a
        /*0cca*/ 	.byte	0x3f
	.zero		1


	//   ....[90]....
        /*0ccc*/ 	.word	0x00014590
        /*0cd0*/ 	.word	0x00000003
        /*0cd4*/ 	.word	0x00028460
        /*0cd8*/ 	.short	0x010a
        /*0cda*/ 	.byte	0x3f
	.zero		1


	//   ....[91]....
        /*0cdc*/ 	.word	0x000145e0
        /*0ce0*/ 	.word	0x00000004
        /*0ce4*/ 	.word	0x00028480
        /*0ce8*/ 	.short	0x010a
        /*0cea*/ 	.byte	0x3f
	.zero		1


	//----- nvinfo : EIATTR_NUM_MBARRIERS
	.align		4
.L_214:
        /*0cec*/ 	.byte	0x03, 0x38
        /*0cee*/ 	.short	0x0016


	//----- nvinfo : EIATTR_EXIT_INSTR_OFFSETS
	.align		4
        /*0cf0*/ 	.byte	0x04, 0x1c
        /*0cf2*/ 	.short	(.L_216 - .L_215)


	//   ....[0]....
.L_215:
        /*0cf4*/ 	.word	0x00000ab0


	//   ....[1]....
        /*0cf8*/ 	.word	0x0000ea10


	//   ....[2]....
        /*0cfc*/ 	.word	0x00013ba0


	//----- nvinfo : EIATTR_MAX_THREADS
	.align		4
.L_216:
        /*0d00*/ 	.byte	0x04, 0x05
        /*0d02*/ 	.short	(.L_218 - .L_217)
.L_217:
        /*0d04*/ 	.word	0x00000180
        /*0d08*/ 	.word	0x00000001
        /*0d0c*/ 	.word	0x00000001


	//----- nvinfo : EIATTR_CRS_STACK_SIZE
	.align		4
.L_218:
        /*0d10*/ 	.byte	0x04, 0x1e
        /*0d12*/ 	.short	(.L_220 - .L_219)
.L_219:
        /*0d14*/ 	.word	0x00000000


	//----- nvinfo : EIATTR_CBANK_PARAM_SIZE
	.align		4
.L_220:
        /*0d18*/ 	.byte	0x03, 0x19
        /*0d1a*/ 	.short	0x0a70


	//----- nvinfo : EIATTR_PARAM_CBANK
	.align		4
        /*0d1c*/ 	.byte	0x04, 0x0a
        /*0d1e*/ 	.short	(.L_222 - .L_221)
	.align		4
.L_221:
        /*0d20*/ 	.word	index@(.nv.constant0._ZN7cutlass13device_kernelIN5flash11enable_sm90INS1_16FlashAttnFwdSm90INS1_25CollectiveMainloopFwdSm90ILi2EN4cute5tupleIJNS5_1CILi1EEES8_S8_EEENS6_IJNS7_ILi128EEENS7_ILi64EEENS7_ILi256EEEEEELi256ENS_12float_e4m3_tEfNS_4arch4Sm90ELb0ELb1ELb0ELb1ELb0ELb0ELb0ELb1ELb1ELb0ELb0ELb0EEENS1_21CollectiveEpilogueFwdINS6_IJSA_SC_SB_EEES9_NS_10bfloat16_tESG_Li256ELb1ELb0ELb0ELb1EEENS1_36VarlenDynamicPersistentTileSchedulerILi128ELi64ELi256ELi128ELb0ELb0ELb1ELb1ELb0ELb1EEEEEEEEEvNT_6ParamsE)
        /*0d24*/ 	.short	0x0210
        /*0d26*/ 	.short	0x0a70


	//----- nvinfo : EIATTR_SW_WAR
	.align		4
.L_222:
        /*0d28*/ 	.byte	0x04, 0x36
        /*0d2a*/ 	.short	(.L_224 - .L_223)
.L_223:
        /*0d2c*/ 	.word	0x00000008
.L_224:


//--------------------- .nv.info._ZN7cutlass13device_kernelIN5flash11enable_sm90INS1_16FlashAttnFwdSm90INS1_25CollectiveMainloopFwdSm90ILi2EN4cute5tupleIJNS5_1CILi1EEES8_S8_EEENS6_IJNS7_ILi128EEENS7_ILi64EEENS7_ILi256EEEEEELi256ENS_12float_e4m3_tEfNS_4arch4Sm90ELb0ELb1ELb0ELb1ELb0ELb1ELb0ELb1ELb1ELb0ELb0ELb0EEENS1_21CollectiveEpilogueFwdINS6_IJSA_SC_SB_EEES9_NS_10bfloat16_tESG_Li256ELb1ELb0ELb0ELb1EEENS1_36VarlenDynamicPersistentTileSchedulerILi128ELi64ELi256ELi128ELb0ELb0ELb1ELb1ELb0ELb1EEEEEEEEEvNT_6ParamsE --------------------------
	.section	.nv.info._ZN7cutlass13device_kernelIN5flash11enable_sm90INS1_16FlashAttnFwdSm90INS1_25CollectiveMainloopFwdSm90ILi2EN4cute5tupleIJNS5_1CILi1EEES8_S8_EEENS6_IJNS7_ILi128EEENS7_ILi64EEENS7_ILi256EEEEEELi256ENS_12float_e4m3_tEfNS_4arch4Sm90ELb0ELb1ELb0ELb1ELb0ELb1ELb0ELb1ELb1ELb0ELb0ELb0EEENS1_21CollectiveEpilogueFwdINS6_IJSA_SC_SB_EEES9_NS_10bfloat16_tESG_Li256ELb1ELb0ELb0ELb1EEENS1_36VarlenDynamicPersistentTileSchedulerILi128ELi64ELi256ELi128ELb0ELb0ELb1ELb1ELb0ELb1EEEEEEEEEvNT_6ParamsE,"",@"SHT_CUDA_INFO"
	.sectionflags	@""
	.align	4


	//----- nvinfo : EIATTR_CUDA_API_VERSION
	.align		4
        /*0000*/ 	.byte	0x04, 0x37
        /*0002*/ 	.short	(.L_226 - .L_225)
.L_225:
        /*0004*/ 	.word	0x00000082


	//----- nvinfo : EIATTR_KPARAM_INFO
	.align		4
.L_226:
        /*0008*/ 	.byte	0x04, 0x17
        /*000a*/ 	.short	(.L_228 - .L_227)
.L_227:
        /*000c*/ 	.word	0x00000000
        /*0010*/ 	.short	0x0000
        /*0012*/ 	.short	0x0070
        /*0014*/ 	.byte	0x00, 0xf0, 0x01, 0x28


	//----- nvinfo : EIATTR_SPARSE_MMA_MASK
	.align		4
.L_228:
        /*0018*/ 	.byte	0x03, 0x50
        /*001a*/ 	.short	0x0000


	//----- nvinfo : EIATTR_MAXREG_COUNT
	.align		4
        /*001c*/ 	.byte	0x03, 0x1b
        /*001e*/ 	.short	0x00a8


	//----- nvinfo : EIATTR_NUM_BARRIERS
	.align		4
        /*0020*/ 	.byte	0x02, 0x4c
        /*0022*/ 	.byte	0x10
	.zero		1


	//----- nvinfo : EIATTR_EXTERNS
	.align		4
        /*0024*/ 	.byte	0x04, 0x0f
        /*0026*/ 	.short	(.L_230 - .L_229)


	//   ....[0]....
	.align		4
.L_229:
        /*0028*/ 	.word	index@(__assertfail)


	//----- nvinfo : EIATTR_ANNOTATIONS
	.align		4
.L_230:
        /*002c*/ 	.byte	0x04, 0x55
        /*002e*/ 	.short	(.L_232 - .L_231)


	//   ....[0]....
.L_231:
        /* <DEDUP_REMOVED lines=65> */


	//----- nvinfo : EIATTR_MERCURY_ISA_VERSION
	.align		4
.L_232:
        /*0430*/ 	.byte	0x03, 0x5f
        /*0432*/ 	.short	0x0101


	//----- nvinfo : EIATTR_UNUSED_LOAD_BYTE_OFFSET
	.align		4
        /*0434*/ 	.byte	0x04, 0x44
        /*0436*/ 	.short	(.L_234 - .L_233)


	//   ....[0]....
.L_233:
        /*0438*/ 	.word	0x00000b00
        /*043c*/ 	.word	0x0000fff0


	//   ....[1]....
        /*0440*/ 	.word	0x0001adc0
        /*0444*/ 	.word	0x0000fff0


	//----- nvinfo : EIATTR_INT_WARP_WIDE_INSTR_OFFSETS
	.align		4
.L_234:
        /*0448*/ 	.byte	0x04, 0x31
        /*044a*/ 	.short	(.L_236 - .L_235)


	//   ....[0]....
.L_235:
        /*044c*/ 	.word	0x000001c0


	//   ....[1]....
        /*0450*/ 	.word	0x00000200


	//   ....[2]....
        /*0454*/ 	.word	0x00000270


	//   ....[3]....
        /*0458*/ 	.word	0x000210a0


	//   ....[4]....
        /*045c*/ 	.word	0x00021130


	//   ....[5]....
        /*0460*/ 	.word	0x00021830


	//   ....[6]....
        /*0464*/ 	.word	0x00021860


	//   ....[7]....
        /*0468*/ 	.word	0x00021940


	//   ....[8]....
        /*046c*/ 	.word	0x000234b0


	//   ....[9]....
        /*0470*/ 	.word	0x00023540


	//----- nvinfo : EIATTR_COOP_GROUP_MASK_REGIDS
	.align		4
.L_236:
        /*0474*/ 	.byte	0x04, 0x29
        /*0476*/ 	.short	(.L_238 - .L_237)


	//   ....[0]....
.L_237:
        /*0478*/ 	.word	0xffffffff


	//   ....[1]....
        /*047c*/ 	.word	0xffffffff


	//   ....[2]....
        /*0480*/ 	.word	0xffffffff


	//   ....[3]....
        /*0484*/ 	.word	0xffffffff


	//   ....[4]....
        /*0488*/ 	.word	0xffffffff


	//   ....[5]....
        /*048c*/ 	.word	0xffffffff


	//   ....[6]....
        /*0490*/ 	.word	0xffffffff


	//   ....[7]....
        /*0494*/ 	.word	0xffffffff


	//   ....[8]....
        /*0498*/ 	.word	0xffffffff


	//   ....[9]....
        /*049c*/ 	.word	0xffffffff


	//   ....[10]....
        /*04a0*/ 	.word	0xffffffff


	//   ....[11]....
        /*04a4*/ 	.word	0xffffffff


	//   ....[12]....
        /*04a8*/ 	.word	0xffffffff


	//   ....[13]....
        /*04ac*/ 	.word	0xffffffff


	//   ....[14]....
        /*04b0*/ 	.word	0xffffffff


	//   ....[15]....
        /*04b4*/ 	.word	0xffffffff


	//   ....[16]....
        /*04b8*/ 	.word	0xffffffff


	//   ....[17]....
        /*04bc*/ 	.word	0xffffffff


	//   ....[18]....
        /*04c0*/ 	.word	0xffffffff


	//   ....[19]....
        /*04c4*/ 	.word	0xffffffff


	//   ....[20]....
        /*04c8*/ 	.word	0xffffffff


	//   ....[21]....
        /*04cc*/ 	.word	0xffffffff


	//   ....[22]....
        /*04d0*/ 	.word	0xffffffff


	//   ....[23]....
        /*04d4*/ 	.word	0xffffffff


	//   ....[24]....
        /*04d8*/ 	.word	0xffffffff


	//   ....[25]....
        /*04dc*/ 	.word	0xffffffff


	//   ....[26]....
        /*04e0*/ 	.word	0xffffffff


	//   ....[27]....
        /*04e4*/ 	.word	0xffffffff


	//   ....[28]....
        /*04e8*/ 	.word	0xffffffff


	//   ....[29]....
        /*04ec*/ 	.word	0xffffffff


	//   ....[30]....
        /*04f0*/ 	.word	0xffffffff


	//   ....[31]....
        /*04f4*/ 	.word	0xffffffff


	//   ....[32]....
        /*04f8*/ 	.word	0xffffffff


	//   ....[33]....
        /*04fc*/ 	.word	0xffffffff


	//   ....[34]....
        /*0500*/ 	.word	0xffffffff


	//   ....[35]....
        /*0504*/ 	.word	0xffffffff


	//   ....[36]....
        /*0508*/ 	.word	0xffffffff


	//   ....[37]....
        /*050c*/ 	.word	0xffffffff


	//   ....[38]....
        /*0510*/ 	.word	0xffffffff


	//   ....[39]....
        /*0514*/ 	.word	0xffffffff


	//   ....[40]....
        /*0518*/ 	.word	0xffffffff


	//   ....[41]....
        /*051c*/ 	.word	0xffffffff


	//   ....[42]....
        /*0520*/ 	.word	0xffffffff


	//   ....[43]....
        /*0524*/ 	.word	0xffffffff


	//   ....[44]....
        /*0528*/ 	.word	0xffffffff


	//   ....[45]....
        /*052c*/ 	.word	0xffffffff


	//   ....[46]....
        /*0530*/ 	.word	0xffffffff


	//   ....[47]....
        /*0534*/ 	.word	0xffffffff


	//   ....[48]....
        /*0538*/ 	.word	0xffffffff


	//   ....[49]....
        /*053c*/ 	.word	0xffffffff


	//   ....[50]....
        /*0540*/ 	.word	0xffffffff


	//   ....[51]....
        /*0544*/ 	.word	0xffffffff


	//   ....[52]....
        /*0548*/ 	.word	0xffffffff


	//   ....[53]....
        /*054c*/ 	.word	0xffffffff


	//   ....[54]....
        /*0550*/ 	.word	0xffffffff


	//   ....[55]....
        /*0554*/ 	.word	0xffffffff


	//   ....[56]....
        /*0558*/ 	.word	0xffffffff


	//   ....[57]....
        /*055c*/ 	.word	0xffffffff


	//   ....[58]....
        /*0560*/ 	.word	0xffffffff


	//   ....[59]....
        /*0564*/ 	.word	0xffffffff


	//   ....[60]....
        /*0568*/ 	.word	0xffffffff


	//   ....[61]....
        /*056c*/ 	.word	0xffffffff


	//   ....[62]....
        /*0570*/ 	.word	0xffffffff


	//   ....[63]....
        /*0574*/ 	.word	0xffffffff


	//   ....[64]....
        /*0578*/ 	.word	0xffffffff


	//   ....[65]....
        /*057c*/ 	.word	0xffffffff


	//   ....[66]....
        /*0580*/ 	.word	0xffffffff


	//   ....[67]....
        /*0584*/ 	.word	0xffffffff


	//   ....[68]....
        /*0588*/ 	.word	0xffffffff


	//   ....[69]....
        /*058c*/ 	.word	0xffffffff


	//   ....[70]....
        /*0590*/ 	.word	0xffffffff


	//   ....[71]....
        /*0594*/ 	.word	0xffffffff


	//   ....[72]....
        /*0598*/ 	.word	0xffffffff


	//   ....[73]....
        /*059c*/ 	.word	0xffffffff


	//   ....[74]....
        /*05a0*/ 	.word	0xffffffff


	//   ....[75]....
        /*05a4*/ 	.word	0xffffffff


	//   ....[76]....
        /*05a8*/ 	.word	0xffffffff


	//   ....[77]....
        /*05ac*/ 	.word	0xffffffff


	//   ....[78]....
        /*05b0*/ 	.word	0xffffffff


	//   ....[79]....
        /*05b4*/ 	.word	0xffffffff


	//   ....[80]....
        /*05b8*/ 	.word	0xffffffff


	//   ....[81]....
        /*05bc*/ 	.word	0xffffffff


	//   ....[82]....
        /*05c0*/ 	.word	0xffffffff


	//   ....[83]....
        /*05c4*/ 	.word	0xffffffff


	//   ....[84]....
        /*05c8*/ 	.word	0xffffffff


	//   ....[85]....
        /*05cc*/ 	.word	0xffffffff


	//   ....[86]....
        /*05d0*/ 	.word	0xffffffff


	//   ....[87]....
        /*05d4*/ 	.word	0xffffffff


	//   ....[88]....
        /*05d8*/ 	.word	0xffffffff


	//   ....[89]....
        /*05dc*/ 	.word	0xffffffff


	//   ....[90]....
        /*05e0*/ 	.word	0xffffffff


	//   ....[91]....
        /*05e4*/ 	.word	0xffffffff


	//   ....[92]....
        /*05e8*/ 	.word	0xffffffff


	//   ....[93]....
        /*05ec*/ 	.word	0xffffffff


	//   ....[94]....
        /*05f0*/ 	.word	0xffffffff


	//   ....[95]....
        /*05f4*/ 	.word	0xffffffff


	//   ....[96]....
        /*05f8*/ 	.word	0xffffffff


	//   ....[97]....
        /*05fc*/ 	.word	0xffffffff


	//   ....[98]....
        /*0600*/ 	.word	0xffffffff


	//   ....[99]....
        /*0604*/ 	.word	0xffffffff


	//   ....[100]....
        /*0608*/ 	.word	0xffffffff


	//   ....[101]....
        /*060c*/ 	.word	0xffffffff


	//   ....[102]....
        /*0610*/ 	.word	0xffffffff


	//   ....[103]....
        /*0614*/ 	.word	0xffffffff


	//   ....[104]....
        /*0618*/ 	.word	0xffffffff


	//   ....[105]....
        /*061c*/ 	.word	0xffffffff


	//   ....[106]....
        /*0620*/ 	.word	0xffffffff


	//   ....[107]....
        /*0624*/ 	.word	0xffffffff


	//   ....[108]....
        /*0628*/ 	.word	0xffffffff


	//   ....[109]....
        /*062c*/ 	.word	0xffffffff


	//   ....[110]....
        /*0630*/ 	.word	0xffffffff


	//   ....[111]....
        /*0634*/ 	.word	0xffffffff


	//   ....[112]....
        /*0638*/ 	.word	0xffffffff


	//   ....[113]....
        /*063c*/ 	.word	0xffffffff


	//   ....[114]....
        /*0640*/ 	.word	0xffffffff


	//   ....[115]....
        /*0644*/ 	.word	0xffffffff


	//   ....[116]....
        /*0648*/ 	.word	0xffffffff


	//   ....[117]....
        /*064c*/ 	.word	0xffffffff


	//   ....[118]....
        /*0650*/ 	.word	0xffffffff


	//   ....[119]....
        /*0654*/ 	.word	0xffffffff


	//   ....[120]....
        /*0658*/ 	.word	0xffffffff


	//   ....[121]....
        /*065c*/ 	.word	0xffffffff


	//   ....[122]....
        /*0660*/ 	.word	0xffffffff


	//   ....[123]....
        /*0664*/ 	.word	0xffffffff


	//   ....[124]....
        /*0668*/ 	.word	0xffffffff


	//   ....[125]....
        /*066c*/ 	.word	0xffffffff


	//   ....[126]....
        /*0670*/ 	.word	0xffffffff


	//   ....[127]....
        /*0674*/ 	.word	0xffffffff


	//   ....[128]....
        /*0678*/ 	.word	0x0500000f


	//   ....[129]....
        /*067c*/ 	.word	0x0500000f


	//   ....[130]....
        /*0680*/ 	.word	0x0500000f


	//   ....[131]....
        /*0684*/ 	.word	0x0500000f


	//   ....[132]....
        /*0688*/ 	.word	0x0500000f


	//   ....[133]....
        /*068c*/ 	.word	0x0500000f


	//   ....[134]....
        /*0690*/ 	.word	0x0500000f


	//   ....[135]....
        /*0694*/ 	.word	0x0500000f


	//   ....[136]....
        /*0698*/ 	.word	0x0500000f


	//   ....[137]....
        /*069c*/ 	.word	0x0500000f


	//   ....[138]....
        /*06a0*/ 	.word	0x0500000f


	//   ....[139]....
        /*06a4*/ 	.word	0x0500000f


	//   ....[140]....
        /*06a8*/ 	.word	0x0500000f


	//   ....[141]....
        /*06ac*/ 	.word	0x0500000f


	//   ....[142]....
        /*06b0*/ 	.word	0x0500000f


	//   ....[143]....
        /*06b4*/ 	.word	0x0500000f


	//   ....[144]....
        /*06b8*/ 	.word	0x0500000f


	//   ....[145]....
        /*06bc*/ 	.word	0x0500000f


	//   ....[146]....
        /*06c0*/ 	.word	0x0500000f


	//   ....[147]....
        /*06c4*/ 	.word	0x0500000f


	//   ....[148]....
        /*06c8*/ 	.word	0x0500000f


	//   ....[149]....
        /*06cc*/ 	.word	0x0500000f


	//   ....[150]....
        /*06d0*/ 	.word	0x0500000f


	//   ....[151]....
        /*06d4*/ 	.word	0x0500000f


	//   ....[152]....
        /*06d8*/ 	.word	0x0500000f


	//   ....[153]....
        /*06dc*/ 	.word	0x0500000f


	//   ....[154]....
        /*06e0*/ 	.word	0x0500000f


	//   ....[155]....
        /*06e4*/ 	.word	0x0500000f


	//   ....[156]....
        /*06e8*/ 	.word	0x0500000f


	//   ....[157]....
        /*06ec*/ 	.word	0x0500000f


	//   ....[158]....
        /*06f0*/ 	.word	0x0500000f


	//   ....[159]....
        /*06f4*/ 	.word	0x0500000f


	//   ....[160]....
        /*06f8*/ 	.word	0x0500000f


	//   ....[161]....
        /*06fc*/ 	.word	0x0500000f


	//   ....[162]....
        /*0700*/ 	.word	0x0500000f


	//   ....[163]....
        /*0704*/ 	.word	0x0500000f


	//   ....[164]....
        /*0708*/ 	.word	0x0500000f


	//   ....[165]....
        /*070c*/ 	.word	0x0500000f


	//   ....[166]....
        /*0710*/ 	.word	0x0500000f


	//   ....[167]....
        /*0714*/ 	.word	0x0500000f


	//   ....[168]....
        /*0718*/ 	.word	0x0500000f


	//   ....[169]....
        /*071c*/ 	.word	0x0500000f


	//   ....[170]....
        /*0720*/ 	.word	0x0500000f


	//   ....[171]....
        /*0724*/ 	.word	0x0500000f


	//   ....[172]....
        /*0728*/ 	.word	0x0500000f


	//   ....[173]....
        /*072c*/ 	.word	0x0500000f


	//   ....[174]....
        /*0730*/ 	.word	0x0500000f


	//   ....[175]....
        /*0734*/ 	.word	0x0500000f


	//   ....[176]....
        /*0738*/ 	.word	0x0500000f


	//   ....[177]....
        /*073c*/ 	.word	0x0500000f


	//   ....[178]....
        /*0740*/ 	.word	0x0500000f


	//   ....[179]....
        /*0744*/ 	.word	0x0500000f


	//   ....[180]....
        /*0748*/ 	.word	0x0500000f


	//   ....[181]....
        /*074c*/ 	.word	0x0500000f


	//   ....[182]....
        /*0750*/ 	.word	0x0500000f


	//   ....[183]....
        /*0754*/ 	.word	0x0500000f


	//   ....[184]....
        /*0758*/ 	.word	0x0500000f


	//   ....[185]....
        /*075c*/ 	.word	0x0500000f


	//   ....[186]....
        /*0760*/ 	.word	0x0500000f


	//   ....[187]....
        /*0764*/ 	.word	0x0500000f


	//   ....[188]....
        /*0768*/ 	.word	0x0500000f


	//   ....[189]....
        /*076c*/ 	.word	0x0500000f


	//   ....[190]....
        /*0770*/ 	.word	0x0500000f


	//   ....[191]....
        /*0774*/ 	.word	0x0500000f


	//   ....[192]....
        /*0778*/ 	.word	0x0500000f


	//   ....[193]....
        /*077c*/ 	.word	0x0500000f


	//   ....[194]....
        /*0780*/ 	.word	0x0500000f


	//   ....[195]....
        /*0784*/ 	.word	0x0500000f


	//   ....[196]....
        /*0788*/ 	.word	0x0500000f


	//   ....[197]....
        /*078c*/ 	.word	0x0500000f


	//   ....[198]....
        /*0790*/ 	.word	0x0500000f


	//   ....[199]....
        /*0794*/ 	.word	0x0500000f


	//   ....[200]....
        /*0798*/ 	.word	0x0500000f


	//   ....[201]....
        /*079c*/ 	.word	0x0500000f


	//   ....[202]....
        /*07a0*/ 	.word	0x0500000f


	//   ....[203]....
        /*07a4*/ 	.word	0x0500000f


	//   ....[204]....
        /*07a8*/ 	.word	0x0500000f


	//   ....[205]....
        /*07ac*/ 	.word	0x0500000f


	//   ....[206]....
        /*07b0*/ 	.word	0x0500000f


	//   ....[207]....
        /*07b4*/ 	.word	0x0500000f


	//   ....[208]....
        /*07b8*/ 	.word	0x0500000f


	//   ....[209]....
        /*07bc*/ 	.word	0x0500000f


	//   ....[210]....
        /*07c0*/ 	.word	0x0500000f


	//   ....[211]....
        /*07c4*/ 	.word	0x0500000f


	//   ....[212]....
        /*07c8*/ 	.word	0x0500000f


	//   ....[213]....
        /*07cc*/ 	.word	0x0500000f


	//   ....[214]....
        /*07d0*/ 	.word	0x0500000f


	//   ....[215]....
        /*07d4*/ 	.word	0x0500000f


	//   ....[216]....
        /*07d8*/ 	.word	0x0500000f


	//   ....[217]....
        /*07dc*/ 	.word	0x0500000f


	//   ....[218]....
        /*07e0*/ 	.word	0x0500000f


	//   ....[219]....
        /*07e4*/ 	.word	0x0500000f


	//   ....[220]....
        /*07e8*/ 	.word	0x0500000f


	//   ....[221]....
        /*07ec*/ 	.word	0x0500000f


	//   ....[222]....
        /*07f0*/ 	.word	0x0500000f


	//   ....[223]....
        /*07f4*/ 	.word	0x0500000f


	//   ....[224]....
        /*07f8*/ 	.word	0x0500000f


	//   ....[225]....
        /*07fc*/ 	.word	0x0500000f


	//   ....[226]....
        /*0800*/ 	.word	0x0500000f


	//   ....[227]....
        /*0804*/ 	.word	0x0500000f


	//   ....[228]....
        /*0808*/ 	.word	0x0500000f


	//   ....[229]....
        /*080c*/ 	.word	0x0500000f


	//   ....[230]....
        /*0810*/ 	.word	0x0500000f


	//   ....[231]....
        /*0814*/ 	.word	0x0500000f


	//   ....[232]....
        /*0818*/ 	.word	0x0500000f


	//   ....[233]....
        /*081c*/ 	.word	0x0500000f


	//   ....[234]....
        /*0820*/ 	.word	0x0500000f


	//   ....[235]....
        /*0824*/ 	.word	0x0500000f


	//   ....[236]....
        /*0828*/ 	.word	0x0500000f


	//   ....[237]....
        /*082c*/ 	.word	0x0500000f


	//   ....[238]....
        /*0830*/ 	.word	0x0500000f


	//   ....[239]....
        /*0834*/ 	.word	0x0500000f


	//   ....[240]....
        /*0838*/ 	.word	0x0500000f


	//   ....[241]....
        /*083c*/ 	.word	0x0500000f


	//   ....[242]....
        /*0840*/ 	.word	0x0500000f


	//   ....[243]....
        /*0844*/ 	.word	0x0500000f


	//   ....[244]....
        /*0848*/ 	.word	0x0500000f


	//----- nvinfo : EIATTR_COOP_GROUP_INSTR_OFFSETS
	.align		4
.L_238:
        /*084c*/ 	.byte	0x04, 0x28
        /*084e*/ 	.short	(.L_240 - .L_239)


	//   ....[0]....
.L_239:
        /*0850*/ 	.word	0x00000070


	//   ....[1]....
        /*0854*/ 	.word	0x000001d0


	//   ....[2]....
        /*0858*/ 	.word	0x00000220


	//   ....[3]....
        /*085c*/ 	.word	0x00000450


	//   ....[4]....
        /*0860*/ 	.word	0x000005b0


	//   ....[5]....
        /*0864*/ 	.word	0x000006d0


	//   ....[6]....
        /*0868*/ 	.word	0x00000830


	//   ....[7]....
        /*086c*/ 	.word	0x00007d10


	//   ....[8]....
        /*0870*/ 	.word	0x000127e0


	//   ....[9]....
        /*0874*/ 	.word	0x000128d0


	//   ....[10]....
        /*0878*/ 	.word	0x00012cb0


	//   ....[11]....
        /*087c*/ 	.word	0x00012d40


	//   ....[12]....
        /*0880*/ 	.word	0x00014900


	//   ....[13]....
        /*0884*/ 	.word	0x00014a00


	//   ....[14]....
        /*0888*/ 	.word	0x00014d40


	//   ....[15]....
        /*088c*/ 	.word	0x00014e20


	//   ....[16]....
        /*0890*/ 	.word	0x00016860


	//   ....[17]....
        /*0894*/ 	.word	0x00016880


	//   ....[18]....
        /*0898*/ 	.word	0x000168c0


	//   ....[19]....
        /*089c*/ 	.word	0x00016a60


	//   ....[20]....
        /*08a0*/ 	.word	0x00018b40


	//   ....[21]....
        /*08a4*/ 	.word	0x00018c40


	//   ....[22]....
        /*08a8*/ 	.word	0x00018fd0


	//   ....[23]....
        /*08ac*/ 	.word	0x00019030


	//   ....[24]....
        /*08b0*/ 	.word	0x0001a260


	//   ....[25]....
        /*08b4*/ 	.word	0x0001a270


	//   ....[26]....
        /*08b8*/ 	.word	0x0001a2a0


	//   ....[27]....
        /*08bc*/ 	.word	0x0001a2b0


	//   ....[28]....
        /*08c0*/ 	.word	0x0001b950


	//   ....[29]....
        /*08c4*/ 	.word	0x0001b980


	//   ....[30]....
        /*08c8*/ 	.word	0x0001b9d0


	//   ....[31]....
        /*08cc*/ 	.word	0x0001ba00


	//   ....[32]....
        /*08d0*/ 	.word	0x0001ba70


	//   ....[33]....
        /*08d4*/ 	.word	0x0001baa0


	//   ....[34]....
        /*08d8*/ 	.word	0x0001bad0


	//   ....[35]....
        /*08dc*/ 	.word	0x0001bb00


	//   ....[36]....
        /*08e0*/ 	.word	0x0001bb30


	//   ....[37]....
        /*08e4*/ 	.word	0x0001bb60


	//   ....[38]....
        /*08e8*/ 	.word	0x0001bb90


	//   ....[39]....
        /*08ec*/ 	.word	0x0001bbf0


	//   ....[40]....
        /*08f0*/ 	.word	0x0001bc20


	//   ....[41]....
        /*08f4*/ 	.word	0x0001bc50


	//   ....[42]....
        /*08f8*/ 	.word	0x0001bc80


	//   ....[43]....
        /*08fc*/ 	.word	0x0001bcb0


	//   ....[44]....
        /*0900*/ 	.word	0x0001bce0


	//   ....[45]....
        /*0904*/ 	.word	0x0001bd10


	//   ....[46]....
        /*0908*/ 	.word	0x0001bd40


	//   ....[47]....
        /*090c*/ 	.word	0x0001bd70


	//   ....[48]....
        /*0910*/ 	.word	0x0001bda0


	//   ....[49]....
        /*0914*/ 	.word	0x0001bdd0


	//   ....[50]....
        /*0918*/ 	.word	0x0001be00


	//   ....[51]....
        /*091c*/ 	.word	0x0001be30


	//   ....[52]....
        /*0920*/ 	.word	0x0001be60


	//   ....[53]....
        /*0924*/ 	.word	0x0001be80


	//   ....[54]....
        /*0928*/ 	.word	0x0001be90


	//   ....[55]....
        /*092c*/ 	.word	0x0001bec0


	//   ....[56]....
        /*0930*/ 	.word	0x0001bef0


	//   ....[57]....
        /*0934*/ 	.word	0x0001bf20


	//   ....[58]....
        /*0938*/ 	.word	0x0001bf50


	//   ....[59]....
        /*093c*/ 	.word	0x0001bf80


	//   ....[60]....
        /*0940*/ 	.word	0x0001bfb0


	//   ....[61]....
        /*0944*/ 	.word	0x0001bfe0


	//   ....[62]....
        /*0948*/ 	.word	0x0001c010


	//   ....[63]....
        /*094c*/ 	.word	0x0001c040


	//   ....[64]....
        /*0950*/ 	.word	0x0001c070


	//   ....[65]....
        /*0954*/ 	.word	0x0001c0a0


	//   ....[66]....
        /*0958*/ 	.word	0x0001c0d0


	//   ....[67]....
        /*095c*/ 	.word	0x0001c100


	//   ....[68]....
        /*0960*/ 	.word	0x0001c110


	//   ....[69]....
        /*0964*/ 	.word	0x0001c140


	//   ....[70]....
        /*0968*/ 	.word	0x0001c160


	//   ....[71]....
        /*096c*/ 	.word	0x0001c170


	//   ....[72]....
        /*0970*/ 	.word	0x0001c180


	//   ....[73]....
        /*0974*/ 	.word	0x0001c190


	//   ....[74]....
        /*0978*/ 	.word	0x0001c1a0


	//   ....[75]....
        /*097c*/ 	.word	0x0001c1b0


	//   ....[76]....
        /*0980*/ 	.word	0x0001c1c0


	//   ....[77]....
        /*0984*/ 	.word	0x0001c1f0


	//   ....[78]....
        /*0988*/ 	.word	0x0001c200


	//   ....[79]....
        /*098c*/ 	.word	0x0001c230


	//   ....[80]....
        /*0990*/ 	.word	0x0001c260


	//   ....[81]....
        /*0994*/ 	.word	0x0001c290


	//   ....[82]....
        /*0998*/ 	.word	0x0001c2c0


	//   ....[83]....
        /*099c*/ 	.word	0x0001c2f0


	//   ....[84]....
        /*09a0*/ 	.word	0x0001c320


	//   ....[85]....
        /*09a4*/ 	.word	0x0001c350


	//   ....[86]....
        /*09a8*/ 	.word	0x0001c380


	//   ....[87]....
        /*09ac*/ 	.word	0x0001c3b0


	//   ....[88]....
        /*09b0*/ 	.word	0x0001c3c0


	//   ....[89]....
        /*09b4*/ 	.word	0x0001c3d0


	//   ....[90]....
        /*09b8*/ 	.word	0x0001c3e0


	//   ....[91]....
        /*09bc*/ 	.word	0x0001c3f0


	//   ....[92]....
        /*09c0*/ 	.word	0x0001e2f0


	//   ....[93]....
        /*09c4*/ 	.word	0x0001e4e0


	//   ....[94]....
        /*09c8*/ 	.word	0x0001e510


	//   ....[95]....
        /*09cc*/ 	.word	0x0001e540


	//   ....[96]....
        /*09d0*/ 	.word	0x0001e570


	//   ....[97]....
        /*09d4*/ 	.word	0x0001e5a0


	//   ....[98]....
        /*09d8*/ 	.word	0x0001e5e0


	//   ....[99]....
        /*09dc*/ 	.word	0x0001e760


	//   ....[100]....
        /*09e0*/ 	.word	0x0001e790


	//   ....[101]....
        /*09e4*/ 	.word	0x0001e7c0


	//   ....[102]....
        /*09e8*/ 	.word	0x0001e7f0


	//   ....[103]....
        /*09ec*/ 	.word	0x0001e820


	//   ....[104]....
        /*09f0*/ 	.word	0x0001e850


	//   ....[105]....
        /*09f4*/ 	.word	0x0001e8f0


	//   ....[106]....
        /*09f8*/ 	.word	0x0001e930


	//   ....[107]....
        /*09fc*/ 	.word	0x0001e9f0


	//   ....[108]....
        /*0a00*/ 	.word	0x0001fbb0


	//   ....[109]....
        /*0a04*/ 	.word	0x00021ad0


	//   ....[110]....
        /*0a08*/ 	.word	0x00023e30


	//   ....[111]....
        /*0a0c*/ 	.word	0x00023e60


	//   ....[112]....
        /*0a10*/ 	.word	0x00023ea0


	//   ....[113]....
        /*0a14*/ 	.word	0x00023ed0


	//   ....[114]....
        /*0a18*/ 	.word	0x00023f00


	//   ....[115]....
        /*0a1c*/ 	.word	0x00023f30


	//   ....[116]....
        /*0a20*/ 	.word	0x00023f60


	//   ....[117]....
        /*0a24*/ 	.word	0x00023f90


	//   ....[118]....
        /*0a28*/ 	.word	0x00024130


	//   ....[119]....
        /*0a2c*/ 	.word	0x00024160


	//   ....[120]....
        /*0a30*/ 	.word	0x00024190


	//   ....[121]....
        /*0a34*/ 	.word	0x000241c0


	//   ....[122]....
        /*0a38*/ 	.word	0x000241f0


	//   ....[123]....
        /*0a3c*/ 	.word	0x00024220


	//   ....[124]....
        /*0a40*/ 	.word	0x000242e0


	//   ....[125]....
        /*0a44*/ 	.word	0x00024300


	//   ....[126]....
        /*0a48*/ 	.word	0x00024370


	//   ....[127]....
        /*0a4c*/ 	.word	0x00024b10


	//   ....[128]....
        /*0a50*/ 	.word	0x00024fc0


	//   ....[129]....
        /*0a54*/ 	.word	0x00025070


	//   ....[130]....
        /*0a58*/ 	.word	0x00025110


	//   ....[131]....
        /*0a5c*/ 	.word	0x000251b0


	//   ....[132]....
        /*0a60*/ 	.word	0x00025250


	//   ....[133]....
        /*0a64*/ 	.word	0x000252f0


	//   ....[134]....
        /*0a68*/ 	.word	0x00025390


	//   ....[135]....
        /*0a6c*/ 	.word	0x00025430


	//   ....[136]....
        /*0a70*/ 	.word	0x000254d0


	//   ....[137]....
        /*0a74*/ 	.word	0x00025570


	//   ....[138]....
        /*0a78*/ 	.word	0x00025610


	//   ....[139]....
        /*0a7c*/ 	.word	0x000256b0


	//   ....[140]....
        /*0a80*/ 	.word	0x00025750


	//   ....[141]....
        /*0a84*/ 	.word	0x000257f0


	//   ....[142]....
        /*0a88*/ 	.word	0x00025890


	//   ....[143]....
        /*0a8c*/ 	.word	0x00025930


	//   ....[144]....
        /*0a90*/ 	.word	0x000259d0


	//   ....[145]....
        /*0a94*/ 	.word	0x00025ac0


	//   ....[146]....
        /*0a98*/ 	.word	0x00025b60


	//   ....[147]....
        /*0a9c*/ 	.word	0x00025c00


	//   ....[148]....
        /*0aa0*/ 	.word	0x00025ca0


	//   ....[149]....
        /*0aa4*/ 	.word	0x00025d40


	//   ....[150]....
        /*0aa8*/ 	.word	0x00025de0


	//   ....[151]....
        /*0aac*/ 	.word	0x00025e80


	//   ....[152]....
        /*0ab0*/ 	.word	0x00025f20


	//   ....[153]....
        /*0ab4*/ 	.word	0x00025fc0


	//   ....[154]....
        /*0ab8*/ 	.word	0x00026060


	//   ....[155]....
        /*0abc*/ 	.word	0x00026100


	//   ....[156]....
        /*0ac0*/ 	.word	0x000261a0


	//   ....[157]....
        /*0ac4*/ 	.word	0x00026240


	//   ....[158]....
        /*0ac8*/ 	.word	0x000262e0


	//   ....[159]....
        /*0acc*/ 	.word	0x00026380


	//   ....[160]....
        /*0ad0*/ 	.word	0x00026420


	//   ....[161]....
        /*0ad4*/ 	.word	0x00026870


	//   ....[162]....
        /*0ad8*/ 	.word	0x000269a0


	//   ....[163]....
        /*0adc*/ 	.word	0x00026ad0


	//   ....[164]....
        /*0ae0*/ 	.word	0x00026c00


	//   ....[165]....
        /*0ae4*/ 	.word	0x00026d00


	//   ....[166]....
        /*0ae8*/ 	.word	0x00026d80


	//   ....[167]....
        /*0aec*/ 	.word	0x00026de0


	//   ....[168]....
        /*0af0*/ 	.word	0x00026e40


	//   ....[169]....
        /*0af4*/ 	.word	0x00026ea0


	//   ....[170]....
        /*0af8*/ 	.word	0x00026f20


	//   ....[171]....
        /*0afc*/ 	.word	0x00026f80


	//   ....[172]....
        /*0b00*/ 	.word	0x00027000


	//   ....[173]....
        /*0b04*/ 	.word	0x00027060


	//   ....[174]....
        /*0b08*/ 	.word	0x000270e0


	//   ....[175]....
        /*0b0c*/ 	.word	0x00027140


	//   ....[176]....
        /*0b10*/ 	.word	0x000271c0


	//   ....[177]....
        /*0b14*/ 	.word	0x00027220


	//   ....[178]....
        /*0b18*/ 	.word	0x000272a0


	//   ....[179]....
        /*0b1c*/ 	.word	0x00027300


	//   ....[180]....
        /*0b20*/ 	.word	0x00027380


	//   ....[181]....
        /*0b24*/ 	.word	0x000273e0


	//   ....[182]....
        /*0b28*/ 	.word	0x00027460


	//   ....[183]....
        /*0b2c*/ 	.word	0x000274c0


	//   ....[184]....
        /*0b30*/ 	.word	0x00027540


	//   ....[185]....
        /*0b34*/ 	.word	0x000275a0


	//   ....[186]....
        /*0b38*/ 	.word	0x00027620


	//   ....[187]....
        /*0b3c*/ 	.word	0x00027680


	//   ....[188]....
        /*0b40*/ 	.word	0x00027700


	//   ....[189]....
        /*0b44*/ 	.word	0x00027760


	//   ....[190]....
        /*0b48*/ 	.word	0x000277e0


	//   ....[191]....
        /*0b4c*/ 	.word	0x00027840


	//   ....[192]....
        /*0b50*/ 	.word	0x000278c0


	//   ....[193]....
        /*0b54*/ 	.word	0x00027920


	//   ....[194]....
        /*0b58*/ 	.word	0x000279a0


	//   ....[195]....
        /*0b5c*/ 	.word	0x00027a00


	//   ....[196]....
        /*0b60*/ 	.word	0x00027a60


	//   ....[197]....
        /*0b64*/ 	.word	0x00027ac0


	//   ....[198]....
        /*0b68*/ 	.word	0x00027b30


	//   ....[199]....
        /*0b6c*/ 	.word	0x00027b90


	//   ....[200]....
        /*0b70*/ 	.word	0x00027bf0


	//   ....[201]....
        /*0b74*/ 	.word	0x00027c50


	//   ....[202]....
        /*0b78*/ 	.word	0x00027cc0


	//   ....[203]....
        /*0b7c*/ 	.word	0x00027d20


	//   ....[204]....
        /*0b80*/ 	.word	0x00027da0


	//   ....[205]....
        /*0b84*/ 	.word	0x00027e00


	//   ....[206]....
        /*0b88*/ 	.word	0x00027e80


	//   ....[207]....
        /*0b8c*/ 	.word	0x00027ee0


	//   ....[208]....
        /*0b90*/ 	.word	0x00027f60


	//   ....[209]....
        /*0b94*/ 	.word	0x00027fc0


	//   ....[210]....
        /*0b98*/ 	.word	0x00028040


	//   ....[211]....
        /*0b9c*/ 	.word	0x000280a0


	//   ....[212]....
        /*0ba0*/ 	.word	0x00028120


	//   ....[213]....
        /*0ba4*/ 	.word	0x00028180


	//   ....[214]....
        /*0ba8*/ 	.word	0x00028200


	//   ....[215]....
        /*0bac*/ 	.word	0x00028260


	//   ....[216]....
        /*0bb0*/ 	.word	0x000282c0


	//   ....[217]....
        /*0bb4*/ 	.word	0x00028320


	//   ....[218]....
        /*0bb8*/ 	.word	0x00028380


	//   ....[219]....
        /*0bbc*/ 	.word	0x000283e0


	//   ....[220]....
        /*0bc0*/ 	.word	0x00028460


	//   ....[221]....
        /*0bc4*/ 	.word	0x000284c0


	//   ....[222]....
        /*0bc8*/ 	.word	0x00028540


	//   ....[223]....
        /*0bcc*/ 	.word	0x000285a0


	//   ....[224]....
        /*0bd0*/ 	.word	0x00028650


	//   ....[225]....
        /*0bd4*/ 	.word	0x000287c0


	//   ....[226]....
        /*0bd8*/ 	.word	0x00028aa0


	//   ....[227]....
        /*0bdc*/ 	.word	0x00028ef0


	//   ....[228]....
        /*0be0*/ 	.word	0x00028f90


	//   ....[229]....
        /*0be4*/ 	.word	0x000290c0


	//   ....[230]....
        /*0be8*/ 	.word	0x00029130


	//   ....[231]....
        /*0bec*/ 	.word	0x000291a0


	//   ....[232]....
        /*0bf0*/ 	.word	0x00029210


	//   ....[233]....
        /*0bf4*/ 	.word	0x00029280


	//   ....[234]....
        /*0bf8*/ 	.word	0x00029300


	//   ....[235]....
        /*0bfc*/ 	.word	0x00029390


	//   ....[236]....
        /*0c00*/ 	.word	0x00029430


	//   ....[237]....
        /*0c04*/ 	.word	0x000294a0


	//   ....[238]....
        /*0c08*/ 	.word	0x00029510


	//   ....[239]....
        /*0c0c*/ 	.word	0x00029580


	//   ....[240]....
        /*0c10*/ 	.word	0x00029600


	//   ....[241]....
        /*0c14*/ 	.word	0x00029670


	//   ....[242]....
        /*0c18*/ 	.word	0x00029710


	//   ....[243]....
        /*0c1c*/ 	.word	0x000297a0


	//   ....[244]....
        /*0c20*/ 	.word	0x000298d0


	//----- nvinfo : EIATTR_REG_RECONFIG
	.align		4
.L_240:
        /*0c24*/ 	.byte	0x01, 0x54
	.zero		2


	//----- nvinfo : EIATTR_SYSCALL_OFFSETS
	.align		4
        /*0c28*/ 	.byte	0x04, 0x46
        /*0c2a*/ 	.short	(.L_242 - .L_241)


	//   ....[0]....
.L_241:
        /*0c2c*/ 	.word	0x00001ba0


	//   ....[1]....
        /*0c30*/ 	.word	0x00001cf0


	//   ....[2]....
        /*0c34*/ 	.word	0x00007ea0


	//   ....[3]....
        /*0c38*/ 	.word	0x00008330


	//   ....[4]....
        /*0c3c*/ 	.word	0x000212c0


	//   ....[5]....
        /*0c40*/ 	.word	0x00021430


	//   ....[6]....
        /*0c44*/ 	.word	0x00021560


	//   ....[7]....
        /*0c48*/ 	.word	0x00021680


	//----- nvinfo : EIATTR_MBARRIER_INSTR_OFFSETS
	.align		4
.L_242:
        /*0c4c*/ 	.byte	0x04, 0x39
        /*0c4e*/ 	.short	(.L_244 - .L_243)


	//   ....[0]....
.L_243:
        /*0c50*/ 	.word	0x00000300
        /*0c54*/ 	.word	0x000000ff
        /*0c58*/ 	.word	0x00028400
        /*0c5c*/ 	.short	0x0100
        /*0c5e*/ 	.byte	0x08
	.zero		1


	//   ....[1]....
        /*0c60*/ 	.word	0x00000310
        /*0c64*/ 	.word	0x000000ff
        /*0c68*/ 	.word	0x00028420
        /*0c6c*/ 	.short	0x0100
        /*0c6e*/ 	.byte	0x08
	.zero		1


	//   ....[2]....
        /*0c70*/ 	.word	0x00000400
        /*0c74*/ 	.word	0x000000ff
        /*0c78*/ 	.word	0x00028430
        /*0c7c*/ 	.short	0x0100
        /*0c7e*/ 	.byte	0x08
	.zero		1


	//   ....[3]....
        /*0c80*/ 	.word	0x00000410
        /*0c84*/ 	.word	0x000000ff
        /*0c88*/ 	.word	0x00028440
        /*0c8c*/ 	.short	0x0100
        /*0c8e*/ 	.byte	0x08
	.zero		1


	//   ....[4]....
        /*0c90*/ 	.word	0x00000420
        /*0c94*/ 	.word	0x000000ff
        /*0c98*/ 	.word	0x00028438
        /*0c9c*/ 	.short	0x0100
        /*0c9e*/ 	.byte	0x08
	.zero		1


	//   ....[5]....
        /*0ca0*/ 	.word	0x00000430
        /*0ca4*/ 	.word	0x000000ff
        /*0ca8*/ 	.word	0x00028448
        /*0cac*/ 	.short	0x0100
        /*0cae*/ 	.byte	0x08
	.zero		1


	//   ....[6]....
        /*0cb0*/ 	.word	0x00000560
        /*0cb4*/ 	.word	0x000000ff
        /*0cb8*/ 	.word	0x00028450
        /*0cbc*/ 	.short	0x0100
        /*0cbe*/ 	.byte	0x08
	.zero		1


	//   ....[7]....
        /*0cc0*/ 	.word	0x00000570
        /*0cc4*/ 	.word	0x000000ff
        /*0cc8*/ 	.word	0x00028460
        /*0ccc*/ 	.short	0x0100
        /*0cce*/ 	.byte	0x08
	.zero		1


	//   ....[8]....
        /*0cd0*/ 	.word	0x00000580
        /*0cd4*/ 	.word	0x000000ff
        /*0cd8*/ 	.word	0x00028458
        /*0cdc*/ 	.short	0x0100
        /*0cde*/ 	.byte	0x08
	.zero		1


	//   ....[9]....
        /*0ce0*/ 	.word	0x00000590
        /*0ce4*/ 	.word	0x000000ff
        /*0ce8*/ 	.word	0x00028468
        /*0cec*/ 	.short	0x0100
        /*0cee*/ 	.byte	0x08
	.zero		1


	//   ....[10]....
        /*0cf0*/ 	.word	0x00000680
        /*0cf4*/ 	.word	0x000000ff
        /*0cf8*/ 	.word	0x00028470
        /*0cfc*/ 	.short	0x0100
        /*0cfe*/ 	.byte	0x06
	.zero		1


	//   ....[11]....
        /*0d00*/ 	.word	0x00000690
        /*0d04*/ 	.word	0x000000ff
        /*0d08*/ 	.word	0x00028480
        /*0d0c*/ 	.short	0x0100
        /*0d0e*/ 	.byte	0x06
	.zero		1


	//   ....[12]....
        /*0d10*/ 	.word	0x000006a0
        /*0d14*/ 	.word	0x000000ff
        /*0d18*/ 	.word	0x00028478
        /*0d1c*/ 	.short	0x0100
        /*0d1e*/ 	.byte	0x06
	.zero		1


	//   ....[13]....
        /*0d20*/ 	.word	0x000006b0
        /*0d24*/ 	.word	0x000000ff
        /*0d28*/ 	.word	0x00028488
        /*0d2c*/ 	.short	0x0100
        /*0d2e*/ 	.byte	0x06
	.zero		1


	//   ....[14]....
        /*0d30*/ 	.word	0x000007e0
        /*0d34*/ 	.word	0x000000ff
        /*0d38*/ 	.word	0x00028490
        /*0d3c*/ 	.short	0x0100
        /*0d3e*/ 	.byte	0x08
	.zero		1


	//   ....[15]....
        /*0d40*/ 	.word	0x000007f0
        /*0d44*/ 	.word	0x000000ff
        /*0d48*/ 	.word	0x000284a0
        /*0d4c*/ 	.short	0x0100
        /*0d4e*/ 	.byte	0x08
	.zero		1


	//   ....[16]....
        /*0d50*/ 	.word	0x00000800
        /*0d54*/ 	.word	0x000000ff
        /*0d58*/ 	.word	0x00028498
        /*0d5c*/ 	.short	0x0100
        /*0d5e*/ 	.byte	0x08
	.zero		1


	//   ....[17]....
        /*0d60*/ 	.word	0x00000810
        /*0d64*/ 	.word	0x000000ff
        /*0d68*/ 	.word	0x000284a8
        /*0d6c*/ 	.short	0x0100
        /*0d6e*/ 	.byte	0x08
	.zero		1


	//   ....[18]....
        /*0d70*/ 	.word	0x00000940
        /*0d74*/ 	.word	0x000000ff
        /*0d78*/ 	.word	0x000284b0
        /*0d7c*/ 	.short	0x0100
        /*0d7e*/ 	.byte	0x08
	.zero		1


	//   ....[19]....
        /*0d80*/ 	.word	0x00000950
        /*0d84*/ 	.word	0x000000ff
        /*0d88*/ 	.word	0x000284c0
        /*0d8c*/ 	.short	0x0100
        /*0d8e*/ 	.byte	0x08
	.zero		1


	//   ....[20]....
        /*0d90*/ 	.word	0x00000960
        /*0d94*/ 	.word	0x000000ff
        /*0d98*/ 	.word	0x000284b8
        /*0d9c*/ 	.short	0x0100
        /*0d9e*/ 	.byte	0x08
	.zero		1


	//   ....[21]....
        /*0da0*/ 	.word	0x00000970
        /*0da4*/ 	.word	0x000000ff
        /*0da8*/ 	.word	0x000284c8
        /*0dac*/ 	.short	0x0100
        /*0dae*/ 	.byte	0x08
	.zero		1


	//   ....[22]....
        /*0db0*/ 	.word	0x00002b40
        /*0db4*/ 	.word	0x00000055
        /*0db8*/ 	.word	0x00028490
        /*0dbc*/ 	.short	0x010a
        /*0dbe*/ 	.byte	0x3f
	.zero		1


	//   ....[23]....
        /*0dc0*/ 	.word	0x00004b00
        /*0dc4*/ 	.word	0x00000055
        /*0dc8*/ 	.word	0x00028490
        /*0dcc*/ 	.short	0x010a
        /*0dce*/ 	.byte	0x3f
	.zero		1


	//   ....[24]....
        /*0dd0*/ 	.word	0x00006b10
        /*0dd4*/ 	.word	0x00000055
        /*0dd8*/ 	.word	0x00028490
        /*0ddc*/ 	.short	0x010a
        /*0dde*/ 	.byte	0x3f
	.zero		1


	//   ....[25]....
        /*0de0*/ 	.word	0x00006d20
        /*0de4*/ 	.word	0x00000004
        /*0de8*/ 	.word	0x00000000
        /*0dec*/ 	.short	0x0101
        /*0dee*/ 	.byte	0x3f
	.zero		1


	//   ....[26]....
        /*0df0*/ 	.word	0x00006d60
        /*0df4*/ 	.word	0x00000055
        /*0df8*/ 	.word	0x000284b0
        /*0dfc*/ 	.short	0x010a
        /*0dfe*/ 	.byte	0x3f
	.zero		1


	//   ....[27]....
        /*0e00*/ 	.word	0x00007110
        /*0e04*/ 	.word	0x00000055
        /*0e08*/ 	.word	0x00000000
        /*0e0c*/ 	.short	0x0101
        /*0e0e*/ 	.byte	0x3f
	.zero		1


	//   ....[28]....
        /*0e10*/ 	.word	0x00007f30
        /*0e14*/ 	.word	0x00000010
        /*0e18*/ 	.word	0x00028400
        /*0e1c*/ 	.short	0x010a
        /*0e1e*/ 	.byte	0x3f
	.zero		1


	//   ....[29]....
        /*0e20*/ 	.word	0x00007f80
        /*0e24*/ 	.word	0x00000010
        /*0e28*/ 	.word	0x00028400
        /*0e2c*/ 	.short	0x010a
        /*0e2e*/ 	.byte	0x3f
	.zero		1


	//   ....[30]....
        /*0e30*/ 	.word	0x00008f80
        /*0e34*/ 	.word	0x00000010
        /*0e38*/ 	.word	0x00028400
        /*0e3c*/ 	.short	0x010a
        /*0e3e*/ 	.byte	0x3f
	.zero		1


	//   ....[31]....
        /*0e40*/ 	.word	0x0000d6a0
        /*0e44*/ 	.word	0x00000010
        /*0e48*/ 	.word	0x00028400
        /*0e4c*/ 	.short	0x010a
        /*0e4e*/ 	.byte	0x3f
	.zero		1


	//   ....[32]....
        /*0e50*/ 	.word	0x000116e0
        /*0e54*/ 	.word	0x00000009
        /*0e58*/ 	.word	0x00028430
        /*0e5c*/ 	.short	0x010a
        /*0e5e*/ 	.byte	0x3f
	.zero		1


	//   ....[33]....
        /*0e60*/ 	.word	0x00011750
        /*0e64*/ 	.word	0x00000009
        /*0e68*/ 	.word	0x00028430
        /*0e6c*/ 	.short	0x010a
        /*0e6e*/ 	.byte	0x3f
	.zero		1


	//   ....[34]....
        /*0e70*/ 	.word	0x00011d50
        /*0e74*/ 	.word	0x00000000
        /*0e78*/ 	.word	0x00000000
        /*0e7c*/ 	.short	0x0101
        /*0e7e*/ 	.byte	0x3f
	.zero		1


	//   ....[35]....
        /*0e80*/ 	.word	0x000139b0
        /*0e84*/ 	.word	0x0000000a
        /*0e88*/ 	.word	0x00028430
        /*0e8c*/ 	.short	0x010a
        /*0e8e*/ 	.byte	0x3f
	.zero		1


	//   ....[36]....
        /*0e90*/ 	.word	0x00013a00
        /*0e94*/ 	.word	0x0000000a
        /*0e98*/ 	.word	0x00028430
        /*0e9c*/ 	.short	0x010a
        /*0e9e*/ 	.byte	0x3f
	.zero		1


	//   ....[37]....
        /*0ea0*/ 	.word	0x00013e10
        /*0ea4*/ 	.word	0x0000000a
        /*0ea8*/ 	.word	0x00028450
        /*0eac*/ 	.short	0x010a
        /*0eae*/ 	.byte	0x3f
	.zero		1


	//   ....[38]....
        /*0eb0*/ 	.word	0x00013e50
        /*0eb4*/ 	.word	0x0000000a
        /*0eb8*/ 	.word	0x00028450
        /*0ebc*/ 	.short	0x010a
        /*0ebe*/ 	.byte	0x3f
	.zero		1


	//   ....[39]....
        /*0ec0*/ 	.word	0x00014030
        /*0ec4*/ 	.word	0x00000007
        /*0ec8*/ 	.word	0x00000000
        /*0ecc*/ 	.short	0x0101
        /*0ece*/ 	.byte	0x3f
	.zero		1


	//   ....[40]....
        /*0ed0*/ 	.word	0x000154a0
        /*0ed4*/ 	.word	0x00000008
        /*0ed8*/ 	.word	0x00000000
        /*0edc*/ 	.short	0x0101
        /*0ede*/ 	.byte	0x3f
	.zero		1


	//   ....[41]....
        /*0ee0*/ 	.word	0x00016050
        /*0ee4*/ 	.word	0x00000007
        /*0ee8*/ 	.word	0x00028430
        /*0eec*/ 	.short	0x010a
        /*0eee*/ 	.byte	0x3f
	.zero		1


	//   ....[42]....
        /*0ef0*/ 	.word	0x000160a0
        /*0ef4*/ 	.word	0x00000007
        /*0ef8*/ 	.word	0x00028430
        /*0efc*/ 	.short	0x010a
        /*0efe*/ 	.byte	0x3f
	.zero		1


	//   ....[43]....
        /*0f00*/ 	.word	0x00016520
        /*0f04*/ 	.word	0x00000007
        /*0f08*/ 	.word	0x00028450
        /*0f0c*/ 	.short	0x010a
        /*0f0e*/ 	.byte	0x3f
	.zero		1


	//   ....[44]....
        /*0f10*/ 	.word	0x00016560
        /*0f14*/ 	.word	0x00000007
        /*0f18*/ 	.word	0x00028450
        /*0f1c*/ 	.short	0x010a
        /*0f1e*/ 	.byte	0x3f
	.zero		1


	//   ....[45]....
        /*0f20*/ 	.word	0x00016dd0
        /*0f24*/ 	.word	0x000000aa
        /*0f28*/ 	.word	0x00000000
        /*0f2c*/ 	.short	0x0101
        /*0f2e*/ 	.byte	0x3f
	.zero		1


	//   ....[46]....
        /*0f30*/ 	.word	0x00017150
        /*0f34*/ 	.word	0x00000009
        /*0f38*/ 	.word	0x00000000
        /*0f3c*/ 	.short	0x0101
        /*0f3e*/ 	.byte	0x3f
	.zero		1


	//   ....[47]....
        /*0f40*/ 	.word	0x00017b70
        /*0f44*/ 	.word	0x00000007
        /*0f48*/ 	.word	0x00028430
        /*0f4c*/ 	.short	0x010a
        /*0f4e*/ 	.byte	0x3f
	.zero		1


	//   ....[48]....
        /*0f50*/ 	.word	0x00017bc0
        /*0f54*/ 	.word	0x00000007
        /*0f58*/ 	.word	0x00028430
        /*0f5c*/ 	.short	0x010a
        /*0f5e*/ 	.byte	0x3f
	.zero		1


	//   ....[49]....
        /*0f60*/ 	.word	0x00018040
        /*0f64*/ 	.word	0x00000007
        /*0f68*/ 	.word	0x00028450
        /*0f6c*/ 	.short	0x010a
        /*0f6e*/ 	.byte	0x3f
	.zero		1


	//   ....[50]....
        /*0f70*/ 	.word	0x00018080
        /*0f74*/ 	.word	0x00000007
        /*0f78*/ 	.word	0x00028450
        /*0f7c*/ 	.short	0x010a
        /*0f7e*/ 	.byte	0x3f
	.zero		1


	//   ....[51]....
        /*0f80*/ 	.word	0x000182c0
        /*0f84*/ 	.word	0x00000006
        /*0f88*/ 	.word	0x00000000
        /*0f8c*/ 	.short	0x0101
        /*0f8e*/ 	.byte	0x3f
	.zero		1


	//   ....[52]....
        /*0f90*/ 	.word	0x00019700
        /*0f94*/ 	.word	0x00000007
        /*0f98*/ 	.word	0x00000000
        /*0f9c*/ 	.short	0x0101
        /*0f9e*/ 	.byte	0x3f
	.zero		1


	//   ....[53]....
        /*0fa0*/ 	.word	0x00019fe0
        /*0fa4*/ 	.word	0x00000005
        /*0fa8*/ 	.word	0x00028450
        /*0fac*/ 	.short	0x010a
        /*0fae*/ 	.byte	0x3f
	.zero		1


	//   ....[54]....
        /*0fb0*/ 	.word	0x0001a020
        /*0fb4*/ 	.word	0x00000005
        /*0fb8*/ 	.word	0x00028450
        /*0fbc*/ 	.short	0x010a
        /*0fbe*/ 	.byte	0x3f
	.zero		1


	//   ....[55]....
        /*0fc0*/ 	.word	0x0001a550
        /*0fc4*/ 	.word	0x00000010
        /*0fc8*/ 	.word	0x00000000
        /*0fcc*/ 	.short	0x0101
        /*0fce*/ 	.byte	0x3f
	.zero		1


	//   ....[56]....
        /*0fd0*/ 	.word	0x0001d0a0
        /*0fd4*/ 	.word	0x00000000
        /*0fd8*/ 	.word	0x00000000
        /*0fdc*/ 	.short	0x0101
        /*0fde*/ 	.byte	0x3f
	.zero		1


	//   ....[57]....
        /*0fe0*/ 	.word	0x0001fcc0
        /*0fe4*/ 	.word	0x0000000c
        /*0fe8*/ 	.word	0x00028420
        /*0fec*/ 	.short	0x010a
        /*0fee*/ 	.byte	0x3f
	.zero		1


	//   ....[58]....
        /*0ff0*/ 	.word	0x0001fd90
        /*0ff4*/ 	.word	0x00000008
        /*0ff8*/ 	.word	0x000284a0
        /*0ffc*/ 	.short	0x010a
        /*0ffe*/ 	.byte	0x3f
	.zero		1


	//   ....[59]....
        /*1000*/ 	.word	0x000200d0
        /*1004*/ 	.word	0x00000008
        /*1008*/ 	.word	0x000284c0
        /*100c*/ 	.short	0x010a
        /*100e*/ 	.byte	0x3f
	.zero		1


	//   ....[60]....
        /*1010*/ 	.word	0x000205a0
        /*1014*/ 	.word	0x00000008
        /*1018*/ 	.word	0x000284a0
        /*101c*/ 	.short	0x010a
        /*101e*/ 	.byte	0x3f
	.zero		1


	//   ....[61]....
        /*1020*/ 	.word	0x000208c0
        /*1024*/ 	.word	0x00000008
        /*1028*/ 	.word	0x000284c0
        /*102c*/ 	.short	0x010a
        /*102e*/ 	.byte	0x3f
	.zero		1


	//   ....[62]....
        /*1030*/ 	.word	0x00021d50
        /*1034*/ 	.word	0x00000005
        /*1038*/ 	.word	0x00028480
        /*103c*/ 	.short	0x010a
        /*103e*/ 	.byte	0x3f
	.zero		1


	//   ....[63]....
        /*1040*/ 	.word	0x00021f80
        /*1044*/ 	.word	0x00000005
        /*1048*/ 	.word	0x00028440
        /*104c*/ 	.short	0x010a
        /*104e*/ 	.byte	0x3f
	.zero		1


	//   ....[64]....
        /*1050*/ 	.word	0x000223f0
        /*1054*/ 	.word	0x00000004
        /*1058*/ 	.word	0x00028420
        /*105c*/ 	.short	0x010a
        /*105e*/ 	.byte	0x3f
	.zero		1


	//   ....[65]....
        /*1060*/ 	.word	0x00022730
        /*1064*/ 	.word	0x00000006
        /*1068*/ 	.word	0x00028480
        /*106c*/ 	.short	0x010a
        /*106e*/ 	.byte	0x3f
	.zero		1


	//   ....[66]....
        /*1070*/ 	.word	0x00022aa0
        /*1074*/ 	.word	0x00000006
        /*1078*/ 	.word	0x00028440
        /*107c*/ 	.short	0x010a
        /*107e*/ 	.byte	0x3f
	.zero		1


	//   ....[67]....
        /*1080*/ 	.word	0x00022e90
        /*1084*/ 	.word	0x00000005
        /*1088*/ 	.word	0x00028470
        /*108c*/ 	.short	0x010a
        /*108e*/ 	.byte	0x3f
	.zero		1


	//   ....[68]....
        /*1090*/ 	.word	0x00022f20
        /*1094*/ 	.word	0x00000005
        /*1098*/ 	.word	0x00028460
        /*109c*/ 	.short	0x010a
        /*109e*/ 	.byte	0x3f
	.zero		1


	//   ....[69]....
        /*10a0*/ 	.word	0x00023400
        /*10a4*/ 	.word	0x00000004
        /*10a8*/ 	.word	0x00028450
        /*10ac*/ 	.short	0x0101
        /*10ae*/ 	.byte	0x3f
	.zero		1


	//   ....[70]....
        /*10b0*/ 	.word	0x00023460
        /*10b4*/ 	.word	0x00000004
        /*10b8*/ 	.word	0x00000000
        /*10bc*/ 	.short	0x0101
        /*10be*/ 	.byte	0x3f
	.zero		1


	//   ....[71]....
        /*10c0*/ 	.word	0x00023650
        /*10c4*/ 	.word	0x00000014
        /*10c8*/ 	.word	0x00028470
        /*10cc*/ 	.short	0x010a
        /*10ce*/ 	.byte	0x3f
	.zero		1


	//   ....[72]....
        /*10d0*/ 	.word	0x000236e0
        /*10d4*/ 	.word	0x00000014
        /*10d8*/ 	.word	0x00028460
        /*10dc*/ 	.short	0x010a
        /*10de*/ 	.byte	0x3f
	.zero		1


	//   ....[73]....
        /*10e0*/ 	.word	0x00023b90
        /*10e4*/ 	.word	0x00000014
        /*10e8*/ 	.word	0x00028450
        /*10ec*/ 	.short	0x0101
        /*10ee*/ 	.byte	0x3f
	.zero		1


	//   ....[74]....
        /*10f0*/ 	.word	0x00023be0
        /*10f4*/ 	.word	0x00000000
        /*10f8*/ 	.word	0x00000000
        /*10fc*/ 	.short	0x0101
        /*10fe*/ 	.byte	0x3f
	.zero		1


	//   ....[75]....
        /*1100*/ 	.word	0x00024a90
        /*1104*/ 	.word	0x00000000
        /*1108*/ 	.word	0x00028420
        /*110c*/ 	.short	0x010a
        /*110e*/ 	.byte	0x3f
	.zero		1


	//   ....[76]....
        /*1110*/ 	.word	0x00024c40
        /*1114*/ 	.word	0x00000006
        /*1118*/ 	.word	0x00000000
        /*111c*/ 	.short	0x010a
        /*111e*/ 	.byte	0x3f
	.zero		1


	//   ....[77]....
        /*1120*/ 	.word	0x00024cb0
        /*1124*/ 	.word	0x00000007
        /*1128*/ 	.word	0x00000000
        /*112c*/ 	.short	0x010a
        /*112e*/ 	.byte	0x3f
	.zero		1


	//   ....[78]....
        /*1130*/ 	.word	0x00024d10
        /*1134*/ 	.word	0x00000004
        /*1138*/ 	.word	0x00028460
        /*113c*/ 	.short	0x010a
        /*113e*/ 	.byte	0x3f
	.zero		1


	//   ....[79]....
        /*1140*/ 	.word	0x00024d60
        /*1144*/ 	.word	0x00000003
        /*1148*/ 	.word	0x00028460
        /*114c*/ 	.short	0x010a
        /*114e*/ 	.byte	0x3f
	.zero		1


	//   ....[80]....
        /*1150*/ 	.word	0x00024da0
        /*1154*/ 	.word	0x00000004
        /*1158*/ 	.word	0x00028480
        /*115c*/ 	.short	0x010a
        /*115e*/ 	.byte	0x3f
	.zero		1


	//   ....[81]....
        /*1160*/ 	.word	0x00024dc0
        /*1164*/ 	.word	0x00000003
        /*1168*/ 	.word	0x00028480
        /*116c*/ 	.short	0x010a
        /*116e*/ 	.byte	0x3f
	.zero		1


	//   ....[82]....
        /*1170*/ 	.word	0x00024e20
        /*1174*/ 	.word	0x00000055
        /*1178*/ 	.word	0x00028490
        /*117c*/ 	.short	0x010a
        /*117e*/ 	.byte	0x3f
	.zero		1


	//   ....[83]....
        /*1180*/ 	.word	0x00024e70
        /*1184*/ 	.word	0x00000055
        /*1188*/ 	.word	0x00028490
        /*118c*/ 	.short	0x010a
        /*118e*/ 	.byte	0x3f
	.zero		1


	//   ....[84]....
        /*1190*/ 	.word	0x00024ec0
        /*1194*/ 	.word	0x00000055
        /*1198*/ 	.word	0x00028490
        /*119c*/ 	.short	0x010a
        /*119e*/ 	.byte	0x3f
	.zero		1


	//   ....[85]....
        /*11a0*/ 	.word	0x00024f10
        /*11a4*/ 	.word	0x00000055
        /*11a8*/ 	.word	0x000284b0
        /*11ac*/ 	.short	0x010a
        /*11ae*/ 	.byte	0x3f
	.zero		1


	//   ....[86]....
        /*11b0*/ 	.word	0x00025a10
        /*11b4*/ 	.word	0x00000010
        /*11b8*/ 	.word	0x00028400
        /*11bc*/ 	.short	0x010a
        /*11be*/ 	.byte	0x3f
	.zero		1


	//   ....[87]....
        /*11c0*/ 	.word	0x00026460
        /*11c4*/ 	.word	0x00000010
        /*11c8*/ 	.word	0x00028400
        /*11cc*/ 	.short	0x010a
        /*11ce*/ 	.byte	0x3f
	.zero		1


	//   ....[88]....
        /*11d0*/ 	.word	0x000264b0
        /*11d4*/ 	.word	0x00000009
        /*11d8*/ 	.word	0x00028430
        /*11dc*/ 	.short	0x010a
        /*11de*/ 	.byte	0x3f
	.zero		1


	//   ....[89]....
        /*11e0*/ 	.word	0x00026500
        /*11e4*/ 	.word	0x0000000a
        /*11e8*/ 	.word	0x00028430
        /*11ec*/ 	.short	0x010a
        /*11ee*/ 	.byte	0x3f
	.zero		1


	//   ....[90]....
        /*11f0*/ 	.word	0x00026550
        /*11f4*/ 	.word	0x0000000a
        /*11f8*/ 	.word	0x00028450
        /*11fc*/ 	.short	0x010a
        /*11fe*/ 	.byte	0x3f
	.zero		1


	//   ....[91]....
        /*1200*/ 	.word	0x000265a0
        /*1204*/ 	.word	0x00000007
        /*1208*/ 	.word	0x00028430
        /*120c*/ 	.short	0x010a
        /*120e*/ 	.byte	0x3f
	.zero		1


	//   ....[92]....
        /*1210*/ 	.word	0x000265f0
        /*1214*/ 	.word	0x00000007
        /*1218*/ 	.word	0x00028450
        /*121c*/ 	.short	0x010a
        /*121e*/ 	.byte	0x3f
	.zero		1


	//   ....[93]....
        /*1220*/ 	.word	0x00026640
        /*1224*/ 	.word	0x00000007
        /*1228*/ 	.word	0x00028430
        /*122c*/ 	.short	0x010a
        /*122e*/ 	.byte	0x3f
	.zero		1


	//   ....[94]....
        /*1230*/ 	.word	0x00026690
        /*1234*/ 	.word	0x00000007
        /*1238*/ 	.word	0x00028450
        /*123c*/ 	.short	0x010a
        /*123e*/ 	.byte	0x3f
	.zero		1


	//   ....[95]....
        /*1240*/ 	.word	0x000266e0
        /*1244*/ 	.word	0x00000005
        /*1248*/ 	.word	0x00028450
        /*124c*/ 	.short	0x010a
        /*124e*/ 	.byte	0x3f
	.zero		1


	//   ....[96]....
        /*1250*/ 	.word	0x00028880
        /*1254*/ 	.word	0x0000000c
        /*1258*/ 	.word	0x00028420
        /*125c*/ 	.short	0x010a
        /*125e*/ 	.byte	0x3f
	.zero		1


	//   ....[97]....
        /*1260*/ 	.word	0x000288d0
        /*1264*/ 	.word	0x00000008
        /*1268*/ 	.word	0x000284a0
        /*126c*/ 	.short	0x010a
        /*126e*/ 	.byte	0x3f
	.zero		1


	//   ....[98]....
        /*1270*/ 	.word	0x00028920
        /*1274*/ 	.word	0x00000008
        /*1278*/ 	.word	0x000284c0
        /*127c*/ 	.short	0x010a
        /*127e*/ 	.byte	0x3f
	.zero		1


	//   ....[99]....
        /*1280*/ 	.word	0x00028970
        /*1284*/ 	.word	0x00000008
        /*1288*/ 	.word	0x000284a0
        /*128c*/ 	.short	0x010a
        /*128e*/ 	.byte	0x3f
	.zero		1


	//   ....[100]....
        /*1290*/ 	.word	0x000289c0
        /*1294*/ 	.word	0x00000008
        /*1298*/ 	.word	0x000284c0
        /*129c*/ 	.short	0x010a
        /*129e*/ 	.byte	0x3f
	.zero		1


	//   ....[101]....
        /*12a0*/ 	.word	0x00028b60
        /*12a4*/ 	.word	0x00000005
        /*12a8*/ 	.word	0x00028480
        /*12ac*/ 	.short	0x010a
        /*12ae*/ 	.byte	0x3f
	.zero		1


	//   ....[102]....
        /*12b0*/ 	.word	0x00028bb0
        /*12b4*/ 	.word	0x00000005
        /*12b8*/ 	.word	0x00028440
        /*12bc*/ 	.short	0x010a
        /*12be*/ 	.byte	0x3f
	.zero		1


	//   ....[103]....
        /*12c0*/ 	.word	0x00028c30
        /*12c4*/ 	.word	0x00000004
        /*12c8*/ 	.word	0x00028420
        /*12cc*/ 	.short	0x010a
        /*12ce*/ 	.byte	0x3f
	.zero		1


	//   ....[104]....
        /*12d0*/ 	.word	0x00028c80
        /*12d4*/ 	.word	0x00000006
        /*12d8*/ 	.word	0x00028480
        /*12dc*/ 	.short	0x010a
        /*12de*/ 	.byte	0x3f
	.zero		1


	//   ....[105]....
        /*12e0*/ 	.word	0x00028cd0
        /*12e4*/ 	.word	0x00000006
        /*12e8*/ 	.word	0x00028440
        /*12ec*/ 	.short	0x010a
        /*12ee*/ 	.byte	0x3f
	.zero		1


	//   ....[106]....
        /*12f0*/ 	.word	0x00028d30
        /*12f4*/ 	.word	0x00000005
        /*12f8*/ 	.word	0x00028470
        /*12fc*/ 	.short	0x010a
        /*12fe*/ 	.byte	0x3f
	.zero		1


	//   ....[107]....
        /*1300*/ 	.word	0x00028d90
        /*1304*/ 	.word	0x00000005
        /*1308*/ 	.word	0x00028460
        /*130c*/ 	.short	0x010a
        /*130e*/ 	.byte	0x3f
	.zero		1


	//   ....[108]....
        /*1310*/ 	.word	0x00028de0
        /*1314*/ 	.word	0x00000014
        /*1318*/ 	.word	0x00028470
        /*131c*/ 	.short	0x010a
        /*131e*/ 	.byte	0x3f
	.zero		1


	//   ....[109]....
        /*1320*/ 	.word	0x00028e30
        /*1324*/ 	.word	0x00000014
        /*1328*/ 	.word	0x00028460
        /*132c*/ 	.short	0x010a
        /*132e*/ 	.byte	0x3f
	.zero		1


	//   ....[110]....
        /*1330*/ 	.word	0x000297f0
        /*1334*/ 	.word	0x00000000
        /*1338*/ 	.word	0x00028420
        /*133c*/ 	.short	0x010a
        /*133e*/ 	.byte	0x3f
	.zero		1


	//   ....[111]....
        /*1340*/ 	.word	0x00029990
        /*1344*/ 	.word	0x00000006
        /*1348*/ 	.word	0x00000000
        /*134c*/ 	.short	0x010a
        /*134e*/ 	.byte	0x3f
	.zero		1


	//   ....[112]....
        /*1350*/ 	.word	0x000299e0
        /*1354*/ 	.word	0x00000007
        /*1358*/ 	.word	0x00000000
        /*135c*/ 	.short	0x010a
        /*135e*/ 	.byte	0x3f
	.zero		1


	//   ....[113]....
        /*1360*/ 	.word	0x00029a30
        /*1364*/ 	.word	0x00000004
        /*1368*/ 	.word	0x00028460
        /*136c*/ 	.short	0x010a
        /*136e*/ 	.byte	0x3f
	.zero		1


	//   ....[114]....
        /*1370*/ 	.word	0x00029a80
        /*1374*/ 	.word	0x00000003
        /*1378*/ 	.word	0x00028460
        /*137c*/ 	.short	0x010a
        /*137e*/ 	.byte	0x3f
	.zero		1


	//   ....[115]....
        /*1380*/ 	.word	0x00029ad0
        /*1384*/ 	.word	0x00000004
        /*1388*/ 	.word	0x00028480
        /*138c*/ 	.short	0x010a
        /*138e*/ 	.byte	0x3f
	.zero		1


	//----- nvinfo : EIATTR_NUM_MBARRIERS
	.align		4
.L_244:
        /*1390*/ 	.byte	0x03, 0x38
        /*1392*/ 	.short	0x0016


	//----- nvinfo : EIATTR_EXIT_INSTR_OFFSETS
	.align		4
        /*1394*/ 	.byte	0x04, 0x1c
        /*1396*/ 	.short	(.L_246 - .L_245)


	//   ....[0]....
.L_245:
        /*1398*/ 	.word	0x00024e10


	//----- nvinfo : EIATTR_MAX_THREADS
	.align		4
.L_246:
        /*139c*/ 	.byte	0x04, 0x05
        /*139e*/ 	.short	(.L_248 - .L_247)
.L_247:
        /*13a0*/ 	.word	0x00000180
        /*13a4*/ 	.word	0x00000001
        /*13a8*/ 	.word	0x00000001


	//----- nvinfo : EIATTR_CRS_STACK_SIZE
	.align		4
.L_248:
        /*13ac*/ 	.byte	0x04, 0x1e
        /*13ae*/ 	.short	(.L_250 - .L_249)
.L_249:
        /*13b0*/ 	.word	0x00000000


	//----- nvinfo : EIATTR_CBANK_PARAM_SIZE
	.align		4
.L_250:
        /*13b4*/ 	.byte	0x03, 0x19
        /*13b6*/ 	.short	0x0a70


	//----- nvinfo : EIATTR_PARAM_CBANK
	.align		4
        /*13b8*/ 	.byte	0x04, 0x0a
        /*13ba*/ 	.short	(.L_252 - .L_251)
	.align		4
.L_251:
        /*13bc*/ 	.word	index@(.nv.constant0._ZN7cutlass13device_kernelIN5flash11enable_sm90INS1_16FlashAttnFwdSm90INS1_25CollectiveMainloopFwdSm90ILi2EN4cute5tupleIJNS5_1CILi1EEES8_S8_EEENS6_IJNS7_ILi128EEENS7_ILi64EEENS7_ILi256EEEEEELi256ENS_12float_e4m3_tEfNS_4arch4Sm90ELb0ELb1ELb0ELb1ELb0ELb1ELb0ELb1ELb1ELb0ELb0ELb0EEENS1_21CollectiveEpilogueFwdINS6_IJSA_SC_SB_EEES9_NS_10bfloat16_tESG_Li256ELb1ELb0ELb0ELb1EEENS1_36VarlenDynamicPersistentTileSchedulerILi128ELi64ELi256ELi128ELb0ELb0ELb1ELb1ELb0ELb1EEEEEEEEEvNT_6ParamsE)
        /*13c0*/ 	.short	0x0210
        /*13c2*/ 	.short	0x0a70


	//----- nvinfo : EIATTR_SW_WAR
	.align		4
.L_252:
        /*13c4*/ 	.byte	0x04, 0x36
        /*13c6*/ 	.short	(.L_254 - .L_253)
.L_253:
        /*13c8*/ 	.word	0x00000008
.L_254:


//--------------------- .nv.info._ZN7cutlass13device_kernelIN5flash11enable_sm90INS1_16FlashAttnFwdSm90INS1_25CollectiveMainloopFwdSm90ILi2EN4cute5tupleIJNS5_1CILi1EEES8_S8_EEENS6_IJNS7_ILi128EEESA_NS7_ILi256EEEEEELi256ENS_12float_e4m3_tEfNS_4arch4Sm90ELb1ELb0ELb0ELb0ELb0ELb0ELb0ELb1ELb1ELb0ELb0ELb0EEENS1_21CollectiveEpilogueFwdINS6_IJSA_SB_SA_EEES9_NS_10bfloat16_tESF_Li256ELb0ELb0ELb0ELb1EEENS1_30DynamicPersistentTileSchedulerILi256ELi128ELb0ELb0ELb1EEEEEEEEEvNT_6ParamsE --------------------------
	.section	.nv.info._ZN7cutlass13device_kernelIN5flash11enable_sm90INS1_16FlashAttnFwdSm90INS1_25CollectiveMainloopFwdSm90ILi2EN4cute5tupleIJNS5_1CILi1EEES8_S8_EEENS6_IJNS7_ILi128EEESA_NS7_ILi256EEEEEELi256ENS_12float_e4m3_tEfNS_4arch4Sm90ELb1ELb0ELb0ELb0ELb0ELb0ELb0ELb1ELb1ELb0ELb0ELb0EEENS1_21CollectiveEpilogueFwdINS6_IJSA_SB_SA_EEES9_NS_10bfloat16_tESF_Li256ELb0ELb0ELb0ELb1EEENS1_30DynamicPersistentTileSchedulerILi256ELi128ELb0ELb0ELb1EEEEEEEEEvNT_6ParamsE,"",@"SHT_CUDA_INFO"
	.sectionflags	@""
	.align	4


	//----- nvinfo : EIATTR_CUDA_API_VERSION
	.align		4
        /*0000*/ 	.byte	0x04, 0x37
        /*0002*/ 	.short	(.L_256 - .L_255)
.L_255:
        /*0004*/ 	.word	0x00000082


	//----- nvinfo : EIATTR_KPARAM_INFO
	.align		4
.L_256:
        /*0008*/ 	.byte	0x04, 0x17
        /*000a*/ 	.short	(.L_258 - .L_257)
.L_257:
        /*000c*/ 	.word	0x00000000
        /*0010*/ 	.short	0x0000
        /*0012*/ 	.short	0x0070
        /*0014*/ 	.byte	0x00, 0xf0, 0x01, 0x2e


	//----- nvinfo : EIATTR_SPARSE_MMA_MASK
	.align		4
.L_258:
        /*0018*/ 	.byte	0x03, 0x50
        /*001a*/ 	.short	0x0000


	//----- nvinfo : EIATTR_MAXREG_COUNT
	.align		4
        /*001c*/ 	.byte	0x03, 0x1b
        /*001e*/ 	.short	0x00a8


	//----- nvinfo : EIATTR_NUM_BARRIERS
	.align		4
        /*0020*/ 	.byte	0x02, 0x4c
        /*0022*/ 	.byte	0x10
	.zero		1


	//----- nvinfo : EIATTR_EXTERNS
	.align		4
        /*0024*/ 	.byte	0x04, 0x0f
        /*0026*/ 	.short	(.L_260 - .L_259)


	//   ....[0]....
	.align		4
.L_259:
        /*0028*/ 	.word	index@(__assertfail)


	//----- nvinfo : EIATTR_ANNOTATIONS
	.align		4
.L_260:
        /*002c*/ 	.byte	0x04, 0x55
        /*002e*/ 	.short	(.L_262 - .L_261)


	//   ....[0]....
.L_261:
        /* <DEDUP_REMOVED lines=37> */


	//----- nvinfo : EIATTR_MERCURY_ISA_VERSION
	.align		4
.L_262:
        /*0270*/ 	.byte	0x03, 0x5f
        /*0272*/ 	.short	0x0101


	//----- nvinfo : EIATTR_INT_WARP_WIDE_INSTR_OFFSETS
	.align		4
        /*0274*/ 	.byte	0x04, 0x31
        /*0276*/ 	.short	(.L_264 - .L_263)


	//   ....[0]....
.L_263:
        /*0278*/ 	.word	0x00000190


	//   ....[1]....
        /*027c*/ 	.word	0x000001c0


	//   ....[2]....
        /*0280*/ 	.word	0x000001d0


	//   ....[3]....
        /*0284*/ 	.word	0x0000d700


	//   ....[4]....
        /*0288*/ 	.word	0x0000d790


	//   ....[5]....
        /*028c*/ 	.word	0x0000de50


	//   ....[6]....
        /*0290*/ 	.word	0x0000fad0


	//   ....[7]....
        /*0294*/ 	.word	0x0000fb60


	//----- nvinfo : EIATTR_COOP_GROUP_MASK_REGIDS
	.align		4
.L_264:
        /*0298*/ 	.byte	0x04, 0x29
        /*029a*/ 	.short	(.L_266 - .L_265)


	//   ....[0]....
.L_265:
        /*029c*/ 	.word	0xffffffff


	//   ....[1]....
        /*02a0*/ 	.word	0xffffffff


	//   ....[2]....
        /*02a4*/ 	.word	0xffffffff


	//   ....[3]....
        /*02a8*/ 	.word	0xffffffff


	//   ....[4]....
        /*02ac*/ 	.word	0xffffffff


	//   ....[5]....
        /*02b0*/ 	.word	0xffffffff


	//   ....[6]....
        /*02b4*/ 	.word	0xffffffff


	//   ....[7]....
        /*02b8*/ 	.word	0xffffffff


	//   ....[8]....
        /*02bc*/ 	.word	0xffffffff


	//   ....[9]....
        /*02c0*/ 	.word	0xffffffff


	//   ....[10]....
        /*02c4*/ 	.word	0xffffffff


	//   ....[11]....
        /*02c8*/ 	.word	0xffffffff


	//   ....[12]....
        /*02cc*/ 	.word	0xffffffff


	//   ....[13]....
        /*02d0*/ 	.word	0xffffffff


	//   ....[14]....
        /*02d4*/ 	.word	0xffffffff


	//   ....[15]....
        /*02d8*/ 	.word	0xffffffff


	//   ....[16]....
        /*02dc*/ 	.word	0xffffffff


	//   ....[17]....
        /*02e0*/ 	.word	0xffffffff


	//   ....[18]....
        /*02e4*/ 	.word	0xffffffff


	//   ....[19]....
        /*02e8*/ 	.word	0xffffffff


	//   ....[20]....
        /*02ec*/ 	.word	0xffffffff


	//   ....[21]....
        /*02f0*/ 	.word	0xffffffff


	//   ....[22]....
        /*02f4*/ 	.word	0xffffffff


	//   ....[23]....
        /*02f8*/ 	.word	0xffffffff


	//   ....[24]....
        /*02fc*/ 	.word	0xffffffff


	//   ....[25]....
        /*0300*/ 	.word	0xffffffff


	//   ....[26]....
        /*0304*/ 	.word	0xffffffff


	//   ....[27]....
        /*0308*/ 	.word	0xffffffff


	//   ....[28]....
        /*030c*/ 	.word	0xffffffff


	//   ....[29]....
        /*0310*/ 	.word	0xffffffff


	//   ....[30]....
        /*0314*/ 	.word	0xffffffff


	//   ....[31]....
        /*0318*/ 	.word	0xffffffff


	//   ....[32]....
        /*031c*/ 	.word	0xffffffff


	//   ....[33]....
        /*0320*/ 	.word	0xffffffff


	//   ....[34]....
        /*0324*/ 	.word	0xffffffff


	//   ....[35]....
        /*0328*/ 	.word	0xffffffff


	//   ....[36]....
        /*032c*/ 	.word	0xffffffff


	//   ....[37]....
        /*0330*/ 	.word	0xffffffff


	//   ....[38]....
        /*0334*/ 	.word	0xffffffff


	//   ....[39]....
        /*0338*/ 	.word	0xffffffff


	//   ....[40]....
        /*033c*/ 	.word	0xffffffff


	//   ....[41]....
        /*0340*/ 	.word	0xffffffff


	//   ....[42]....
        /*0344*/ 	.word	0xffffffff


	//   ....[43]....
        /*0348*/ 	.word	0xffffffff


	//   ....[44]....
        /*034c*/ 	.word	0xffffffff


	//   ....[45]....
        /*0350*/ 	.word	0xffffffff


	//   ....[46]....
        /*0354*/ 	.word	0xffffffff


	//   ....[47]....
        /*0358*/ 	.word	0xffffffff


	//   ....[48]....
        /*035c*/ 	.word	0xffffffff


	//   ....[49]....
        /*0360*/ 	.word	0xffffffff


	//   ....[50]....
        /*0364*/ 	.word	0xffffffff


	//   ....[51]....
        /*0368*/ 	.word	0xffffffff


	//   ....[52]....
        /*036c*/ 	.word	0xffffffff


	//   ....[53]....
        /*0370*/ 	.word	0xffffffff


	//   ....[54]....
        /*0374*/ 	.word	0xffffffff


	//   ....[55]....
        /*0378*/ 	.word	0xffffffff


	//   ....[56]....
        /*037c*/ 	.word	0xffffffff


	//   ....[57]....
        /*0380*/ 	.word	0xffffffff


	//   ....[58]....
        /*0384*/ 	.word	0xffffffff


	//   ....[59]....
        /*0388*/ 	.word	0xffffffff


	//   ....[60]....
        /*038c*/ 	.word	0xffffffff


	//   ....[61]....
        /*0390*/ 	.word	0xffffffff


	//   ....[62]....
        /*0394*/ 	.word	0xffffffff


	//   ....[63]....
        /*0398*/ 	.word	0xffffffff


	//   ....[64]....
        /*039c*/ 	.word	0xffffffff


	//   ....[65]....
        /*03a0*/ 	.word	0xffffffff


	//   ....[66]....
        /*03a4*/ 	.word	0xffffffff


	//   ....[67]....
        /*03a8*/ 	.word	0xffffffff


	//   ....[68]....
        /*03ac*/ 	.word	0xffffffff


	//   ....[69]....
        /*03b0*/ 	.word	0xffffffff


	//   ....[70]....
        /*03b4*/ 	.word	0xffffffff


	//   ....[71]....
        /*03b8*/ 	.word	0xffffffff


	//   ....[72]....
        /*03bc*/ 	.word	0xffffffff


	//   ....[73]....
        /*03c0*/ 	.word	0xffffffff


	//   ....[74]....
        /*03c4*/ 	.word	0xffffffff


	//   ....[75]....
        /*03c8*/ 	.word	0xffffffff


	//   ....[76]....
        /*03cc*/ 	.word	0xffffffff


	//   ....[77]....
        /*03d0*/ 	.word	0xffffffff


	//   ....[78]....
        /*03d4*/ 	.word	0xffffffff


	//   ....[79]....
        /*03d8*/ 	.word	0xffffffff


	//   ....[80]....
        /*03dc*/ 	.word	0xffffffff


	//   ....[81]....
        /*03e0*/ 	.word	0xffffffff


	//   ....[82]....
        /*03e4*/ 	.word	0xffffffff


	//   ....[83]....
        /*03e8*/ 	.word	0xffffffff


	//   ....[84]....
        /*03ec*/ 	.word	0xffffffff


	//   ....[85]....
        /*03f0*/ 	.word	0xffffffff


	//   ....[86]....
        /*03f4*/ 	.word	0xffffffff


	//   ....[87]....
        /*03f8*/ 	.word	0xffffffff


	//   ....[88]....
        /*03fc*/ 	.word	0xffffffff


	//   ....[89]....
        /*0400*/ 	.word	0xffffffff


	//   ....[90]....
        /*0404*/ 	.word	0xffffffff


	//   ....[91]....
        /*0408*/ 	.word	0xffffffff


	//   ....[92]....
        /*040c*/ 	.word	0xffffffff


	//   ....[93]....
        /*0410*/ 	.word	0x0500000f


	//   ....[94]....
        /*0414*/ 	.word	0x0500000f


	//----- nvinfo : EIATTR_COOP_GROUP_INSTR_OFFSETS
	.align		4
.L_266:
        /*0418*/ 	.byte	0x04, 0x28
        /*041a*/ 	.short	(.L_268 - .L_267)


	//   ....[0]....
.L_267:
        /*041c*/ 	.word	0x00000070


	//   ....[1]....
        /*0420*/ 	.word	0x000001a0


	//   ....[2]....
        /*0424*/ 	.word	0x000001f0


	//   ....[3]....
        /*0428*/ 	.word	0x000003e0


	//   ....[4]....
        /*042c*/ 	.word	0x00000540


	//   ....[5]....
        /*0430*/ 	.word	0x00000660


	//   ....[6]....
        /*0434*/ 	.word	0x000007c0


	//   ....[7]....
        /*0438*/ 	.word	0x00001a60


	//   ....[8]....
        /*043c*/ 	.word	0x00002d00


	//   ....[9]....
        /*0440*/ 	.word	0x00002dc0


	//   ....[10]....
        /*0444*/ 	.word	0x00003730


	//   ....[11]....
        /*0448*/ 	.word	0x000037c0


	//   ....[12]....
        /*044c*/ 	.word	0x00005700


	//   ....[13]....
        /*0450*/ 	.word	0x00005810


	//   ....[14]....
        /*0454*/ 	.word	0x00006080


	//   ....[15]....
        /*0458*/ 	.word	0x00006110


	//   ....[16]....
        /*045c*/ 	.word	0x00008090


	//   ....[17]....
        /*0460*/ 	.word	0x000080a0


	//   ....[18]....
        /*0464*/ 	.word	0x000080d0


	//   ....[19]....
        /*0468*/ 	.word	0x000080e0


	//   ....[20]....
        /*046c*/ 	.word	0x00009d60


	//   ....[21]....
        /*0470*/ 	.word	0x00009d70


	//   ....[22]....
        /*0474*/ 	.word	0x00009da0


	//   ....[23]....
        /*0478*/ 	.word	0x00009db0


	//   ....[24]....
        /*047c*/ 	.word	0x0000b430


	//   ....[25]....
        /*0480*/ 	.word	0x0000b460


	//   ....[26]....
        /*0484*/ 	.word	0x0000b490


	//   ....[27]....
        /*0488*/ 	.word	0x0000b4c0


	//   ....[28]....
        /*048c*/ 	.word	0x0000b4f0


	//   ....[29]....
        /*0490*/ 	.word	0x0000b520


	//   ....[30]....
        /*0494*/ 	.word	0x0000b550


	//   ....[31]....
        /*0498*/ 	.word	0x0000b580


	//   ....[32]....
        /*049c*/ 	.word	0x0000b5b0


	//   ....[33]....
        /*04a0*/ 	.word	0x0000b5e0


	//   ....[34]....
        /*04a4*/ 	.word	0x0000b610


	//   ....[35]....
        /*04a8*/ 	.word	0x0000b640


	//   ....[36]....
        /*04ac*/ 	.word	0x0000b670


	//   ....[37]....
        /*04b0*/ 	.word	0x0000b6a0


	//   ....[38]....
        /*04b4*/ 	.word	0x0000b6e0


	//   ....[39]....
        /*04b8*/ 	.word	0x0000b710


	//   ....[40]....
        /*04bc*/ 	.word	0x0000b740


	//   ....[41]....
        /*04c0*/ 	.word	0x0000b780


	//   ....[42]....
        /*04c4*/ 	.word	0x0000b7b0


	//   ....[43]....
        /*04c8*/ 	.word	0x0000b820


	//   ....[44]....
        /*04cc*/ 	.word	0x0000b850


	//   ....[45]....
        /*04d0*/ 	.word	0x0000b890


	//   ....[46]....
        /*04d4*/ 	.word	0x0000b8c0


	//   ....[47]....
        /*04d8*/ 	.word	0x0000b900


	//   ....[48]....
        /*04dc*/ 	.word	0x0000b930


	//   ....[49]....
        /*04e0*/ 	.word	0x0000b960


	//   ....[50]....
        /*04e4*/ 	.word	0x0000b990


	//   ....[51]....
        /*04e8*/ 	.word	0x0000b9c0


	//   ....[52]....
        /*04ec*/ 	.word	0x0000b9f0


	//   ....[53]....
        /*04f0*/ 	.word	0x0000ba90


	//   ....[54]....
        /*04f4*/ 	.word	0x0000bad0


	//   ....[55]....
        /*04f8*/ 	.word	0x0000bb10


	//   ....[56]....
        /*04fc*/ 	.word	0x0000bb40


	//   ....[57]....
        /*0500*/ 	.word	0x0000bb70


	//   ....[58]....
        /*0504*/ 	.word	0x0000bb90


	//   ....[59]....
        /*0508*/ 	.word	0x0000bbb0


	//   ....[60]....
        /*050c*/ 	.word	0x0000bbd0


	//   ....[61]....
        /*0510*/ 	.word	0x0000bc00


	//   ....[62]....
        /*0514*/ 	.word	0x0000bc30


	//   ....[63]....
        /*0518*/ 	.word	0x0000bc40


	//   ....[64]....
        /*051c*/ 	.word	0x0000bc50


	//   ....[65]....
        /*0520*/ 	.word	0x0000bc70


	//   ....[66]....
        /*0524*/ 	.word	0x0000bc90


	//   ....[67]....
        /*0528*/ 	.word	0x0000bcc0


	//   ....[68]....
        /*052c*/ 	.word	0x0000bce0


	//   ....[69]....
        /*0530*/ 	.word	0x0000bcf0


	//   ....[70]....
        /*0534*/ 	.word	0x0000bd00


	//   ....[71]....
        /*0538*/ 	.word	0x0000bd10


	//   ....[72]....
        /*053c*/ 	.word	0x0000bd20


	//   ....[73]....
        /*0540*/ 	.word	0x0000bd40


	//   ....[74]....
        /*0544*/ 	.word	0x0000bd60


	//   ....[75]....
        /*0548*/ 	.word	0x0000bd90


	//   ....[76]....
        /*054c*/ 	.word	0x0000bda0


	//   ....[77]....
        /*0550*/ 	.word	0x0000bdb0


	//   ....[78]....
        /*0554*/ 	.word	0x0000bdc0


	//   ....[79]....
        /*0558*/ 	.word	0x0000bde0


	//   ....[80]....
        /*055c*/ 	.word	0x0000be00


	//   ....[81]....
        /*0560*/ 	.word	0x0000be10


	//   ....[82]....
        /*0564*/ 	.word	0x0000be20


	//   ....[83]....
        /*0568*/ 	.word	0x0000be50


	//   ....[84]....
        /*056c*/ 	.word	0x0000be70


	//   ....[85]....
        /*0570*/ 	.word	0x0000be80


	//   ....[86]....
        /*0574*/ 	.word	0x0000be90


	//   ....[87]....
        /*0578*/ 	.word	0x0000bea0


	//   ....[88]....
        /*057c*/ 	.word	0x0000c270


	//   ....[89]....
        /*0580*/ 	.word	0x0000cf80


	//   ....[90]....
        /*0584*/ 	.word	0x0000df60


	//   ....[91]....
        /*0588*/ 	.word	0x000106e0


	//   ....[92]....
        /*058c*/ 	.word	0x00010880


	//   ....[93]....
        /*0590*/ 	.word	0x00010ea0


	//   ....[94]....
        /*0594*/ 	.word	0x00011330


	//----- nvinfo : EIATTR_REG_RECONFIG
	.align		4
.L_268:
        /*0598*/ 	.byte	0x01, 0x54
	.zero		2


	//----- nvinfo : EIATTR_SYSCALL_OFFSETS
	.align		4
        /*059c*/ 	.byte	0x04, 0x46
        /*059e*/ 	.short	(.L_270 - .L_269)


	//   ....[0]....
.L_269:
        /*05a0*/ 	.word	0x00001be0


	//   ....[1]....
        /*05a4*/ 	.word	0x0000d930


	//   ....[2]....
        /*05a8*/ 	.word	0x0000da70


	//   ....[3]....
        /*05ac*/ 	.word	0x0000dbb0


	//   ....[4]....
        /*05b0*/ 	.word	0x0000dcd0


	//----- nvinfo : EIATTR_MBARRIER_INSTR_OFFSETS
	.align		4
.L_270:
        /*05b4*/ 	.byte	0x04, 0x39
        /*05b6*/ 	.short	(.L_272 - .L_271)


	//   ....[0]....
.L_271:
        /*05b8*/ 	.word	0x00000290
        /*05bc*/ 	.word	0x000000ff
        /*05c0*/ 	.word	0x00038800
        /*05c4*/ 	.short	0x0100
        /*05c6*/ 	.byte	0x06
	.zero		1


	//   ....[1]....
        /*05c8*/ 	.word	0x000002a0
        /*05cc*/ 	.word	0x000000ff
        /*05d0*/ 	.word	0x00038820
        /*05d4*/ 	.short	0x0100
        /*05d6*/ 	.byte	0x06
	.zero		1


	//   ....[2]....
        /*05d8*/ 	.word	0x00000390
        /*05dc*/ 	.word	0x000000ff
        /*05e0*/ 	.word	0x00038830
        /*05e4*/ 	.short	0x0100
        /*05e6*/ 	.byte	0x08
	.zero		1


	//   ....[3]....
        /*05e8*/ 	.word	0x000003a0
        /*05ec*/ 	.word	0x000000ff
        /*05f0*/ 	.word	0x00038840
        /*05f4*/ 	.short	0x0100
        /*05f6*/ 	.byte	0x08
	.zero		1


	//   ....[4]....
        /*05f8*/ 	.word	0x000003b0
        /*05fc*/ 	.word	0x000000ff
        /*0600*/ 	.word	0x00038838
        /*0604*/ 	.short	0x0100
        /*0606*/ 	.byte	0x08
	.zero		1


	//   ....[5]....
        /*0608*/ 	.word	0x000003c0
        /*060c*/ 	.word	0x000000ff
        /*0610*/ 	.word	0x00038848
        /*0614*/ 	.short	0x0100
        /*0616*/ 	.byte	0x08
	.zero		1


	//   ....[6]....
        /*0618*/ 	.word	0x000004f0
        /*061c*/ 	.word	0x000000ff
        /*0620*/ 	.word	0x00038850
        /*0624*/ 	.short	0x0100
        /*0626*/ 	.byte	0x08
	.zero		1


	//   ....[7]....
        /*0628*/ 	.word	0x00000500
        /*062c*/ 	.word	0x000000ff
        /*0630*/ 	.word	0x00038860
        /*0634*/ 	.short	0x0100
        /*0636*/ 	.byte	0x08
	.zero		1


	//   ....[8]....
        /*0638*/ 	.word	0x00000510
        /*063c*/ 	.word	0x000000ff
        /*0640*/ 	.word	0x00038858
        /*0644*/ 	.short	0x0100
        /*0646*/ 	.byte	0x08
	.zero		1


	//   ....[9]....
        /*0648*/ 	.word	0x00000520
        /*064c*/ 	.word	0x000000ff
        /*0650*/ 	.word	0x00038868
        /*0654*/ 	.short	0x0100
        /*0656*/ 	.byte	0x08
	.zero		1


	//   ....[10]....
        /*0658*/ 	.word	0x00000610
        /*065c*/ 	.word	0x000000ff
        /*0660*/ 	.word	0x00038870
        /*0664*/ 	.short	0x0100
        /*0666*/ 	.byte	0x06
	.zero		1


	//   ....[11]....
        /*0668*/ 	.word	0x00000620
        /*066c*/ 	.word	0x000000ff
        /*0670*/ 	.word	0x00038880
        /*0674*/ 	.short	0x0100
        /*0676*/ 	.byte	0x06
	.zero		1


	//   ....[12]....
        /*0678*/ 	.word	0x00000630
        /*067c*/ 	.word	0x000000ff
        /*0680*/ 	.word	0x00038878
        /*0684*/ 	.short	0x0100
        /*0686*/ 	.byte	0x06
	.zero		1


	//   ....[13]....
        /*0688*/ 	.word	0x00000640
        /*068c*/ 	.word	0x000000ff
        /*0690*/ 	.word	0x00038888
        /*0694*/ 	.short	0x0100
        /*0696*/ 	.byte	0x06
	.zero		1


	//   ....[14]....
        /*0698*/ 	.word	0x00000770
        /*069c*/ 	.word	0x000000ff
        /*06a0*/ 	.word	0x00038890
        /*06a4*/ 	.short	0x0100
        /*06a6*/ 	.byte	0x08
	.zero		1


	//   ....[15]....
        /*06a8*/ 	.word	0x00000780
        /*06ac*/ 	.word	0x000000ff
        /*06b0*/ 	.word	0x000388a0
        /*06b4*/ 	.short	0x0100
        /*06b6*/ 	.byte	0x08
	.zero		1


	//   ....[16]....
        /*06b8*/ 	.word	0x00000790
        /*06bc*/ 	.word	0x000000ff
        /*06c0*/ 	.word	0x00038898
        /*06c4*/ 	.short	0x0100
        /*06c6*/ 	.byte	0x08
	.zero		1


	//   ....[17]....
        /*06c8*/ 	.word	0x000007a0
        /*06cc*/ 	.word	0x000000ff
        /*06d0*/ 	.word	0x000388a8
        /*06d4*/ 	.short	0x0100
        /*06d6*/ 	.byte	0x08
	.zero		1


	//   ....[18]....
        /*06d8*/ 	.word	0x000008d0
        /*06dc*/ 	.word	0x000000ff
        /*06e0*/ 	.word	0x000388b0
        /*06e4*/ 	.short	0x0100
        /*06e6*/ 	.byte	0x08
	.zero		1


	//   ....[19]....
        /*06e8*/ 	.word	0x000008e0
        /*06ec*/ 	.word	0x000000ff
        /*06f0*/ 	.word	0x000388c0
        /*06f4*/ 	.short	0x0100
        /*06f6*/ 	.byte	0x08
	.zero		1


	//   ....[20]....
        /*06f8*/ 	.word	0x000008f0
        /*06fc*/ 	.word	0x000000ff
        /*0700*/ 	.word	0x000388b8
        /*0704*/ 	.short	0x0100
        /*0706*/ 	.byte	0x08
	.zero		1


	//   ....[21]....
        /*0708*/ 	.word	0x00000900
        /*070c*/ 	.word	0x000000ff
        /*0710*/ 	.word	0x000388c8
        /*0714*/ 	.short	0x0100
        /*0716*/ 	.byte	0x08
	.zero		1


	//   ....[22]....
        /*0718*/ 	.word	0x00001c70
        /*071c*/ 	.word	0x000000ff
        /*0720*/ 	.word	0x00038800
        /*0724*/ 	.short	0x010a
        /*0726*/ 	.byte	0x26
	.zero		1


	//   ....[23]....
        /*0728*/ 	.word	0x00001cf0
        /*072c*/ 	.word	0x00000003
        /*0730*/ 	.word	0x00038830
        /*0734*/ 	.short	0x010a
        /*0736*/ 	.byte	0x3f
	.zero		1


	//   ....[24]....
        /*0738*/ 	.word	0x00001d60
        /*073c*/ 	.word	0x00000003
        /*0740*/ 	.word	0x00038830
        /*0744*/ 	.short	0x010a
        /*0746*/ 	.byte	0x3f
	.zero		1


	//   ....[25]....
        /*0748*/ 	.word	0x00002710
        /*074c*/ 	.word	0x00000003
        /*0750*/ 	.word	0x00000000
        /*0754*/ 	.short	0x0101
        /*0756*/ 	.byte	0x3f
	.zero		1


	//   ....[26]....
        /*0758*/ 	.word	0x00004b10
        /*075c*/ 	.word	0x000000ff
        /*0760*/ 	.word	0x00038830
        /*0764*/ 	.short	0x010a
        /*0766*/ 	.byte	0x07
	.zero		1


	//   ....[27]....
        /*0768*/ 	.word	0x00004b50
        /*076c*/ 	.word	0x000000ff
        /*0770*/ 	.word	0x00038830
        /*0774*/ 	.short	0x010a
        /*0776*/ 	.byte	0x07
	.zero		1


	//   ....[28]....
        /*0778*/ 	.word	0x00004ee0
        /*077c*/ 	.word	0x000000ff
        /*0780*/ 	.word	0x00038850
        /*0784*/ 	.short	0x010a
        /*0786*/ 	.byte	0x0a
	.zero		1


	//   ....[29]....
        /*0788*/ 	.word	0x00004f20
        /*078c*/ 	.word	0x000000ff
        /*0790*/ 	.word	0x00038850
        /*0794*/ 	.short	0x010a
        /*0796*/ 	.byte	0x0a
	.zero		1


	//   ....[30]....
        /*0798*/ 	.word	0x00006af0
        /*079c*/ 	.word	0x00000003
        /*07a0*/ 	.word	0x00000000
        /*07a4*/ 	.short	0x0101
        /*07a6*/ 	.byte	0x3f
	.zero		1


	//   ....[31]....
        /*07a8*/ 	.word	0x00006d00
        /*07ac*/ 	.word	0x000000ff
        /*07b0*/ 	.word	0x00000000
        /*07b4*/ 	.short	0x0101
        /*07b6*/ 	.byte	0x0a
	.zero		1


	//   ....[32]....
        /*07b8*/ 	.word	0x000077c0
        /*07bc*/ 	.word	0x000000ff
        /*07c0*/ 	.word	0x00038830
        /*07c4*/ 	.short	0x010a
        /*07c6*/ 	.byte	0x06
	.zero		1


	//   ....[33]....
        /*07c8*/ 	.word	0x00007800
        /*07cc*/ 	.word	0x000000ff
        /*07d0*/ 	.word	0x00038830
        /*07d4*/ 	.short	0x010a
        /*07d6*/ 	.byte	0x06
	.zero		1


	//   ....[34]....
        /*07d8*/ 	.word	0x00007b50
        /*07dc*/ 	.word	0x000000ff
        /*07e0*/ 	.word	0x00038850
        /*07e4*/ 	.short	0x010a
        /*07e6*/ 	.byte	0x06
	.zero		1


	//   ....[35]....
        /*07e8*/ 	.word	0x00007b90
        /*07ec*/ 	.word	0x000000ff
        /*07f0*/ 	.word	0x00038850
        /*07f4*/ 	.short	0x010a
        /*07f6*/ 	.byte	0x06
	.zero		1


	//   ....[36]....
        /*07f8*/ 	.word	0x00008e10
        /*07fc*/ 	.word	0x00000003
        /*0800*/ 	.word	0x00000000
        /*0804*/ 	.short	0x0101
        /*0806*/ 	.byte	0x3f
	.zero		1


	//   ....[37]....
        /*0808*/ 	.word	0x00009030
        /*080c*/ 	.word	0x000000ff
        /*0810*/ 	.word	0x00000000
        /*0814*/ 	.short	0x0101
        /*0816*/ 	.byte	0x06
	.zero		1


	//   ....[38]....
        /*0818*/ 	.word	0x00009a30
        /*081c*/ 	.word	0x000000ff
        /*0820*/ 	.word	0x00038850
        /*0824*/ 	.short	0x010a
        /*0826*/ 	.byte	0x0e
	.zero		1


	//   ....[39]....
        /*0828*/ 	.word	0x00009a70
        /*082c*/ 	.word	0x000000ff
        /*0830*/ 	.word	0x00038850
        /*0834*/ 	.short	0x010a
        /*0836*/ 	.byte	0x0e
	.zero		1


	//   ....[40]....
        /*0838*/ 	.word	0x0000a600
        /*083c*/ 	.word	0x000000ff
        /*0840*/ 	.word	0x00000000
        /*0844*/ 	.short	0x0101
        /*0846*/ 	.byte	0x04
	.zero		1


	//   ....[41]....
        /*0848*/ 	.word	0x0000c4b0
        /*084c*/ 	.word	0x000000ff
        /*0850*/ 	.word	0x00000000
        /*0854*/ 	.short	0x0101
        /*0856*/ 	.byte	0x05
	.zero		1


	//   ....[42]....
        /*0858*/ 	.word	0x0000e180
        /*085c*/ 	.word	0x00000003
        /*0860*/ 	.word	0x00038880
        /*0864*/ 	.short	0x010a
        /*0866*/ 	.byte	0x3f
	.zero		1


	//   ....[43]....
        /*0868*/ 	.word	0x0000e380
        /*086c*/ 	.word	0x00000003
        /*0870*/ 	.word	0x00038840
        /*0874*/ 	.short	0x010a
        /*0876*/ 	.byte	0x3f
	.zero		1


	//   ....[44]....
        /*0878*/ 	.word	0x0000e760
        /*087c*/ 	.word	0x000000ff
        /*0880*/ 	.word	0x00038820
        /*0884*/ 	.short	0x010a
        /*0886*/ 	.byte	0x24
	.zero		1


	//   ....[45]....
        /*0888*/ 	.word	0x0000ea60
        /*088c*/ 	.word	0x00000004
        /*0890*/ 	.word	0x00038880
        /*0894*/ 	.short	0x010a
        /*0896*/ 	.byte	0x3f
	.zero		1


	//   ....[46]....
        /*0898*/ 	.word	0x0000edb0
        /*089c*/ 	.word	0x00000004
        /*08a0*/ 	.word	0x00038840
        /*08a4*/ 	.short	0x010a
        /*08a6*/ 	.byte	0x3f
	.zero		1


	//   ....[47]....
        /*08a8*/ 	.word	0x0000f1a0
        /*08ac*/ 	.word	0x00000003
        /*08b0*/ 	.word	0x00038870
        /*08b4*/ 	.short	0x010a
        /*08b6*/ 	.byte	0x3f
	.zero		1


	//   ....[48]....
        /*08b8*/ 	.word	0x0000f220
        /*08bc*/ 	.word	0x00000003
        /*08c0*/ 	.word	0x00038860
        /*08c4*/ 	.short	0x010a
        /*08c6*/ 	.byte	0x3f
	.zero		1


	//   ....[49]....
        /*08c8*/ 	.word	0x0000fa40
        /*08cc*/ 	.word	0x00000003
        /*08d0*/ 	.word	0x00038850
        /*08d4*/ 	.short	0x0101
        /*08d6*/ 	.byte	0x3f
	.zero		1


	//   ....[50]....
        /*08d8*/ 	.word	0x0000fa80
        /*08dc*/ 	.word	0x00000002
        /*08e0*/ 	.word	0x00000000
        /*08e4*/ 	.short	0x0101
        /*08e6*/ 	.byte	0x3f
	.zero		1


	//   ....[51]....
        /*08e8*/ 	.word	0x0000fc40
        /*08ec*/ 	.word	0x00000015
        /*08f0*/ 	.word	0x00038870
        /*08f4*/ 	.short	0x010a
        /*08f6*/ 	.byte	0x3f
	.zero		1


	//   ....[52]....
        /*08f8*/ 	.word	0x0000fcd0
        /*08fc*/ 	.word	0x00000015
        /*0900*/ 	.word	0x00038860
        /*0904*/ 	.short	0x010a
        /*0906*/ 	.byte	0x3f
	.zero		1


	//   ....[53]....
        /*0908*/ 	.word	0x000104d0
        /*090c*/ 	.word	0x00000015
        /*0910*/ 	.word	0x00038850
        /*0914*/ 	.short	0x0101
        /*0916*/ 	.byte	0x3f
	.zero		1


	//   ....[54]....
        /*0918*/ 	.word	0x00010520
        /*091c*/ 	.word	0x00000000
        /*0920*/ 	.word	0x00000000
        /*0924*/ 	.short	0x0101
        /*0926*/ 	.byte	0x3f
	.zero		1


	//   ....[55]....
        /*0928*/ 	.word	0x00010800
        /*092c*/ 	.word	0x00000000
        /*0930*/ 	.word	0x00038820
        /*0934*/ 	.short	0x010a
        /*0936*/ 	.byte	0x3f
	.zero		1


	//   ....[56]....
        /*0938*/ 	.word	0x000109e0
        /*093c*/ 	.word	0x00000006
        /*0940*/ 	.word	0x00000000
        /*0944*/ 	.short	0x010a
        /*0946*/ 	.byte	0x3f
	.zero		1


	//   ....[57]....
        /*0948*/ 	.word	0x00010a50
        /*094c*/ 	.word	0x00000007
        /*0950*/ 	.word	0x00000000
        /*0954*/ 	.short	0x010a
        /*0956*/ 	.byte	0x3f
	.zero		1


	//   ....[58]....
        /*0958*/ 	.word	0x00010ab0
        /*095c*/ 	.word	0x00000004
        /*0960*/ 	.word	0x00038860
        /*0964*/ 	.short	0x010a
        /*0966*/ 	.byte	0x3f
	.zero		1


	//   ....[59]....
        /*0968*/ 	.word	0x00010b00
        /*096c*/ 	.word	0x00000003
        /*0970*/ 	.word	0x00038860
        /*0974*/ 	.short	0x010a
        /*0976*/ 	.byte	0x3f
	.zero		1


	//   ....[60]....
        /*0978*/ 	.word	0x00010b40
        /*097c*/ 	.word	0x00000004
        /*0980*/ 	.word	0x00038880
        /*0984*/ 	.short	0x010a
        /*0986*/ 	.byte	0x3f
	.zero		1


	//   ....[61]....
        /*0988*/ 	.word	0x00010b60
        /*098c*/ 	.word	0x00000003
        /*0990*/ 	.word	0x00038880
        /*0994*/ 	.short	0x010a
        /*0996*/ 	.byte	0x3f
	.zero		1


	//   ....[62]....
        /*0998*/ 	.word	0x00010bd0
        /*099c*/ 	.word	0x00000003
        /*09a0*/ 	.word	0x00038800
        /*09a4*/ 	.short	0x010a
        /*09a6*/ 	.byte	0x3f
	.zero		1


	//   ....[63]....
        /*09a8*/ 	.word	0x00010c20
        /*09ac*/ 	.word	0x00000003
        /*09b0*/ 	.word	0x00038830
        /*09b4*/ 	.short	0x010a
        /*09b6*/ 	.byte	0x3f
	.zero		1


	//   ....[64]....
        /*09b8*/ 	.word	0x00010c80
        /*09bc*/ 	.word	0x00000007
        /*09c0*/ 	.word	0x00038830
        /*09c4*/ 	.short	0x010a
        /*09c6*/ 	.byte	0x3f
	.zero		1


	//   ....[65]....
        /*09c8*/ 	.word	0x00010ce0
        /*09cc*/ 	.word	0x00000007
        /*09d0*/ 	.word	0x00038850
        /*09d4*/ 	.short	0x010a
        /*09d6*/ 	.byte	0x3f
	.zero		1


	//   ....[66]....
        /*09d8*/ 	.word	0x00010d40
        /*09dc*/ 	.word	0x00000009
        /*09e0*/ 	.word	0x00038830
        /*09e4*/ 	.short	0x010a
        /*09e6*/ 	.byte	0x3f
	.zero		1


	//   ....[67]....
        /*09e8*/ 	.word	0x00010da0
        /*09ec*/ 	.word	0x00000009
        /*09f0*/ 	.word	0x00038850
        /*09f4*/ 	.short	0x010a
        /*09f6*/ 	.byte	0x3f
	.zero		1


	//   ....[68]....
        /*09f8*/ 	.word	0x00010e00
        /*09fc*/ 	.word	0x00000006
        /*0a00*/ 	.word	0x00038850
        /*0a04*/ 	.short	0x010a
        /*0a06*/ 	.byte	0x3f
	.zero		1


	//   ....[69]....
        /*0a08*/ 	.word	0x00010f50
        /*0a0c*/ 	.word	0x00000003
        /*0a10*/ 	.word	0x00038880
        /*0a14*/ 	.short	0x010a
        /*0a16*/ 	.byte	0x3f
	.zero		1


	//   ....[70]....
        /*0a18*/ 	.word	0x00010fa0
        /*0a1c*/ 	.word	0x00000003
        /*0a20*/ 	.word	0x00038840
        /*0a24*/ 	.short	0x010a
        /*0a26*/ 	.byte	0x3f
	.zero		1


	//   ....[71]....
        /*0a28*/ 	.word	0x00011000
        /*0a2c*/ 	.word	0x00000003
        /*0a30*/ 	.word	0x00038820
        /*0a34*/ 	.short	0x010a
        /*0a36*/ 	.byte	0x3f
	.zero		1


	//   ....[72]....
        /*0a38*/ 	.word	0x00011050
        /*0a3c*/ 	.word	0x00000004
        /*0a40*/ 	.word	0x00038880
        /*0a44*/ 	.short	0x010a
        /*0a46*/ 	.byte	0x3f
	.zero		1


	//   ....[73]....
        /*0a48*/ 	.word	0x000110a0
        /*0a4c*/ 	.word	0x00000004
        /*0a50*/ 	.word	0x00038840
        /*0a54*/ 	.short	0x010a
        /*0a56*/ 	.byte	0x3f
	.zero		1


	//   ....[74]....
        /*0a58*/ 	.word	0x00011100
        /*0a5c*/ 	.word	0x00000003
        /*0a60*/ 	.word	0x00038870
        /*0a64*/ 	.short	0x010a
        /*0a66*/ 	.byte	0x3f
	.zero		1


	//   ....[75]....
        /*0a68*/ 	.word	0x00011160
        /*0a6c*/ 	.word	0x00000003
        /*0a70*/ 	.word	0x00038860
        /*0a74*/ 	.short	0x010a
        /*0a76*/ 	.byte	0x3f
	.zero		1


	//   ....[76]....
        /*0a78*/ 	.word	0x000111b0
        /*0a7c*/ 	.word	0x00000015
        /*0a80*/ 	.word	0x00038870
        /*0a84*/ 	.short	0x010a
        /*0a86*/ 	.byte	0x3f
	.zero		1


	//   ....[77]....
        /*0a88*/ 	.word	0x00011200
        /*0a8c*/ 	.word	0x00000015
        /*0a90*/ 	.word	0x00038860
        /*0a94*/ 	.short	0x010a
        /*0a96*/ 	.byte	0x3f
	.zero		1


	//   ....[78]....
        /*0a98*/ 	.word	0x00011250
        /*0a9c*/ 	.word	0x00000000
        /*0aa0*/ 	.word	0x00038820
        /*0aa4*/ 	.short	0x010a
        /*0aa6*/ 	.byte	0x3f
	.zero		1


	//   ....[79]....
        /*0aa8*/ 	.word	0x000113f0
        /*0aac*/ 	.word	0x00000006
        /*0ab0*/ 	.word	0x00000000
        /*0ab4*/ 	.short	0x010a
        /*0ab6*/ 	.byte	0x3f
	.zero		1


	//   ....[80]....
        /*0ab8*/ 	.word	0x00011440
        /*0abc*/ 	.word	0x00000007
        /*0ac0*/ 	.word	0x00000000
        /*0ac4*/ 	.short	0x010a
        /*0ac6*/ 	.byte	0x3f
	.zero		1


	//   ....[81]....
        /*0ac8*/ 	.word	0x00011490
        /*0acc*/ 	.word	0x00000004
        /*0ad0*/ 	.word	0x00038860
        /*0ad4*/ 	.short	0x010a
        /*0ad6*/ 	.byte	0x3f
	.zero		1


	//   ....[82]....
        /*0ad8*/ 	.word	0x000114e0
        /*0adc*/ 	.word	0x00000003
        /*0ae0*/ 	.word	0x00038860
        /*0ae4*/ 	.short	0x010a
        /*0ae6*/ 	.byte	0x3f
	.zero		1


	//   ....[83]....
        /*0ae8*/ 	.word	0x00011530
        /*0aec*/ 	.word	0x00000004
        /*0af0*/ 	.word	0x00038880
        /*0af4*/ 	.short	0x010a
        /*0af6*/ 	.byte	0x3f
	.zero		1


	//----- nvinfo : EIATTR_NUM_MBARRIERS
	.align		4
.L_272:
        /*0af8*/ 	.byte	0x03, 0x38
        /*0afa*/ 	.short	0x0016


	//----- nvinfo : EIATTR_EXIT_INSTR_OFFSETS
	.align		4
        /*0afc*/ 	.byte	0x04, 0x1c
        /*0afe*/ 	.short	(.L_274 - .L_273)


	//   ....[0]....
.L_273:
        /*0b00*/ 	.word	0x00000a80


	//   ....[1]....
        /*0b04*/ 	.word	0x0000cf30


	//   ....[2]....
        /*0b08*/ 	.word	0x00010bb0


	//----- nvinfo : EIATTR_MAX_THREADS
	.align		4
.L_274:
        /*0b0c*/ 	.byte	0x04, 0x05
        /*0b0e*/ 	.short	(.L_276 - .L_275)
.L_275:
        /*0b10*/ 	.word	0x00000180
        /*0b14*/ 	.word	0x00000001
        /*0b18*/ 	.word	0x00000001


	//----- nvinfo : EIATTR_CRS_STACK_SIZE
	.align		4
.L_276:
        /*0b1c*/ 	.byte	0x04, 0x1e
        /*0b1e*/ 	.short	(.L_278 - .L_277)
.L_277:
        /*0b20*/ 	.word	0x00000000


	//----- nvinfo : EIATTR_CBANK_PARAM_SIZE
	.align		4
.L_278:
        /*0b24*/ 	.byte	0x03, 0x19
        /*0b26*/ 	.short	0x0bf0


	//----- nvinfo : EIATTR_PARAM_CBANK
	.align		4
        /*0b28*/ 	.byte	0x04, 0x0a
        /*0b2a*/ 	.short	(.L_280 - .L_279)
	.align		4
.L_279:
        /*0b2c*/ 	.word	index@(.nv.constant0._ZN7cutlass13device_kernelIN5flash11enable_sm90INS1_16FlashAttnFwdSm90INS1_25CollectiveMainloopFwdSm90ILi2EN4cute5tupleIJNS5_1CILi1EEES8_S8_EEENS6_IJNS7_ILi128EEESA_NS7_ILi256EEEEEELi256ENS_12float_e4m3_tEfNS_4arch4Sm90ELb1ELb0ELb0ELb0ELb0ELb0ELb0ELb1ELb1ELb0ELb0ELb0EEENS1_21CollectiveEpilogueFwdINS6_IJSA_SB_SA_EEES9_NS_10bfloat16_tESF_Li256ELb0ELb0ELb0ELb1EEENS1_30DynamicPersistentTileSchedulerILi256ELi128ELb0ELb0ELb1EEEEEEEEEvNT_6ParamsE)
        /*0b30*/ 	.short	0x0210
        /*0b32*/ 	.short	0x0bf0


	//----- nvinfo : EIATTR_SW_WAR
	.align		4
.L_280:
        /*0b34*/ 	.byte	0x04, 0x36
        /*0b36*/ 	.short	(.L_282 - .L_281)
.L_281:
        /*0b38*/ 	.word	0x00000008
.L_282:


//--------------------- .nv.info._ZN7cutlass13device_kernelIN5flash11enable_sm90INS1_16FlashAttnFwdSm90INS1_25CollectiveMainloopFwdSm90ILi2EN4cute5tupleIJNS5_1CILi1EEES8_S8_EEENS6_IJNS7_ILi128EEESA_NS7_ILi256EEEEEELi256ENS_12float_e4m3_tEfNS_4arch4Sm90ELb1ELb0ELb0ELb1ELb0ELb0ELb0ELb1ELb1ELb0ELb0ELb0EEENS1_21CollectiveEpilogueFwdINS6_IJSA_SB_SA_EEES9_NS_10bfloat16_tESF_Li256ELb1ELb0ELb0ELb1EEENS1_36VarlenDynamicPersistentTileSchedulerILi128ELi128ELi256ELi128ELb0ELb0ELb1ELb1ELb1ELb1EEEEEEEEEvNT_6ParamsE --------------------------
	.section	.nv.info._ZN7cutlass13device_kernelIN5flash11enable_sm90INS1_16FlashAttnFwdSm90INS1_25CollectiveMainloopFwdSm90ILi2EN4cute5tupleIJNS5_1CILi1EEES8_S8_EEENS6_IJNS7_ILi128EEESA_NS7_ILi256EEEEEELi256ENS_12float_e4m3_tEfNS_4arch4Sm90ELb1ELb0ELb0ELb1ELb0ELb0ELb0ELb1ELb1ELb0ELb0ELb0EEENS1_21CollectiveEpilogueFwdINS6_IJSA_SB_SA_EEES9_NS_10bfloat16_tESF_Li256ELb1ELb0ELb0ELb1EEENS1_36VarlenDynamicPersistentTileSchedulerILi128ELi128ELi256ELi128ELb0ELb0ELb1ELb1ELb1ELb1EEEEEEEEEvNT_6ParamsE,"",@"SHT_CUDA_INFO"
	.sectionflags	@""
	.align	4


	//----- nvinfo : EIATTR_CUDA_API_VERSION
	.align		4
        /*0000*/ 	.byte	0x04, 0x37
        /*0002*/ 	.short	(.L_284 - .L_283)
.L_283:
        /*0004*/ 	.word	0x00000082


	//----- nvinfo : EIATTR_KPARAM_INFO
	.align		4
.L_284:
        /*0008*/ 	.byte	0x04, 0x17
        /*000a*/ 	.short	(.L_286 - .L_285)
.L_285:
        /*000c*/ 	.word	0x00000000
        /*0010*/ 	.short	0x0000
        /*0012*/ 	.short	0x0070
        /*0014*/ 	.byte	0x00, 0xf0, 0x01, 0x28


	//----- nvinfo : EIATTR_SPARSE_MMA_MASK
	.align		4
.L_286:
        /*0018*/ 	.byte	0x03, 0x50
        /*001a*/ 	.short	0x0000


	//----- nvinfo : EIATTR_MAXREG_COUNT
	.align		4
        /*001c*/ 	.byte	0x03, 0x1b
        /*001e*/ 	.short	0x00a8


	//----- nvinfo : EIATTR_NUM_BARRIERS
	.align		4
        /*0020*/ 	.byte	0x02, 0x4c
        /*0022*/ 	.byte	0x10
	.zero		1


	//----- nvinfo : EIATTR_EXTERNS
	.align		4
        /*0024*/ 	.byte	0x04, 0x0f
        /*0026*/ 	.short	(.L_288 - .L_287)


	//   ....[0]....
	.align		4
.L_287:
        /*0028*/ 	.word	index@(__assertfail)


	//----- nvinfo : EIATTR_ANNOTATIONS
	.align		4
.L_288:
        /*002c*/ 	.byte	0x04, 0x55
        /*002e*/ 	.short	(.L_290 - .L_289)


	//   ....[0]....
.L_289:
        /* <DEDUP_REMOVED lines=42> */


	//----- nvinfo : EIATTR_MERCURY_ISA_VERSION
	.align		4
.L_290:
        /*02c0*/ 	.byte	0x03, 0x5f
        /*02c2*/ 	.short	0x0101


	//----- nvinfo : EIATTR_UNUSED_LOAD_BYTE_OFFSET
	.align		4
        /*02c4*/ 	.byte	0x04, 0x44
        /*02c6*/ 	.short	(.L_292 - .L_291)


	//   ....[0]....
.L_291:
        /*02c8*/ 	.word	0x00000a70
        /*02cc*/ 	.word	0x0000fff0


	//   ....[1]....
        /*02d0*/ 	.word	0x0000a850
        /*02d4*/ 	.word	0x0000fff0


	//----- nvinfo : EIATTR_INT_WARP_WIDE_INSTR_OFFSETS
	.align		4
.L_292:
        /*02d8*/ 	.byte	0x04, 0x31
        /*02da*/ 	.short	(.L_294 - .L_293)


	//   ....[0]....
.L_293:
        /*02dc*/ 	.word	0x00000160


	//   ....[1]....
        /*02e0*/ 	.word	0x000001a0


	//   ....[2]....
        /*02e4*/ 	.word	0x00000210


	//   ....[3]....
        /*02e8*/ 	.word	0x0000f4c0


	//   ....[4]....
        /*02ec*/ 	.word	0x0000f550


	//   ....[5]....
        /*02f0*/ 	.word	0x0000fcc0


	//   ....[6]....
        /*02f4*/ 	.word	0x00011960


	//   ....[7]....
        /*02f8*/ 	.word	0x000119f0


	//----- nvinfo : EIATTR_COOP_GROUP_MASK_REGIDS
	.align		4
.L_294:
        /*02fc*/ 	.byte	0x04, 0x29
        /*02fe*/ 	.short	(.L_296 - .L_295)


	//   ....[0]....
.L_295:
        /*0300*/ 	.word	0xffffffff


	//   ....[1]....
        /*0304*/ 	.word	0xffffffff


	//   ....[2]....
        /*0308*/ 	.word	0xffffffff


	//   ....[3]....
        /*030c*/ 	.word	0xffffffff


	//   ....[4]....
        /*0310*/ 	.word	0xffffffff


	//   ....[5]....
        /*0314*/ 	.word	0xffffffff


	//   ....[6]....
        /*0318*/ 	.word	0xffffffff


	//   ....[7]....
        /*031c*/ 	.word	0xffffffff


	//   ....[8]....
        /*0320*/ 	.word	0xffffffff


	//   ....[9]....
        /*0324*/ 	.word	0xffffffff


	//   ....[10]....
        /*0328*/ 	.word	0xffffffff


	//   ....[11]....
        /*032c*/ 	.word	0xffffffff


	//   ....[12]....
        /*0330*/ 	.word	0xffffffff


	//   ....[13]....
        /*0334*/ 	.word	0xffffffff


	//   ....[14]....
        /*0338*/ 	.word	0xffffffff


	//   ....[15]....
        /*033c*/ 	.word	0xffffffff


	//   ....[16]....
        /*0340*/ 	.word	0xffffffff


	//   ....[17]....
        /*0344*/ 	.word	0xffffffff


	//   ....[18]....
        /*0348*/ 	.word	0xffffffff


	//   ....[19]....
        /*034c*/ 	.word	0xffffffff


	//   ....[20]....
        /*0350*/ 	.word	0xffffffff


	//   ....[21]....
        /*0354*/ 	.word	0xffffffff


	//   ....[22]....
        /*0358*/ 	.word	0xffffffff


	//   ....[23]....
        /*035c*/ 	.word	0xffffffff


	//   ....[24]....
        /*0360*/ 	.word	0xffffffff


	//   ....[25]....
        /*0364*/ 	.word	0xffffffff


	//   ....[26]....
        /*0368*/ 	.word	0xffffffff


	//   ....[27]....
        /*036c*/ 	.word	0xffffffff


	//   ....[28]....
        /*0370*/ 	.word	0xffffffff


	//   ....[29]....
        /*0374*/ 	.word	0xffffffff


	//   ....[30]....
        /*0378*/ 	.word	0xffffffff


	//   ....[31]....
        /*037c*/ 	.word	0xffffffff


	//   ....[32]....
        /*0380*/ 	.word	0xffffffff


	//   ....[33]....
        /*0384*/ 	.word	0xffffffff


	//   ....[34]....
        /*0388*/ 	.word	0xffffffff


	//   ....[35]....
        /*038c*/ 	.word	0xffffffff


	//   ....[36]....
        /*0390*/ 	.word	0xffffffff


	//   ....[37]....
        /*0394*/ 	.word	0xffffffff


	//   ....[38]....
        /*0398*/ 	.word	0xffffffff


	//   ....[39]....
        /*039c*/ 	.word	0xffffffff


	//   ....[40]....
        /*03a0*/ 	.word	0xffffffff


	//   ....[41]....
        /*03a4*/ 	.word	0xffffffff


	//   ....[42]....
        /*03a8*/ 	.word	0xffffffff


	//   ....[43]....
        /*03ac*/ 	.word	0xffffffff


	//   ....[44]....
        /*03b0*/ 	.word	0xffffffff


	//   ....[45]....
        /*03b4*/ 	.word	0xffffffff


	//   ....[46]....
        /*03b8*/ 	.word	0xffffffff


	//   ....[47]....
        /*03bc*/ 	.word	0xffffffff


	//   ....[48]....
        /*03c0*/ 	.word	0xffffffff


	//   ....[49]....
        /*03c4*/ 	.word	0xffffffff


	//   ....[50]....
        /*03c8*/ 	.word	0xffffffff


	//   ....[51]....
        /*03cc*/ 	.word	0xffffffff


	//   ....[52]....
        /*03d0*/ 	.word	0xffffffff


	//   ....[53]....
        /*03d4*/ 	.word	0xffffffff


	//   ....[54]....
        /*03d8*/ 	.word	0xffffffff


	//   ....[55]....
        /*03dc*/ 	.word	0xffffffff


	//   ....[56]....
        /*03e0*/ 	.word	0xffffffff


	//   ....[57]....
        /*03e4*/ 	.word	0xffffffff


	//   ....[58]....
        /*03e8*/ 	.word	0xffffffff


	//   ....[59]....
        /*03ec*/ 	.word	0xffffffff


	//   ....[60]....
        /*03f0*/ 	.word	0xffffffff


	//   ....[61]....
        /*03f4*/ 	.word	0xffffffff


	//   ....[62]....
        /*03f8*/ 	.word	0xffffffff


	//   ....[63]....
        /*03fc*/ 	.word	0xffffffff


	//   ....[64]....
        /*0400*/ 	.word	0xffffffff


	//   ....[65]....
        /*0404*/ 	.word	0xffffffff


	//   ....[66]....
        /*0408*/ 	.word	0xffffffff


	//   ....[67]....
        /*040c*/ 	.word	0xffffffff


	//   ....[68]....
        /*0410*/ 	.word	0xffffffff


	//   ....[69]....
        /*0414*/ 	.word	0xffffffff


	//   ....[70]....
        /*0418*/ 	.word	0xffffffff


	//   ....[71]....
        /*041c*/ 	.word	0xffffffff


	//   ....[72]....
        /*0420*/ 	.word	0xffffffff


	//   ....[73]....
        /*0424*/ 	.word	0xffffffff


	//   ....[74]....
        /*0428*/ 	.word	0xffffffff


	//   ....[75]....
        /*042c*/ 	.word	0xffffffff


	//   ....[76]....
        /*0430*/ 	.word	0xffffffff


	//   ....[77]....
        /*0434*/ 	.word	0xffffffff


	//   ....[78]....
        /*0438*/ 	.word	0xffffffff


	//   ....[79]....
        /*043c*/ 	.word	0xffffffff


	//   ....[80]....
        /*0440*/ 	.word	0xffffffff


	//   ....[81]....
        /*0444*/ 	.word	0xffffffff


	//   ....[82]....
        /*0448*/ 	.word	0xffffffff


	//   ....[83]....
        /*044c*/ 	.word	0xffffffff


	//   ....[84]....
        /*0450*/ 	.word	0xffffffff


	//   ....[85]....
        /*0454*/ 	.word	0xffffffff


	//   ....[86]....
        /*0458*/ 	.word	0xffffffff


	//   ....[87]....
        /*045c*/ 	.word	0xffffffff


	//   ....[88]....
        /*0460*/ 	.word	0xffffffff


	//   ....[89]....
        /*0464*/ 	.word	0xffffffff


	//   ....[90]....
        /*0468*/ 	.word	0xffffffff


	//   ....[91]....
        /*046c*/ 	.word	0xffffffff


	//   ....[92]....
        /*0470*/ 	.word	0xffffffff


	//   ....[93]....
        /*0474*/ 	.word	0xffffffff


	//   ....[94]....
        /*0478*/ 	.word	0xffffffff


	//   ....[95]....
        /*047c*/ 	.word	0xffffffff


	//   ....[96]....
        /*0480*/ 	.word	0xffffffff


	//   ....[97]....
        /*0484*/ 	.word	0xffffffff


	//   ....[98]....
        /*0488*/ 	.word	0xffffffff


	//   ....[99]....
        /*048c*/ 	.word	0xffffffff


	//   ....[100]....
        /*0490*/ 	.word	0xffffffff


	//   ....[101]....
        /*0494*/ 	.word	0xffffffff


	//   ....[102]....
        /*0498*/ 	.word	0xffffffff


	//   ....[103]....
        /*049c*/ 	.word	0xffffffff


	//   ....[104]....
        /*04a0*/ 	.word	0xffffffff


	//   ....[105]....
        /*04a4*/ 	.word	0xffffffff


	//   ....[106]....
        /*04a8*/ 	.word	0xffffffff


	//   ....[107]....
        /*04ac*/ 	.word	0xffffffff


	//   ....[108]....
        /*04b0*/ 	.word	0xffffffff


	//   ....[109]....
        /*04b4*/ 	.word	0xffffffff


	//   ....[110]....
        /*04b8*/ 	.word	0xffffffff


	//   ....[111]....
        /*04bc*/ 	.word	0xffffffff


	//   ....[112]....
        /*04c0*/ 	.word	0xffffffff


	//   ....[113]....
        /*04c4*/ 	.word	0xffffffff


	//   ....[114]....
        /*04c8*/ 	.word	0xffffffff


	//   ....[115]....
        /*04cc*/ 	.word	0xffffffff


	//   ....[116]....
        /*04d0*/ 	.word	0xffffffff


	//   ....[117]....
        /*04d4*/ 	.word	0xffffffff


	//   ....[118]....
        /*04d8*/ 	.word	0xffffffff


	//   ....[119]....
        /*04dc*/ 	.word	0xffffffff


	//   ....[120]....
        /*04e0*/ 	.word	0xffffffff


	//   ....[121]....
        /*04e4*/ 	.word	0xffffffff


	//   ....[122]....
        /*04e8*/ 	.word	0xffffffff


	//   ....[123]....
        /*04ec*/ 	.word	0x0500000f


	//   ....[124]....
        /*04f0*/ 	.word	0x0500000f


	//----- nvinfo : EIATTR_COOP_GROUP_INSTR_OFFSETS
	.align		4
.L_296:
        /*04f4*/ 	.byte	0x04, 0x28
        /*04f6*/ 	.short	(.L_298 - .L_297)


	//   ....[0]....
.L_297:
        /*04f8*/ 	.word	0x00000070


	//   ....[1]....
        /*04fc*/ 	.word	0x00000170


	//   ....[2]....
        /*0500*/ 	.word	0x000001c0


	//   ....[3]....
        /*0504*/ 	.word	0x000003f0


	//   ....[4]....
        /*0508*/ 	.word	0x00000550


	//   ....[5]....
        /*050c*/ 	.word	0x00000670


	//   ....[6]....
        /*0510*/ 	.word	0x000007d0


	//   ....[7]....
        /*0514*/ 	.word	0x00001ae0


	//   ....[8]....
        /*0518*/ 	.word	0x00002dc0


	//   ....[9]....
        /*051c*/ 	.word	0x00002e80


	//   ....[10]....
        /*0520*/ 	.word	0x000037b0


	//   ....[11]....
        /*0524*/ 	.word	0x00003860


	//   ....[12]....
        /*0528*/ 	.word	0x000056e0


	//   ....[13]....
        /*052c*/ 	.word	0x000057f0


	//   ....[14]....
        /*0530*/ 	.word	0x00006080


	//   ....[15]....
        /*0534*/ 	.word	0x000060f0


	//   ....[16]....
        /*0538*/ 	.word	0x00008040


	//   ....[17]....
        /*053c*/ 	.word	0x00008050


	//   ....[18]....
        /*0540*/ 	.word	0x00008080


	//   ....[19]....
        /*0544*/ 	.word	0x00008090


	//   ....[20]....
        /*0548*/ 	.word	0x00009d00


	//   ....[21]....
        /*054c*/ 	.word	0x00009d10


	//   ....[22]....
        /*0550*/ 	.word	0x00009d40


	//   ....[23]....
        /*0554*/ 	.word	0x00009d50


	//   ....[24]....
        /*0558*/ 	.word	0x0000b410


	//   ....[25]....
        /*055c*/ 	.word	0x0000b440


	//   ....[26]....
        /*0560*/ 	.word	0x0000b470


	//   ....[27]....
        /*0564*/ 	.word	0x0000b4a0


	//   ....[28]....
        /*0568*/ 	.word	0x0000b4d0


	//   ....[29]....
        /*056c*/ 	.word	0x0000b500


	//   ....[30]....
        /*0570*/ 	.word	0x0000b530


	//   ....[31]....
        /*0574*/ 	.word	0x0000b560


	//   ....[32]....
        /*0578*/ 	.word	0x0000b5a0


	//   ....[33]....
        /*057c*/ 	.word	0x0000b5d0


	//   ....[34]....
        /*0580*/ 	.word	0x0000b630


	//   ....[35]....
        /*0584*/ 	.word	0x0000b670


	//   ....[36]....
        /*0588*/ 	.word	0x0000b6a0


	//   ....[37]....
        /*058c*/ 	.word	0x0000b6e0


	//   ....[38]....
        /*0590*/ 	.word	0x0000b710


	//   ....[39]....
        /*0594*/ 	.word	0x0000b740


	//   ....[40]....
        /*0598*/ 	.word	0x0000b770


	//   ....[41]....
        /*059c*/ 	.word	0x0000b7a0


	//   ....[42]....
        /*05a0*/ 	.word	0x0000b7d0


	//   ....[43]....
        /*05a4*/ 	.word	0x0000b800


	//   ....[44]....
        /*05a8*/ 	.word	0x0000b830


	//   ....[45]....
        /*05ac*/ 	.word	0x0000b860


	//   ....[46]....
        /*05b0*/ 	.word	0x0000b890


	//   ....[47]....
        /*05b4*/ 	.word	0x0000b8c0


	//   ....[48]....
        /*05b8*/ 	.word	0x0000b8f0


	//   ....[49]....
        /*05bc*/ 	.word	0x0000b920


	//   ....[50]....
        /*05c0*/ 	.word	0x0000b950


	//   ....[51]....
        /*05c4*/ 	.word	0x0000b980


	//   ....[52]....
        /*05c8*/ 	.word	0x0000b9c0


	//   ....[53]....
        /*05cc*/ 	.word	0x0000b9f0


	//   ....[54]....
        /*05d0*/ 	.word	0x0000ba20


	//   ....[55]....
        /*05d4*/ 	.word	0x0000ba50


	//   ....[56]....
        /*05d8*/ 	.word	0x0000bad0


	//   ....[57]....
        /*05dc*/ 	.word	0x0000bb00


	//   ....[58]....
        /*05e0*/ 	.word	0x0000bb30


	//   ....[59]....
        /*05e4*/ 	.word	0x0000bb60


	//   ....[60]....
        /*05e8*/ 	.word	0x0000bb90


	//   ....[61]....
        /*05ec*/ 	.word	0x0000bbc0


	//   ....[62]....
        /*05f0*/ 	.word	0x0000bbf0


	//   ....[63]....
        /*05f4*/ 	.word	0x0000bc20


	//   ....[64]....
        /*05f8*/ 	.word	0x0000bc50


	//   ....[65]....
        /*05fc*/ 	.word	0x0000bc80


	//   ....[66]....
        /*0600*/ 	.word	0x0000bca0


	//   ....[67]....
        /*0604*/ 	.word	0x0000bcb0


	//   ....[68]....
        /*0608*/ 	.word	0x0000bcc0


	//   ....[69]....
        /*060c*/ 	.word	0x0000bcd0


	//   ....[70]....
        /*0610*/ 	.word	0x0000bce0


	//   ....[71]....
        /*0614*/ 	.word	0x0000bcf0


	//   ....[72]....
        /*0618*/ 	.word	0x0000bd00


	//   ....[73]....
        /*061c*/ 	.word	0x0000bd10


	//   ....[74]....
        /*0620*/ 	.word	0x0000bd20


	//   ....[75]....
        /*0624*/ 	.word	0x0000bd30


	//   ....[76]....
        /*0628*/ 	.word	0x0000bd50


	//   ....[77]....
        /*062c*/ 	.word	0x0000bd60


	//   ....[78]....
        /*0630*/ 	.word	0x0000bd70


	//   ....[79]....
        /*0634*/ 	.word	0x0000bd80


	//   ....[80]....
        /*0638*/ 	.word	0x0000bd90


	//   ....[81]....
        /*063c*/ 	.word	0x0000bda0


	//   ....[82]....
        /*0640*/ 	.word	0x0000bdc0


	//   ....[83]....
        /*0644*/ 	.word	0x0000bdd0


	//   ....[84]....
        /*0648*/ 	.word	0x0000bde0


	//   ....[85]....
        /*064c*/ 	.word	0x0000bdf0


	//   ....[86]....
        /*0650*/ 	.word	0x0000be00


	//   ....[87]....
        /*0654*/ 	.word	0x0000be10


	//   ....[88]....
        /*0658*/ 	.word	0x0000e030


	//   ....[89]....
        /*065c*/ 	.word	0x0000e210


	//   ....[90]....
        /*0660*/ 	.word	0x0000e240


	//   ....[91]....
        /*0664*/ 	.word	0x0000e270


	//   ....[92]....
        /*0668*/ 	.word	0x0000e2b0


	//   ....[93]....
        /*066c*/ 	.word	0x0000e2e0


	//   ....[94]....
        /*0670*/ 	.word	0x0000e320


	//   ....[95]....
        /*0674*/ 	.word	0x0000e4b0


	//   ....[96]....
        /*0678*/ 	.word	0x0000e4e0


	//   ....[97]....
        /*067c*/ 	.word	0x0000e510


	//   ....[98]....
        /*0680*/ 	.word	0x0000e540


	//   ....[99]....
        /*0684*/ 	.word	0x0000e570


	//   ....[100]....
        /*0688*/ 	.word	0x0000e5b0


	//   ....[101]....
        /*068c*/ 	.word	0x0000e650


	//   ....[102]....
        /*0690*/ 	.word	0x0000e6e0


	//   ....[103]....
        /*0694*/ 	.word	0x0000e790


	//   ....[104]....
        /*0698*/ 	.word	0x0000fdc0


	//   ....[105]....
        /*069c*/ 	.word	0x00012650


	//   ....[106]....
        /*06a0*/ 	.word	0x00012680


	//   ....[107]....
        /*06a4*/ 	.word	0x000126b0


	//   ....[108]....
        /*06a8*/ 	.word	0x000126f0


	//   ....[109]....
        /*06ac*/ 	.word	0x00012720


	//   ....[110]....
        /*06b0*/ 	.word	0x00012730


	//   ....[111]....
        /*06b4*/ 	.word	0x00012760


	//   ....[112]....
        /*06b8*/ 	.word	0x00012770


	//   ....[113]....
        /*06bc*/ 	.word	0x000128b0


	//   ....[114]....
        /*06c0*/ 	.word	0x000128e0


	//   ....[115]....
        /*06c4*/ 	.word	0x00012910


	//   ....[116]....
        /*06c8*/ 	.word	0x00012940


	//   ....[117]....
        /*06cc*/ 	.word	0x00012970


	//   ....[118]....
        /*06d0*/ 	.word	0x000129b0


	//   ....[119]....
        /*06d4*/ 	.word	0x00012a40


	//   ....[120]....
        /*06d8*/ 	.word	0x00012ad0


	//   ....[121]....
        /*06dc*/ 	.word	0x00012b40


	//   ....[122]....
        /*06e0*/ 	.word	0x000131d0


	//   ....[123]....
        /*06e4*/ 	.word	0x000137d0


	//   ....[124]....
        /*06e8*/ 	.word	0x00013c60


	//----- nvinfo : EIATTR_REG_RECONFIG
	.align		4
.L_298:
        /*06ec*/ 	.byte	0x01, 0x54
	.zero		2


	//----- nvinfo : EIATTR_SYSCALL_OFFSETS
	.align		4
        /*06f0*/ 	.byte	0x04, 0x46
        /*06f2*/ 	.short	(.L_300 - .L_299)


	//   ....[0]....
.L_299:
        /*06f4*/ 	.word	0x00001cc0


	//   ....[1]....
        /*06f8*/ 	.word	0x0000f6f0


	//   ....[2]....
        /*06fc*/ 	.word	0x0000f830


	//   ....[3]....
        /*0700*/ 	.word	0x0000f970


	//   ....[4]....
        /*0704*/ 	.word	0x0000fa90


	//----- nvinfo : EIATTR_MBARRIER_INSTR_OFFSETS
	.align		4
.L_300:
        /*0708*/ 	.byte	0x04, 0x39
        /*070a*/ 	.short	(.L_302 - .L_301)


	//   ....[0]....
.L_301:
        /*070c*/ 	.word	0x000002a0
        /*0710*/ 	.word	0x000000ff
        /*0714*/ 	.word	0x00038800
        /*0718*/ 	.short	0x0100
        /*071a*/ 	.byte	0x08
	.zero		1


	//   ....[1]....
        /*071c*/ 	.word	0x000002b0
        /*0720*/ 	.word	0x000000ff
        /*0724*/ 	.word	0x00038820
        /*0728*/ 	.short	0x0100
        /*072a*/ 	.byte	0x08
	.zero		1


	//   ....[2]....
        /*072c*/ 	.word	0x000003a0
        /*0730*/ 	.word	0x000000ff
        /*0734*/ 	.word	0x00038830
        /*0738*/ 	.short	0x0100
        /*073a*/ 	.byte	0x08
	.zero		1


	//   ....[3]....
        /*073c*/ 	.word	0x000003b0
        /*0740*/ 	.word	0x000000ff
        /*0744*/ 	.word	0x00038840
        /*0748*/ 	.short	0x0100
        /*074a*/ 	.byte	0x08
	.zero		1


	//   ....[4]....
        /*074c*/ 	.word	0x000003c0
        /*0750*/ 	.word	0x000000ff
        /*0754*/ 	.word	0x00038838
        /*0758*/ 	.short	0x0100
        /*075a*/ 	.byte	0x08
	.zero		1


	//   ....[5]....
        /*075c*/ 	.word	0x000003d0
        /*0760*/ 	.word	0x000000ff
        /*0764*/ 	.word	0x00038848
        /*0768*/ 	.short	0x0100
        /*076a*/ 	.byte	0x08
	.zero		1


	//   ....[6]....
        /*076c*/ 	.word	0x00000500
        /*0770*/ 	.word	0x000000ff
        /*0774*/ 	.word	0x00038850
        /*0778*/ 	.short	0x0100
        /*077a*/ 	.byte	0x08
	.zero		1


	//   ....[7]....
        /*077c*/ 	.word	0x00000510
        /*0780*/ 	.word	0x000000ff
        /*0784*/ 	.word	0x00038860
        /*0788*/ 	.short	0x0100
        /*078a*/ 	.byte	0x08
	.zero		1


	//   ....[8]....
        /*078c*/ 	.word	0x00000520
        /*0790*/ 	.word	0x000000ff
        /*0794*/ 	.word	0x00038858
        /*0798*/ 	.short	0x0100
        /*079a*/ 	.byte	0x08
	.zero		1


	//   ....[9]....
        /*079c*/ 	.word	0x00000530
        /*07a0*/ 	.word	0x000000ff
        /*07a4*/ 	.word	0x00038868
        /*07a8*/ 	.short	0x0100
        /*07aa*/ 	.byte	0x08
	.zero		1


	//   ....[10]....
        /*07ac*/ 	.word	0x00000620
        /*07b0*/ 	.word	0x000000ff
        /*07b4*/ 	.word	0x00038870
        /*07b8*/ 	.short	0x0100
        /*07ba*/ 	.byte	0x06
	.zero		1


	//   ....[11]....
        /*07bc*/ 	.word	0x00000630
        /*07c0*/ 	.word	0x000000ff
        /*07c4*/ 	.word	0x00038880
        /*07c8*/ 	.short	0x0100
        /*07ca*/ 	.byte	0x06
	.zero		1


	//   ....[12]....
        /*07cc*/ 	.word	0x00000640
        /*07d0*/ 	.word	0x000000ff
        /*07d4*/ 	.word	0x00038878
        /*07d8*/ 	.short	0x0100
        /*07da*/ 	.byte	0x06
	.zero		1


	//   ....[13]....
        /*07dc*/ 	.word	0x00000650
        /*07e0*/ 	.word	0x000000ff
        /*07e4*/ 	.word	0x00038888
        /*07e8*/ 	.short	0x0100
        /*07ea*/ 	.byte	0x06
	.zero		1


	//   ....[14]....
        /*07ec*/ 	.word	0x00000780
        /*07f0*/ 	.word	0x000000ff
        /*07f4*/ 	.word	0x00038890
        /*07f8*/ 	.short	0x0100
        /*07fa*/ 	.byte	0x08
	.zero		1


	//   ....[15]....
        /*07fc*/ 	.word	0x00000790
        /*0800*/ 	.word	0x000000ff
        /*0804*/ 	.word	0x000388a0
        /*0808*/ 	.short	0x0100
        /*080a*/ 	.byte	0x08
	.zero		1


	//   ....[16]....
        /*080c*/ 	.word	0x000007a0
        /*0810*/ 	.word	0x000000ff
        /*0814*/ 	.word	0x00038898
        /*0818*/ 	.short	0x0100
        /*081a*/ 	.byte	0x08
	.zero		1


	//   ....[17]....
        /*081c*/ 	.word	0x000007b0
        /*0820*/ 	.word	0x000000ff
        /*0824*/ 	.word	0x000388a8
        /*0828*/ 	.short	0x0100
        /*082a*/ 	.byte	0x08
	.zero		1


	//   ....[18]....
        /*082c*/ 	.word	0x000008e0
        /*0830*/ 	.word	0x000000ff
        /*0834*/ 	.word	0x000388b0
        /*0838*/ 	.short	0x0100
        /*083a*/ 	.byte	0x08
	.zero		1


	//   ....[19]....
        /*083c*/ 	.word	0x000008f0
        /*0840*/ 	.word	0x000000ff
        /*0844*/ 	.word	0x000388c0
        /*0848*/ 	.short	0x0100
        /*084a*/ 	.byte	0x08
	.zero		1


	//   ....[20]....
        /*084c*/ 	.word	0x00000900
        /*0850*/ 	.word	0x000000ff
        /*0854*/ 	.word	0x000388b8
        /*0858*/ 	.short	0x0100
        /*085a*/ 	.byte	0x08
	.zero		1


	//   ....[21]....
        /*085c*/ 	.word	0x00000910
        /*0860*/ 	.word	0x000000ff
        /*0864*/ 	.word	0x000388c8
        /*0868*/ 	.short	0x0100
        /*086a*/ 	.byte	0x08
	.zero		1


	//   ....[22]....
        /*086c*/ 	.word	0x00001d40
        /*0870*/ 	.word	0x000000ff
        /*0874*/ 	.word	0x00038800
        /*0878*/ 	.short	0x010a
        /*087a*/ 	.byte	0x29
	.zero		1


	//   ....[23]....
        /*087c*/ 	.word	0x00001dc0
        /*0880*/ 	.word	0x00000003
        /*0884*/ 	.word	0x00038830
        /*0888*/ 	.short	0x010a
        /*088a*/ 	.byte	0x3f
	.zero		1


	//   ....[24]....
        /*088c*/ 	.word	0x00001e30
        /*0890*/ 	.word	0x00000003
        /*0894*/ 	.word	0x00038830
        /*0898*/ 	.short	0x010a
        /*089a*/ 	.byte	0x3f
	.zero		1


	//   ....[25]....
        /*089c*/ 	.word	0x000027d0
        /*08a0*/ 	.word	0x00000003
        /*08a4*/ 	.word	0x00000000
        /*08a8*/ 	.short	0x0101
        /*08aa*/ 	.byte	0x3f
	.zero		1


	//   ....[26]....
        /*08ac*/ 	.word	0x00004b90
        /*08b0*/ 	.word	0x000000ff
        /*08b4*/ 	.word	0x00038830
        /*08b8*/ 	.short	0x010a
        /*08ba*/ 	.byte	0x06
	.zero		1


	//   ....[27]....
        /*08bc*/ 	.word	0x00004bd0
        /*08c0*/ 	.word	0x000000ff
        /*08c4*/ 	.word	0x00038830
        /*08c8*/ 	.short	0x010a
        /*08ca*/ 	.byte	0x06
	.zero		1


	//   ....[28]....
        /*08cc*/ 	.word	0x00004f20
        /*08d0*/ 	.word	0x000000ff
        /*08d4*/ 	.word	0x00038850
        /*08d8*/ 	.short	0x010a
        /*08da*/ 	.byte	0x06
	.zero		1


	//   ....[29]....
        /*08dc*/ 	.word	0x00004f60
        /*08e0*/ 	.word	0x000000ff
        /*08e4*/ 	.word	0x00038850
        /*08e8*/ 	.short	0x010a
        /*08ea*/ 	.byte	0x06
	.zero		1


	//   ....[30]....
        /*08ec*/ 	.word	0x00006ad0
        /*08f0*/ 	.word	0x00000003
        /*08f4*/ 	.word	0x00000000
        /*08f8*/ 	.short	0x0101
        /*08fa*/ 	.byte	0x3f
	.zero		1


	//   ....[31]....
        /*08fc*/ 	.word	0x00006ce0
        /*0900*/ 	.word	0x000000ff
        /*0904*/ 	.word	0x00000000
        /*0908*/ 	.short	0x0101
        /*090a*/ 	.byte	0x06
	.zero		1


	//   ....[32]....
        /*090c*/ 	.word	0x00007790
        /*0910*/ 	.word	0x000000ff
        /*0914*/ 	.word	0x00038830
        /*0918*/ 	.short	0x010a
        /*091a*/ 	.byte	0x06
	.zero		1


	//   ....[33]....
        /*091c*/ 	.word	0x000077d0
        /*0920*/ 	.word	0x000000ff
        /*0924*/ 	.word	0x00038830
        /*0928*/ 	.short	0x010a
        /*092a*/ 	.byte	0x06
	.zero		1


	//   ....[34]....
        /*092c*/ 	.word	0x00007b20
        /*0930*/ 	.word	0x000000ff
        /*0934*/ 	.word	0x00038850
        /*0938*/ 	.short	0x010a
        /*093a*/ 	.byte	0x06
	.zero		1


	//   ....[35]....
        /*093c*/ 	.word	0x00007b60
        /*0940*/ 	.word	0x000000ff
        /*0944*/ 	.word	0x00038850
        /*0948*/ 	.short	0x010a
        /*094a*/ 	.byte	0x06
	.zero		1


	//   ....[36]....
        /*094c*/ 	.word	0x00008df0
        /*0950*/ 	.word	0x00000003
        /*0954*/ 	.word	0x00000000
        /*0958*/ 	.short	0x0101
        /*095a*/ 	.byte	0x3f
	.zero		1


	//   ....[37]....
        /*095c*/ 	.word	0x00008fe0
        /*0960*/ 	.word	0x000000ff
        /*0964*/ 	.word	0x00000000
        /*0968*/ 	.short	0x0101
        /*096a*/ 	.byte	0x06
	.zero		1


	//   ....[38]....
        /*096c*/ 	.word	0x000099e0
        /*0970*/ 	.word	0x000000ff
        /*0974*/ 	.word	0x00038850
        /*0978*/ 	.short	0x010a
        /*097a*/ 	.byte	0x10
	.zero		1


	//   ....[39]....
        /*097c*/ 	.word	0x00009a20
        /*0980*/ 	.word	0x000000ff
        /*0984*/ 	.word	0x00038850
        /*0988*/ 	.short	0x010a
        /*098a*/ 	.byte	0x10
	.zero		1


	//   ....[40]....
        /*098c*/ 	.word	0x0000a3b0
        /*0990*/ 	.word	0x000000ff
        /*0994*/ 	.word	0x00000000
        /*0998*/ 	.short	0x0101
        /*099a*/ 	.byte	0x04
	.zero		1


	//   ....[41]....
        /*099c*/ 	.word	0x0000cc70
        /*09a0*/ 	.word	0x00000000
        /*09a4*/ 	.word	0x00000000
        /*09a8*/ 	.short	0x0101
        /*09aa*/ 	.byte	0x3f
	.zero		1


	//   ....[42]....
        /*09ac*/ 	.word	0x0000fff0
        /*09b0*/ 	.word	0x00000004
        /*09b4*/ 	.word	0x00038880
        /*09b8*/ 	.short	0x010a
        /*09ba*/ 	.byte	0x3f
	.zero		1


	//   ....[43]....
        /*09bc*/ 	.word	0x00010200
        /*09c0*/ 	.word	0x00000004
        /*09c4*/ 	.word	0x00038840
        /*09c8*/ 	.short	0x010a
        /*09ca*/ 	.byte	0x3f
	.zero		1


	//   ....[44]....
        /*09cc*/ 	.word	0x000105f0
        /*09d0*/ 	.word	0x000000ff
        /*09d4*/ 	.word	0x00038820
        /*09d8*/ 	.short	0x010a
        /*09da*/ 	.byte	0x29
	.zero		1


	//   ....[45]....
        /*09dc*/ 	.word	0x000108c0
        /*09e0*/ 	.word	0x00000004
        /*09e4*/ 	.word	0x00038880
        /*09e8*/ 	.short	0x010a
        /*09ea*/ 	.byte	0x3f
	.zero		1


	//   ....[46]....
        /*09ec*/ 	.word	0x00010c40
        /*09f0*/ 	.word	0x00000004
        /*09f4*/ 	.word	0x00038840
        /*09f8*/ 	.short	0x010a
        /*09fa*/ 	.byte	0x3f
	.zero		1


	//   ....[47]....
        /*09fc*/ 	.word	0x00011030
        /*0a00*/ 	.word	0x00000003
        /*0a04*/ 	.word	0x00038870
        /*0a08*/ 	.short	0x010a
        /*0a0a*/ 	.byte	0x3f
	.zero		1


	//   ....[48]....
        /*0a0c*/ 	.word	0x000110b0
        /*0a10*/ 	.word	0x00000003
        /*0a14*/ 	.word	0x00038860
        /*0a18*/ 	.short	0x010a
        /*0a1a*/ 	.byte	0x3f
	.zero		1


	//   ....[49]....
        /*0a1c*/ 	.word	0x000118d0
        /*0a20*/ 	.word	0x00000002
        /*0a24*/ 	.word	0x00038850
        /*0a28*/ 	.short	0x0101
        /*0a2a*/ 	.byte	0x3f
	.zero		1


	//   ....[50]....
        /*0a2c*/ 	.word	0x00011910
        /*0a30*/ 	.word	0x00000002
        /*0a34*/ 	.word	0x00000000
        /*0a38*/ 	.short	0x0101
        /*0a3a*/ 	.byte	0x3f
	.zero		1


	//   ....[51]....
        /*0a3c*/ 	.word	0x00011ad0
        /*0a40*/ 	.word	0x00000015
        /*0a44*/ 	.word	0x00038870
        /*0a48*/ 	.short	0x010a
        /*0a4a*/ 	.byte	0x3f
	.zero		1


	//   ....[52]....
        /*0a4c*/ 	.word	0x00011b60
        /*0a50*/ 	.word	0x00000015
        /*0a54*/ 	.word	0x00038860
        /*0a58*/ 	.short	0x010a
        /*0a5a*/ 	.byte	0x3f
	.zero		1


	//   ....[53]....
        /*0a5c*/ 	.word	0x00012360
        /*0a60*/ 	.word	0x00000015
        /*0a64*/ 	.word	0x00038850
        /*0a68*/ 	.short	0x0101
        /*0a6a*/ 	.byte	0x3f
	.zero		1


	//   ....[54]....
        /*0a6c*/ 	.word	0x000123b0
        /*0a70*/ 	.word	0x00000000
        /*0a74*/ 	.word	0x00000000
        /*0a78*/ 	.short	0x0101
        /*0a7a*/ 	.byte	0x3f
	.zero		1


	//   ....[55]....
        /*0a7c*/ 	.word	0x00013150
        /*0a80*/ 	.word	0x00000000
        /*0a84*/ 	.word	0x00038820
        /*0a88*/ 	.short	0x010a
        /*0a8a*/ 	.byte	0x3f
	.zero		1


	//   ....[56]....
        /*0a8c*/ 	.word	0x00013310
        /*0a90*/ 	.word	0x00000006
        /*0a94*/ 	.word	0x00000000
        /*0a98*/ 	.short	0x010a
        /*0a9a*/ 	.byte	0x3f
	.zero		1


	//   ....[57]....
        /*0a9c*/ 	.word	0x00013380
        /*0aa0*/ 	.word	0x00000007
        /*0aa4*/ 	.word	0x00000000
        /*0aa8*/ 	.short	0x010a
        /*0aaa*/ 	.byte	0x3f
	.zero		1


	//   ....[58]....
        /*0aac*/ 	.word	0x000133e0
        /*0ab0*/ 	.word	0x00000004
        /*0ab4*/ 	.word	0x00038860
        /*0ab8*/ 	.short	0x010a
        /*0aba*/ 	.byte	0x3f
	.zero		1


	//   ....[59]....
        /*0abc*/ 	.word	0x00013430
        /*0ac0*/ 	.word	0x00000003
        /*0ac4*/ 	.word	0x00038860
        /*0ac8*/ 	.short	0x010a
        /*0aca*/ 	.byte	0x3f
	.zero		1


	//   ....[60]....
        /*0acc*/ 	.word	0x00013470
        /*0ad0*/ 	.word	0x00000004
        /*0ad4*/ 	.word	0x00038880
        /*0ad8*/ 	.short	0x010a
        /*0ada*/ 	.byte	0x3f
	.zero		1


	//   ....[61]....
        /*0adc*/ 	.word	0x00013490
        /*0ae0*/ 	.word	0x00000003
        /*0ae4*/ 	.word	0x00038880
        /*0ae8*/ 	.short	0x010a
        /*0aea*/ 	.byte	0x3f
	.zero		1


	//   ....[62]....
        /*0aec*/ 	.word	0x00013500
        /*0af0*/ 	.word	0x00000003
        /*0af4*/ 	.word	0x00038800
        /*0af8*/ 	.short	0x010a
        /*0afa*/ 	.byte	0x3f
	.zero		1


	//   ....[63]....
        /*0afc*/ 	.word	0x00013550
        /*0b00*/ 	.word	0x00000003
        /*0b04*/ 	.word	0x00038830
        /*0b08*/ 	.short	0x010a
        /*0b0a*/ 	.byte	0x3f
	.zero		1


	//   ....[64]....
        /*0b0c*/ 	.word	0x000135b0
        /*0b10*/ 	.word	0x00000007
        /*0b14*/ 	.word	0x00038830
        /*0b18*/ 	.short	0x010a
        /*0b1a*/ 	.byte	0x3f
	.zero		1


	//   ....[65]....
        /*0b1c*/ 	.word	0x00013610
        /*0b20*/ 	.word	0x00000007
        /*0b24*/ 	.word	0x00038850
        /*0b28*/ 	.short	0x010a
        /*0b2a*/ 	.byte	0x3f
	.zero		1


	//   ....[66]....
        /*0b2c*/ 	.word	0x00013670
        /*0b30*/ 	.word	0x00000009
        /*0b34*/ 	.word	0x00038830
        /*0b38*/ 	.short	0x010a
        /*0b3a*/ 	.byte	0x3f
	.zero		1


	//   ....[67]....
        /*0b3c*/ 	.word	0x000136d0
        /*0b40*/ 	.word	0x00000009
        /*0b44*/ 	.word	0x00038850
        /*0b48*/ 	.short	0x010a
        /*0b4a*/ 	.byte	0x3f
	.zero		1


	//   ....[68]....
        /*0b4c*/ 	.word	0x00013730
        /*0b50*/ 	.word	0x00000006
        /*0b54*/ 	.word	0x00038850
        /*0b58*/ 	.short	0x010a
        /*0b5a*/ 	.byte	0x3f
	.zero		1


	//   ....[69]....
        /*0b5c*/ 	.word	0x00013880
        /*0b60*/ 	.word	0x00000004
        /*0b64*/ 	.word	0x00038880
        /*0b68*/ 	.short	0x010a
        /*0b6a*/ 	.byte	0x3f
	.zero		1


	//   ....[70]....
        /*0b6c*/ 	.word	0x000138d0
        /*0b70*/ 	.word	0x00000004
        /*0b74*/ 	.word	0x00038840
        /*0b78*/ 	.short	0x010a
        /*0b7a*/ 	.byte	0x3f
	.zero		1


	//   ....[71]....
        /*0b7c*/ 	.word	0x00013930
        /*0b80*/ 	.word	0x00000003
        /*0b84*/ 	.word	0x00038820
        /*0b88*/ 	.short	0x010a
        /*0b8a*/ 	.byte	0x3f
	.zero		1


	//   ....[72]....
        /*0b8c*/ 	.word	0x00013980
        /*0b90*/ 	.word	0x00000004
        /*0b94*/ 	.word	0x00038880
        /*0b98*/ 	.short	0x010a
        /*0b9a*/ 	.byte	0x3f
	.zero		1


	//   ....[73]....
        /*0b9c*/ 	.word	0x000139d0
        /*0ba0*/ 	.word	0x00000004
        /*0ba4*/ 	.word	0x00038840
        /*0ba8*/ 	.short	0x010a
        /*0baa*/ 	.byte	0x3f
	.zero		1


	//   ....[74]....
        /*0bac*/ 	.word	0x00013a30
        /*0bb0*/ 	.word	0x00000003
        /*0bb4*/ 	.word	0x00038870
        /*0bb8*/ 	.short	0x010a
        /*0bba*/ 	.byte	0x3f
	.zero		1


	//   ....[75]....
        /*0bbc*/ 	.word	0x00013a90
        /*0bc0*/ 	.word	0x00000003
        /*0bc4*/ 	.word	0x00038860
        /*0bc8*/ 	.short	0x010a
        /*0bca*/ 	.byte	0x3f
	.zero		1


	//   ....[76]....
        /*0bcc*/ 	.word	0x00013ae0
        /*0bd0*/ 	.word	0x00000015
        /*0bd4*/ 	.word	0x00038870
        /*0bd8*/ 	.short	0x010a
        /*0bda*/ 	.byte	0x3f
	.zero		1


	//   ....[77]....
        /*0bdc*/ 	.word	0x00013b30
        /*0be0*/ 	.word	0x00000015
        /*0be4*/ 	.word	0x00038860
        /*0be8*/ 	.short	0x010a
        /*0bea*/ 	.byte	0x3f
	.zero		1


	//   ....[78]....
        /*0bec*/ 	.word	0x00013b80
        /*0bf0*/ 	.word	0x00000000
        /*0bf4*/ 	.word	0x00038820
        /*0bf8*/ 	.short	0x010a
        /*0bfa*/ 	.byte	0x3f
	.zero		1


	//   ....[79]....
        /*0bfc*/ 	.word	0x00013d20
        /*0c00*/ 	.word	0x00000006
        /*0c04*/ 	.word	0x00000000
        /*0c08*/ 	.short	0x010a
        /*0c0a*/ 	.byte	0x3f
	.zero		1


	//   ....[80]....
        /*0c0c*/ 	.word	0x00013d70
        /*0c10*/ 	.word	0x00000007
        /*0c14*/ 	.word	0x00000000
        /*0c18*/ 	.short	0x010a
        /*0c1a*/ 	.byte	0x3f
	.zero		1


	//   ....[81]....
        /*0c1c*/ 	.word	0x00013dc0
        /*0c20*/ 	.word	0x00000004
        /*0c24*/ 	.word	0x00038860
        /*0c28*/ 	.short	0x010a
        /*0c2a*/ 	.byte	0x3f
	.zero		1


	//   ....[82]....
        /*0c2c*/ 	.word	0x00013e10
        /*0c30*/ 	.word	0x00000003
        /*0c34*/ 	.word	0x00038860
        /*0c38*/ 	.short	0x010a
        /*0c3a*/ 	.byte	0x3f
	.zero		1


	//   ....[83]....
        /*0c3c*/ 	.word	0x00013e60
        /*0c40*/ 	.word	0x00000004
        /*0c44*/ 	.word	0x00038880
        /*0c48*/ 	.short	0x010a
        /*0c4a*/ 	.byte	0x3f
	.zero		1


	//----- nvinfo : EIATTR_NUM_MBARRIERS
	.align		4
.L_302:
        /*0c4c*/ 	.byte	0x03, 0x38
        /*0c4e*/ 	.short	0x0016


	//----- nvinfo : EIATTR_EXIT_INSTR_OFFSETS
	.align		4
        /*0c50*/ 	.byte	0x04, 0x1c
        /*0c52*/ 	.short	(.L_304 - .L_303)


	//   ....[0]....
.L_303:
        /*0c54*/ 	.word	0x00000ab0


	//   ....[1]....
        /*0c58*/ 	.word	0x0000dfe0


	//   ....[2]....
        /*0c5c*/ 	.word	0x000134e0


	//----- nvinfo : EIATTR_MAX_THREADS
	.align		4
.L_304:
        /*0c60*/ 	.byte	0x04, 0x05
        /*0c62*/ 	.short	(.L_306 - .L_305)
.L_305:
        /*0c64*/ 	.word	0x00000180
        /*0c68*/ 	.word	0x00000001
        /*0c6c*/ 	.word	0x00000001


	//----- nvinfo : EIATTR_CRS_STACK_SIZE
	.align		4
.L_306:
        /*0c70*/ 	.byte	0x04, 0x1e
        /*0c72*/ 	.short	(.L_308 - .L_307)
.L_307:
        /*0c74*/ 	.word	0x00000000


	//----- nvinfo : EIATTR_CBANK_PARAM_SIZE
	.align		4
.L_308:
        /*0c78*/ 	.byte	0x03, 0x19
        /*0c7a*/ 	.short	0x0a70


	//----- nvinfo : EIATTR_PARAM_CBANK
	.align		4
        /*0c7c*/ 	.byte	0x04, 0x0a
        /*0c7e*/ 	.short	(.L_310 - .L_309)
	.align		4
.L_309:
        /*0c80*/ 	.word	index@(.nv.constant0._ZN7cutlass13device_kernelIN5flash11enable_sm90INS1_16FlashAttnFwdSm90INS1_25CollectiveMainloopFwdSm90ILi2EN4cute5tupleIJNS5_1CILi1EEES8_S8_EEENS6_IJNS7_ILi128EEESA_NS7_ILi256EEEEEELi256ENS_12float_e4m3_tEfNS_4arch4Sm90ELb1ELb0ELb0ELb1ELb0ELb0ELb0ELb1ELb1ELb0ELb0ELb0EEENS1_21CollectiveEpilogueFwdINS6_IJSA_SB_SA_EEES9_NS_10bfloat16_tESF_Li256ELb1ELb0ELb0ELb1EEENS1_36VarlenDynamicPersistentTileSchedulerILi128ELi128ELi256ELi128ELb0ELb0ELb1ELb1ELb1ELb1EEEEEEEEEvNT_6ParamsE)
        /*0c84*/ 	.short	0x0210
        /*0c86*/ 	.short	0x0a70


	//----- nvinfo : EIATTR_SW_WAR
	.align		4
.L_310:
        /*0c88*/ 	.byte	0x04, 0x36
        /*0c8a*/ 	.short	(.L_312 - .L_311)
.L_311:
        /*0c8c*/ 	.word	0x00000008
.L_312:


//--------------------- .nv.info._ZN7cutlass13device_kernelIN5flash11enable_sm90INS1_16FlashAttnFwdSm90INS1_25CollectiveMainloopFwdSm90ILi2EN4cute5tupleIJNS5_1CILi1EEES8_S8_EEENS6_IJNS7_ILi128EEESA_NS7_ILi256EEEEEELi256ENS_12float_e4m3_tEfNS_4arch4Sm90ELb1ELb0ELb0ELb1ELb0ELb1ELb0ELb1ELb1ELb0ELb0ELb0EEENS1_21CollectiveEpilogueFwdINS6_IJSA_SB_SA_EEES9_NS_10bfloat16_tESF_Li256ELb1ELb0ELb0ELb1EEENS1_36VarlenDynamicPersistentTileSchedulerILi128ELi128ELi256ELi128ELb0ELb0ELb1ELb1ELb1ELb1EEEEEEEEEvNT_6ParamsE --------------------------
	.section	.nv.info._ZN7cutlass13device_kernelIN5flash11enable_sm90INS1_16FlashAttnFwdSm90INS1_25CollectiveMainloopFwdSm90ILi2EN4cute5tupleIJNS5_1CILi1EEES8_S8_EEENS6_IJNS7_ILi128EEESA_NS7_ILi256EEEEEELi256ENS_12float_e4m3_tEfNS_4arch4Sm90ELb1ELb0ELb0ELb1ELb0ELb1ELb0ELb1ELb1ELb0ELb0ELb0EEENS1_21CollectiveEpilogueFwdINS6_IJSA_SB_SA_EEES9_NS_10bfloat16_tESF_Li256ELb1ELb0ELb0ELb1EEENS1_36VarlenDynamicPersistentTileSchedulerILi128ELi128ELi256ELi128ELb0ELb0ELb1ELb1ELb1ELb1EEEEEEEEEvNT_6ParamsE,"",@"SHT_CUDA_INFO"
	.sectionflags	@""
	.align	4


	//----- nvinfo : EIATTR_CUDA_API_VERSION
	.align		4
        /*0000*/ 	.byte	0x04, 0x37
        /*0002*/ 	.short	(.L_314 - .L_313)
.L_313:
        /*0004*/ 	.word	0x00000082


	//----- nvinfo : EIATTR_KPARAM_INFO
	.align		4
.L_314:
        /*0008*/ 	.byte	0x04, 0x17
        /*000a*/ 	.short	(.L_316 - .L_315)
.L_315:
        /*000c*/ 	.word	0x00000000
        /*0010*/ 	.short	0x0000
        /*0012*/ 	.short	0x0070
        /*0014*/ 	.byte	0x00, 0xf0, 0x01, 0x28


	//----- nvinfo : EIATTR_SPARSE_MMA_MASK
	.align		4
.L_316:
        /*0018*/ 	.byte	0x03, 0x50
        /*001a*/ 	.short	0x0000


	//----- nvinfo : EIATTR_MAXREG_COUNT
	.align		4
        /*001c*/ 	.byte	0x03, 0x1b
        /*001e*/ 	.short	0x00a8


	//----- nvinfo : EIATTR_NUM_BARRIERS
	.align		4
        /*0020*/ 	.byte	0x02, 0x4c
        /*0022*/ 	.byte	0x10
	.zero		1


	//----- nvinfo : EIATTR_EXTERNS
	.align		4
        /*0024*/ 	.byte	0x04, 0x0f
        /*0026*/ 	.short	(.L_318 - .L_317)


	//   ....[0]....
	.align		4
.L_317:
        /*0028*/ 	.word	index@(__assertfail)


	//----- nvinfo : EIATTR_ANNOTATIONS
	.align		4
.L_318:
        /*002c*/ 	.byte	0x04, 0x55
        /*002e*/ 	.short	(.L_320 - .L_319)


	//   ....[0]....
.L_319:
        /* <DEDUP_REMOVED lines=117> */


	//----- nvinfo : EIATTR_MERCURY_ISA_VERSION
	.align		4
.L_320:
        /*0770*/ 	.byte	0x03, 0x5f
        /*0772*/ 	.short	0x0101


	//----- nvinfo : EIATTR_UNUSED_LOAD_BYTE_OFFSET
	.align		4
        /*0774*/ 	.byte	0x04, 0x44
        /*0776*/ 	.short	(.L_322 - .L_321)


	//   ....[0]....
.L_321:
        /*0778*/ 	.word	0x00000b00
        /*077c*/ 	.word	0x0000fff0


	//   ....[1]....
        /*0780*/ 	.word	0x0001f450
        /*0784*/ 	.word	0x0000fff0


	//----- nvinfo : EIATTR_INT_WARP_WIDE_INSTR_OFFSETS
	.align		4
.L_322:
        /*0788*/ 	.byte	0x04, 0x31
        /*078a*/ 	.short	(.L_324 - .L_323)


	//   ....[0]....
.L_323:
        /*078c*/ 	.word	0x000001c0


	//   ....[1]....
        /*0790*/ 	.word	0x00000200


	//   ....[2]....
        /*0794*/ 	.word	0x00000270


	//   ....[3]....
        /*0798*/ 	.word	0x00025270


	//   ....[4]....
        /*079c*/ 	.word	0x00025300


	//   ....[5]....
        /*07a0*/ 	.word	0x00025a80


	//   ....[6]....
        /*07a4*/ 	.word	0x00025ab0


	//   ....[7]....
        /*07a8*/ 	.word	0x00025b80


	//   ....[8]....
        /*07ac*/ 	.word	0x00027ab0


	//   ....[9]....
        /*07b0*/ 	.word	0x00027b40


	//----- nvinfo : EIATTR_COOP_GROUP_MASK_REGIDS
	.align		4
.L_324:
        /*07b4*/ 	.byte	0x04, 0x29
        /*07b6*/ 	.short	(.L_326 - .L_325)


	//   ....[0]....
.L_325:
        /*07b8*/ 	.word	0xffffffff


	//   ....[1]....
        /*07bc*/ 	.word	0xffffffff


	//   ....[2]....
        /*07c0*/ 	.word	0xffffffff


	//   ....[3]....
        /*07c4*/ 	.word	0xffffffff


	//   ....[4]....
        /*07c8*/ 	.word	0xffffffff


	//   ....[5]....
        /*07cc*/ 	.word	0xffffffff


	//   ....[6]....
        /*07d0*/ 	.word	0xffffffff


	//   ....[7]....
        /*07d4*/ 	.word	0xffffffff


	//   ....[8]....
        /*07d8*/ 	.word	0xffffffff


	//   ....[9]....
        /*07dc*/ 	.word	0xffffffff


	//   ....[10]....
        /*07e0*/ 	.word	0xffffffff


	//   ....[11]....
        /*07e4*/ 	.word	0xffffffff


	//   ....[12]....
        /*07e8*/ 	.word	0xffffffff


	//   ....[13]....
        /*07ec*/ 	.word	0xffffffff


	//   ....[14]....
        /*07f0*/ 	.word	0xffffffff


	//   ....[15]....
        /*07f4*/ 	.word	0xffffffff


	//   ....[16]....
        /*07f8*/ 	.word	0xffffffff


	//   ....[17]....
        /*07fc*/ 	.word	0xffffffff


	//   ....[18]....
        /*0800*/ 	.word	0xffffffff


	//   ....[19]....
        /*0804*/ 	.word	0xffffffff


	//   ....[20]....
        /*0808*/ 	.word	0xffffffff


	//   ....[21]....
        /*080c*/ 	.word	0xffffffff


	//   ....[22]....
        /*0810*/ 	.word	0xffffffff


	//   ....[23]....
        /*0814*/ 	.word	0xffffffff


	//   ....[24]....
        /*0818*/ 	.word	0xffffffff


	//   ....[25]....
        /*081c*/ 	.word	0xffffffff


	//   ....[26]....
        /*0820*/ 	.word	0xffffffff


	//   ....[27]....
        /*0824*/ 	.word	0xffffffff


	//   ....[28]....
        /*0828*/ 	.word	0xffffffff


	//   ....[29]....
        /*082c*/ 	.word	0xffffffff


	//   ....[30]....
        /*0830*/ 	.word	0xffffffff


	//   ....[31]....
        /*0834*/ 	.word	0xffffffff


	//   ....[32]....
        /*0838*/ 	.word	0xffffffff


	//   ....[33]....
        /*083c*/ 	.word	0xffffffff


	//   ....[34]....
        /*0840*/ 	.word	0xffffffff


	//   ....[35]....
        /*0844*/ 	.word	0xffffffff


	//   ....[36]....
        /*0848*/ 	.word	0xffffffff


	//   ....[37]....
        /*084c*/ 	.word	0xffffffff


	//   ....[38]....
        /*0850*/ 	.word	0xffffffff


	//   ....[39]....
        /*0854*/ 	.word	0xffffffff


	//   ....[40]....
        /*0858*/ 	.word	0xffffffff


	//   ....[41]....
        /*085c*/ 	.word	0xffffffff


	//   ....[42]....
        /*0860*/ 	.word	0xffffffff


	//   ....[43]....
        /*0864*/ 	.word	0xffffffff


	//   ....[44]....
        /*0868*/ 	.word	0xffffffff


	//   ....[45]....
        /*086c*/ 	.word	0xffffffff


	//   ....[46]....
        /*0870*/ 	.word	0xffffffff


	//   ....[47]....
        /*0874*/ 	.word	0xffffffff


	//   ....[48]....
        /*0878*/ 	.word	0xffffffff


	//   ....[49]....
        /*087c*/ 	.word	0xffffffff


	//   ....[50]....
        /*0880*/ 	.word	0xffffffff


	//   ....[51]....
        /*0884*/ 	.word	0xffffffff


	//   ....[52]....
        /*0888*/ 	.word	0xffffffff


	//   ....[53]....
        /*088c*/ 	.word	0xffffffff


	//   ....[54]....
        /*0890*/ 	.word	0xffffffff


	//   ....[55]....
        /*0894*/ 	.word	0xffffffff


	//   ....[56]....
        /*0898*/ 	.word	0xffffffff


	//   ....[57]....
        /*089c*/ 	.word	0xffffffff


	//   ....[58]....
        /*08a0*/ 	.word	0xffffffff


	//   ....[59]....
        /*08a4*/ 	.word	0xffffffff


	//   ....[60]....
        /*08a8*/ 	.word	0xffffffff


	//   ....[61]....
        /*08ac*/ 	.word	0xffffffff


	//   ....[62]....
        /*08b0*/ 	.word	0xffffffff


	//   ....[63]....
        /*08b4*/ 	.word	0xffffffff


	//   ....[64]....
        /*08b8*/ 	.word	0xffffffff


	//   ....[65]....
        /*08bc*/ 	.word	0xffffffff


	//   ....[66]....
        /*08c0*/ 	.word	0xffffffff


	//   ....[67]....
        /*08c4*/ 	.word	0xffffffff


	//   ....[68]....
        /*08c8*/ 	.word	0xffffffff


	//   ....[69]....
        /*08cc*/ 	.word	0xffffffff


	//   ....[70]....
        /*08d0*/ 	.word	0xffffffff


	//   ....[71]....
        /*08d4*/ 	.word	0xffffffff


	//   ....[72]....
        /*08d8*/ 	.word	0xffffffff


	//   ....[73]....
        /*08dc*/ 	.word	0xffffffff


	//   ....[74]....
        /*08e0*/ 	.word	0xffffffff


	//   ....[75]....
        /*08e4*/ 	.word	0xffffffff


	//   ....[76]....
        /*08e8*/ 	.word	0xffffffff


	//   ....[77]....
        /*08ec*/ 	.word	0xffffffff


	//   ....[78]....
        /*08f0*/ 	.word	0xffffffff


	//   ....[79]....
        /*08f4*/ 	.word	0xffffffff


	//   ....[80]....
        /*08f8*/ 	.word	0xffffffff


	//   ....[81]....
        /*08fc*/ 	.word	0xffffffff


	//   ....[82]....
        /*0900*/ 	.word	0xffffffff


	//   ....[83]....
        /*0904*/ 	.word	0xffffffff


	//   ....[84]....
        /*0908*/ 	.word	0xffffffff


	//   ....[85]....
        /*090c*/ 	.word	0xffffffff


	//   ....[86]....
        /*0910*/ 	.word	0xffffffff


	//   ....[87]....
        /*0914*/ 	.word	0xffffffff


	//   ....[88]....
        /*0918*/ 	.word	0xffffffff


	//   ....[89]....
        /*091c*/ 	.word	0xffffffff


	//   ....[90]....
        /*0920*/ 	.word	0xffffffff


	//   ....[91]....
        /*0924*/ 	.word	0xffffffff


	//   ....[92]....
        /*0928*/ 	.word	0xffffffff


	//   ....[93]....
        /*092c*/ 	.word	0xffffffff


	//   ....[94]....
        /*0930*/ 	.word	0xffffffff


	//   ....[95]....
        /*0934*/ 	.word	0xffffffff


	//   ....[96]....
        /*0938*/ 	.word	0xffffffff


	//   ....[97]....
        /*093c*/ 	.word	0xffffffff


	//   ....[98]....
        /*0940*/ 	.word	0xffffffff


	//   ....[99]....
        /*0944*/ 	.word	0xffffffff


	//   ....[100]....
        /*0948*/ 	.word	0xffffffff


	//   ....[101]....
        /*094c*/ 	.word	0xffffffff


	//   ....[102]....
        /*0950*/ 	.word	0xffffffff


	//   ....[103]....
        /*0954*/ 	.word	0xffffffff


	//   ....[104]....
        /*0958*/ 	.word	0xffffffff


	//   ....[105]....
        /*095c*/ 	.word	0xffffffff


	//   ....[106]....
        /*0960*/ 	.word	0xffffffff


	//   ....[107]....
        /*0964*/ 	.word	0xffffffff


	//   ....[108]....
        /*0968*/ 	.word	0xffffffff


	//   ....[109]....
        /*096c*/ 	.word	0xffffffff


	//   ....[110]....
        /*0970*/ 	.word	0xffffffff


	//   ....[111]....
        /*0974*/ 	.word	0xffffffff


	//   ....[112]....
        /*0978*/ 	.word	0xffffffff


	//   ....[113]....
        /*097c*/ 	.word	0xffffffff


	//   ....[114]....
        /*0980*/ 	.word	0xffffffff


	//   ....[115]....
        /*0984*/ 	.word	0xffffffff


	//   ....[116]....
        /*0988*/ 	.word	0xffffffff


	//   ....[117]....
        /*098c*/ 	.word	0xffffffff


	//   ....[118]....
        /*0990*/ 	.word	0xffffffff


	//   ....[119]....
        /*0994*/ 	.word	0xffffffff


	//   ....[120]....
        /*0998*/ 	.word	0xffffffff


	//   ....[121]....
        /*099c*/ 	.word	0xffffffff


	//   ....[122]....
        /*09a0*/ 	.word	0xffffffff


	//   ....[123]....
        /*09a4*/ 	.word	0xffffffff


	//   ....[124]....
        /*09a8*/ 	.word	0x0500000f


	//   ....[125]....
        /*09ac*/ 	.word	0x0500000f


	//   ....[126]....
        /*09b0*/ 	.word	0x0500000f


	//   ....[127]....
        /*09b4*/ 	.word	0x0500000f


	//   ....[128]....
        /*09b8*/ 	.word	0x0500000f


	//   ....[129]....
        /*09bc*/ 	.word	0x0500000f


	//   ....[130]....
        /*09c0*/ 	.word	0x0500000f


	//   ....[131]....
        /*09c4*/ 	.word	0x0500000f


	//   ....[132]....
        /*09c8*/ 	.word	0x0500000f


	//   ....[133]....
        /*09cc*/ 	.word	0x0500000f


	//   ....[134]....
        /*09d0*/ 	.word	0x0500000f


	//   ....[135]....
        /*09d4*/ 	.word	0x0500000f


	//   ....[136]....
        /*09d8*/ 	.word	0x0500000f


	//   ....[137]....
        /*09dc*/ 	.word	0x0500000f


	//   ....[138]....
        /*09e0*/ 	.word	0x0500000f


	//   ....[139]....
        /*09e4*/ 	.word	0x0500000f


	//   ....[140]....
        /*09e8*/ 	.word	0x0500000f


	//   ....[141]....
        /*09ec*/ 	.word	0x0500000f


	//   ....[142]....
        /*09f0*/ 	.word	0x0500000f


	//   ....[143]....
        /*09f4*/ 	.word	0x0500000f


	//   ....[144]....
        /*09f8*/ 	.word	0x0500000f


	//   ....[145]....
        /*09fc*/ 	.word	0x0500000f


	//   ....[146]....
        /*0a00*/ 	.word	0x0500000f


	//   ....[147]....
        /*0a04*/ 	.word	0x0500000f


	//   ....[148]....
        /*0a08*/ 	.word	0x0500000f


	//   ....[149]....
        /*0a0c*/ 	.word	0x0500000f


	//   ....[150]....
        /*0a10*/ 	.word	0x0500000f


	//   ....[151]....
        /*0a14*/ 	.word	0x0500000f


	//   ....[152]....
        /*0a18*/ 	.word	0x0500000f


	//   ....[153]....
        /*0a1c*/ 	.word	0x0500000f


	//   ....[154]....
        /*0a20*/ 	.word	0x0500000f


	//   ....[155]....
        /*0a24*/ 	.word	0x0500000f


	//   ....[156]....
        /*0a28*/ 	.word	0x0500000f


	//   ....[157]....
        /*0a2c*/ 	.word	0x0500000f


	//   ....[158]....
        /*0a30*/ 	.word	0x0500000f


	//   ....[159]....
        /*0a34*/ 	.word	0x0500000f


	//   ....[160]....
        /*0a38*/ 	.word	0x0500000f


	//   ....[161]....
        /*0a3c*/ 	.word	0x0500000f


	//   ....[162]....
        /*0a40*/ 	.word	0x0500000f


	//   ....[163]....
        /*0a44*/ 	.word	0x0500000f


	//   ....[164]....
        /*0a48*/ 	.word	0x0500000f


	//   ....[165]....
        /*0a4c*/ 	.word	0x0500000f


	//   ....[166]....
        /*0a50*/ 	.word	0x0500000f


	//   ....[167]....
        /*0a54*/ 	.word	0x0500000f


	//   ....[168]....
        /*0a58*/ 	.word	0x0500000f


	//   ....[169]....
        /*0a5c*/ 	.word	0x0500000f


	//   ....[170]....
        /*0a60*/ 	.word	0x0500000f


	//   ....[171]....
        /*0a64*/ 	.word	0x0500000f


	//   ....[172]....
        /*0a68*/ 	.word	0x0500000f


	//   ....[173]....
        /*0a6c*/ 	.word	0x0500000f


	//   ....[174]....
        /*0a70*/ 	.word	0x0500000f


	//   ....[175]....
        /*0a74*/ 	.word	0x0500000f


	//   ....[176]....
        /*0a78*/ 	.word	0x0500000f


	//   ....[177]....
        /*0a7c*/ 	.word	0x0500000f


	//   ....[178]....
        /*0a80*/ 	.word	0x0500000f


	//   ....[179]....
        /*0a84*/ 	.word	0x0500000f


	//   ....[180]....
        /*0a88*/ 	.word	0x0500000f


	//   ....[181]....
        /*0a8c*/ 	.word	0x0500000f


	//   ....[182]....
        /*0a90*/ 	.word	0x0500000f


	//   ....[183]....
        /*0a94*/ 	.word	0x0500000f


	//   ....[184]....
        /*0a98*/ 	.word	0x0500000f


	//   ....[185]....
        /*0a9c*/ 	.word	0x0500000f


	//   ....[186]....
        /*0aa0*/ 	.word	0x0500000f


	//   ....[187]....
        /*0aa4*/ 	.word	0x0500000f


	//   ....[188]....
        /*0aa8*/ 	.word	0x0500000f


	//   ....[189]....
        /*0aac*/ 	.word	0x0500000f


	//   ....[190]....
        /*0ab0*/ 	.word	0x0500000f


	//   ....[191]....
        /*0ab4*/ 	.word	0x0500000f


	//   ....[192]....
        /*0ab8*/ 	.word	0x0500000f


	//   ....[193]....
        /*0abc*/ 	.word	0x0500000f


	//   ....[194]....
        /*0ac0*/ 	.word	0x0500000f


	//   ....[195]....
        /*0ac4*/ 	.word	0x0500000f


	//   ....[196]....
        /*0ac8*/ 	.word	0x0500000f


	//   ....[197]....
        /*0acc*/ 	.word	0x0500000f


	//   ....[198]....
        /*0ad0*/ 	.word	0x0500000f


	//   ....[199]....
        /*0ad4*/ 	.word	0x0500000f


	//   ....[200]....
        /*0ad8*/ 	.word	0x0500000f


	//   ....[201]....
        /*0adc*/ 	.word	0x0500000f


	//   ....[202]....
        /*0ae0*/ 	.word	0x0500000f


	//   ....[203]....
        /*0ae4*/ 	.word	0x0500000f


	//   ....[204]....
        /*0ae8*/ 	.word	0x0500000f


	//   ....[205]....
        /*0aec*/ 	.word	0x0500000f


	//   ....[206]....
        /*0af0*/ 	.word	0x0500000f


	//   ....[207]....
        /*0af4*/ 	.word	0x0500000f


	//   ....[208]....
        /*0af8*/ 	.word	0x0500000f


	//   ....[209]....
        /*0afc*/ 	.word	0x0500000f


	//   ....[210]....
        /*0b00*/ 	.word	0x0500000f


	//   ....[211]....
        /*0b04*/ 	.word	0x0500000f


	//   ....[212]....
        /*0b08*/ 	.word	0x0500000f


	//   ....[213]....
        /*0b0c*/ 	.word	0x0500000f


	//   ....[214]....
        /*0b10*/ 	.word	0x0500000f


	//   ....[215]....
        /*0b14*/ 	.word	0x0500000f


	//   ....[216]....
        /*0b18*/ 	.word	0x0500000f


	//   ....[217]....
        /*0b1c*/ 	.word	0x0500000f


	//   ....[218]....
        /*0b20*/ 	.word	0x0500000f


	//   ....[219]....
        /*0b24*/ 	.word	0x0500000f


	//   ....[220]....
        /*0b28*/ 	.word	0x0500000f


	//   ....[221]....
        /*0b2c*/ 	.word	0x0500000f


	//   ....[222]....
        /*0b30*/ 	.word	0x0500000f


	//   ....[223]....
        /*0b34*/ 	.word	0x0500000f


	//   ....[224]....
        /*0b38*/ 	.word	0x0500000f


	//   ....[225]....
        /*0b3c*/ 	.word	0x0500000f


	//   ....[226]....
        /*0b40*/ 	.word	0x0500000f


	//   ....[227]....
        /*0b44*/ 	.word	0x0500000f


	//   ....[228]....
        /*0b48*/ 	.word	0x0500000f


	//   ....[229]....
        /*0b4c*/ 	.word	0x0500000f


	//   ....[230]....
        /*0b50*/ 	.word	0x0500000f


	//   ....[231]....
        /*0b54*/ 	.word	0x0500000f


	//   ....[232]....
        /*0b58*/ 	.word	0x0500000f


	//   ....[233]....
        /*0b5c*/ 	.word	0x0500000f


	//   ....[234]....
        /*0b60*/ 	.word	0x0500000f


	//   ....[235]....
        /*0b64*/ 	.word	0x0500000f


	//   ....[236]....
        /*0b68*/ 	.word	0x0500000f


	//   ....[237]....
        /*0b6c*/ 	.word	0x0500000f


	//   ....[238]....
        /*0b70*/ 	.word	0x0500000f


	//   ....[239]....
        /*0b74*/ 	.word	0x0500000f


	//   ....[240]....
        /*0b78*/ 	.word	0x0500000f


	//----- nvinfo : EIATTR_COOP_GROUP_INSTR_OFFSETS
	.align		4
.L_326:
        /*0b7c*/ 	.byte	0x04, 0x28
        /*0b7e*/ 	.short	(.L_328 - .L_327)


	//   ....[0]....
.L_327:
        /*0b80*/ 	.word	0x00000070


	//   ....[1]....
        /*0b84*/ 	.word	0x000001d0


	//   ....[2]....
        /*0b88*/ 	.word	0x00000220


	//   ....[3]....
        /*0b8c*/ 	.word	0x00000450


	//   ....[4]....
        /*0b90*/ 	.word	0x000005b0


	//   ....[5]....
        /*0b94*/ 	.word	0x000006d0


	//   ....[6]....
        /*0b98*/ 	.word	0x00000830


	//   ....[7]....
        /*0b9c*/ 	.word	0x0000c8b0


	//   ....[8]....
        /*0ba0*/ 	.word	0x000170c0


	//   ....[9]....
        /*0ba4*/ 	.word	0x000170e0


	//   ....[10]....
        /*0ba8*/ 	.word	0x000177c0


	//   ....[11]....
        /*0bac*/ 	.word	0x00017800


	//   ....[12]....
        /*0bb0*/ 	.word	0x0001a500


	//   ....[13]....
        /*0bb4*/ 	.word	0x0001a610


	//   ....[14]....
        /*0bb8*/ 	.word	0x0001a9e0


	//   ....[15]....
        /*0bbc*/ 	.word	0x0001aa60


	//   ....[16]....
        /*0bc0*/ 	.word	0x0001cb80


	//   ....[17]....
        /*0bc4*/ 	.word	0x0001cc10


	//   ....[18]....
        /*0bc8*/ 	.word	0x0001cc40


	//   ....[19]....
        /*0bcc*/ 	.word	0x0001ce80


	//   ....[20]....
        /*0bd0*/ 	.word	0x0001e8f0


	//   ....[21]....
        /*0bd4*/ 	.word	0x0001e900


	//   ....[22]....
        /*0bd8*/ 	.word	0x0001e930


	//   ....[23]....
        /*0bdc*/ 	.word	0x0001e940


	//   ....[24]....
        /*0be0*/ 	.word	0x00020050


	//   ....[25]....
        /*0be4*/ 	.word	0x000200a0


	//   ....[26]....
        /*0be8*/ 	.word	0x000200d0


	//   ....[27]....
        /*0bec*/ 	.word	0x00020110


	//   ....[28]....
        /*0bf0*/ 	.word	0x00020140


	//   ....[29]....
        /*0bf4*/ 	.word	0x00020170


	//   ....[30]....
        /*0bf8*/ 	.word	0x000201a0


	//   ....[31]....
        /*0bfc*/ 	.word	0x000201d0


	//   ....[32]....
        /*0c00*/ 	.word	0x00020200


	//   ....[33]....
        /*0c04*/ 	.word	0x00020230


	//   ....[34]....
        /*0c08*/ 	.word	0x00020260


	//   ....[35]....
        /*0c0c*/ 	.word	0x00020290


	//   ....[36]....
        /*0c10*/ 	.word	0x000202c0


	//   ....[37]....
        /*0c14*/ 	.word	0x000202f0


	//   ....[38]....
        /*0c18*/ 	.word	0x00020320


	//   ....[39]....
        /*0c1c*/ 	.word	0x00020350


	//   ....[40]....
        /*0c20*/ 	.word	0x00020380


	//   ....[41]....
        /*0c24*/ 	.word	0x000203b0


	//   ....[42]....
        /*0c28*/ 	.word	0x000203e0


	//   ....[43]....
        /*0c2c*/ 	.word	0x00020410


	//   ....[44]....
        /*0c30*/ 	.word	0x00020440


	//   ....[45]....
        /*0c34*/ 	.word	0x00020470


	//   ....[46]....
        /*0c38*/ 	.word	0x000204a0


	//   ....[47]....
        /*0c3c*/ 	.word	0x000204d0


	//   ....[48]....
        /*0c40*/ 	.word	0x00020500


	//   ....[49]....
        /*0c44*/ 	.word	0x00020530


	//   ....[50]....
        /*0c48*/ 	.word	0x00020560


	//   ....[51]....
        /*0c4c*/ 	.word	0x00020590


	//   ....[52]....
        /*0c50*/ 	.word	0x000205c0


	//   ....[53]....
        /*0c54*/ 	.word	0x000205f0


	//   ....[54]....
        /*0c58*/ 	.word	0x00020610


	//   ....[55]....
        /*0c5c*/ 	.word	0x00020640


	//   ....[56]....
        /*0c60*/ 	.word	0x00020650


	//   ....[57]....
        /*0c64*/ 	.word	0x00020680


	//   ....[58]....
        /*0c68*/ 	.word	0x000206b0


	//   ....[59]....
        /*0c6c*/ 	.word	0x000206e0


	//   ....[60]....
        /*0c70*/ 	.word	0x00020710


	//   ....[61]....
        /*0c74*/ 	.word	0x00020720


	//   ....[62]....
        /*0c78*/ 	.word	0x00020730


	//   ....[63]....
        /*0c7c*/ 	.word	0x00020750


	//   ....[64]....
        /*0c80*/ 	.word	0x00020770


	//   ....[65]....
        /*0c84*/ 	.word	0x00020780


	//   ....[66]....
        /*0c88*/ 	.word	0x000207a0


	//   ....[67]....
        /*0c8c*/ 	.word	0x000207d0


	//   ....[68]....
        /*0c90*/ 	.word	0x00020800


	//   ....[69]....
        /*0c94*/ 	.word	0x00020810


	//   ....[70]....
        /*0c98*/ 	.word	0x00020840


	//   ....[71]....
        /*0c9c*/ 	.word	0x00020850


	//   ....[72]....
        /*0ca0*/ 	.word	0x00020880


	//   ....[73]....
        /*0ca4*/ 	.word	0x000208a0


	//   ....[74]....
        /*0ca8*/ 	.word	0x000208d0


	//   ....[75]....
        /*0cac*/ 	.word	0x00020900


	//   ....[76]....
        /*0cb0*/ 	.word	0x00020930


	//   ....[77]....
        /*0cb4*/ 	.word	0x00020950


	//   ....[78]....
        /*0cb8*/ 	.word	0x00020980


	//   ....[79]....
        /*0cbc*/ 	.word	0x000209b0


	//   ....[80]....
        /*0cc0*/ 	.word	0x000209e0


	//   ....[81]....
        /*0cc4*/ 	.word	0x00020a10


	//   ....[82]....
        /*0cc8*/ 	.word	0x00020a30


	//   ....[83]....
        /*0ccc*/ 	.word	0x00020a40


	//   ....[84]....
        /*0cd0*/ 	.word	0x00020a60


	//   ....[85]....
        /*0cd4*/ 	.word	0x00020a90


	//   ....[86]....
        /*0cd8*/ 	.word	0x00020ac0


	//   ....[87]....
        /*0cdc*/ 	.word	0x00020ae0


	//   ....[88]....
        /*0ce0*/ 	.word	0x00022af0


	//   ....[89]....
        /*0ce4*/ 	.word	0x00022ce0


	//   ....[90]....
        /*0ce8*/ 	.word	0x00022d10


	//   ....[91]....
        /*0cec*/ 	.word	0x00022d40


	//   ....[92]....
        /*0cf0*/ 	.word	0x00022d70


	//   ....[93]....
        /*0cf4*/ 	.word	0x00022da0


	//   ....[94]....
        /*0cf8*/ 	.word	0x00022de0


	//   ....[95]....
        /*0cfc*/ 	.word	0x00022f60


	//   ....[96]....
        /*0d00*/ 	.word	0x00022f90


	//   ....[97]....
        /*0d04*/ 	.word	0x00022fc0


	//   ....[98]....
        /*0d08*/ 	.word	0x00022ff0


	//   ....[99]....
        /*0d0c*/ 	.word	0x00023020


	//   ....[100]....
        /*0d10*/ 	.word	0x00023050


	//   ....[101]....
        /*0d14*/ 	.word	0x000230f0


	//   ....[102]....
        /*0d18*/ 	.word	0x00023130


	//   ....[103]....
        /*0d1c*/ 	.word	0x000231f0


	//   ....[104]....
        /*0d20*/ 	.word	0x000240c0


	//   ....[105]....
        /*0d24*/ 	.word	0x00025d10


	//   ....[106]....
        /*0d28*/ 	.word	0x000287c0


	//   ....[107]....
        /*0d2c*/ 	.word	0x000287f0


	//   ....[108]....
        /*0d30*/ 	.word	0x00028830


	//   ....[109]....
        /*0d34*/ 	.word	0x00028860


	//   ....[110]....
        /*0d38*/ 	.word	0x00028890


	//   ....[111]....
        /*0d3c*/ 	.word	0x000288c0


	//   ....[112]....
        /*0d40*/ 	.word	0x000288f0


	//   ....[113]....
        /*0d44*/ 	.word	0x00028920


	//   ....[114]....
        /*0d48*/ 	.word	0x00028ac0


	//   ....[115]....
        /*0d4c*/ 	.word	0x00028af0


	//   ....[116]....
        /*0d50*/ 	.word	0x00028b20


	//   ....[117]....
        /*0d54*/ 	.word	0x00028b50


	//   ....[118]....
        /*0d58*/ 	.word	0x00028b80


	//   ....[119]....
        /*0d5c*/ 	.word	0x00028bb0


	//   ....[120]....
        /*0d60*/ 	.word	0x00028c70


	//   ....[121]....
        /*0d64*/ 	.word	0x00028c90


	//   ....[122]....
        /*0d68*/ 	.word	0x00028d00


	//   ....[123]....
        /*0d6c*/ 	.word	0x000294a0


	//   ....[124]....
        /*0d70*/ 	.word	0x00029940


	//   ....[125]....
        /*0d74*/ 	.word	0x000299f0


	//   ....[126]....
        /*0d78*/ 	.word	0x00029a90


	//   ....[127]....
        /*0d7c*/ 	.word	0x00029b30


	//   ....[128]....
        /*0d80*/ 	.word	0x00029bd0


	//   ....[129]....
        /*0d84*/ 	.word	0x00029c70


	//   ....[130]....
        /*0d88*/ 	.word	0x00029d10


	//   ....[131]....
        /*0d8c*/ 	.word	0x00029db0


	//   ....[132]....
        /*0d90*/ 	.word	0x00029e50


	//   ....[133]....
        /*0d94*/ 	.word	0x00029ef0


	//   ....[134]....
        /*0d98*/ 	.word	0x00029f90


	//   ....[135]....
        /*0d9c*/ 	.word	0x0002a030


	//   ....[136]....
        /*0da0*/ 	.word	0x0002a0d0


	//   ....[137]....
        /*0da4*/ 	.word	0x0002a170


	//   ....[138]....
        /*0da8*/ 	.word	0x0002a210


	//   ....[139]....
        /*0dac*/ 	.word	0x0002a2b0


	//   ....[140]....
        /*0db0*/ 	.word	0x0002a350


	//   ....[141]....
        /*0db4*/ 	.word	0x0002a440


	//   ....[142]....
        /*0db8*/ 	.word	0x0002a4e0


	//   ....[143]....
        /*0dbc*/ 	.word	0x0002a580


	//   ....[144]....
        /*0dc0*/ 	.word	0x0002a620


	//   ....[145]....
        /*0dc4*/ 	.word	0x0002a6c0


	//   ....[146]....
        /*0dc8*/ 	.word	0x0002a760


	//   ....[147]....
        /*0dcc*/ 	.word	0x0002a800


	//   ....[148]....
        /*0dd0*/ 	.word	0x0002a8a0


	//   ....[149]....
        /*0dd4*/ 	.word	0x0002a940


	//   ....[150]....
        /*0dd8*/ 	.word	0x0002a9e0


	//   ....[151]....
        /*0ddc*/ 	.word	0x0002aa80


	//   ....[152]....
        /*0de0*/ 	.word	0x0002ab20


	//   ....[153]....
        /*0de4*/ 	.word	0x0002abc0


	//   ....[154]....
        /*0de8*/ 	.word	0x0002ac60


	//   ....[155]....
        /*0dec*/ 	.word	0x0002ad00


	//   ....[156]....
        /*0df0*/ 	.word	0x0002ada0


	//   ....[157]....
        /*0df4*/ 	.word	0x0002b130


	//   ....[158]....
        /*0df8*/ 	.word	0x0002b260


	//   ....[159]....
        /*0dfc*/ 	.word	0x0002b380


	//   ....[160]....
        /*0e00*/ 	.word	0x0002b4b0


	//   ....[161]....
        /*0e04*/ 	.word	0x0002b5e0


	//   ....[162]....
        /*0e08*/ 	.word	0x0002b660


	//   ....[163]....
        /*0e0c*/ 	.word	0x0002b6c0


	//   ....[164]....
        /*0e10*/ 	.word	0x0002b740


	//   ....[165]....
        /*0e14*/ 	.word	0x0002b7a0


	//   ....[166]....
        /*0e18*/ 	.word	0x0002b820


	//   ....[167]....
        /*0e1c*/ 	.word	0x0002b880


	//   ....[168]....
        /*0e20*/ 	.word	0x0002b900


	//   ....[169]....
        /*0e24*/ 	.word	0x0002b960


	//   ....[170]....
        /*0e28*/ 	.word	0x0002b9e0


	//   ....[171]....
        /*0e2c*/ 	.word	0x0002ba40


	//   ....[172]....
        /*0e30*/ 	.word	0x0002baa0


	//   ....[173]....
        /*0e34*/ 	.word	0x0002bb00


	//   ....[174]....
        /*0e38*/ 	.word	0x0002bb60


	//   ....[175]....
        /*0e3c*/ 	.word	0x0002bbc0


	//   ....[176]....
        /*0e40*/ 	.word	0x0002bc20


	//   ....[177]....
        /*0e44*/ 	.word	0x0002bc80


	//   ....[178]....
        /*0e48*/ 	.word	0x0002bce0


	//   ....[179]....
        /*0e4c*/ 	.word	0x0002bd40


	//   ....[180]....
        /*0e50*/ 	.word	0x0002bda0


	//   ....[181]....
        /*0e54*/ 	.word	0x0002be00


	//   ....[182]....
        /*0e58*/ 	.word	0x0002be60


	//   ....[183]....
        /*0e5c*/ 	.word	0x0002bec0


	//   ....[184]....
        /*0e60*/ 	.word	0x0002bf20


	//   ....[185]....
        /*0e64*/ 	.word	0x0002bf80


	//   ....[186]....
        /*0e68*/ 	.word	0x0002bfe0


	//   ....[187]....
        /*0e6c*/ 	.word	0x0002c040


	//   ....[188]....
        /*0e70*/ 	.word	0x0002c0b0


	//   ....[189]....
        /*0e74*/ 	.word	0x0002c110


	//   ....[190]....
        /*0e78*/ 	.word	0x0002c1a0


	//   ....[191]....
        /*0e7c*/ 	.word	0x0002c200


	//   ....[192]....
        /*0e80*/ 	.word	0x0002c270


	//   ....[193]....
        /*0e84*/ 	.word	0x0002c2d0


	//   ....[194]....
        /*0e88*/ 	.word	0x0002c370


	//   ....[195]....
        /*0e8c*/ 	.word	0x0002c3d0


	//   ....[196]....
        /*0e90*/ 	.word	0x0002c460


	//   ....[197]....
        /*0e94*/ 	.word	0x0002c4c0


	//   ....[198]....
        /*0e98*/ 	.word	0x0002c570


	//   ....[199]....
        /*0e9c*/ 	.word	0x0002c5d0


	//   ....[200]....
        /*0ea0*/ 	.word	0x0002c640


	//   ....[201]....
        /*0ea4*/ 	.word	0x0002c6a0


	//   ....[202]....
        /*0ea8*/ 	.word	0x0002c730


	//   ....[203]....
        /*0eac*/ 	.word	0x0002c790


	//   ....[204]....
        /*0eb0*/ 	.word	0x0002c800


	//   ....[205]....
        /*0eb4*/ 	.word	0x0002c860


	//   ....[206]....
        /*0eb8*/ 	.word	0x0002c8f0


	//   ....[207]....
        /*0ebc*/ 	.word	0x0002c950


	//   ....[208]....
        /*0ec0*/ 	.word	0x0002c9c0


	//   ....[209]....
        /*0ec4*/ 	.word	0x0002ca20


	//   ....[210]....
        /*0ec8*/ 	.word	0x0002caa0


	//   ....[211]....
        /*0ecc*/ 	.word	0x0002cb00


	//   ....[212]....
        /*0ed0*/ 	.word	0x0002cb70


	//   ....[213]....
        /*0ed4*/ 	.word	0x0002cbd0


	//   ....[214]....
        /*0ed8*/ 	.word	0x0002cc50


	//   ....[215]....
        /*0edc*/ 	.word	0x0002ccb0


	//   ....[216]....
        /*0ee0*/ 	.word	0x0002cd20


	//   ....[217]....
        /*0ee4*/ 	.word	0x0002cd80


	//   ....[218]....
        /*0ee8*/ 	.word	0x0002cde0


	//   ....[219]....
        /*0eec*/ 	.word	0x0002ce60


	//   ....[220]....
        /*0ef0*/ 	.word	0x0002cef0


	//   ....[221]....
        /*0ef4*/ 	.word	0x0002d0a0


	//   ....[222]....
        /*0ef8*/ 	.word	0x0002d380


	//   ....[223]....
        /*0efc*/ 	.word	0x0002d7d0


	//   ....[224]....
        /*0f00*/ 	.word	0x0002d870


	//   ....[225]....
        /*0f04*/ 	.word	0x0002d9a0


	//   ....[226]....
        /*0f08*/ 	.word	0x0002da10


	//   ....[227]....
        /*0f0c*/ 	.word	0x0002da80


	//   ....[228]....
        /*0f10*/ 	.word	0x0002daf0


	//   ....[229]....
        /*0f14*/ 	.word	0x0002db60


	//   ....[230]....
        /*0f18*/ 	.word	0x0002dbe0


	//   ....[231]....
        /*0f1c*/ 	.word	0x0002dc70


	//   ....[232]....
        /*0f20*/ 	.word	0x0002dd10


	//   ....[233]....
        /*0f24*/ 	.word	0x0002dd80


	//   ....[234]....
        /*0f28*/ 	.word	0x0002ddf0


	//   ....[235]....
        /*0f2c*/ 	.word	0x0002de60


	//   ....[236]....
        /*0f30*/ 	.word	0x0002dee0


	//   ....[237]....
        /*0f34*/ 	.word	0x0002df50


	//   ....[238]....
        /*0f38*/ 	.word	0x0002dff0


	//   ....[239]....
        /*0f3c*/ 	.word	0x0002e080


	//   ....[240]....
        /*0f40*/ 	.word	0x0002e1b0


	//----- nvinfo : EIATTR_REG_RECONFIG
	.align		4
.L_328:
        /*0f44*/ 	.byte	0x01, 0x54
	.zero		2


	//----- nvinfo : EIATTR_SYSCALL_OFFSETS
	.align		4
        /*0f48*/ 	.byte	0x04, 0x46
        /*0f4a*/ 	.short	(.L_330 - .L_329)


	//   ....[0]....
.L_329:
        /*0f4c*/ 	.word	0x00001a60


	//   ....[1]....
        /*0f50*/ 	.word	0x00001bb0


	//   ....[2]....
        /*0f54*/ 	.word	0x0000ca70


	//   ....[3]....
        /*0f58*/ 	.word	0x0000cef0


	//   ....[4]....
        /*0f5c*/ 	.word	0x000254a0


	//   ....[5]....
        /*0f60*/ 	.word	0x00025650


	//   ....[6]....
        /*0f64*/ 	.word	0x00025790


	//   ....[7]....
        /*0f68*/ 	.word	0x000258c0


	//----- nvinfo : EIATTR_MBARRIER_INSTR_OFFSETS
	.align		4
.L_330:
        /*0f6c*/ 	.byte	0x04, 0x39
        /*0f6e*/ 	.short	(.L_332 - .L_331)


	//   ....[0]....
.L_331:
        /*0f70*/ 	.word	0x00000300
        /*0f74*/ 	.word	0x000000ff
        /*0f78*/ 	.word	0x00038800
        /*0f7c*/ 	.short	0x0100
        /*0f7e*/ 	.byte	0x08
	.zero		1


	//   ....[1]....
        /*0f80*/ 	.word	0x00000310
        /*0f84*/ 	.word	0x000000ff
        /*0f88*/ 	.word	0x00038820
        /*0f8c*/ 	.short	0x0100
        /*0f8e*/ 	.byte	0x08
	.zero		1


	//   ....[2]....
        /*0f90*/ 	.word	0x00000400
        /*0f94*/ 	.word	0x000000ff
        /*0f98*/ 	.word	0x00038830
        /*0f9c*/ 	.short	0x0100
        /*0f9e*/ 	.byte	0x08
	.zero		1


	//   ....[3]....
        /*0fa0*/ 	.word	0x00000410
        /*0fa4*/ 	.word	0x000000ff
        /*0fa8*/ 	.word	0x00038840
        /*0fac*/ 	.short	0x0100
        /*0fae*/ 	.byte	0x08
	.zero		1


	//   ....[4]....
        /*0fb0*/ 	.word	0x00000420
        /*0fb4*/ 	.word	0x000000ff
        /*0fb8*/ 	.word	0x00038838
        /*0fbc*/ 	.short	0x0100
        /*0fbe*/ 	.byte	0x08
	.zero		1


	//   ....[5]....
        /*0fc0*/ 	.word	0x00000430
        /*0fc4*/ 	.word	0x000000ff
        /*0fc8*/ 	.word	0x00038848
        /*0fcc*/ 	.short	0x0100
        /*0fce*/ 	.byte	0x08
	.zero		1


	//   ....[6]....
        /*0fd0*/ 	.word	0x00000560
        /*0fd4*/ 	.word	0x000000ff
        /*0fd8*/ 	.word	0x00038850
        /*0fdc*/ 	.short	0x0100
        /*0fde*/ 	.byte	0x08
	.zero		1


	//   ....[7]....
        /*0fe0*/ 	.word	0x00000570
        /*0fe4*/ 	.word	0x000000ff
        /*0fe8*/ 	.word	0x00038860
        /*0fec*/ 	.short	0x0100
        /*0fee*/ 	.byte	0x08
	.zero		1


	//   ....[8]....
        /*0ff0*/ 	.word	0x00000580
        /*0ff4*/ 	.word	0x000000ff
        /*0ff8*/ 	.word	0x00038858
        /*0ffc*/ 	.short	0x0100
        /*0ffe*/ 	.byte	0x08
	.zero		1


	//   ....[9]....
        /*1000*/ 	.word	0x00000590
        /*1004*/ 	.word	0x000000ff
        /*1008*/ 	.word	0x00038868
        /*100c*/ 	.short	0x0100
        /*100e*/ 	.byte	0x08
	.zero		1


	//   ....[10]....
        /*1010*/ 	.word	0x00000680
        /*1014*/ 	.word	0x000000ff
        /*1018*/ 	.word	0x00038870
        /*101c*/ 	.short	0x0100
        /*101e*/ 	.byte	0x06
	.zero		1


	//   ....[11]....
        /*1020*/ 	.word	0x00000690
        /*1024*/ 	.word	0x000000ff
        /*1028*/ 	.word	0x00038880
        /*102c*/ 	.short	0x0100
        /*102e*/ 	.byte	0x06
	.zero		1


	//   ....[12]....
        /*1030*/ 	.word	0x000006a0
        /*1034*/ 	.word	0x000000ff
        /*1038*/ 	.word	0x00038878
        /*103c*/ 	.short	0x0100
        /*103e*/ 	.byte	0x06
	.zero		1


	//   ....[13]....
        /*1040*/ 	.word	0x000006b0
        /*1044*/ 	.word	0x000000ff
        /*1048*/ 	.word	0x00038888
        /*104c*/ 	.short	0x0100
        /*104e*/ 	.byte	0x06
	.zero		1


	//   ....[14]....
        /*1050*/ 	.word	0x000007e0
        /*1054*/ 	.word	0x000000ff
        /*1058*/ 	.word	0x00038890
        /*105c*/ 	.short	0x0100
        /*105e*/ 	.byte	0x08
	.zero		1


	//   ....[15]....
        /*1060*/ 	.word	0x000007f0
        /*1064*/ 	.word	0x000000ff
        /*1068*/ 	.word	0x000388a0
        /*106c*/ 	.short	0x0100
        /*106e*/ 	.byte	0x08
	.zero		1


	//   ....[16]....
        /*1070*/ 	.word	0x00000800
        /*1074*/ 	.word	0x000000ff
        /*1078*/ 	.word	0x00038898
        /*107c*/ 	.short	0x0100
        /*107e*/ 	.byte	0x08
	.zero		1


	//   ....[17]....
        /*1080*/ 	.word	0x00000810
        /*1084*/ 	.word	0x000000ff
        /*1088*/ 	.word	0x000388a8
        /*108c*/ 	.short	0x0100
        /*108e*/ 	.byte	0x08
	.zero		1


	//   ....[18]....
        /*1090*/ 	.word	0x00000940
        /*1094*/ 	.word	0x000000ff
        /*1098*/ 	.word	0x000388b0
        /*109c*/ 	.short	0x0100
        /*109e*/ 	.byte	0x08
	.zero		1


	//   ....[19]....
        /*10a0*/ 	.word	0x00000950
        /*10a4*/ 	.word	0x000000ff
        /*10a8*/ 	.word	0x000388c0
        /*10ac*/ 	.short	0x0100
        /*10ae*/ 	.byte	0x08
	.zero		1


	//   ....[20]....
        /*10b0*/ 	.word	0x00000960
        /*10b4*/ 	.word	0x000000ff
        /*10b8*/ 	.word	0x000388b8
        /*10bc*/ 	.short	0x0100
        /*10be*/ 	.byte	0x08
	.zero		1


	//   ....[21]....
        /*10c0*/ 	.word	0x00000970
        /*10c4*/ 	.word	0x000000ff
        /*10c8*/ 	.word	0x000388c8
        /*10cc*/ 	.short	0x0100
        /*10ce*/ 	.byte	0x08
	.zero		1


	//   ....[22]....
        /*10d0*/ 	.word	0x000030e0
        /*10d4*/ 	.word	0x0000006b
        /*10d8*/ 	.word	0x00038890
        /*10dc*/ 	.short	0x010a
        /*10de*/ 	.byte	0x3f
	.zero		1


	//   ....[23]....
        /*10e0*/ 	.word	0x00007280
        /*10e4*/ 	.word	0x0000006b
        /*10e8*/ 	.word	0x00038890
        /*10ec*/ 	.short	0x010a
        /*10ee*/ 	.byte	0x3f
	.zero		1


	//   ....[24]....
        /*10f0*/ 	.word	0x0000b330
        /*10f4*/ 	.word	0x0000006b
        /*10f8*/ 	.word	0x00038890
        /*10fc*/ 	.short	0x010a
        /*10fe*/ 	.byte	0x3f
	.zero		1


	//   ....[25]....
        /*1100*/ 	.word	0x0000b870
        /*1104*/ 	.word	0x00000030
        /*1108*/ 	.word	0x00000000
        /*110c*/ 	.short	0x0101
        /*110e*/ 	.byte	0x3f
	.zero		1


	//   ....[26]....
        /*1110*/ 	.word	0x0000b8b0
        /*1114*/ 	.word	0x0000006b
        /*1118*/ 	.word	0x000388b0
        /*111c*/ 	.short	0x010a
        /*111e*/ 	.byte	0x3f
	.zero		1


	//   ....[27]....
        /*1120*/ 	.word	0x0000be90
        /*1124*/ 	.word	0x0000006b
        /*1128*/ 	.word	0x00000000
        /*112c*/ 	.short	0x0101
        /*112e*/ 	.byte	0x3f
	.zero		1


	//   ....[28]....
        /*1130*/ 	.word	0x0000cb00
        /*1134*/ 	.word	0x00000012
        /*1138*/ 	.word	0x00038800
        /*113c*/ 	.short	0x010a
        /*113e*/ 	.byte	0x3f
	.zero		1


	//   ....[29]....
        /*1140*/ 	.word	0x0000cb50
        /*1144*/ 	.word	0x00000012
        /*1148*/ 	.word	0x00038800
        /*114c*/ 	.short	0x010a
        /*114e*/ 	.byte	0x3f
	.zero		1


	//   ....[30]....
        /*1150*/ 	.word	0x0000db90
        /*1154*/ 	.word	0x00000012
        /*1158*/ 	.word	0x00038800
        /*115c*/ 	.short	0x010a
        /*115e*/ 	.byte	0x3f
	.zero		1


	//   ....[31]....
        /*1160*/ 	.word	0x00012300
        /*1164*/ 	.word	0x00000012
        /*1168*/ 	.word	0x00038800
        /*116c*/ 	.short	0x010a
        /*116e*/ 	.byte	0x3f
	.zero		1


	//   ....[32]....
        /*1170*/ 	.word	0x00016470
        /*1174*/ 	.word	0x00000004
        /*1178*/ 	.word	0x00038830
        /*117c*/ 	.short	0x010a
        /*117e*/ 	.byte	0x3f
	.zero		1


	//   ....[33]....
        /*1180*/ 	.word	0x000164f0
        /*1184*/ 	.word	0x00000004
        /*1188*/ 	.word	0x00038830
        /*118c*/ 	.short	0x010a
        /*118e*/ 	.byte	0x3f
	.zero		1


	//   ....[34]....
        /*1190*/ 	.word	0x00018020
        /*1194*/ 	.word	0x00000004
        /*1198*/ 	.word	0x00000000
        /*119c*/ 	.short	0x0101
        /*119e*/ 	.byte	0x3f
	.zero		1


	//   ....[35]....
        /*11a0*/ 	.word	0x00019350
        /*11a4*/ 	.word	0x00000003
        /*11a8*/ 	.word	0x00038830
        /*11ac*/ 	.short	0x010a
        /*11ae*/ 	.byte	0x3f
	.zero		1


	//   ....[36]....
        /*11b0*/ 	.word	0x000193a0
        /*11b4*/ 	.word	0x00000003
        /*11b8*/ 	.word	0x00038830
        /*11bc*/ 	.short	0x010a
        /*11be*/ 	.byte	0x3f
	.zero		1


	//   ....[37]....
        /*11c0*/ 	.word	0x000197e0
        /*11c4*/ 	.word	0x00000003
        /*11c8*/ 	.word	0x00038850
        /*11cc*/ 	.short	0x010a
        /*11ce*/ 	.byte	0x3f
	.zero		1


	//   ....[38]....
        /*11d0*/ 	.word	0x00019820
        /*11d4*/ 	.word	0x00000003
        /*11d8*/ 	.word	0x00038850
        /*11dc*/ 	.short	0x010a
        /*11de*/ 	.byte	0x3f
	.zero		1


	//   ....[39]....
        /*11e0*/ 	.word	0x0001aec0
        /*11e4*/ 	.word	0x000000cc
        /*11e8*/ 	.word	0x00000000
        /*11ec*/ 	.short	0x0101
        /*11ee*/ 	.byte	0x3f
	.zero		1


	//   ....[40]....
        /*11f0*/ 	.word	0x0001b640
        /*11f4*/ 	.word	0x0000000d
        /*11f8*/ 	.word	0x00000000
        /*11fc*/ 	.short	0x0101
        /*11fe*/ 	.byte	0x3f
	.zero		1


	//   ....[41]....
        /*1200*/ 	.word	0x0001c170
        /*1204*/ 	.word	0x00000003
        /*1208*/ 	.word	0x00038830
        /*120c*/ 	.short	0x010a
        /*120e*/ 	.byte	0x3f
	.zero		1


	//   ....[42]....
        /*1210*/ 	.word	0x0001c1c0
        /*1214*/ 	.word	0x00000003
        /*1218*/ 	.word	0x00038830
        /*121c*/ 	.short	0x010a
        /*121e*/ 	.byte	0x3f
	.zero		1


	//   ....[43]....
        /*1220*/ 	.word	0x0001c600
        /*1224*/ 	.word	0x00000003
        /*1228*/ 	.word	0x00038850
        /*122c*/ 	.short	0x010a
        /*122e*/ 	.byte	0x3f
	.zero		1


	//   ....[44]....
        /*1230*/ 	.word	0x0001c640
        /*1234*/ 	.word	0x00000003
        /*1238*/ 	.word	0x00038850
        /*123c*/ 	.short	0x010a
        /*123e*/ 	.byte	0x3f
	.zero		1


	//   ....[45]....
        /*1240*/ 	.word	0x0001d640
        /*1244*/ 	.word	0x000000cc
        /*1248*/ 	.word	0x00000000
        /*124c*/ 	.short	0x0101
        /*124e*/ 	.byte	0x3f
	.zero		1


	//   ....[46]....
        /*1250*/ 	.word	0x0001db20
        /*1254*/ 	.word	0x0000000b
        /*1258*/ 	.word	0x00000000
        /*125c*/ 	.short	0x0101
        /*125e*/ 	.byte	0x3f
	.zero		1


	//   ....[47]....
        /*1260*/ 	.word	0x0001e570
        /*1264*/ 	.word	0x00000008
        /*1268*/ 	.word	0x00038850
        /*126c*/ 	.short	0x010a
        /*126e*/ 	.byte	0x3f
	.zero		1


	//   ....[48]....
        /*1270*/ 	.word	0x0001e5f0
        /*1274*/ 	.word	0x00000008
        /*1278*/ 	.word	0x00038850
        /*127c*/ 	.short	0x010a
        /*127e*/ 	.byte	0x3f
	.zero		1


	//   ....[49]....
        /*1280*/ 	.word	0x0001ede0
        /*1284*/ 	.word	0x00000012
        /*1288*/ 	.word	0x00000000
        /*128c*/ 	.short	0x0101
        /*128e*/ 	.byte	0x3f
	.zero		1


	//   ....[50]....
        /*1290*/ 	.word	0x00021850
        /*1294*/ 	.word	0x00000000
        /*1298*/ 	.word	0x00000000
        /*129c*/ 	.short	0x0101
        /*129e*/ 	.byte	0x3f
	.zero		1


	//   ....[51]....
        /*12a0*/ 	.word	0x000241d0
        /*12a4*/ 	.word	0x0000000b
        /*12a8*/ 	.word	0x00038820
        /*12ac*/ 	.short	0x010a
        /*12ae*/ 	.byte	0x3f
	.zero		1


	//   ....[52]....
        /*12b0*/ 	.word	0x000242a0
        /*12b4*/ 	.word	0x00000008
        /*12b8*/ 	.word	0x000388a0
        /*12bc*/ 	.short	0x010a
        /*12be*/ 	.byte	0x3f
	.zero		1


	//   ....[53]....
        /*12c0*/ 	.word	0x000245e0
        /*12c4*/ 	.word	0x00000008
        /*12c8*/ 	.word	0x000388c0
        /*12cc*/ 	.short	0x010a
        /*12ce*/ 	.byte	0x3f
	.zero		1


	//   ....[54]....
        /*12d0*/ 	.word	0x00024ab0
        /*12d4*/ 	.word	0x00000007
        /*12d8*/ 	.word	0x000388a0
        /*12dc*/ 	.short	0x010a
        /*12de*/ 	.byte	0x3f
	.zero		1


	//   ....[55]....
        /*12e0*/ 	.word	0x00024dd0
        /*12e4*/ 	.word	0x00000007
        /*12e8*/ 	.word	0x000388c0
        /*12ec*/ 	.short	0x010a
        /*12ee*/ 	.byte	0x3f
	.zero		1


	//   ....[56]....
        /*12f0*/ 	.word	0x00025f90
        /*12f4*/ 	.word	0x00000006
        /*12f8*/ 	.word	0x00038880
        /*12fc*/ 	.short	0x010a
        /*12fe*/ 	.byte	0x3f
	.zero		1


	//   ....[57]....
        /*1300*/ 	.word	0x000261c0
        /*1304*/ 	.word	0x00000006
        /*1308*/ 	.word	0x00038840
        /*130c*/ 	.short	0x010a
        /*130e*/ 	.byte	0x3f
	.zero		1


	//   ....[58]....
        /*1310*/ 	.word	0x00026630
        /*1314*/ 	.word	0x00000004
        /*1318*/ 	.word	0x00038820
        /*131c*/ 	.short	0x010a
        /*131e*/ 	.byte	0x3f
	.zero		1


	//   ....[59]....
        /*1320*/ 	.word	0x00026960
        /*1324*/ 	.word	0x00000005
        /*1328*/ 	.word	0x00038880
        /*132c*/ 	.short	0x010a
        /*132e*/ 	.byte	0x3f
	.zero		1


	//   ....[60]....
        /*1330*/ 	.word	0x00026cd0
        /*1334*/ 	.word	0x00000005
        /*1338*/ 	.word	0x00038840
        /*133c*/ 	.short	0x010a
        /*133e*/ 	.byte	0x3f
	.zero		1


	//   ....[61]....
        /*1340*/ 	.word	0x000270c0
        /*1344*/ 	.word	0x00000004
        /*1348*/ 	.word	0x00038870
        /*134c*/ 	.short	0x010a
        /*134e*/ 	.byte	0x3f
	.zero		1


	//   ....[62]....
        /*1350*/ 	.word	0x00027150
        /*1354*/ 	.word	0x00000004
        /*1358*/ 	.word	0x00038860
        /*135c*/ 	.short	0x010a
        /*135e*/ 	.byte	0x3f
	.zero		1


	//   ....[63]....
        /*1360*/ 	.word	0x00027a20
        /*1364*/ 	.word	0x00000003
        /*1368*/ 	.word	0x00038850
        /*136c*/ 	.short	0x0101
        /*136e*/ 	.byte	0x3f
	.zero		1


	//   ....[64]....
        /*1370*/ 	.word	0x00027a60
        /*1374*/ 	.word	0x00000003
        /*1378*/ 	.word	0x00000000
        /*137c*/ 	.short	0x0101
        /*137e*/ 	.byte	0x3f
	.zero		1


	//   ....[65]....
        /*1380*/ 	.word	0x00027c50
        /*1384*/ 	.word	0x00000015
        /*1388*/ 	.word	0x00038870
        /*138c*/ 	.short	0x010a
        /*138e*/ 	.byte	0x3f
	.zero		1


	//   ....[66]....
        /*1390*/ 	.word	0x00027ce0
        /*1394*/ 	.word	0x00000015
        /*1398*/ 	.word	0x00038860
        /*139c*/ 	.short	0x010a
        /*139e*/ 	.byte	0x3f
	.zero		1


	//   ....[67]....
        /*13a0*/ 	.word	0x00028520
        /*13a4*/ 	.word	0x00000015
        /*13a8*/ 	.word	0x00038850
        /*13ac*/ 	.short	0x0101
        /*13ae*/ 	.byte	0x3f
	.zero		1


	//   ....[68]....
        /*13b0*/ 	.word	0x00028570
        /*13b4*/ 	.word	0x00000000
        /*13b8*/ 	.word	0x00000000
        /*13bc*/ 	.short	0x0101
        /*13be*/ 	.byte	0x3f
	.zero		1


	//   ....[69]....
        /*13c0*/ 	.word	0x00029420
        /*13c4*/ 	.word	0x00000000
        /*13c8*/ 	.word	0x00038820
        /*13cc*/ 	.short	0x010a
        /*13ce*/ 	.byte	0x3f
	.zero		1


	//   ....[70]....
        /*13d0*/ 	.word	0x000295d0
        /*13d4*/ 	.word	0x00000006
        /*13d8*/ 	.word	0x00000000
        /*13dc*/ 	.short	0x010a
        /*13de*/ 	.byte	0x3f
	.zero		1


	//   ....[71]....
        /*13e0*/ 	.word	0x00029640
        /*13e4*/ 	.word	0x00000007
        /*13e8*/ 	.word	0x00000000
        /*13ec*/ 	.short	0x010a
        /*13ee*/ 	.byte	0x3f
	.zero		1


	//   ....[72]....
        /*13f0*/ 	.word	0x000296a0
        /*13f4*/ 	.word	0x00000004
        /*13f8*/ 	.word	0x00038860
        /*13fc*/ 	.short	0x010a
        /*13fe*/ 	.byte	0x3f
	.zero		1


	//   ....[73]....
        /*1400*/ 	.word	0x000296f0
        /*1404*/ 	.word	0x00000003
        /*1408*/ 	.word	0x00038860
        /*140c*/ 	.short	0x010a
        /*140e*/ 	.byte	0x3f
	.zero		1


	//   ....[74]....
        /*1410*/ 	.word	0x00029730
        /*1414*/ 	.word	0x00000004
        /*1418*/ 	.word	0x00038880
        /*141c*/ 	.short	0x010a
        /*141e*/ 	.byte	0x3f
	.zero		1


	//   ....[75]....
        /*1420*/ 	.word	0x00029750
        /*1424*/ 	.word	0x00000003
        /*1428*/ 	.word	0x00038880
        /*142c*/ 	.short	0x010a
        /*142e*/ 	.byte	0x3f
	.zero		1


	//   ....[76]....
        /*1430*/ 	.word	0x000297b0
        /*1434*/ 	.word	0x0000006b
        /*1438*/ 	.word	0x00038890
        /*143c*/ 	.short	0x010a
        /*143e*/ 	.byte	0x3f
	.zero		1


	//   ....[77]....
        /*1440*/ 	.word	0x00029800
        /*1444*/ 	.word	0x0000006b
        /*1448*/ 	.word	0x00038890
        /*144c*/ 	.short	0x010a
        /*144e*/ 	.byte	0x3f
	.zero		1


	//   ....[78]....
        /*1450*/ 	.word	0x00029850
        /*1454*/ 	.word	0x0000006b
        /*1458*/ 	.word	0x00038890
        /*145c*/ 	.short	0x010a
        /*145e*/ 	.byte	0x3f
	.zero		1


	//   ....[79]....
        /*1460*/ 	.word	0x000298a0
        /*1464*/ 	.word	0x0000006b
        /*1468*/ 	.word	0x000388b0
        /*146c*/ 	.short	0x010a
        /*146e*/ 	.byte	0x3f
	.zero		1


	//   ....[80]....
        /*1470*/ 	.word	0x0002a390
        /*1474*/ 	.word	0x00000012
        /*1478*/ 	.word	0x00038800
        /*147c*/ 	.short	0x010a
        /*147e*/ 	.byte	0x3f
	.zero		1


	//   ....[81]....
        /*1480*/ 	.word	0x0002ade0
        /*1484*/ 	.word	0x00000012
        /*1488*/ 	.word	0x00038800
        /*148c*/ 	.short	0x010a
        /*148e*/ 	.byte	0x3f
	.zero		1


	//   ....[82]....
        /*1490*/ 	.word	0x0002ae30
        /*1494*/ 	.word	0x00000004
        /*1498*/ 	.word	0x00038830
        /*149c*/ 	.short	0x010a
        /*149e*/ 	.byte	0x3f
	.zero		1


	//   ....[83]....
        /*14a0*/ 	.word	0x0002ae80
        /*14a4*/ 	.word	0x00000003
        /*14a8*/ 	.word	0x00038830
        /*14ac*/ 	.short	0x010a
        /*14ae*/ 	.byte	0x3f
	.zero		1


	//   ....[84]....
        /*14b0*/ 	.word	0x0002aed0
        /*14b4*/ 	.word	0x00000003
        /*14b8*/ 	.word	0x00038850
        /*14bc*/ 	.short	0x010a
        /*14be*/ 	.byte	0x3f
	.zero		1


	//   ....[85]....
        /*14c0*/ 	.word	0x0002af20
        /*14c4*/ 	.word	0x00000003
        /*14c8*/ 	.word	0x00038830
        /*14cc*/ 	.short	0x010a
        /*14ce*/ 	.byte	0x3f
	.zero		1


	//   ....[86]....
        /*14d0*/ 	.word	0x0002af70
        /*14d4*/ 	.word	0x00000003
        /*14d8*/ 	.word	0x00038850
        /*14dc*/ 	.short	0x010a
        /*14de*/ 	.byte	0x3f
	.zero		1


	//   ....[87]....
        /*14e0*/ 	.word	0x0002afc0
        /*14e4*/ 	.word	0x00000008
        /*14e8*/ 	.word	0x00038850
        /*14ec*/ 	.short	0x010a
        /*14ee*/ 	.byte	0x3f
	.zero		1


	//   ....[88]....
        /*14f0*/ 	.word	0x0002d160
        /*14f4*/ 	.word	0x0000000b
        /*14f8*/ 	.word	0x00038820
        /*14fc*/ 	.short	0x010a
        /*14fe*/ 	.byte	0x3f
	.zero		1


	//   ....[89]....
        /*1500*/ 	.word	0x0002d1b0
        /*1504*/ 	.word	0x00000008
        /*1508*/ 	.word	0x000388a0
        /*150c*/ 	.short	0x010a
        /*150e*/ 	.byte	0x3f
	.zero		1


	//   ....[90]....
        /*1510*/ 	.word	0x0002d200
        /*1514*/ 	.word	0x00000008
        /*1518*/ 	.word	0x000388c0
        /*151c*/ 	.short	0x010a
        /*151e*/ 	.byte	0x3f
	.zero		1


	//   ....[91]....
        /*1520*/ 	.word	0x0002d250
        /*1524*/ 	.word	0x00000007
        /*1528*/ 	.word	0x000388a0
        /*152c*/ 	.short	0x010a
        /*152e*/ 	.byte	0x3f
	.zero		1


	//   ....[92]....
        /*1530*/ 	.word	0x0002d2a0
        /*1534*/ 	.word	0x00000007
        /*1538*/ 	.word	0x000388c0
        /*153c*/ 	.short	0x010a
        /*153e*/ 	.byte	0x3f
	.zero		1


	//   ....[93]....
        /*1540*/ 	.word	0x0002d440
        /*1544*/ 	.word	0x00000006
        /*1548*/ 	.word	0x00038880
        /*154c*/ 	.short	0x010a
        /*154e*/ 	.byte	0x3f
	.zero		1


	//   ....[94]....
        /*1550*/ 	.word	0x0002d490
        /*1554*/ 	.word	0x00000006
        /*1558*/ 	.word	0x00038840
        /*155c*/ 	.short	0x010a
        /*155e*/ 	.byte	0x3f
	.zero		1


	//   ....[95]....
        /*1560*/ 	.word	0x0002d510
        /*1564*/ 	.word	0x00000004
        /*1568*/ 	.word	0x00038820
        /*156c*/ 	.short	0x010a
        /*156e*/ 	.byte	0x3f
	.zero		1


	//   ....[96]....
        /*1570*/ 	.word	0x0002d560
        /*1574*/ 	.word	0x00000005
        /*1578*/ 	.word	0x00038880
        /*157c*/ 	.short	0x010a
        /*157e*/ 	.byte	0x3f
	.zero		1


	//   ....[97]....
        /*1580*/ 	.word	0x0002d5b0
        /*1584*/ 	.word	0x00000005
        /*1588*/ 	.word	0x00038840
        /*158c*/ 	.short	0x010a
        /*158e*/ 	.byte	0x3f
	.zero		1


	//   ....[98]....
        /*1590*/ 	.word	0x0002d610
        /*1594*/ 	.word	0x00000004
        /*1598*/ 	.word	0x00038870
        /*159c*/ 	.short	0x010a
        /*159e*/ 	.byte	0x3f
	.zero		1


	//   ....[99]....
        /*15a0*/ 	.word	0x0002d670
        /*15a4*/ 	.word	0x00000004
        /*15a8*/ 	.word	0x00038860
        /*15ac*/ 	.short	0x010a
        /*15ae*/ 	.byte	0x3f
	.zero		1


	//   ....[100]....
        /*15b0*/ 	.word	0x0002d6c0
        /*15b4*/ 	.word	0x00000015
        /*15b8*/ 	.word	0x00038870
        /*15bc*/ 	.short	0x010a
        /*15be*/ 	.byte	0x3f
	.zero		1


	//   ....[101]....
        /*15c0*/ 	.word	0x0002d710
        /*15c4*/ 	.word	0x00000015
        /*15c8*/ 	.word	0x00038860
        /*15cc*/ 	.short	0x010a
        /*15ce*/ 	.byte	0x3f
	.zero		1


	//   ....[102]....
        /*15d0*/ 	.word	0x0002e0d0
        /*15d4*/ 	.word	0x00000000
        /*15d8*/ 	.word	0x00038820
        /*15dc*/ 	.short	0x010a
        /*15de*/ 	.byte	0x3f
	.zero		1


	//   ....[103]....
        /*15e0*/ 	.word	0x0002e270
        /*15e4*/ 	.word	0x00000006
        /*15e8*/ 	.word	0x00000000
        /*15ec*/ 	.short	0x010a
        /*15ee*/ 	.byte	0x3f
	.zero		1


	//   ....[104]....
        /*15f0*/ 	.word	0x0002e2c0
        /*15f4*/ 	.word	0x00000007
        /*15f8*/ 	.word	0x00000000
        /*15fc*/ 	.short	0x010a
        /*15fe*/ 	.byte	0x3f
	.zero		1


	//   ....[105]....
        /*1600*/ 	.word	0x0002e310
        /*1604*/ 	.word	0x00000004
        /*1608*/ 	.word	0x00038860
        /*160c*/ 	.short	0x010a
        /*160e*/ 	.byte	0x3f
	.zero		1


	//   ....[106]....
        /*1610*/ 	.word	0x0002e360
        /*1614*/ 	.word	0x00000003
        /*1618*/ 	.word	0x00038860
        /*161c*/ 	.short	0x010a
        /*161e*/ 	.byte	0x3f
	.zero		1


	//   ....[107]....
        /*1620*/ 	.word	0x0002e3b0
        /*1624*/ 	.word	0x00000004
        /*1628*/ 	.word	0x00038880
        /*162c*/ 	.short	0x010a
        /*162e*/ 	.byte	0x3f
	.zero		1


	//----- nvinfo : EIATTR_NUM_MBARRIERS
	.align		4
.L_332:
        /*1630*/ 	.byte	0x03, 0x38
        /*1632*/ 	.short	0x0016


	//----- nvinfo : EIATTR_EXIT_INSTR_OFFSETS
	.align		4
        /*1634*/ 	.byte	0x04, 0x1c
        /*1636*/ 	.short	(.L_334 - .L_333)


	//   ....[0]....
.L_333:
        /*1638*/ 	.word	0x000297a0


	//----- nvinfo : EIATTR_MAX_THREADS
	.align		4
.L_334:
        /*163c*/ 	.byte	0x04, 0x05
        /*163e*/ 	.short	(.L_336 - .L_335)
.L_335:
        /*1640*/ 	.word	0x00000180
        /*1644*/ 	.word	0x00000001
        /*1648*/ 	.word	0x00000001


	//----- nvinfo : EIATTR_CRS_STACK_SIZE
	.align		4
.L_336:
        /*164c*/ 	.byte	0x04, 0x1e
        /*164e*/ 	.short	(.L_338 - .L_337)
.L_337:
        /*1650*/ 	.word	0x00000000


	//----- nvinfo : EIATTR_CBANK_PARAM_SIZE
	.align		4
.L_338:
        /*1654*/ 	.byte	0x03, 0x19
        /*1656*/ 	.short	0x0a70


	//----- nvinfo : EIATTR_PARAM_CBANK
	.align		4
        /*1658*/ 	.byte	0x04, 0x0a
        /*165a*/ 	.short	(.L_340 - .L_339)
	.align		4
.L_339:
        /*165c*/ 	.word	index@(.nv.constant0._ZN7cutlass13device_kernelIN5flash11enable_sm90INS1_16FlashAttnFwdSm90INS1_25CollectiveMainloopFwdSm90ILi2EN4cute5tupleIJNS5_1CILi1EEES8_S8_EEENS6_IJNS7_ILi128EEESA_NS7_ILi256EEEEEELi256ENS_12float_e4m3_tEfNS_4arch4Sm90ELb1ELb0ELb0ELb1ELb0ELb1ELb0ELb1ELb1ELb0ELb0ELb0EEENS1_21CollectiveEpilogueFwdINS6_IJSA_SB_SA_EEES9_NS_10bfloat16_tESF_Li256ELb1ELb0ELb0ELb1EEENS1_36VarlenDynamicPersistentTileSchedulerILi128ELi128ELi256ELi128ELb0ELb0ELb1ELb1ELb1ELb1EEEEEEEEEvNT_6ParamsE)
        /*1660*/ 	.short	0x0210
        /*1662*/ 	.short	0x0a70


	//----- nvinfo : EIATTR_SW_WAR
	.align		4
.L_340:
        /*1664*/ 	.byte	0x04, 0x36
        /*1666*/ 	.short	(.L_342 - .L_341)
.L_341:
        /*1668*/ 	.word	0x00000008
.L_342:


//--------------------- .nv.callgraph             --------------------------
	.section	.nv.callgraph,"",@"SHT_CUDA_CALLGRAPH"
	.align	4
	.sectionentsize	8
	.align		4
        /*0000*/ 	.word	0x00000000
	.align		4
        /*0004*/ 	.word	0xffffffff
	.align		4
        /*0008*/ 	.word	index@(_ZN7cutlass13device_kernelIN5flash11enable_sm90INS1_16FlashAttnFwdSm90INS1_25CollectiveMainloopFwdSm90ILi2EN4cute5tupleIJNS5_1CILi1EEES8_S8_EEENS6_IJNS7_ILi128EEESA_NS7_ILi256EEEEEELi256ENS_12float_e4m3_tEfNS_4arch4Sm90ELb0ELb0ELb0ELb0ELb0ELb0ELb0ELb1ELb1ELb0ELb0ELb0EEENS1_21CollectiveEpilogueFwdINS6_IJSA_SB_SA_EEES9_NS_10bfloat16_tESF_Li256ELb0ELb0ELb0ELb1EEENS1_29StaticPersistentTileSchedulerILb0EEEEEEEEEvNT_6ParamsE)
	.align		4
        /*000c*/ 	.word	index@(__assertfail)
	.align		4
        /*0010*/ 	.word	index@(_ZN7cutlass13device_kernelIN5flash11enable_sm90INS1_16FlashAttnFwdSm90INS1_25CollectiveMainloopFwdSm90ILi2EN4cute5tupleIJNS5_1CILi1EEES8_S8_EEENS6_IJNS7_ILi128EEESA_NS7_ILi256EEEEEELi256ENS_12float_e4m3_tEfNS_4arch4Sm90ELb0ELb0ELb0ELb1ELb0ELb0ELb0ELb1ELb1ELb0ELb0ELb0EEENS1_21CollectiveEpilogueFwdINS6_IJSA_SB_SA_EEES9_NS_10bfloat16_tESF_Li256ELb1ELb0ELb0ELb1EEENS1_36VarlenDynamicPersistentTileSchedulerILi128ELi128ELi256ELi128ELb0ELb0ELb1ELb0ELb1ELb1EEEEEEEEEvNT_6ParamsE)
	.align		4
        /*0014*/ 	.word	index@(__assertfail)
	.align		4
        /*0018*/ 	.word	index@(_ZN7cutlass13device_kernelIN5flash11enable_sm90INS1_16FlashAttnFwdSm90INS1_25CollectiveMainloopFwdSm90ILi2EN4cute5tupleIJNS5_1CILi1EEES8_S8_EEENS6_IJNS7_ILi128EEESA_NS7_ILi256EEEEEELi256ENS_12float_e4m3_tEfNS_4arch4Sm90ELb0ELb0ELb0ELb1ELb0ELb1ELb0ELb1ELb1ELb0ELb0ELb0EEENS1_21CollectiveEpilogueFwdINS6_IJSA_SB_SA_EEES9_NS_10bfloat16_tESF_Li256ELb1ELb0ELb0ELb1EEENS1_36VarlenDynamicPersistentTileSchedulerILi128ELi128ELi256ELi128ELb0ELb0ELb1ELb0ELb1ELb1EEEEEEEEEvNT_6ParamsE)
	.align		4
        /*001c*/ 	.word	index@(__assertfail)
	.align		4
        /*0020*/ 	.word	index@(_ZN7cutlass13device_kernelIN5flash11enable_sm90INS1_16FlashAttnFwdSm90INS1_25CollectiveMainloopFwdSm90ILi2EN4cute5tupleIJNS5_1CILi1EEES8_S8_EEENS6_IJNS7_ILi128EEENS7_ILi64EEENS7_ILi256EEEEEELi256ENS_12float_e4m3_tEfNS_4arch4Sm90ELb0ELb1ELb0ELb0ELb0ELb0ELb0ELb1ELb1ELb0ELb0ELb0EEENS1_21CollectiveEpilogueFwdINS6_IJSA_SC_SB_EEES9_NS_10bfloat16_tESG_Li256ELb0ELb0ELb0ELb1EEENS1_30DynamicPersistentTileSchedulerILi256ELi128ELb0ELb0ELb1EEEEEEEEEvNT_6ParamsE)
	.align		4
        /*0024*/ 	.word	index@(__assertfail)
	.align		4
        /*0028*/ 	.word	index@(_ZN7cutlass13device_kernelIN5flash11enable_sm90INS1_16FlashAttnFwdSm90INS1_25CollectiveMainloopFwdSm90ILi2EN4cute5tupleIJNS5_1CILi1EEES8_S8_EEENS6_IJNS7_ILi128EEENS7_ILi64EEENS7_ILi256EEEEEELi256ENS_12float_e4m3_tEfNS_4arch4Sm90ELb0ELb1ELb0ELb1ELb0ELb0ELb0ELb1ELb1ELb0ELb0ELb0EEENS1_21CollectiveEpilogueFwdINS6_IJSA_SC_SB_EEES9_NS_10bfloat16_tESG_Li256ELb1ELb0ELb0ELb1EEENS1_36VarlenDynamicPersistentTileSchedulerILi128ELi64ELi256ELi128ELb0ELb0ELb1ELb1ELb0ELb1EEEEEEEEEvNT_6ParamsE)
	.align		4
        /*002c*/ 	.word	index@(__assertfail)
	.align		4
        /*0030*/ 	.word	index@(_ZN7cutlass13device_kernelIN5flash11enable_sm90INS1_16FlashAttnFwdSm90INS1_25CollectiveMainloopFwdSm90ILi2EN4cute5tupleIJNS5_1CILi1EEES8_S8_EEENS6_IJNS7_ILi128EEENS7_ILi64EEENS7_ILi256EEEEEELi256ENS_12float_e4m3_tEfNS_4arch4Sm90ELb0ELb1ELb0ELb1ELb0ELb1ELb0ELb1ELb1ELb0ELb0ELb0EEENS1_21CollectiveEpilogueFwdINS6_IJSA_SC_SB_EEES9_NS_10bfloat16_tESG_Li256ELb1ELb0ELb0ELb1EEENS1_36VarlenDynamicPersistentTileSchedulerILi128ELi64ELi256ELi128ELb0ELb0ELb1ELb1ELb0ELb1EEEEEEEEEvNT_6ParamsE)
	.align		4
        /*0034*/ 	.word	index@(__assertfail)
	.align		4
        /*0038*/ 	.word	index@(_ZN7cutlass13device_kernelIN5flash11enable_sm90INS1_16FlashAttnFwdSm90INS1_25CollectiveMainloopFwdSm90ILi2EN4cute5tupleIJNS5_1CILi1EEES8_S8_EEENS6_IJNS7_ILi128EEESA_NS7_ILi256EEEEEELi256ENS_12float_e4m3_tEfNS_4arch4Sm90ELb1ELb0ELb0ELb0ELb0ELb0ELb0ELb1ELb1ELb0ELb0ELb0EEENS1_21CollectiveEpilogueFwdINS6_IJSA_SB_SA_EEES9_NS_10bfloat16_tESF_Li256ELb0ELb0ELb0ELb1EEENS1_30DynamicPersistentTileSchedulerILi256ELi128ELb0ELb0ELb1EEEEEEEEEvNT_6ParamsE)
	.align		4
        /*003c*/ 	.word	index@(__assertfail)
	.align		4
        /*0040*/ 	.word	index@(_ZN7cutlass13device_kernelIN5flash11enable_sm90INS1_16FlashAttnFwdSm90INS1_25CollectiveMainloopFwdSm90ILi2EN4cute5tupleIJNS5_1CILi1EEES8_S8_EEENS6_IJNS7_ILi128EEESA_NS7_ILi256EEEEEELi256ENS_12float_e4m3_tEfNS_4arch4Sm90ELb1ELb0ELb0ELb1ELb0ELb0ELb0ELb1ELb1ELb0ELb0ELb0EEENS1_21CollectiveEpilogueFwdINS6_IJSA_SB_SA_EEES9_NS_10bfloat16_tESF_Li256ELb1ELb0ELb0ELb1EEENS1_36VarlenDynamicPersistentTileSchedulerILi128ELi128ELi256ELi128ELb0ELb0ELb1ELb1ELb1ELb1EEEEEEEEEvNT_6ParamsE)
	.align		4
        /*0044*/ 	.word	index@(__assertfail)
	.align		4
        /*0048*/ 	.word	index@(_ZN7cutlass13device_kernelIN5flash11enable_sm90INS1_16FlashAttnFwdSm90INS1_25CollectiveMainloopFwdSm90ILi2EN4cute5tupleIJNS5_1CILi1EEES8_S8_EEENS6_IJNS7_ILi128EEESA_NS7_ILi256EEEEEELi256ENS_12float_e4m3_tEfNS_4arch4Sm90ELb1ELb0ELb0ELb1ELb0ELb1ELb0ELb1ELb1ELb0ELb0ELb0EEENS1_21CollectiveEpilogueFwdINS6_IJSA_SB_SA_EEES9_NS_10bfloat16_tESF_Li256ELb1ELb0ELb0ELb1EEENS1_36VarlenDynamicPersistentTileSchedulerILi128ELi128ELi256ELi128ELb0ELb0ELb1ELb1ELb1ELb1EEEEEEEEEvNT_6ParamsE)
	.align		4
        /*004c*/ 	.word	index@(__assertfail)
	.align		4
        /*0050*/ 	.word	0x00000000
	.align		4
        /*0054*/ 	.word	0xfffffffe
	.align		4
        /*0058*/ 	.word	0x00000000
	.align		4
        /*005c*/ 	.word	0xfffffffd
	.align		4
        /*0060*/ 	.word	0x00000000
	.align		4
        /*0064*/ 	.word	0xfffffffc


//--------------------- .nv.constant4             --------------------------
	.section	.nv.constant4,"a",@progbits
	.align	8
	.align		8
.nv.constant4:
        /*0000*/ 	.dword	__assertfail
	.align		8
        /*0008*/ 	.dword	__unnamed_1
	.align		8
        /*0010*/ 	.dword	__unnamed_2
	.align		8
        /*0018*/ 	.dword	__unnamed_3
	.align		8
        /*0020*/ 	.dword	__unnamed_4
	.align		8
        /*0028*/ 	.dword	__unnamed_5
	.align		8
        /*0030*/ 	.dword	__unnamed_6
	.align		8
        /*0038*/ 	.dword	_ZZN5flash28permute_output_fp8_VcolmajorIN4cute6TensorINS1_11ArrayEngineIN7cutlass10bfloat16_tELm128EEENS1_6LayoutINS1_5tupleIJNS8_IJNS1_1CILi2EEESA_NS9_ILi32EEEEEENS9_ILi1EEESD_EEENS8_IJNS8_IJSD_SA_NS9_ILi4EEEEEENS9_ILi0EEESH_EEEEEEEEEvRT_E9upper_map
	.align		8
        /*0040*/ 	.dword	__unnamed_7
	.align		8
        /*0048*/ 	.dword	__unnamed_8
	.align		8
        /*0050*/ 	.dword	__unnamed_9
	.align		8
        /*0058*/ 	.dword	__unnamed_10
	.align		8
        /*0060*/ 	.dword	__unnamed_11
	.align		8
        /*0068*/ 	.dword	_ZN66_INTERNAL_ba332411_30_flash_fwd_hdim256_e4m3_sm90_cu_a6473388_30764cuda3std3__45__cpo5beginE
	.align		8
        /*0070*/ 	.dword	_ZN66_INTERNAL_ba332411_30_flash_fwd_hdim256_e4m3_sm90_cu_a6473388_30764cuda3std3__45__cpo3endE
	.align		8
        /*0078*/ 	.dword	_ZN66_INTERNAL_ba332411_30_flash_fwd_hdim256_e4m3_sm90_cu_a6473388_30764cuda3std3__45__cpo6cbeginE
	.align		8
        /*0080*/ 	.dword	_ZN66_INTERNAL_ba332411_30_flash_fwd_hdim256_e4m3_sm90_cu_a6473388_30764cuda3std3__45__cpo4cendE
	.align		8
        /*0088*/ 	.dword	_ZN66_INTERNAL_ba332411_30_flash_fwd_hdim256_e4m3_sm90_cu_a6473388_30764cuda3std3__468_GLOBAL__N__ba332411_30_flash_fwd_hdim256_e4m3_sm90_cu_a6473388_30766ignoreE
	.align		8
        /*0090*/ 	.dword	_ZN66_INTERNAL_ba332411_30_flash_fwd_hdim256_e4m3_sm90_cu_a6473388_30764cuda3std3__419piecewise_constructE
	.align		8
        /*0098*/ 	.dword	_ZN66_INTERNAL_ba332411_30_flash_fwd_hdim256_e4m3_sm90_cu_a6473388_30764cuda3std3__48in_placeE
	.align		8
        /*00a0*/ 	.dword	_ZN66_INTERNAL_ba332411_30_flash_fwd_hdim256_e4m3_sm90_cu_a6473388_30764cuda3std6ranges3__45__cpo4swapE
	.align		8
        /*00a8*/ 	.dword	_ZN66_INTERNAL_ba332411_30_flash_fwd_hdim256_e4m3_sm90_cu_a6473388_30764cuda3std6ranges3__45__cpo9iter_moveE
	.align		8
        /*00b0*/ 	.dword	_ZN66_INTERNAL_ba332411_30_flash_fwd_hdim256_e4m3_sm90_cu_a6473388_30764cute7productE
	.align		8
        /*00b8*/ 	.dword	_ZN66_INTERNAL_ba332411_30_flash_fwd_hdim256_e4m3_sm90_cu_a6473388_30764cute1_E
	.align		8
        /*00c0*/ 	.dword	$str$23
	.align		8
        /*00c8*/ 	.dword	$str$24


//--------------------- .text._ZN7cutlass13device_kernelIN5flash11enable_sm90INS1_16FlashAttnFwdSm90INS1_25CollectiveMainloopFwdSm90ILi2EN4cute5tupleIJNS5_1CILi1EEES8_S8_EEENS6_IJNS7_ILi128EEESA_NS7_ILi256EEEEEELi256ENS_12float_e4m3_tEfNS_4arch4Sm90ELb0ELb0ELb0ELb0ELb0ELb0ELb0ELb1ELb1ELb0ELb0ELb0EEENS1_21CollectiveEpilogueFwdINS6_IJSA_SB_SA_EEES9_NS_10bfloat16_tESF_Li256ELb0ELb0ELb0ELb1EEENS1_29StaticPersistentTileSchedulerILb0EEEEEEEEEvNT_6ParamsE --------------------------
	.section	.text._ZN7cutlass13device_kernelIN5flash11enable_sm90INS1_16FlashAttnFwdSm90INS1_25CollectiveMainloopFwdSm90ILi2EN4cute5tupleIJNS5_1CILi1EEES8_S8_EEENS6_IJNS7_ILi128EEESA_NS7_ILi256EEEEEELi256ENS_12float_e4m3_tEfNS_4arch4Sm90ELb0ELb0ELb0ELb0ELb0ELb0ELb0ELb1ELb1ELb0ELb0ELb0EEENS1_21CollectiveEpilogueFwdINS6_IJSA_SB_SA_EEES9_NS_10bfloat16_tESF_Li256ELb0ELb0ELb0ELb1EEENS1_29StaticPersistentTileSchedulerILb0EEEEEEEEEvNT_6ParamsE,"ax",@progbits
	.align	128
.text._ZN7cutlass13device_kernelIN5flash11enable_sm90INS1_16FlashAttnFwdSm90INS1_25CollectiveMainloopFwdSm90ILi2EN4cute5tupleIJNS5_1CILi1EEES8_S8_EEENS6_IJNS7_ILi128EEESA_NS7_ILi256EEEEEELi256ENS_12float_e4m3_tEfNS_4arch4Sm90ELb0ELb0ELb0ELb0ELb0ELb0ELb0ELb1ELb1ELb0ELb0ELb0EEENS1_21CollectiveEpilogueFwdINS6_IJSA_SB_SA_EEES9_NS_10bfloat16_tESF_Li256ELb0ELb0ELb0ELb1EEENS1_29StaticPersistentTileSchedulerILb0EEEEEEEEEvNT_6ParamsE:
        .type           _ZN7cutlass13device_kernelIN5flash11enable_sm90INS1_16FlashAttnFwdSm90INS1_25CollectiveMainloopFwdSm90ILi2EN4cute5tupleIJNS5_1CILi1EEES8_S8_EEENS6_IJNS7_ILi128EEESA_NS7_ILi256EEEEEELi256ENS_12float_e4m3_tEfNS_4arch4Sm90ELb0ELb0ELb0ELb0ELb0ELb0ELb0ELb1ELb1ELb0ELb0ELb0EEENS1_21CollectiveEpilogueFwdINS6_IJSA_SB_SA_EEES9_NS_10bfloat16_tESF_Li256ELb0ELb0ELb0ELb1EEENS1_29StaticPersistentTileSchedulerILb0EEEEEEEEEvNT_6ParamsE,@function
        .size           _ZN7cutlass13device_kernelIN5flash11enable_sm90INS1_16FlashAttnFwdSm90INS1_25CollectiveMainloopFwdSm90ILi2EN4cute5tupleIJNS5_1CILi1EEES8_S8_EEENS6_IJNS7_ILi128EEESA_NS7_ILi256EEEEEELi256ENS_12float_e4m3_tEfNS_4arch4Sm90ELb0ELb0ELb0ELb0ELb0ELb0ELb0ELb1ELb1ELb0ELb0ELb0EEENS1_21CollectiveEpilogueFwdINS6_IJSA_SB_SA_EEES9_NS_10bfloat16_tESF_Li256ELb0ELb0ELb0ELb1EEENS1_29StaticPersistentTileSchedulerILb0EEEEEEEEEvNT_6ParamsE,(.L_x_2764 - _ZN7cutlass13device_kernelIN5flash11enable_sm90INS1_16FlashAttnFwdSm90INS1_25CollectiveMainloopFwdSm90ILi2EN4cute5tupleIJNS5_1CILi1EEES8_S8_EEENS6_IJNS7_ILi128EEESA_NS7_ILi256EEEEEELi256ENS_12float_e4m3_tEfNS_4arch4Sm90ELb0ELb0ELb0ELb0ELb0ELb0ELb0ELb1ELb1ELb0ELb0ELb0EEENS1_21CollectiveEpilogueFwdINS6_IJSA_SB_SA_EEES9_NS_10bfloat16_tESF_Li256ELb0ELb0ELb0ELb1EEENS1_29StaticPersistentTileSchedulerILb0EEEEEEEEEvNT_6ParamsE)
        .other          _ZN7cutlass13device_kernelIN5flash11enable_sm90INS1_16FlashAttnFwdSm90INS1_25CollectiveMainloopFwdSm90ILi2EN4cute5tupleIJNS5_1CILi1EEES8_S8_EEENS6_IJNS7_ILi128EEESA_NS7_ILi256EEEEEELi256ENS_12float_e4m3_tEfNS_4arch4Sm90ELb0ELb0ELb0ELb0ELb0ELb0ELb0ELb1ELb1ELb0ELb0ELb0EEENS1_21CollectiveEpilogueFwdINS6_IJSA_SB_SA_EEES9_NS_10bfloat16_tESF_Li256ELb0ELb0ELb0ELb1EEENS1_29StaticPersistentTileSchedulerILb0EEEEEEEEEvNT_6ParamsE,@"STO_CUDA_ENTRY STV_DEFAULT"
_ZN7cutlass13device_kernelIN5flash11enable_sm90INS1_16FlashAttnFwdSm90INS1_25CollectiveMainloopFwdSm90ILi2EN4cute5tupleIJNS5_1CILi1EEES8_S8_EEENS6_IJNS7_ILi128EEESA_NS7_ILi256EEEEEELi256ENS_12float_e4m3_tEfNS_4arch4Sm90ELb0ELb0ELb0ELb0ELb0ELb0ELb0ELb1ELb1ELb0ELb0ELb0EEENS1_21CollectiveEpilogueFwdINS6_IJSA_SB_SA_EEES9_NS_10bfloat16_tESF_Li256ELb0ELb0ELb0ELb1EEENS1_29StaticPersistentTileSchedulerILb0EEEEEEEEEvNT_6ParamsE:
[----:B------:R-:W1:Y:S02]  /*0000*/  LDC R1, c[0x0][0x28] ;  /* 0x00000a00ff017b82 */ /* 0x000e640000000800 */
[----:B-1----:R-:W-:Y:S01]  /*0010*/  VIADD R1, R1, 0xffffffd8 ;  /* 0xffffffd801017836 */ /* 0x002fe20000000000 */
[----:B------:R-:W1:Y:S01]  /*0020*/  S2R R3, SR_TID.X ;  /* 0x0000000000037919 */ /* 0x000e620000002100 */
[----:B------:R-:W-:Y:S01]  /*0030*/  ELECT P0, URZ, PT ;  /* 0x00000000003f782f */ /* 0x000fe20003800000 */
[----:B------:R-:W-:Y:S01]  /*0040*/  BSSY B0, `(.L_x_0) ;  /* 0x0000014000007945 */ /* 0x000fe20003800000 */
[--C-:B-1----:R-:W-:Y:S02]  /*0050*/  SHF.R.U32.HI R0, RZ, 0x5, R3.reuse ;  /* 0x00000005ff007819 */ /* 0x102fe40000011603 */
[----:B------:R-:W-:-:S03]  /*0060*/  SHF.R.U32.HI R18, RZ, 0x7, R3 ;  /* 0x00000007ff127819 */ /* 0x000fc60000011603 */
[----:B------:R-:W1:Y:S02]  /*0070*/  SHFL.IDX PT, R2, R0, RZ, 0x1f ;  /* 0x00001fff00027589 */ /* 0x000e6400000e0000 */
[----:B-1----:R-:W-:-:S13]  /*0080*/  ISETP.EQ.AND P0, PT, R2, RZ, P0 ;  /* 0x000000ff0200720c */ /* 0x002fda0000702270 */
[----:B------:R-:W-:Y:S05]  /*0090*/  @!P0 BRA `(.L_x_1) ;  /* 0x0000000000388947 */ /* 0x000fea0003800000 */
[----:B------:R-:W-:Y:S02]  /*00a0*/  ULDC.64 UR4, c[0x0][0x198] ;  /* 0x0000660000047ab9 */ /* 0x000fe40000000a00 */
[----:B------:R-:W-:Y:S02]  /*00b0*/  UIADD3 UR6, UP0, UR4, 0x270, URZ ;  /* 0x0000027004067890 */ /* 0x000fe4000ff1e03f */
[----:B------:R-:W-:Y:S02]  /*00c0*/  UIADD3 UR8, UP1, UR4, 0x370, URZ ;  /* 0x0000037004087890 */ /* 0x000fe4000ff3e03f */
[----:B------:R-:W-:Y:S02]  /*00d0*/  UIADD3 UR10, UP2, UR4, 0x470, URZ ;  /* 0x00000470040a7890 */ /* 0x000fe4000ff5e03f */
[----:B------:R-:W-:Y:S02]  /*00e0*/  UIADD3 UR4, UP3, UR4, 0x9f0, URZ ;  /* 0x000009f004047890 */ /* 0x000fe4000ff7e03f */
[----:B------:R-:W-:-:S02]  /*00f0*/  UIADD3.X UR7, URZ, UR5, URZ, UP0, !UPT ;  /* 0x000000053f077290 */ /* 0x000fc400087fe43f */
[----:B------:R-:W-:Y:S02]  /*0100*/  UIADD3.X UR9, URZ, UR5, URZ, UP1, !UPT ;  /* 0x000000053f097290 */ /* 0x000fe40008ffe43f */
[----:B------:R-:W-:Y:S02]  /*0110*/  UIADD3.X UR11, URZ, UR5, URZ, UP2, !UPT ;  /* 0x000000053f0b7290 */ /* 0x000fe400097fe43f */
[----:B------:R-:W-:-:S03]  /*0120*/  UIADD3.X UR5, URZ, UR5, URZ, UP3, !UPT ;  /* 0x000000053f057290 */ /* 0x000fc60009ffe43f */
[----:B------:R1:W-:Y:S02]  /*0130*/  UTMACCTL.PF [UR6] ;  /* 0x00000000060079b9 */ /* 0x0003e40008040000 */
[----:B------:R1:W-:Y:S02]  /*0140*/  UTMACCTL.PF [UR8] ;  /* 0x00000000080079b9 */ /* 0x0003e40008040000 */
[----:B------:R1:W-:Y:S02]  /*0150*/  UTMACCTL.PF [UR10] ;  /* 0x000000000a0079b9 */ /* 0x0003e40008040000 */
[----:B------:R1:W-:Y:S02]  /*0160*/  UTMACCTL.PF [UR4] ;  /* 0x00000000040079b9 */ /* 0x0003e40008040000 */
[----:B-1----:R-:W-:Y:S01]  /*0170*/  NOP ;  /* 0x0000000000007918 */ /* 0x002fe20000000000 */
.L_x_1:
[----:B------:R-:W-:Y:S05]  /*0180*/  BSYNC B0 ;  /* 0x0000000000007941 */ /* 0x000fea0003800000 */
.L_x_0:
[----:B------:R-:W-:Y:S01]  /*0190*/  VOTEU.ANY UP0, P0 ;  /* 0x00000000003f7886 */ /* 0x000fe20000000100 */
[----:B------:R-:W1:Y:S01]  /*01a0*/  SHFL.IDX PT, R3, R18, RZ, 0x1f ;  /* 0x00001fff12037589 */ /* 0x000e6200000e0000 */
[----:B------:R-:W-:Y:S01]  /*01b0*/  UMOV UR4, 0x1 ;  /* 0x0000000100047882 */ /* 0x000fe20000000000 */
[----:B------:R-:W-:Y:S01]  /*01c0*/  VOTEU.ANY UP1, P0 ;  /* 0x00000000003f7886 */ /* 0x000fe20000020100 */
[----:B------:R-:W-:Y:S01]  /*01d0*/  VOTEU.ANY UP2, P0 ;  /* 0x00000000003f7886 */ /* 0x000fe20000040100 */
[----:B------:R-:W2:Y:S01]  /*01e0*/  @UP0 S2UR UR7, SR_CgaCtaId ;  /* 0x00000000000709c3 */ /* 0x000ea20000008800 */
[----:B------:R-:W3:Y:S01]  /*01f0*/  SHFL.IDX PT, R2, R0, RZ, 0x1f ;  /* 0x00001fff00027589 */ /* 0x000ee200000e0000 */
[----:B------:R-:W-:Y:S01]  /*0200*/  @UP0 UMOV UR6, 0x400 ;  /* 0x0000040000060882 */ /* 0x000fe20000000000 */
[----:B------:R-:W-:-:S04]  /*0210*/  @UP0 UIADD3 UR4, -UR4, 0x100000, URZ ;  /* 0x0010000004040890 */ /* 0x000fc8000fffe13f */
[----:B------:R-:W-:Y:S02]  /*0220*/  @UP0 USHF.L.U32 UR5, UR4, 0xb, URZ ;  /* 0x0000000b04050899 */ /* 0x000fe4000800063f */
[----:B------:R-:W-:Y:S01]  /*0230*/  @UP0 USHF.L.U32 UR4, UR4, 0x1, URZ ;  /* 0x0000000104040899 */ /* 0x000fe2000800063f */
[----:B-1----:R-:W-:Y:S01]  /*0240*/  R2UR UR8, R3 ;  /* 0x00000000030872ca */ /* 0x002fe200000e0000 */
[----:B--2---:R-:W-:Y:S01]  /*0250*/  @UP0 ULEA UR6, UR7, UR6, 0x18 ;  /* 0x0000000607060291 */ /* 0x004fe2000f8ec03f */
[----:B---3--:R-:W-:-:S11]  /*0260*/  ISETP.NE.AND P1, PT, R2, RZ, PT ;  /* 0x000000ff0200720c */ /* 0x008fd60003f25270 */
[----:B------:R-:W-:Y:S01]  /*0270*/  UISETP.NE.AND UP0, UPT, UR8, URZ, UPT ;  /* 0x0000003f0800728c */ /* 0x000fe2000bf05270 */
[----:B------:R-:W1:Y:S02]  /*0280*/  FENCE.VIEW.ASYNC.S ;  /* 0x00000000000073c6 */ /* 0x000e640000000000 */
[----:B-1----:R1:W2:Y:S01]  /*0290*/  @UP1 SYNCS.EXCH.64 URZ, [UR6+0x38800], UR4 ;  /* 0x03880004063f15b2 */ /* 0x0022a20008000100 */
[----:B------:R1:W3:Y:S01]  /*02a0*/  @UP2 SYNCS.EXCH.64 URZ, [UR6+0x38820], UR4 ;  /* 0x03882004063f25b2 */ /* 0x0002e20008000100 */
[----:B------:R-:W-:Y:S06]  /*02b0*/  @P1 BRA `(.L_x_2) ;  /* 0x0000000000481947 */ /* 0x000fec0003800000 */
[----:B-1----:R-:W1:Y:S01]  /*02c0*/  S2UR UR5, SR_CgaCtaId ;  /* 0x00000000000579c3 */ /* 0x002e620000008800 */
[----:B------:R-:W-:Y:S01]  /*02d0*/  UMOV UR4, 0x400 ;  /* 0x0000040000047882 */ /* 0x000fe20000000000 */
[----:B------:R-:W-:Y:S01]  /*02e0*/  UMOV UR6, 0x1 ;  /* 0x0000000100067882 */ /* 0x000fe20000000000 */
[----:B------:R-:W-:Y:S01]  /*02f0*/  UMOV UR9, 0x2 ;  /* 0x0000000200097882 */ /* 0x000fe20000000000 */
[----:B------:R-:W-:-:S04]  /*0300*/  UIADD3 UR6, -UR6, 0x100000, URZ ;  /* 0x0010000006067890 */ /* 0x000fc8000fffe13f */
[----:B------:R-:W-:Y:S02]  /*0310*/  USHF.L.U32 UR7, UR6, 0xb, URZ ;  /* 0x0000000b06077899 */ /* 0x000fe4000800063f */
[----:B------:R-:W-:Y:S01]  /*0320*/  USHF.L.U32 UR6, UR6, 0x1, URZ ;  /* 0x0000000106067899 */ /* 0x000fe2000800063f */
[----:B------:R-:W-:Y:S01]  /*0330*/  ELECT P0, URZ, PT ;  /* 0x00000000003f782f */ /* 0x000fe20003800000 */
[----:B-1----:R-:W-:Y:S02]  /*0340*/  ULEA UR8, UR5, UR4, 0x18 ;  /* 0x0000000405087291 */ /* 0x002fe4000f8ec03f */
[----:B------:R-:W-:-:S04]  /*0350*/  UIADD3 UR4, -UR9, 0x100000, URZ ;  /* 0x0010000009047890 */ /* 0x000fc8000fffe13f */
[----:B------:R-:W-:Y:S02]  /*0360*/  USHF.L.U32 UR5, UR4, 0xb, URZ ;  /* 0x0000000b04057899 */ /* 0x000fe4000800063f */
[----:B------:R-:W-:Y:S01]  /*0370*/  USHF.L.U32 UR4, UR4, 0x1, URZ ;  /* 0x0000000104047899 */ /* 0x000fe2000800063f */
[----:B------:R-:W1:Y:S03]  /*0380*/  FENCE.VIEW.ASYNC.S ;  /* 0x00000000000073c6 */ /* 0x000e660000000000 */
[----:B-1----:R4:W1:Y:S08]  /*0390*/  SYNCS.EXCH.64 URZ, [UR8+0x38830], UR6 ;  /* 0x03883006083f75b2 */ /* 0x0028700008000100 */
[----:B------:R4:W1:Y:S01]  /*03a0*/  SYNCS.EXCH.64 URZ, [UR8+0x38840], UR4 ;  /* 0x03884004083f75b2 */ /* 0x0008620008000100 */
[----:B------:R4:W1:Y:S01]  /*03b0*/  SYNCS.EXCH.64 URZ, [UR8+0x38838], UR6 ;  /* 0x03883806083f75b2 */ /* 0x0008620008000100 */
[----:B------:R4:W1:Y:S02]  /*03c0*/  SYNCS.EXCH.64 URZ, [UR8+0x38848], UR4 ;  /* 0x03884804083f75b2 */ /* 0x0008640008000100 */
[----:B----4-:R-:W-:Y:S01]  /*03d0*/  NOP ;  /* 0x0000000000007918 */ /* 0x010fe20000000000 */
.L_x_2:
[----:B------:R-:W4:Y:S01]  /*03e0*/  SHFL.IDX PT, R2, R0, RZ, 0x1f ;  /* 0x00001fff00027589 */ /* 0x000f2200000e0000 */
[----:B------:R-:W-:Y:S01]  /*03f0*/  NOP ;  /* 0x0000000000007918 */ /* 0x000fe20000000000 */
[----:B----4-:R-:W-:-:S13]  /*0400*/  ISETP.NE.AND P0, PT, R2, RZ, PT ;  /* 0x000000ff0200720c */ /* 0x010fda0003f05270 */
[----:B------:R-:W-:Y:S05]  /*0410*/  @P0 BRA `(.L_x_3) ;  /* 0x0000000000480947 */ /* 0x000fea0003800000 */
[----:B-1----:R-:W1:Y:S01]  /*0420*/  S2UR UR5, SR_CgaCtaId ;  /* 0x00000000000579c3 */ /* 0x002e620000008800 */
[----:B------:R-:W-:Y:S01]  /*0430*/  UMOV UR4, 0x400 ;  /* 0x0000040000047882 */ /* 0x000fe20000000000 */
[----:B------:R-:W-:Y:S01]  /*0440*/  UMOV UR6, 0x80 ;  /* 0x0000008000067882 */ /* 0x000fe20000000000 */
[----:B------:R-:W-:Y:S01]  /*0450*/  UMOV UR7, 0x100 ;  /* 0x0000010000077882 */ /* 0x000fe20000000000 */
[----:B------:R-:W-:Y:S01]  /*0460*/  ELECT P0, URZ, PT ;  /* 0x00000000003f782f */ /* 0x000fe20003800000 */
[----:B-1----:R-:W-:Y:S02]  /*0470*/  ULEA UR8, UR5, UR4, 0x18 ;  /* 0x0000000405087291 */ /* 0x002fe4000f8ec03f */
[----:B------:R-:W-:-:S04]  /*0480*/  UIADD3 UR4, -UR6, 0x100000, URZ ;  /* 0x0010000006047890 */ /* 0x000fc8000fffe13f */
[----:B------:R-:W-:Y:S02]  /*0490*/  USHF.L.U32 UR5, UR4, 0xb, URZ ;  /* 0x0000000b04057899 */ /* 0x000fe4000800063f */
[----:B------:R-:W-:Y:S02]  /*04a0*/  USHF.L.U32 UR4, UR4, 0x1, URZ ;  /* 0x0000000104047899 */ /* 0x000fe4000800063f */
        /* <DEDUP_REMOVED lines=9> */
.L_x_3:
[----:B------:R-:W4:Y:S01]  /*0540*/  SHFL.IDX PT, R2, R0, RZ, 0x1f ;  /* 0x00001fff00027589 */ /* 0x000f2200000e0000 */
[----:B------:R-:W-:Y:S01]  /*0550*/  NOP ;  /* 0x0000000000007918 */ /* 0x000fe20000000000 */
[----:B----4-:R-:W-:-:S13]  /*0560*/  ISETP.NE.AND P0, PT, R2, RZ, PT ;  /* 0x000000ff0200720c */ /* 0x010fda0003f05270 */
[----:B------:R-:W-:Y:S05]  /*0570*/  @P0 BRA `(.L_x_4) ;  /* 0x0000000000380947 */ /* 0x000fea0003800000 */
[----:B-1----:R-:W1:Y:S01]  /*0580*/  S2UR UR5, SR_CgaCtaId ;  /* 0x00000000000579c3 */ /* 0x002e620000008800 */
[----:B------:R-:W-:Y:S01]  /*0590*/  UMOV UR4, 0x400 ;  /* 0x0000040000047882 */ /* 0x000fe20000000000 */
[----:B------:R-:W-:Y:S01]  /*05a0*/  UMOV UR7, 0x1 ;  /* 0x0000000100077882 */ /* 0x000fe20000000000 */
[----:B------:R-:W-:Y:S01]  /*05b0*/  ELECT P0, URZ, PT ;  /* 0x00000000003f782f */ /* 0x000fe20003800000 */
[----:B-1----:R-:W-:Y:S02]  /*05c0*/  ULEA UR6, UR5, UR4, 0x18 ;  /* 0x0000000405067291 */ /* 0x002fe4000f8ec03f */
[----:B------:R-:W-:-:S04]  /*05d0*/  UIADD3 UR4, -UR7, 0x100000, URZ ;  /* 0x0010000007047890 */ /* 0x000fc8000fffe13f */
[----:B------:R-:W-:Y:S02]  /*05e0*/  USHF.L.U32 UR5, UR4, 0xb, URZ ;  /* 0x0000000b04057899 */ /* 0x000fe4000800063f */
[----:B------:R-:W-:Y:S01]  /*05f0*/  USHF.L.U32 UR4, UR4, 0x1, URZ ;  /* 0x0000000104047899 */ /* 0x000fe2000800063f */
[----:B------:R-:W1:Y:S11]  /*0600*/  FENCE.VIEW.ASYNC.S ;  /* 0x00000000000073c6 */ /* 0x000e760000000000 */
[----:B-1----:R4:W1:Y:S01]  /*0610*/  SYNCS.EXCH.64 URZ, [UR6+0x38870], UR4 ;  /* 0x03887004063f75b2 */ /* 0x0028620008000100 */
[----:B------:R4:W1:Y:S01]  /*0620*/  SYNCS.EXCH.64 URZ, [UR6+0x38880], UR4 ;  /* 0x03888004063f75b2 */ /* 0x0008620008000100 */
[----:B------:R4:W1:Y:S01]  /*0630*/  SYNCS.EXCH.64 URZ, [UR6+0x38878], UR4 ;  /* 0x03887804063f75b2 */ /* 0x0008620008000100 */
[----:B------:R4:W1:Y:S02]  /*0640*/  SYNCS.EXCH.64 URZ, [UR6+0x38888], UR4 ;  /* 0x03888804063f75b2 */ /* 0x0008640008000100 */
[----:B----4-:R-:W-:Y:S01]  /*0650*/  NOP ;  /* 0x0000000000007918 */ /* 0x010fe20000000000 */
.L_x_4:
        /* <DEDUP_REMOVED lines=22> */
.L_x_5:
        /* <DEDUP_REMOVED lines=22> */
.L_x_6:
[----:B------:R-:W-:Y:S01]  /*0920*/  PLOP3.LUT P0, PT, PT, PT, UP0, 0x80, 0x0 ;  /* 0x000000000000781c */ /* 0x000fe20003f0f008 */
[----:B------:R-:W-:Y:S01]  /*0930*/  UMOV UR46, 0x1 ;  /* 0x00000001002e7882 */ /* 0x000fe20000000000 */
[----:B------:R-:W-:Y:S01]  /*0940*/  NOP ;  /* 0x0000000000007918 */ /* 0x000fe20000000000 */
[----:B------:R-:W-:Y:S01]  /*0950*/  USEL UR46, UR46, 0x2, !UP0 ;  /* 0x000000022e2e7887 */ /* 0x000fe2000c000000 */
[----:B------:R-:W-:Y:S01]  /*0960*/  ULDC.64 UR50, c[0x0][0x208] ;  /* 0x0000820000327ab9 */ /* 0x000fe20000000a00 */
[----:B-123--:R-:W-:Y:S08]  /*0970*/  BAR.SYNC.DEFER_BLOCKING 0x0 ;  /* 0x0000000000007b1d */ /* 0x00eff00000010000 */
[----:B------:R-:W-:Y:S05]  /*0980*/  @!P0 BRA `(.L_x_7) ;  /* 0x00000084000c8947 */ /* 0x000fea0003800000 */
.L_x_8:
[----:B------:R-:W-:-:S08]  /*0990*/  NOP ;  /* 0x0000000000007918 */ /* 0x000fd00000000000 */
[----:B------:R-:W1:Y:S02]  /*09a0*/  USETMAXREG.TRY_ALLOC.CTAPOOL UP0, 0xf0 ;  /* 0x000000f0000079c8 */ /* 0x000e640008000600 */
[----:B-1----:R-:W-:-:S13]  /*09b0*/  PLOP3.LUT P0, PT, PT, PT, UP0, 0x80, 0x0 ;  /* 0x000000000000781c */ /* 0x002fda0003f0f008 */
[----:B------:R-:W-:Y:S05]  /*09c0*/  @!P0 BRA `(.L_x_8) ;  /* 0xfffffffc00f08947 */ /* 0x000fea000383ffff */
[----:B------:R-:W1:Y:S01]  /*09d0*/  S2R R2, SR_TID.X ;  /* 0x0000000000027919 */ /* 0x000e620000002100 */
[----:B------:R-:W2:Y:S08]  /*09e0*/  S2UR UR48, SR_CTAID.X ;  /* 0x00000000003079c3 */ /* 0x000eb00000002500 */
[----:B------:R-:W-:Y:S06]  /*09f0*/  BAR.ARV 0x8, 0x120 ;  /* 0x0204800000007b1d */ /* 0x000fec0000002000 */
[----:B-1----:R-:W-:-:S04]  /*0a00*/  LOP3.LUT R0, R2, 0xffffff80, RZ, 0xc0, !PT ;  /* 0xffffff8002007812 */ /* 0x002fc800078ec0ff */
[----:B------:R-:W-:Y:S02]  /*0a10*/  ISETP.NE.AND P0, PT, R0, 0x80, PT ;  /* 0x000000800000780c */ /* 0x000fe40003f05270 */
[----:B------:R-:W2:Y:S11]  /*0a20*/  LDC R0, c[0x0][0xda4] ;  /* 0x00036900ff007b82 */ /* 0x000eb60000000800 */
[----:B------:R-:W-:Y:S06]  /*0a30*/  @!P0 BAR.ARV 0x9, 0x100 ;  /* 0x0244000000008b1d */ /* 0x000fec0000002000 */
[----:B--2---:R-:W-:-:S13]  /*0a40*/  ISETP.LE.AND P0, PT, R0, UR48, PT ;  /* 0x0000003000007c0c */ /* 0x004fda000bf03270 */
[----:B------:R-:W-:Y:S05]  /*0a50*/  @P0 EXIT ;  /* 0x000000000000094d */ /* 0x000fea0003800000 */
[----:B------:R-:W-:Y:S01]  /*0a60*/  VIADD R0, R2, 0xffffff80 ;  /* 0xffffff8002007836 */ /* 0x000fe20000000000 */
[----:B------:R-:W1:Y:S01]  /*0a70*/  S2UR UR37, SR_CgaCtaId ;  /* 0x00000000002579c3 */ /* 0x000e620000008800 */
[----:B------:R-:W-:Y:S01]  /*0a80*/  UMOV UR38, 0x400 ;  /* 0x0000040000267882 */ /* 0x000fe20000000000 */
[----:B------:R-:W-:Y:S01]  /*0a90*/  IMAD.MOV.U32 R232, RZ, RZ, -0x2 ;  /* 0xfffffffeffe87424 */ /* 0x000fe200078e00ff */
[----:B------:R-:W-:Y:S01]  /*0aa0*/  ULOP3.LUT UR47, UR46, 0x1, URZ, 0xfc, !UPT ;  /* 0x000000012e2f7892 */ /* 0x000fe2000f8efc3f */
[----:B------:R-:W-:Y:S01]  /*0ab0*/  SHF.R.S32.HI R3, RZ, 0x1f, R0 ;  /* 0x0000001fff037819 */ /* 0x000fe20000011400 */
[----:B------:R-:W-:Y:S01]  /*0ac0*/  ULDC.64 UR54, c[0x0][0x198] ;  /* 0x0000660000367ab9 */ /* 0x000fe20000000a00 */
[----:B------:R-:W-:Y:S01]  /*0ad0*/  UMOV UR39, URZ ;  /* 0x0000003f00277c82 */ /* 0x000fe20008000000 */
[----:B------:R-:W-:Y:S01]  /*0ae0*/  UMOV UR36, URZ ;  /* 0x0000003f00247c82 */ /* 0x000fe20008000000 */
[CC--:B------:R-:W-:Y:S01]  /*0af0*/  LEA.HI R4, R3.reuse, R0.reuse, RZ, 0x7 ;  /* 0x0000000003047211 */ /* 0x0c0fe200078f38ff */
[----:B------:R-:W2:Y:S01]  /*0b00*/  S2UR UR6, SR_SWINHI ;  /* 0x00000000000679c3 */ /* 0x000ea20000002f00 */
[----:B------:R-:W-:Y:S01]  /*0b10*/  LEA.HI R7, R3, R0, RZ, 0x4 ;  /* 0x0000000003077211 */ /* 0x000fe200078f20ff */
[----:B------:R-:W-:Y:S01]  /*0b20*/  UMOV UR52, URZ ;  /* 0x0000003f00347c82 */ /* 0x000fe20008000000 */
[----:B------:R-:W-:-:S02]  /*0b30*/  LOP3.LUT R5, R4, 0xffffff80, RZ, 0xc0, !PT ;  /* 0xffffff8004057812 */ /* 0x000fc400078ec0ff */
[----:B------:R-:W-:Y:S02]  /*0b40*/  SHF.R.S32.HI R8, RZ, 0x4, R7 ;  /* 0x00000004ff087819 */ /* 0x000fe40000011407 */
[----:B------:R-:W-:Y:S01]  /*0b50*/  LEA.HI R22, R3, R0, RZ, 0x5 ;  /* 0x0000000003167211 */ /* 0x000fe200078f28ff */
[C---:B------:R-:W-:Y:S01]  /*0b60*/  IMAD.IADD R2, R0.reuse, 0x1, -R5 ;  /* 0x0000000100027824 */ /* 0x040fe200078e0a05 */
[C---:B------:R-:W-:Y:S02]  /*0b70*/  LEA.HI R3, R7.reuse, R8, RZ, 0x1 ;  /* 0x0000000807037211 */ /* 0x040fe400078f08ff */
[----:B------:R-:W-:Y:S02]  /*0b80*/  LOP3.LUT R7, R7, 0x3fffff0, RZ, 0xc0, !PT ;  /* 0x03fffff007077812 */ /* 0x000fe400078ec0ff */
[----:B------:R-:W-:Y:S02]  /*0b90*/  SHF.R.S32.HI R5, RZ, 0x1f, R2 ;  /* 0x0000001fff057819 */ /* 0x000fe40000011402 */
[----:B------:R-:W-:Y:S01]  /*0ba0*/  LOP3.LUT R3, R3, 0x1ffffffe, RZ, 0xc0, !PT ;  /* 0x1ffffffe03037812 */ /* 0x000fe200078ec0ff */
[----:B------:R-:W-:Y:S01]  /*0bb0*/  IMAD.IADD R7, R0, 0x1, -R7 ;  /* 0x0000000100077824 */ /* 0x000fe200078e0a07 */
[----:B------:R-:W-:Y:S01]  /*0bc0*/  LEA.HI R6, R5, R2, RZ, 0x2 ;  /* 0x0000000205067211 */ /* 0x000fe200078f10ff */
[----:B-1----:R-:W-:Y:S01]  /*0bd0*/  ULEA UR38, UR37, UR38, 0x18 ;  /* 0x0000002625267291 */ /* 0x002fe2000f8ec03f */
[----:B------:R-:W-:Y:S01]  /*0be0*/  SHF.R.S32.HI R22, RZ, 0x5, R22 ;  /* 0x00000005ff167819 */ /* 0x000fe20000011416 */
[----:B------:R-:W-:Y:S01]  /*0bf0*/  IMAD.IADD R3, R8, 0x1, -R3 ;  /* 0x0000000108037824 */ /* 0x000fe200078e0a03 */
[----:B------:R-:W-:-:S02]  /*0c00*/  SHF.R.S32.HI R9, RZ, 0x2, R6 ;  /* 0x00000002ff097819 */ /* 0x000fc40000011406 */
[----:B------:R-:W-:Y:S01]  /*0c10*/  SHF.R.S32.HI R10, RZ, 0x1f, R6 ;  /* 0x0000001fff0a7819 */ /* 0x000fe20000011406 */
[----:B------:R-:W-:Y:S01]  /*0c20*/  IMAD R0, R22, 0x10, R7 ;  /* 0x0000001016007824 */ /* 0x000fe200078e0207 */
[----:B------:R-:W-:Y:S01]  /*0c30*/  SHF.R.S32.HI R19, RZ, 0x7, R4 ;  /* 0x00000007ff137819 */ /* 0x000fe20000011404 */
[----:B------:R-:W-:Y:S01]  /*0c40*/  UMOV UR4, UR38 ;  /* 0x0000002600047c82 */ /* 0x000fe20008000000 */
[----:B--2---:R-:W-:Y:S01]  /*0c50*/  UMOV UR5, UR6 ;  /* 0x0000000600057c82 */ /* 0x004fe20008000000 */
[----:B------:R-:W-:Y:S01]  /*0c60*/  LEA.HI R10, R10, R9, RZ, 0x3 ;  /* 0x000000090a0a7211 */ /* 0x000fe200078f18ff */
[----:B------:R-:W-:Y:S01]  /*0c70*/  IMAD R7, R0, 0x8, R3 ;  /* 0x0000000800077824 */ /* 0x000fe200078e0203 */
[----:B------:R-:W-:Y:S01]  /*0c80*/  LEA.HI R4, R4, R19, RZ, 0x1 ;  /* 0x0000001304047211 */ /* 0x000fe200078f08ff */
[----:B------:R-:W-:Y:S01]  /*0c90*/  IMAD.U32 R16, RZ, RZ, UR4 ;  /* 0x00000004ff107e24 */ /* 0x000fe2000f8e00ff */
[----:B------:R-:W-:Y:S01]  /*0ca0*/  LOP3.LUT R10, R10, 0xfffffff8, RZ, 0xc0, !PT ;  /* 0xfffffff80a0a7812 */ /* 0x000fe200078ec0ff */
[----:B------:R-:W-:Y:S01]  /*0cb0*/  IMAD.U32 R17, RZ, RZ, UR5 ;  /* 0x00000005ff117e24 */ /* 0x000fe2000f8e00ff */
[----:B------:R-:W-:-:S02]  /*0cc0*/  LEA.HI R5, R5, R2, RZ, 0x5 ;  /* 0x0000000205057211 */ /* 0x000fc400078f28ff */
[----:B------:R-:W-:Y:S01]  /*0cd0*/  LOP3.LUT R3, R6, 0x7ffffffc, RZ, 0xc0, !PT ;  /* 0x7ffffffc06037812 */ /* 0x000fe200078ec0ff */
[----:B------:R-:W-:Y:S01]  /*0ce0*/  IMAD.IADD R9, R9, 0x1, -R10 ;  /* 0x0000000109097824 */ /* 0x000fe200078e0a0a */
[----:B------:R-:W-:Y:S02]  /*0cf0*/  LOP3.LUT R4, R4, 0x3fffffe, RZ, 0xc0, !PT ;  /* 0x03fffffe04047812 */ /* 0x000fe400078ec0ff */
[----:B------:R-:W-:Y:S01]  /*0d00*/  SHF.R.S32.HI R0, RZ, 0x5, R5 ;  /* 0x00000005ff007819 */ /* 0x000fe20000011405 */
[----:B------:R-:W-:Y:S02]  /*0d10*/  IMAD.IADD R3, R2, 0x1, -R3 ;  /* 0x0000000102037824 */ /* 0x000fe400078e0a03 */
[----:B------:R-:W-:Y:S02]  /*0d20*/  IMAD.SHL.U32 R5, R7, 0x8, RZ ;  /* 0x0000000807057824 */ /* 0x000fe400078e00ff */
[----:B------:R-:W-:Y:S02]  /*0d30*/  IMAD R9, R0, 0x10, R9 ;  /* 0x0000001000097824 */ /* 0x000fe400078e0209 */
[----:B------:R-:W-:-:S02]  /*0d40*/  IMAD.IADD R4, R19, 0x1, -R4 ;  /* 0x0000000113047824 */ /* 0x000fc400078e0a04 */
[----:B------:R-:W-:Y:S02]  /*0d50*/  IMAD R232, R3, R232, 0x80 ;  /* 0x0000008003e87424 */ /* 0x000fe400078e02e8 */
[----:B------:R-:W-:-:S04]  /*0d60*/  IMAD.WIDE R16, R5, 0x2, R16 ;  /* 0x0000000205107825 */ /* 0x000fc800078e0210 */
[----:B------:R-:W-:-:S07]  /*0d70*/  IMAD R23, R4, 0x40, R9 ;  /* 0x0000004004177824 */ /* 0x000fce00078e0209 */
.L_x_33:
[----:B------:R-:W-:Y:S01]  /*0d80*/  ULDC UR4, c[0x0][0xda8] ;  /* 0x00036a0000047ab9 */ /* 0x000fe20000000800 */
[----:B------:R-:W-:Y:S01]  /*0d90*/  ULDC UR43, c[0x0][0xdb4] ;  /* 0x00036d00002b7ab9 */ /* 0x000fe20000000800 */
[----:B------:R-:W-:Y:S01]  /*0da0*/  UISETP.NE.AND UP1, UPT, UR4, 0x1, UPT ;  /* 0x000000010400788c */ /* 0x000fe2000bf25270 */
[----:B------:R-:W-:Y:S01]  /*0db0*/  IMAD.MOV.U32 R3, RZ, RZ, 0x3f800000 ;  /* 0x3f800000ff037424 */ /* 0x000fe200078e00ff */
[----:B------:R-:W-:Y:S01]  /*0dc0*/  UISETP.NE.AND UP2, UPT, UR43, 0x1, UPT ;  /* 0x000000012b00788c */ /* 0x000fe2000bf45270 */
[----:B------:R-:W-:Y:S01]  /*0dd0*/  IMAD.MOV.U32 R0, RZ, RZ, 0x3f800000 ;  /* 0x3f800000ff007424 */ /* 0x000fe200078e00ff */
[----:B------:R-:W-:Y:S01]  /*0de0*/  ULDC.64 UR4, c[0x0][0x990] ;  /* 0x0002640000047ab9 */ /* 0x000fe20000000a00 */
[----:B------:R-:W-:Y:S01]  /*0df0*/  UMOV UR45, UR48 ;  /* 0x00000030002d7c82 */ /* 0x000fe20008000000 */
[----:B------:R-:W-:Y:S01]  /*0e00*/  UISETP.NE.U32.AND UP0, UPT, UR4, URZ, UPT ;  /* 0x0000003f0400728c */ /* 0x000fe2000bf05070 */
[----:B------:R-:W1:Y:S01]  /*0e10*/  SHFL.IDX PT, R8, R19, RZ, 0x1f ;  /* 0x00001fff13087589 */ /* 0x000e6200000e0000 */
[----:B------:R-:W-:-:S02]  /*0e20*/  ULDC UR56, c[0x0][0x404] ;  /* 0x0001010000387ab9 */ /* 0x000fc40000000800 */
[----:B------:R-:W-:Y:S01]  /*0e30*/  UISETP.NE.AND.EX UP0, UPT, UR5, URZ, UPT, UP0 ;  /* 0x0000003f0500728c */ /* 0x000fe2000bf05300 */
[----:B------:R-:W-:Y:S01]  /*0e40*/  @UP1 ULDC UR6, c[0x0][0xdac] ;  /* 0x00036b0000061ab9 */ /* 0x000fe20000000800 */
[----:B------:R-:W-:Y:S01]  /*0e50*/  @UP1 ULDC UR8, c[0x0][0xdb0] ;  /* 0x00036c0000081ab9 */ /* 0x000fe20000000800 */
[----:B------:R-:W-:Y:S01]  /*0e60*/  UIMAD.WIDE.U32 UR6, UR48, UR6, URZ ;  /* 0x00000006300672a5 */ /* 0x000fe2000f8e003f */
[----:B------:R-:W-:Y:S02]  /*0e70*/  @UP2 ULDC.64 UR10, c[0x0][0xdb8] ;  /* 0x00036e00000a2ab9 */ /* 0x000fe40000000a00 */
[----:B------:R-:W-:Y:S01]  /*0e80*/  PLOP3.LUT P0, PT, PT, PT, UP0, 0x80, 0x0 ;  /* 0x000000000000781c */ /* 0x000fe20003f0f008 */
[----:B------:R-:W-:-:S03]  /*0e90*/  @UP1 USHF.R.U32.HI UR45, URZ, UR8, UR7 ;  /* 0x000000083f2d1299 */ /* 0x000fc60008011607 */
[----:B------:R-:W-:Y:S01]  /*0ea0*/  ULDC.64 UR6, c[0x0][0x998] ;  /* 0x0002660000067ab9 */ /* 0x000fe20000000a00 */
[----:B------:R-:W-:Y:S02]  /*0eb0*/  UIMAD.WIDE.U32 UR8, UR45, UR10, URZ ;  /* 0x0000000a2d0872a5 */ /* 0x000fe4000f8e003f */
[----:B------:R-:W-:Y:S01]  /*0ec0*/  UISETP.NE.U32.AND UP1, UPT, UR6, URZ, UPT ;  /* 0x0000003f0600728c */ /* 0x000fe2000bf25070 */
[----:B------:R-:W-:Y:S01]  /*0ed0*/  ULDC UR10, c[0x0][0x428] ;  /* 0x00010a00000a7ab9 */ /* 0x000fe20000000800 */
[----:B------:R-:W-:Y:S02]  /*0ee0*/  UMOV UR44, UR45 ;  /* 0x0000002d002c7c82 */ /* 0x000fe40008000000 */
[----:B------:R-:W-:Y:S02]  /*0ef0*/  UISETP.NE.AND.EX UP1, UPT, UR7, URZ, UPT, UP1 ;  /* 0x0000003f0700728c */ /* 0x000fe4000bf25310 */
[----:B------:R-:W-:Y:S02]  /*0f00*/  @UP2 USHF.R.U32.HI UR44, URZ, UR11, UR9 ;  /* 0x0000000b3f2c2299 */ /* 0x000fe40008011609 */
[----:B------:R-:W-:-:S02]  /*0f10*/  UISETP.NE.AND UP2, UPT, UR10, 0x1, UPT ;  /* 0x000000010a00788c */ /* 0x000fc4000bf45270 */
[----:B------:R-:W-:Y:S01]  /*0f20*/  @UP0 USHF.R.S32.HI UR8, URZ, 0x1f, UR44 ;  /* 0x0000001f3f080899 */ /* 0x000fe2000801142c */
[----:B------:R-:W-:Y:S01]  /*0f30*/  PLOP3.LUT P1, PT, PT, PT, UP1, 0x80, 0x0 ;  /* 0x000000000000781c */ /* 0x000fe20003f2f018 */
[----:B------:R-:W-:Y:S01]  /*0f40*/  @UP0 ULDC.64 UR14, c[0x0][0x9a8] ;  /* 0x00026a00000e0ab9 */ /* 0x000fe20000000a00 */
[----:B------:R-:W-:Y:S02]  /*0f50*/  UIADD3 UR11, -UR44, URZ, URZ ;  /* 0x0000003f2c0b7290 */ /* 0x000fe4000fffe13f */
[----:B------:R-:W-:Y:S02]  /*0f60*/  @UP0 UIMAD UR10, UR8, UR14, URZ ;  /* 0x0000000e080a02a4 */ /* 0x000fe4000f8e023f */
[----:B------:R-:W-:Y:S02]  /*0f70*/  @UP0 UIMAD.WIDE.U32 UR8, UR44, UR14, URZ ;  /* 0x0000000e2c0802a5 */ /* 0x000fe4000f8e003f */
[----:B------:R-:W-:Y:S02]  /*0f80*/  UIMAD UR43, UR43, UR11, UR45 ;  /* 0x0000000b2b2b72a4 */ /* 0x000fe4000f8e022d */
[----:B------:R-:W-:Y:S01]  /*0f90*/  @UP1 USHF.R.S32.HI UR14, URZ, 0x1f, UR44 ;  /* 0x0000001f3f0e1899 */ /* 0x000fe2000801142c */
[----:B------:R-:W-:Y:S01]  /*0fa0*/  @UP1 ULDC.64 UR16, c[0x0][0x9b8] ;  /* 0x00026e0000101ab9 */ /* 0x000fe20000000a00 */
[----:B------:R-:W-:Y:S01]  /*0fb0*/  @UP0 UIMAD UR15, UR44, UR15, UR10 ;  /* 0x0000000f2c0f02a4 */ /* 0x000fe2000f8e020a */
[----:B------:R-:W-:Y:S01]  /*0fc0*/  @UP2 ULDC UR12, c[0x0][0x42c] ;  /* 0x00010b00000c2ab9 */ /* 0x000fe20000000800 */
[----:B------:R-:W-:-:S02]  /*0fd0*/  @UP1 UIMAD.WIDE.U32 UR10, UR44, UR16, URZ ;  /* 0x000000102c0a12a5 */ /* 0x000fc4000f8e003f */
[----:B------:R-:W-:Y:S02]  /*0fe0*/  UIMAD.WIDE.U32 UR12, UR43, UR12, URZ ;  /* 0x0000000c2b0c72a5 */ /* 0x000fe4000f8e003f */
[----:B------:R-:W-:Y:S01]  /*0ff0*/  @UP1 UIMAD UR16, UR14, UR16, URZ ;  /* 0x000000100e1012a4 */ /* 0x000fe2000f8e023f */
[----:B------:R-:W-:Y:S02]  /*1000*/  @UP2 ULDC UR18, c[0x0][0x430] ;  /* 0x00010c0000122ab9 */ /* 0x000fe40000000800 */
[----:B------:R-:W-:Y:S01]  /*1010*/  UMOV UR14, UR43 ;  /* 0x0000002b000e7c82 */ /* 0x000fe20008000000 */
[----:B------:R-:W-:Y:S02]  /*1020*/  @UP2 USHF.R.U32.HI UR14, URZ, UR18, UR13 ;  /* 0x000000123f0e2299 */ /* 0x000fe4000801160d */
[----:B------:R-:W-:Y:S02]  /*1030*/  @UP1 UIMAD UR16, UR44, UR17, UR16 ;  /* 0x000000112c1012a4 */ /* 0x000fe4000f8e0210 */
[----:B------:R-:W-:-:S02]  /*1040*/  @UP0 USHF.R.S32.HI UR12, URZ, 0x1f, UR14 ;  /* 0x0000001f3f0c0899 */ /* 0x000fc4000801140e */
[----:B------:R-:W-:Y:S01]  /*1050*/  @UP1 USHF.R.S32.HI UR13, URZ, 0x1f, UR14 ;  /* 0x0000001f3f0d1899 */ /* 0x000fe2000801140e */
[----:B------:R-:W-:Y:S01]  /*1060*/  @UP0 ULDC.64 UR18, c[0x0][0x9b0] ;  /* 0x00026c0000120ab9 */ /* 0x000fe20000000a00 */
[----:B------:R-:W-:Y:S02]  /*1070*/  @UP1 UIADD3 UR11, UR11, UR16, URZ ;  /* 0x000000100b0b1290 */ /* 0x000fe4000fffe03f */
[----:B------:R-:W-:Y:S01]  /*1080*/  @UP0 UIADD3 UR9, UR9, UR15, URZ ;  /* 0x0000000f09090290 */ /* 0x000fe2000fffe03f */
[----:B------:R-:W-:Y:S01]  /*1090*/  @UP1 ULDC.64 UR16, c[0x0][0x9c0] ;  /* 0x0002700000101ab9 */ /* 0x000fe20000000a00 */
[----:B------:R-:W-:Y:S02]  /*10a0*/  @UP0 UIMAD UR12, UR12, UR18, URZ ;  /* 0x000000120c0c02a4 */ /* 0x000fe4000f8e023f */
[----:B------:R-:W-:Y:S02]  /*10b0*/  @UP1 UIMAD UR13, UR13, UR16, URZ ;  /* 0x000000100d0d12a4 */ /* 0x000fe4000f8e023f */
[----:B------:R-:W-:-:S02]  /*10c0*/  @UP0 UIMAD.WIDE.U32 UR8, UR14, UR18, UR8 ;  /* 0x000000120e0802a5 */ /* 0x000fc4000f8e0008 */
[----:B------:R-:W-:Y:S02]  /*10d0*/  @UP0 UIMAD UR12, UR14, UR19, UR12 ;  /* 0x000000130e0c02a4 */ /* 0x000fe4000f8e020c */
[----:B------:R-:W-:Y:S02]  /*10e0*/  @UP1 UIMAD.WIDE.U32 UR10, UR14, UR16, UR10 ;  /* 0x000000100e0a12a5 */ /* 0x000fe4000f8e000a */
[----:B------:R-:W-:Y:S02]  /*10f0*/  @UP1 UIMAD UR13, UR14, UR17, UR13 ;  /* 0x000000110e0d12a4 */ /* 0x000fe4000f8e020d */
[----:B------:R-:W-:Y:S02]  /*1100*/  @UP0 UIADD3 UR12, UR9, UR12, URZ ;  /* 0x0000000c090c0290 */ /* 0x000fe4000fffe03f */
[----:B------:R-:W-:Y:S02]  /*1110*/  @UP0 ULEA UR4, UP3, UR8, UR4, 0x2 ;  /* 0x0000000408040291 */ /* 0x000fe4000f86103f */
[----:B------:R-:W-:-:S02]  /*1120*/  @UP1 ULEA UR6, UP4, UR10, UR6, 0x2 ;  /* 0x000000060a061291 */ /* 0x000fc4000f88103f */
[----:B------:R-:W-:Y:S02]  /*1130*/  @UP1 UIADD3 UR9, UR11, UR13, URZ ;  /* 0x0000000d0b091290 */ /* 0x000fe4000fffe03f */
[----:B------:R-:W-:Y:S01]  /*1140*/  @UP0 ULEA.HI.X UR5, UR8, UR5, UR12, 0x2, UP3 ;  /* 0x0000000508050291 */ /* 0x000fe200098f140c */
[----:B------:R-:W-:Y:S01]  /*1150*/  IMAD.U32 R4, RZ, RZ, UR4 ;  /* 0x00000004ff047e24 */ /* 0x000fe2000f8e00ff */
[----:B------:R-:W-:Y:S01]  /*1160*/  @UP1 ULEA.HI.X UR7, UR10, UR7, UR9, 0x2, UP4 ;  /* 0x000000070a071291 */ /* 0x000fe2000a0f1409 */
[----:B------:R-:W-:Y:S01]  /*1170*/  IMAD.U32 R6, RZ, RZ, UR6 ;  /* 0x00000006ff067e24 */ /* 0x000fe2000f8e00ff */
[----:B-1----:R-:W-:Y:S01]  /*1180*/  R2UR UR41, R8 ;  /* 0x00000000082972ca */ /* 0x002fe200000e0000 */
[----:B------:R-:W-:Y:S01]  /*1190*/  ULDC UR6, c[0x0][0x2e0] ;  /* 0x0000b80000067ab9 */ /* 0x000fe20000000800 */
[----:B------:R-:W-:Y:S01]  /*11a0*/  IMAD.U32 R5, RZ, RZ, UR5 ;  /* 0x00000005ff057e24 */ /* 0x000fe2000f8e00ff */
[----:B------:R-:W-:Y:S01]  /*11b0*/  ULDC.64 UR4, c[0x0][0x3f8] ;  /* 0x0000fe0000047ab9 */ /* 0x000fe20000000a00 */
[----:B------:R-:W-:Y:S01]  /*11c0*/  IMAD.U32 R7, RZ, RZ, UR7 ;  /* 0x00000007ff077e24 */ /* 0x000fe2000f8e00ff */
[----:B------:R-:W-:Y:S01]  /*11d0*/  ULDC UR8, c[0x0][0x988] ;  /* 0x0002620000087ab9 */ /* 0x000fe20000000800 */
[----:B------:R-:W-:Y:S01]  /*11e0*/  @UP2 ULDC UR9, c[0x0][0x430] ;  /* 0x00010c0000092ab9 */ /* 0x000fe20000000800 */
[----:B------:R-:W2:Y:S01]  /*11f0*/  @P0 LDG.E R3, desc[UR50][R4.64] ;  /* 0x0000003204030981 */ /* 0x000ea2000c1e1900 */
[----:B------:R-:W-:Y:S01]  /*1200*/  UISETP.NE.U32.AND UP0, UPT, UR4, URZ, UPT ;  /* 0x0000003f0400728c */ /* 0x000fe2000bf05070 */
[----:B------:R-:W-:-:S02]  /*1210*/  @UP2 ULDC UR7, c[0x0][0x42c] ;  /* 0x00010b0000072ab9 */ /* 0x000fc40000000800 */
[----:B------:R-:W2:Y:S01]  /*1220*/  @P1 LDG.E R0, desc[UR50][R6.64] ;  /* 0x0000003206001981 */ /* 0x000ea2000c1e1900 */
[----:B------:R-:W-:Y:S02]  /*1230*/  UISETP.NE.AND.EX UP0, UPT, UR5, URZ, UPT, UP0 ;  /* 0x0000003f0500728c */ /* 0x000fe4000bf05300 */
[----:B------:R-:W-:Y:S02]  /*1240*/  UIADD3 UR5, UR38, 0x20400, URZ ;  /* 0x0002040026057890 */ /* 0x000fe4000fffe03f */
[----:B------:R-:W-:Y:S02]  /*1250*/  ULEA.HI UR4, UR41, UR41, URZ, 0x1 ;  /* 0x0000002929047291 */ /* 0x000fe4000f8f083f */
[----:B------:R-:W-:Y:S02]  /*1260*/  USEL UR56, UR56, 0x1, UP0 ;  /* 0x0000000138387887 */ /* 0x000fe40008000000 */
[----:B------:R-:W-:Y:S02]  /*1270*/  ULOP3.LUT UP1, URZ, UR5, 0x3ff, URZ, 0xc0, !UPT ;  /* 0x000003ff053f7892 */ /* 0x000fe4000f82c03f */
[----:B------:R-:W-:-:S02]  /*1280*/  ULOP3.LUT UR4, UR4, 0x1e, URZ, 0xc0, !UPT ;  /* 0x0000001e04047892 */ /* 0x000fc4000f8ec03f */
[----:B------:R-:W-:Y:S02]  /*1290*/  UIMAD UR56, UR56, UR6, URZ ;  /* 0x00000006383872a4 */ /* 0x000fe4000f8e023f */
[----:B------:R-:W-:Y:S01]  /*12a0*/  UIADD3 UR4, UR41, -UR4, URZ ;  /* 0x8000000429047290 */ /* 0x000fe2000fffe03f */
[----:B------:R-:W-:Y:S01]  /*12b0*/  PLOP3.LUT P0, PT, PT, PT, UP1, 0x80, 0x0 ;  /* 0x000000000000781c */ /* 0x000fe20003f0f018 */
[----:B------:R-:W-:Y:S02]  /*12c0*/  UIADD3 UR6, UR56, 0x7f, URZ ;  /* 0x0000007f38067890 */ /* 0x000fe4000fffe03f */
[----:B------:R-:W-:Y:S02]  /*12d0*/  ULEA UR4, UR4, UR5, 0xd ;  /* 0x0000000504047291 */ /* 0x000fe4000f8e683f */
[----:B------:R-:W-:Y:S02]  /*12e0*/  USHF.R.S32.HI UR5, URZ, 0x1f, UR6 ;  /* 0x0000001f3f057899 */ /* 0x000fe40008011406 */
[----:B------:R-:W-:-:S02]  /*12f0*/  USHF.R.U32.HI UR57, URZ, 0x4, UR4 ;  /* 0x000000043f397899 */ /* 0x000fc40008011604 */
[----:B------:R-:W-:Y:S02]  /*1300*/  ULEA.HI UR53, UR5, UR6, URZ, 0x7 ;  /* 0x0000000605357291 */ /* 0x000fe4000f8f383f */
[----:B------:R-:W-:Y:S02]  /*1310*/  UIMAD.WIDE.U32 UR4, UR43, UR7, URZ ;  /* 0x000000072b0472a5 */ /* 0x000fe4000f8e003f */
[----:B------:R-:W-:Y:S01]  /*1320*/  UMOV UR42, UR43 ;  /* 0x0000002b002a7c82 */ /* 0x000fe20008000000 */
[----:B------:R-:W-:Y:S02]  /*1330*/  ULOP3.LUT UR57, UR57, 0x3fff, URZ, 0xc0, !UPT ;  /* 0x00003fff39397892 */ /* 0x000fe4000f8ec03f */
[----:B------:R-:W-:Y:S02]  /*1340*/  USHF.R.S32.HI UR53, URZ, 0x7, UR53 ;  /* 0x000000073f357899 */ /* 0x000fe40008011435 */
[----:B------:R-:W-:Y:S01]  /*1350*/  @UP2 USHF.R.U32.HI UR42, URZ, UR9, UR5 ;  /* 0x000000093f2a2299 */ /* 0x000fe20008011605 */
[----:B--2---:R-:W-:-:S04]  /*1360*/  FMUL.FTZ R0, R3, R0 ;  /* 0x0000000003007220 */ /* 0x004fc80000410000 */
[----:B------:R-:W-:-:S05]  /*1370*/  FMUL.FTZ R0, R0, UR8 ;  /* 0x0000000800007c20 */ /* 0x000fca0008410000 */
[----:B------:R-:W-:Y:S01]  /*1380*/  R2UR UR40, R0 ;  /* 0x00000000002872ca */ /* 0x000fe200000e0000 */
[----:B------:R-:W-:-:S14]  /*1390*/  @!P0 BRA `(.L_x_9) ;  /* 0x0000000000408947 */ /* 0x000fdc0003800000 */
[----:B------:R-:W-:Y:S01]  /*13a0*/  MOV R0, 0x0 ;  /* 0x0000000000007802 */ /* 0x000fe20000000f00 */
[----:B------:R-:W-:Y:S01]  /*13b0*/  ULDC.64 UR4, c[0x4][0xc0] ;  /* 0x0100300000047ab9 */ /* 0x000fe20000000a00 */
[----:B------:R-:W-:Y:S01]  /*13c0*/  ULDC.64 UR6, c[0x4][0x28] ;  /* 0x01000a0000067ab9 */ /* 0x000fe20000000a00 */
[----:B------:R-:W-:Y:S01]  /*13d0*/  IMAD.U32 R4, RZ, RZ, UR4 ;  /* 0x00000004ff047e24 */ /* 0x000fe2000f8e00ff */
[----:B------:R1:W2:Y:S01]  /*13e0*/  LDC.64 R14, c[0x4][R0] ;  /* 0x01000000000e7b82 */ /* 0x0002a20000000a00 */
[----:B------:R-:W-:Y:S01]  /*13f0*/  IMAD.U32 R5, RZ, RZ, UR5 ;  /* 0x00000005ff057e24 */ /* 0x000fe2000f8e00ff */
[----:B------:R-:W-:Y:S01]  /*1400*/  ULDC.64 UR4, c[0x4][0xc8] ;  /* 0x0100320000047ab9 */ /* 0x000fe20000000a00 */
[----:B------:R-:W-:Y:S02]  /*1410*/  IMAD.U32 R10, RZ, RZ, UR6 ;  /* 0x00000006ff0a7e24 */ /* 0x000fe4000f8e00ff */
[----:B------:R-:W-:Y:S02]  /*1420*/  IMAD.U32 R6, RZ, RZ, UR4 ;  /* 0x00000004ff067e24 */ /* 0x000fe4000f8e00ff */
[----:B------:R-:W-:-:S02]  /*1430*/  IMAD.U32 R7, RZ, RZ, UR5 ;  /* 0x00000005ff077e24 */ /* 0x000fc4000f8e00ff */
[----:B------:R-:W-:Y:S02]  /*1440*/  IMAD.U32 R11, RZ, RZ, UR7 ;  /* 0x00000007ff0b7e24 */ /* 0x000fe4000f8e00ff */
[----:B------:R-:W-:Y:S02]  /*1450*/  IMAD.MOV.U32 R8, RZ, RZ, 0x70 ;  /* 0x00000070ff087424 */ /* 0x000fe400078e00ff */
[----:B------:R-:W-:Y:S02]  /*1460*/  IMAD.MOV.U32 R12, RZ, RZ, 0x1 ;  /* 0x00000001ff0c7424 */ /* 0x000fe400078e00ff */
[----:B-1----:R-:W-:-:S07]  /*1470*/  IMAD.MOV.U32 R13, RZ, RZ, RZ ;  /* 0x000000ffff0d7224 */ /* 0x002fce00078e00ff */
[----:B------:R-:W-:-:S07]  /*1480*/  LEPC R20, `(.L_x_9) ;  /* 0x000000001014794e */ /* 0x000fce0000000000 */
[----:B--2---:R-:W-:Y:S05]  /*1490*/  CALL.ABS.NOINC R14 ;  /* 0x000000000e007343 */ /* 0x004fea0003c00000 */
.L_x_9:
[----:B------:R-:W-:Y:S01]  /*14a0*/  ULOP3.LUT UR4, UR39, 0x1, URZ, 0xc0, !UPT ;  /* 0x0000000127047892 */ /* 0x000fe2000f8ec03f */
[----:B------:R-:W-:-:S05]  /*14b0*/  IMAD.U32 R3, RZ, RZ, UR47 ;  /* 0x0000002fff037e24 */ /* 0x000fca000f8e00ff */
[----:B------:R-:W-:Y:S01]  /*14c0*/  IMAD.U32 R0, RZ, RZ, UR4 ;  /* 0x00000004ff007e24 */ /* 0x000fe2000f8e00ff */
[----:B------:R-:W-:-:S04]  /*14d0*/  ISETP.NE.AND P0, PT, R3, 0x3, PT ;  /* 0x000000030300780c */ /* 0x000fc80003f05270 */
[----:B------:R-:W-:-:S04]  /*14e0*/  SHF.L.U32 R0, R0, 0x1f, RZ ;  /* 0x0000001f00007819 */ /* 0x000fc800000006ff */
[----:B------:R-:W1:Y:S02]  /*14f0*/  SYNCS.PHASECHK.TRANS64.TRYWAIT P1, [UR38+0x38800], R0 ;  /* 0x03880000ff0075a7 */ /* 0x000e640008020166 */
[----:B-1----:R-:W-:Y:S05]  /*1500*/  @!P1 BRA `(.L_x_10) ;  /* 0x000000ac00689947 */ /* 0x002fea0003800000 */
.L_x_92:
[----:B------:R-:W-:Y:S05]  /*1510*/  @!P0 BRA `(.L_x_11) ;  /* 0x0000000000048947 */ /* 0x000fea0003800000 */
[----:B------:R-:W-:Y:S01]  /*1520*/  BPT.TRAP 0x1 ;  /* 0x000000040000795c */ /* 0x000fe20000300000 */
.L_x_11:
[----:B-1----:R-:W-:Y:S02]  /*1530*/  IMAD.U32 R3, RZ, RZ, UR52 ;  /* 0x00000034ff037e24 */ /* 0x002fe4000f8e00ff */
[----:B------:R-:W-:-:S03]  /*1540*/  IMAD.U32 R0, RZ, RZ, UR36 ;  /* 0x00000024ff007e24 */ /* 0x000fc6000f8e00ff */
[----:B------:R-:W-:Y:S02]  /*1550*/  LEA R3, R3, UR38, 0x3 ;  /* 0x0000002603037c11 */ /* 0x000fe4000f8e18ff */
[----:B------:R-:W-:-:S04]  /*1560*/  SHF.L.U32 R0, R0, 0x1f, RZ ;  /* 0x0000001f00007819 */ /* 0x000fc800000006ff */
[----:B------:R1:W2:Y:S01]  /*1570*/  SYNCS.PHASECHK.TRANS64.TRYWAIT P1, [R3+URZ+0x38830], R0 ;  /* 0x03883000030075a7 */ /* 0x0002a2000802017f */
[----:B------:R-:W-:Y:S05]  /*1580*/  @!P0 BRA `(.L_x_12) ;  /* 0x0000000000048947 */ /* 0x000fea0003800000 */
[----:B------:R-:W-:Y:S01]  /*1590*/  BPT.TRAP 0x1 ;  /* 0x000000040000795c */ /* 0x000fe20000300000 */
.L_x_12:
[----:B------:R-:W3:Y:S01]  /*15a0*/  S2R R4, SR_TID.X ;  /* 0x0000000000047919 */ /* 0x000ee20000002100 */
[----:B------:R-:W-:Y:S01]  /*15b0*/  IMAD.MOV.U32 R151, RZ, RZ, RZ ;  /* 0x000000ffff977224 */ /* 0x000fe200078e00ff */
[----:B---3--:R-:W-:Y:S01]  /*15c0*/  LOP3.LUT P2, RZ, R4, 0x7f, RZ, 0xc0, !PT ;  /* 0x0000007f04ff7812 */ /* 0x008fe2000784c0ff */
[----:B--2---:R-:W-:-:S12]  /*15d0*/  @P1 BRA `(.L_x_13) ;  /* 0x0000000000081947 */ /* 0x004fd80003800000 */
[----:B------:R-:W2:Y:S02]  /*15e0*/  SYNCS.PHASECHK.TRANS64.TRYWAIT P1, [R3+URZ+0x38830], R0 ;  /* 0x03883000030075a7 */ /* 0x000ea4000802017f */
[----:B--2---:R-:W-:Y:S05]  /*15f0*/  @!P1 BRA `(.L_x_14) ;  /* 0x000000ac00449947 */ /* 0x004fea0003800000 */
.L_x_13:
[----:B------:R-:W-:Y:S05]  /*1600*/  WARPSYNC.ALL ;  /* 0x0000000000007948 */ /* 0x000fea0003800000 */
[----:B------:R-:W-:Y:S01]  /*1610*/  UIADD3 UR4, UR38, 0x28400, URZ ;  /* 0x0002840026047890 */ /* 0x000fe2000fffe03f */
[----:B------:R-:W-:Y:S01]  /*1620*/  WARPGROUP.ARRIVE ;  /* 0x00000000000079c5 */ /* 0x000fe20000000000 */
[----:B------:R-:W-:Y:S01]  /*1630*/  ULOP3.LUT UR32, UR57, 0x10000, URZ, 0xfc, !UPT ;  /* 0x0001000039207892 */ /* 0x000fe2000f8efc3f */
[----:B-12---:R-:W-:Y:S01]  /*1640*/  VIADD R0, R232, UR56 ;  /* 0x00000038e8007c36 */ /* 0x006fe20008000000 */
[----:B------:R-:W-:Y:S01]  /*1650*/  USHF.R.U32.HI UR4, URZ, 0x4, UR4 ;  /* 0x000000043f047899 */ /* 0x000fe20008011604 */
[----:B------:R-:W-:Y:S01]  /*1660*/  IMAD.U32 R5, RZ, RZ, UR53 ;  /* 0x00000035ff057e24 */ /* 0x000fe2000f8e00ff */
[----:B------:R-:W-:Y:S01]  /*1670*/  UMOV UR33, 0x40000040 ;  /* 0x4000004000217882 */ /* 0x000fe20000000000 */
[----:B------:R-:W-:Y:S01]  /*1680*/  UMOV UR35, 0x40000040 ;  /* 0x4000004000237882 */ /* 0x000fe20000000000 */
[----:B------:R-:W-:Y:S01]  /*1690*/  ULOP3.LUT UR4, UR4, 0x3fff, URZ, 0xc0, !UPT ;  /* 0x00003fff04047892 */ /* 0x000fe2000f8ec03f */
[----:B------:R-:W-:Y:S01]  /*16a0*/  IMAD R4, R5, -0x80, R0 ;  /* 0xffffff8005047824 */ /* 0x000fe200078e0200 */
[----:B------:R-:W-:Y:S01]  /*16b0*/  UMOV UR5, 0x40000040 ;  /* 0x4000004000057882 */ /* 0x000fe20000000000 */
[----:B------:R-:W-:Y:S01]  /*16c0*/  UMOV UR7, 0x40000040 ;  /* 0x4000004000077882 */ /* 0x000fe20000000000 */
[----:B------:R-:W-:Y:S01]  /*16d0*/  ULOP3.LUT UR49, UR4, 0x10000, URZ, 0xfc, !UPT ;  /* 0x0001000004317892 */ /* 0x000fe2000f8efc3f */
[----:B------:R-:W-:Y:S01]  /*16e0*/  P2R R11, PR, RZ, 0x1 ;  /* 0x00000001ff0b7803 */ /* 0x000fe20000000000 */
[----:B------:R-:W-:Y:S01]  /*16f0*/  UIADD3 UR4, UR32, 0x2, URZ ;  /* 0x0000000220047890 */ /* 0x000fe2000fffe03f */
[C---:B------:R-:W-:Y:S01]  /*1700*/  ISETP.GT.AND P3, PT, R4.reuse, RZ, PT ;  /* 0x000000ff0400720c */ /* 0x040fe20003f64270 */
[----:B------:R-:W-:Y:S01]  /*1710*/  ULEA UR34, UR52, UR49, 0xb ;  /* 0x0000003134227291 */ /* 0x000fe2000f8e583f */
[C---:B------:R-:W-:Y:S01]  /*1720*/  ISETP.GT.AND P1, PT, R4.reuse, 0x1, PT ;  /* 0x000000010400780c */ /* 0x040fe20003f24270 */
[----:B------:R-:W-:Y:S01]  /*1730*/  UIADD3 UR8, UR32, 0x4, URZ ;  /* 0x0000000420087890 */ /* 0x000fe2000fffe03f */
[C---:B------:R-:W-:Y:S01]  /*1740*/  ISETP.GT.AND P2, PT, R4.reuse, 0x8, PT ;  /* 0x000000080400780c */ /* 0x040fe20003f44270 */
[----:B------:R-:W-:Y:S01]  /*1750*/  UIADD3 UR6, UR34, 0x2, URZ ;  /* 0x0000000222067890 */ /* 0x000fe2000fffe03f */
[C---:B------:R-:W-:Y:S01]  /*1760*/  ISETP.GT.AND P5, PT, R4.reuse, 0x9, PT ;  /* 0x000000090400780c */ /* 0x040fe20003fa4270 */
[----:B------:R-:W-:Y:S01]  /*1770*/  UIADD3 UR10, UR34, 0x4, URZ ;  /* 0x00000004220a7890 */ /* 0x000fe2000fffe03f */
[C---:B------:R-:W-:Y:S01]  /*1780*/  ISETP.GT.AND P4, PT, R4.reuse, 0x10, PT ;  /* 0x000000100400780c */ /* 0x040fe20003f84270 */
[----:B------:R-:W-:Y:S01]  /*1790*/  UMOV UR9, 0x40000040 ;  /* 0x4000004000097882 */ /* 0x000fe20000000000 */
[----:B------:R-:W-:Y:S01]  /*17a0*/  QGMMA.64x128x32.F32.E4M3.E4M3 R24, gdesc[UR32], RZ, !UPT, gsb0 ;  /* 0x01e00000201879f3 */ /* 0x000fe2000c0008ff */
[----:B------:R-:W-:Y:S01]  /*17b0*/  UMOV UR11, 0x40000040 ;  /* 0x40000040000b7882 */ /* 0x000fe20000000000 */
[----:B------:R-:W-:Y:S01]  /*17c0*/  UIADD3 UR12, UR32, 0x6, URZ ;  /* 0x00000006200c7890 */ /* 0x000fe2000fffe03f */
[C---:B------:R-:W-:Y:S01]  /*17d0*/  ISETP.GT.AND P0, PT, R4.reuse, 0x59, PT ;  /* 0x000000590400780c */ /* 0x040fe20003f04270 */
[----:B------:R-:W-:Y:S01]  /*17e0*/  UIADD3 UR14, UR34, 0x6, URZ ;  /* 0x00000006220e7890 */ /* 0x000fe2000fffe03f */
[----:B------:R-:W-:Y:S01]  /*17f0*/  ISETP.GT.AND P6, PT, R4, 0x60, PT ;  /* 0x000000600400780c */ /* 0x000fe20003fc4270 */
[----:B------:R-:W-:Y:S01]  /*1800*/  UMOV UR13, 0x40000040 ;  /* 0x40000040000d7882 */ /* 0x000fe20000000000 */
[----:B------:R-:W-:Y:S01]  /*1810*/  UMOV UR15, 0x40000040 ;  /* 0x40000040000f7882 */ /* 0x000fe20000000000 */
[----:B------:R-:W-:Y:S01]  /*1820*/  UIADD3 UR16, UR32, 0x400, URZ ;  /* 0x0000040020107890 */ /* 0x000fe2000fffe03f */
[----:B------:R-:W1:Y:S01]  /*1830*/  S2R R89, SR_TID.X ;  /* 0x0000000000597919 */ /* 0x000e620000002100 */
[----:B------:R-:W-:Y:S01]  /*1840*/  UIADD3 UR18, UR34, 0x400, URZ ;  /* 0x0000040022127890 */ /* 0x000fe2000fffe03f */
[--C-:B------:R-:W-:Y:S01]  /*1850*/  IMAD.MOV.U32 R150, RZ, RZ, R151.reuse ;  /* 0x000000ffff967224 */ /* 0x100fe200078e0097 */
[----:B------:R-:W-:Y:S01]  /*1860*/  UMOV UR17, 0x40000040 ;  /* 0x4000004000117882 */ /* 0x000fe20000000000 */
[----:B------:R-:W-:Y:S01]  /*1870*/  UMOV UR19, 0x40000040 ;  /* 0x4000004000137882 */ /* 0x000fe20000000000 */
[----:B------:R-:W-:Y:S01]  /*1880*/  UIADD3 UR20, UR32, 0x402, URZ ;  /* 0x0000040220147890 */ /* 0x000fe2000fffe03f */
[--C-:B------:R-:W-:Y:S01]  /*1890*/  IMAD.MOV.U32 R149, RZ, RZ, R151.reuse ;  /* 0x000000ffff957224 */ /* 0x100fe200078e0097 */
        /* <DEDUP_REMOVED lines=16> */
[----:B------:R-:W-:Y:S01]  /*19a0*/  UISETP.GE.AND UP0, UPT, UR56, 0x81, UPT ;  /* 0x000000813800788c */ /* 0x000fe2000bf06270 */
[----:B------:R-:W-:-:S02]  /*19b0*/  IMAD.MOV.U32 R143, RZ, RZ, R151 ;  /* 0x000000ffff8f7224 */ /* 0x000fc400078e0097 */
[--C-:B------:R-:W-:Y:S02]  /*19c0*/  IMAD.MOV.U32 R142, RZ, RZ, R151.reuse ;  /* 0x000000ffff8e7224 */ /* 0x100fe400078e0097 */
[--C-:B------:R-:W-:Y:S02]  /*19d0*/  IMAD.MOV.U32 R141, RZ, RZ, R151.reuse ;  /* 0x000000ffff8d7224 */ /* 0x100fe400078e0097 */
[--C-:B------:R-:W-:Y:S02]  /*19e0*/  IMAD.MOV.U32 R140, RZ, RZ, R151.reuse ;  /* 0x000000ffff8c7224 */ /* 0x100fe400078e0097 */
[--C-:B------:R-:W-:Y:S02]  /*19f0*/  IMAD.MOV.U32 R139, RZ, RZ, R151.reuse ;  /* 0x000000ffff8b7224 */ /* 0x100fe400078e0097 */
[--C-:B------:R-:W-:Y:S02]  /*1a00*/  IMAD.MOV.U32 R138, RZ, RZ, R151.reuse ;  /* 0x000000ffff8a7224 */ /* 0x100fe400078e0097 */
        /* <DEDUP_REMOVED lines=44> */
[--C-:B------:R-:W-:Y:S01]  /*1cd0*/  IMAD.MOV.U32 R93, RZ, RZ, R151.reuse ;  /* 0x000000ffff5d7224 */ /* 0x100fe200078e0097 */
[----:B------:R-:W-:Y:S02]  /*1ce0*/  WARPGROUP.DEPBAR.LE gsb0, 0x0 ;  /* 0x00008000000079c5 */ /* 0x000fe40000010000 */
[----:B------:R-:W-:Y:S01]  /*1cf0*/  WARPGROUP.ARRIVE ;  /* 0x00000000000079c5 */ /* 0x000fe20000000000 */
[--C-:B------:R-:W-:Y:S02]  /*1d00*/  IMAD.MOV.U32 R92, RZ, RZ, R151.reuse ;  /* 0x000000ffff5c7224 */ /* 0x100fe400078e0097 */
[--C-:B------:R-:W-:Y:S02]  /*1d10*/  IMAD.MOV.U32 R91, RZ, RZ, R151.reuse ;  /* 0x000000ffff5b7224 */ /* 0x100fe400078e0097 */
[----:B------:R-:W-:Y:S01]  /*1d20*/  IMAD.MOV.U32 R90, RZ, RZ, R151 ;  /* 0x000000ffff5a7224 */ /* 0x000fe200078e0097 */
[----:B------:R-:W-:Y:S03]  /*1d30*/  QGMMA.64x128x32.F32.E4M3.E4M3 R24, gdesc[UR4], R24, gsb0 ;  /* 0x01e00000041879f3 */ /* 0x000fe60008000818 */
[----:B------:R-:W-:-:S02]  /*1d40*/  WARPGROUP.DEPBAR.LE gsb0, 0x0 ;  /* 0x00008000000079c5 */ /* 0x000fc40000010000 */
[----:B------:R-:W-:-:S07]  /*1d50*/  WARPGROUP.ARRIVE ;  /* 0x00000000000079c5 */ /* 0x000fce0000000000 */
[----:B------:R-:W-:Y:S03]  /*1d60*/  QGMMA.64x128x32.F32.E4M3.E4M3 R24, gdesc[UR8], R24, gsb0 ;  /* 0x01e00000081879f3 */ /* 0x000fe60008000818 */
[----:B------:R-:W-:Y:S02]  /*1d70*/  WARPGROUP.DEPBAR.LE gsb0, 0x0 ;  /* 0x00008000000079c5 */ /* 0x000fe40000010000 */
        /* <DEDUP_REMOVED lines=15> */
[----:B------:R-:W-:Y:S02]  /*1e70*/  FSEL R24, R24, -INF , P3 ;  /* 0xff80000018187808 */ /* 0x000fe40001800000 */
[----:B------:R-:W-:Y:S02]  /*1e80*/  FSEL R25, R25, -INF , P1 ;  /* 0xff80000019197808 */ /* 0x000fe40000800000 */
[----:B------:R-:W-:Y:S02]  /*1e90*/  FSEL R28, R28, -INF , P2 ;  /* 0xff8000001c1c7808 */ /* 0x000fe40001000000 */
[----:B------:R-:W-:-:S02]  /*1ea0*/  FMNMX.FTZ R5, R24, R25, !PT ;  /* 0x0000001918057209 */ /* 0x000fc40007810000 */
[----:B------:R-:W-:Y:S02]  /*1eb0*/  FSEL R29, R29, -INF , P5 ;  /* 0xff8000001d1d7808 */ /* 0x000fe40002800000 */
[----:B------:R-:W-:Y:S02]  /*1ec0*/  FMNMX.FTZ R0, R28, R5, !PT ;  /* 0x000000051c007209 */ /* 0x000fe40007810000 */
[----:B------:R-:W-:Y:S02]  /*1ed0*/  FSEL R26, R26, -INF , P3 ;  /* 0xff8000001a1a7808 */ /* 0x000fe40001800000 */
[----:B------:R-:W-:Y:S02]  /*1ee0*/  ISETP.GT.AND P3, PT, R4, 0x11, PT ;  /* 0x000000110400780c */ /* 0x000fe40003f64270 */
[----:B------:R-:W-:Y:S02]  /*1ef0*/  FSEL R32, R32, -INF , P4 ;  /* 0xff80000020207808 */ /* 0x000fe40002000000 */
[----:B------:R-:W-:-:S02]  /*1f00*/  FMNMX.FTZ R5, R29, R0, !PT ;  /* 0x000000001d057209 */ /* 0x000fc40007810000 */
[----:B------:R-:W-:Y:S02]  /*1f10*/  FSEL R27, R27, -INF , P1 ;  /* 0xff8000001b1b7808 */ /* 0x000fe40000800000 */
[----:B------:R-:W-:Y:S02]  /*1f20*/  ISETP.GT.AND P1, PT, R4, 0x18, PT ;  /* 0x000000180400780c */ /* 0x000fe40003f24270 */
[----:B------:R-:W-:Y:S02]  /*1f30*/  FSEL R33, R33, -INF , P3 ;  /* 0xff80000021217808 */ /* 0x000fe40001800000 */
[----:B------:R-:W-:Y:S02]  /*1f40*/  FMNMX.FTZ R0, R32, R5, !PT ;  /* 0x0000000520007209 */ /* 0x000fe40007810000 */
[----:B------:R-:W-:Y:S02]  /*1f50*/  FSEL R30, R30, -INF , P2 ;  /* 0xff8000001e1e7808 */ /* 0x000fe40001000000 */
[----:B------:R-:W-:-:S02]  /*1f60*/  ISETP.GT.AND P2, PT, R4, 0x19, PT ;  /* 0x000000190400780c */ /* 0x000fc40003f44270 */
        /* <DEDUP_REMOVED lines=63> */
[----:B------:R-:W-:Y:S02]  /*2360*/  FMNMX.FTZ R5, R65, R0, !PT ;  /* 0x0000000041057209 */ /* 0x000fe40007810000 */
[----:B------:R-:W-:Y:S02]  /*2370*/  FSEL R69, R69, -INF , P0 ;  /* 0xff80000045457808 */ /* 0x000fe40000000000 */
[----:B------:R-:W-:-:S02]  /*2380*/  FMNMX.FTZ R0, R68, R5, !PT ;  /* 0x0000000544007209 */ /* 0x000fc40007810000 */
[----:B------:R-:W-:Y:S02]  /*2390*/  ISETP.GT.AND P0, PT, R4, 0x61, PT ;  /* 0x000000610400780c */ /* 0x000fe40003f04270 */
[----:B------:R-:W-:Y:S02]  /*23a0*/  FSEL R72, R72, -INF , P6 ;  /* 0xff80000048487808 */ /* 0x000fe40003000000 */
[----:B------:R-:W-:Y:S02]  /*23b0*/  FMNMX.FTZ R5, R69, R0, !PT ;  /* 0x0000000045057209 */ /* 0x000fe40007810000 */
[----:B------:R-:W-:Y:S02]  /*23c0*/  FSEL R67, R67, -INF , P1 ;  /* 0xff80000043437808 */ /* 0x000fe40000800000 */
[----:B------:R-:W-:Y:S02]  /*23d0*/  ISETP.GT.AND P1, PT, R4, 0x68, PT ;  /* 0x000000680400780c */ /* 0x000fe40003f24270 */
[----:B------:R-:W-:-:S02]  /*23e0*/  FSEL R73, R73, -INF , P0 ;  /* 0xff80000049497808 */ /* 0x000fc40000000000 */
[----:B------:R-:W-:Y:S02]  /*23f0*/  FMNMX.FTZ R0, R72, R5, !PT ;  /* 0x0000000548007209 */ /* 0x000fe40007810000 */
[----:B------:R-:W-:Y:S02]  /*2400*/  FSEL R70, R70, -INF , P2 ;  /* 0xff80000046467808 */ /* 0x000fe40001000000 */
[----:B------:R-:W-:Y:S02]  /*2410*/  ISETP.GT.AND P2, PT, R4, 0x69, PT ;  /* 0x000000690400780c */ /* 0x000fe40003f44270 */
[----:B------:R-:W-:Y:S02]  /*2420*/  FSEL R76, R76, -INF , P1 ;  /* 0xff8000004c4c7808 */ /* 0x000fe40000800000 */
[----:B------:R-:W-:Y:S02]  /*2430*/  FMNMX.FTZ R5, R73, R0, !PT ;  /* 0x0000000049057209 */ /* 0x000fe40007810000 */
[----:B------:R-:W-:-:S02]  /*2440*/  FSEL R66, R66, -INF , P3 ;  /* 0xff80000042427808 */ /* 0x000fc40001800000 */
[----:B------:R-:W-:Y:S02]  /*2450*/  FSEL R77, R77, -INF , P2 ;  /* 0xff8000004d4d7808 */ /* 0x000fe40001000000 */
[----:B------:R-:W-:Y:S02]  /*2460*/  FMNMX.FTZ R0, R76, R5, !PT ;  /* 0x000000054c007209 */ /* 0x000fe40007810000 */
[----:B------:R-:W-:Y:S02]  /*2470*/  ISETP.GT.AND P3, PT, R4, 0x70, PT ;  /* 0x000000700400780c */ /* 0x000fe40003f64270 */
[----:B------:R-:W-:Y:S02]  /*2480*/  FSEL R63, R63, -INF , P4 ;  /* 0xff8000003f3f7808 */ /* 0x000fe40002000000 */
[----:B------:R-:W-:Y:S02]  /*2490*/  FSEL R80, R80, -INF , P3 ;  /* 0xff80000050507808 */ /* 0x000fe40001800000 */
[----:B------:R-:W-:-:S02]  /*24a0*/  FMNMX.FTZ R5, R77, R0, !PT ;  /* 0x000000004d057209 */ /* 0x000fc40007810000 */
[----:B------:R-:W-:Y:S02]  /*24b0*/  ISETP.GT.AND P4, PT, R4, 0x71, PT ;  /* 0x000000710400780c */ /* 0x000fe40003f84270 */
[----:B------:R-:W-:Y:S02]  /*24c0*/  FSEL R62, R62, -INF , P5 ;  /* 0xff8000003e3e7808 */ /* 0x000fe40002800000 */
[----:B------:R-:W-:Y:S02]  /*24d0*/  FSEL R81, R81, -INF , P4 ;  /* 0xff80000051517808 */ /* 0x000fe40002000000 */
[----:B------:R-:W-:Y:S02]  /*24e0*/  FMNMX.FTZ R0, R80, R5, !PT ;  /* 0x0000000550007209 */ /* 0x000fe40007810000 */
[----:B------:R-:W-:Y:S02]  /*24f0*/  ISETP.GT.AND P5, PT, R4, 0x78, PT ;  /* 0x000000780400780c */ /* 0x000fe40003fa4270 */
[----:B------:R-:W-:-:S02]  /*2500*/  FMNMX.FTZ R5, R81, R0, !PT ;  /* 0x0000000051057209 */ /* 0x000fc40007810000 */
[----:B------:R-:W-:Y:S02]  /*2510*/  FSEL R84, R84, -INF , P5 ;  /* 0xff80000054547808 */ /* 0x000fe40002800000 */
[----:B------:R-:W-:Y:S02]  /*2520*/  ISETP.GT.AND P6, PT, R4, 0x79, PT ;  /* 0x000000790400780c */ /* 0x000fe40003fc4270 */
[----:B------:R-:W-:Y:S02]  /*2530*/  FMNMX.FTZ R0, R84, R5, !PT ;  /* 0x0000000554007209 */ /* 0x000fe40007810000 */
[----:B------:R-:W-:Y:S02]  /*2540*/  FSEL R85, R85, -INF , P6 ;  /* 0xff80000055557808 */ /* 0x000fe40003000000 */
[----:B------:R-:W-:Y:S02]  /*2550*/  P2R R8, PR, RZ, 0x4 ;  /* 0x00000004ff087803 */ /* 0x000fe40000000000 */
[----:B------:R-:W-:-:S02]  /*2560*/  FMNMX.FTZ R5, R85, R0, !PT ;  /* 0x0000000055057209 */ /* 0x000fc40007810000 */
[----:B------:R-:W-:Y:S02]  /*2570*/  P2R R10, PR, RZ, 0x1 ;  /* 0x00000001ff0a7803 */ /* 0x000fe40000000000 */
[----:B------:R-:W-:Y:S01]  /*2580*/  ISETP.GT.AND P0, PT, R4, 0x60, PT ;  /* 0x000000600400780c */ /* 0x000fe20003f04270 */
[----:B------:R-:W2:Y:S01]  /*2590*/  SHFL.BFLY PT, R0, R5, 0x2, 0x1f ;  /* 0x0c401f0005007f89 */ /* 0x000ea200000e0000 */
[----:B------:R-:W-:Y:S02]  /*25a0*/  P2R R9, PR, RZ, 0x2 ;  /* 0x00000002ff097803 */ /* 0x000fe40000000000 */
[----:B------:R-:W-:Y:S02]  /*25b0*/  FSEL R74, R74, -INF , P0 ;  /* 0xff8000004a4a7808 */ /* 0x000fe40000000000 */
[----:B------:R-:W-:Y:S02]  /*25c0*/  ISETP.NE.AND P0, PT, R10, RZ, PT ;  /* 0x000000ff0a00720c */ /* 0x000fe40003f05270 */
[----:B------:R-:W-:-:S02]  /*25d0*/  ISETP.GT.AND P1, PT, R4, 0x59, PT ;  /* 0x000000590400780c */ /* 0x000fc40003f24270 */
[----:B------:R-:W-:Y:S02]  /*25e0*/  FSEL R75, R75, -INF , P0 ;  /* 0xff8000004b4b7808 */ /* 0x000fe40000000000 */
[----:B------:R-:W-:Y:S02]  /*25f0*/  FSEL R71, R71, -INF , P1 ;  /* 0xff80000047477808 */ /* 0x000fe40000800000 */
[----:B------:R-:W-:Y:S02]  /*2600*/  ISETP.NE.AND P1, PT, R9, RZ, PT ;  /* 0x000000ff0900720c */ /* 0x000fe40003f25270 */
[----:B------:R-:W-:Y:S02]  /*2610*/  FSEL R82, R82, -INF , P3 ;  /* 0xff80000052527808 */ /* 0x000fe40001800000 */
[----:B------:R-:W-:Y:S02]  /*2620*/  FSEL R78, R78, -INF , P1 ;  /* 0xff8000004e4e7808 */ /* 0x000fe40000800000 */
[----:B------:R-:W-:-:S02]  /*2630*/  FSEL R83, R83, -INF , P4 ;  /* 0xff80000053537808 */ /* 0x000fc40002000000 */
[----:B------:R-:W-:Y:S02]  /*2640*/  FSEL R86, R86, -INF , P5 ;  /* 0xff80000056567808 */ /* 0x000fe40002800000 */
[----:B------:R-:W-:Y:S02]  /*2650*/  FSEL R87, R87, -INF , P6 ;  /* 0xff80000057577808 */ /* 0x000fe40003000000 */
[----:B--2---:R-:W-:Y:S02]  /*2660*/  FMNMX.FTZ R6, R5, R0, !PT ;  /* 0x0000000005067209 */ /* 0x004fe40007810000 */
[----:B------:R-:W-:Y:S02]  /*2670*/  FMNMX.FTZ R5, R26, R27, !PT ;  /* 0x0000001b1a057209 */ /* 0x000fe40007810000 */
[----:B------:R-:W-:Y:S01]  /*2680*/  ISETP.NE.AND P0, PT, R11, RZ, PT ;  /* 0x000000ff0b00720c */ /* 0x000fe20003f05270 */
[----:B------:R-:W2:Y:S02]  /*2690*/  SHFL.BFLY PT, R7, R6, 0x1, 0x1f ;  /* 0x0c201f0006077f89 */ /* 0x000ea400000e0000 */
[----:B--2---:R-:W-:Y:S01]  /*26a0*/  FMNMX.FTZ R0, R6, R7, !PT ;  /* 0x0000000706007209 */ /* 0x004fe20007810000 */
[----:B------:R-:W-:-:S03]  /*26b0*/  IMAD.U32 R7, RZ, RZ, UR40 ;  /* 0x00000028ff077e24 */ /* 0x000fc6000f8e00ff */
[C---:B------:R-:W-:Y:S01]  /*26c0*/  FSETP.NEU.FTZ.AND P2, PT, R0.reuse, -INF , PT ;  /* 0xff8000000000780b */ /* 0x040fe20003f5d000 */
[----:B------:R-:W-:-:S05]  /*26d0*/  FFMA.FTZ R7, R0, R7, -8 ;  /* 0xc100000000077423 */ /* 0x000fca0000010007 */
[----:B------:R-:W-:Y:S02]  /*26e0*/  FSEL R88, R7, RZ, P2 ;  /* 0x000000ff07587208 */ /* 0x000fe40001000000 */
[----:B------:R-:W-:Y:S02]  /*26f0*/  ISETP.NE.AND P2, PT, R8, RZ, PT ;  /* 0x000000ff0800720c */ /* 0x000fe40003f45270 */
[----:B------:R-:W-:Y:S01]  /*2700*/  FMNMX.FTZ R8, R30, R5, !PT ;  /* 0x000000051e087209 */ /* 0x000fe20007810000 */
[----:B------:R-:W-:-:S01]  /*2710*/  FFMA.FTZ R4, R24, UR40, -R88 ;  /* 0x0000002818047c23 */ /* 0x000fc20008010858 */
[----:B------:R-:W-:Y:S01]  /*2720*/  FSEL R79, R79, -INF , P2 ;  /* 0xff8000004f4f7808 */ /* 0x000fe20001000000 */
[----:B------:R-:W-:-:S01]  /*2730*/  FFMA.FTZ R7, R25, UR40, -R88 ;  /* 0x0000002819077c23 */ /* 0x000fc20008010858 */
[----:B------:R-:W-:Y:S01]  /*2740*/  FMNMX.FTZ R5, R31, R8, !PT ;  /* 0x000000081f057209 */ /* 0x000fe20007810000 */
[----:B------:R-:W-:-:S01]  /*2750*/  FFMA.FTZ R6, R28, UR40, -R88 ;  /* 0x000000281c067c23 */ /* 0x000fc20008010858 */
[--C-:B------:R-:W-:Y:S01]  /*2760*/  FFMA.FTZ R9, R29, UR40, -R88.reuse ;  /* 0x000000281d097c23 */ /* 0x100fe20008010858 */
[----:B------:R-:W-:Y:S01]  /*2770*/  MUFU.EX2 R4, R4 ;  /* 0x0000000400047308 */ /* 0x000fe20000000800 */
[----:B------:R-:W-:Y:S01]  /*2780*/  FMNMX.FTZ R10, R34, R5, !PT ;  /* 0x00000005220a7209 */ /* 0x000fe20007810000 */
[--C-:B------:R-:W-:Y:S01]  /*2790*/  FFMA.FTZ R8, R32, UR40, -R88.reuse ;  /* 0x0000002820087c23 */ /* 0x100fe20008010858 */
[----:B------:R-:W-:-:S01]  /*27a0*/  FFMA.FTZ R11, R33, UR40, -R88 ;  /* 0x00000028210b7c23 */ /* 0x000fc20008010858 */
[----:B-1----:R-:W-:Y:S01]  /*27b0*/  LOP3.LUT P2, RZ, R89, 0x7f, RZ, 0xc0, !PT ;  /* 0x0000007f59ff7812 */ /* 0x002fe2000784c0ff */
[----:B------:R-:W-:-:S01]  /*27c0*/  FFMA.FTZ R13, R37, UR40, -R88 ;  /* 0x00000028250d7c23 */ /* 0x000fc20008010858 */
[----:B------:R-:W-:Y:S01]  /*27d0*/  FMNMX.FTZ R5, R35, R10, !PT ;  /* 0x0000000a23057209 */ /* 0x000fe20007810000 */
[----:B------:R-:W-:-:S01]  /*27e0*/  FFMA.FTZ R15, R41, UR40, -R88 ;  /* 0x00000028290f7c23 */ /* 0x000fc20008010858 */
[----:B------:R-:W1:Y:S01]  /*27f0*/  MUFU.EX2 R7, R7 ;  /* 0x0000000700077308 */ /* 0x000e620000000800 */
[----:B------:R-:W-:-:S01]  /*2800*/  FFMA.FTZ R44, R44, UR40, -R88 ;  /* 0x000000282c2c7c23 */ /* 0x000fc20008010858 */
[----:B------:R-:W-:Y:S01]  /*2810*/  FMNMX.FTZ R10, R38, R5, !PT ;  /* 0x00000005260a7209 */ /* 0x000fe20007810000 */
[----:B------:R-:W-:-:S01]  /*2820*/  FFMA.FTZ R45, R45, UR40, -R88 ;  /* 0x000000282d2d7c23 */ /* 0x000fc20008010858 */
[--C-:B------:R-:W-:Y:S01]  /*2830*/  FFMA.FTZ R21, R49, UR40, -R88.reuse ;  /* 0x0000002831157c23 */ /* 0x100fe20008010858 */
[----:B------:R-:W-:-:S01]  /*2840*/  FFMA.FTZ R52, R52, UR40, -R88 ;  /* 0x0000002834347c23 */ /* 0x000fc20008010858 */
[----:B------:R-:W-:Y:S01]  /*2850*/  FMNMX.FTZ R5, R39, R10, !PT ;  /* 0x0000000a27057209 */ /* 0x000fe20007810000 */
[----:B------:R-:W-:-:S01]  /*2860*/  FFMA.FTZ R10, R36, UR40, -R88 ;  /* 0x00000028240a7c23 */ /* 0x000fc20008010858 */
[----:B------:R-:W-:Y:S01]  /*2870*/  MUFU.EX2 R6, R6 ;  /* 0x0000000600067308 */ /* 0x000fe20000000800 */
[----:B------:R-:W-:Y:S01]  /*2880*/  @!P2 VIADD R3, R3, 0x38840 ;  /* 0x000388400303a836 */ /* 0x000fe20000000000 */
[----:B------:R-:W-:Y:S01]  /*2890*/  FMNMX.FTZ R12, R42, R5, !PT ;  /* 0x000000052a0c7209 */ /* 0x000fe20007810000 */
[----:B------:R-:W-:-:S01]  /*28a0*/  FFMA.FTZ R53, R53, UR40, -R88 ;  /* 0x0000002835357c23 */ /* 0x000fc20008010858 */
[--C-:B------:R-:W-:Y:S01]  /*28b0*/  FFMA.FTZ R57, R57, UR40, -R88.reuse ;  /* 0x0000002839397c23 */ /* 0x100fe20008010858 */
[----:B------:R-:W-:-:S01]  /*28c0*/  FFMA.FTZ R60, R60, UR40, -R88 ;  /* 0x000000283c3c7c23 */ /* 0x000fc20008010858 */
[----:B------:R-:W-:Y:S01]  /*28d0*/  FMNMX.FTZ R5, R43, R12, !PT ;  /* 0x0000000c2b057209 */ /* 0x000fe20007810000 */
[----:B------:R-:W-:-:S01]  /*28e0*/  FFMA.FTZ R61, R61, UR40, -R88 ;  /* 0x000000283d3d7c23 */ /* 0x000fc20008010858 */
[----:B------:R-:W2:Y:S01]  /*28f0*/  MUFU.EX2 R9, R9 ;  /* 0x0000000900097308 */ /* 0x000ea20000000800 */
[----:B-1----:R-:W-:-:S01]  /*2900*/  FADD.FTZ R29, R4, R7 ;  /* 0x00000007041d7221 */ /* 0x002fc20000010000 */
[----:B------:R-:W-:Y:S01]  /*2910*/  FMNMX.FTZ R12, R46, R5, !PT ;  /* 0x000000052e0c7209 */ /* 0x000fe20007810000 */
[----:B------:R-:W-:-:S01]  /*2920*/  FFMA.FTZ R64, R64, UR40, -R88 ;  /* 0x0000002840407c23 */ /* 0x000fc20008010858 */
[----:B------:R-:W-:Y:S01]  /*2930*/  @!P2 PRMT R3, RZ, 0x654, R3 ;  /* 0x00000654ff03a816 */ /* 0x000fe20000000003 */
[----:B------:R-:W-:-:S01]  /*2940*/  FFMA.FTZ R65, R65, UR40, -R88 ;  /* 0x0000002841417c23 */ /* 0x000fc20008010858 */
[----:B------:R-:W-:Y:S01]  /*2950*/  FMNMX.FTZ R5, R47, R12, !PT ;  /* 0x0000000c2f057209 */ /* 0x000fe20007810000 */
[----:B------:R-:W-:-:S01]  /*2960*/  FFMA.FTZ R12, R40, UR40, -R88 ;  /* 0x00000028280c7c23 */ /* 0x000fc20008010858 */
[----:B------:R-:W-:Y:S01]  /*2970*/  MUFU.EX2 R8, R8 ;  /* 0x0000000800087308 */ /* 0x000fe20000000800 */
[----:B------:R1:W-:Y:S01]  /*2980*/  @!P2 SYNCS.ARRIVE.TRANS64.RED.A1T0 RZ, [R3+URZ], RZ ;  /* 0x000000ff03ffa9a7 */ /* 0x0003e2000810043f */
[----:B------:R-:W-:Y:S01]  /*2990*/  FMNMX.FTZ R14, R50, R5, !PT ;  /* 0x00000005320e7209 */ /* 0x000fe20007810000 */
[--C-:B------:R-:W-:Y:S01]  /*29a0*/  FFMA.FTZ R68, R68, UR40, -R88.reuse ;  /* 0x0000002844447c23 */ /* 0x100fe20008010858 */
[----:B------:R-:W-:-:S01]  /*29b0*/  FFMA.FTZ R69, R69, UR40, -R88 ;  /* 0x0000002845457c23 */ /* 0x000fc20008010858 */
[--C-:B------:R-:W-:Y:S01]  /*29c0*/  FFMA.FTZ R76, R76, UR40, -R88.reuse ;  /* 0x000000284c4c7c23 */ /* 0x100fe20008010858 */
[----:B------:R-:W-:Y:S01]  /*29d0*/  FMNMX.FTZ R5, R51, R14, !PT ;  /* 0x0000000e33057209 */ /* 0x000fe20007810000 */
[--C-:B------:R-:W-:Y:S01]  /*29e0*/  FFMA.FTZ R77, R77, UR40, -R88.reuse ;  /* 0x000000284d4d7c23 */ /* 0x100fe20008010858 */
[----:B------:R-:W-:Y:S01]  /*29f0*/  MUFU.EX2 R11, R11 ;  /* 0x0000000b000b7308 */ /* 0x000fe20000000800 */
[----:B--2---:R-:W-:Y:S01]  /*2a00*/  F2FP.SATFINITE.E4M3.F32.PACK_AB_MERGE_C R216, R9, R6, RZ ;  /* 0x0000000609d8723e */ /* 0x004fe200048070ff */
[--C-:B------:R-:W-:Y:S01]  /*2a10*/  FFMA.FTZ R72, R72, UR40, -R88.reuse ;  /* 0x0000002848487c23 */ /* 0x100fe20008010858 */
[----:B------:R-:W-:Y:S01]  /*2a20*/  FMNMX.FTZ R14, R54, R5, !PT ;  /* 0x00000005360e7209 */ /* 0x000fe20007810000 */
[----:B------:R-:W-:Y:S01]  /*2a30*/  FFMA.FTZ R73, R73, UR40, -R88 ;  /* 0x0000002849497c23 */ /* 0x000fe20008010858 */
[----:B------:R-:W-:Y:S01]  /*2a40*/  F2FP.SATFINITE.E4M3.F32.PACK_AB_MERGE_C R216, R7, R4, R216 ;  /* 0x0000000407d8723e */ /* 0x000fe200048070d8 */
[--C-:B------:R-:W-:Y:S01]  /*2a50*/  FFMA.FTZ R84, R84, UR40, -R88.reuse ;  /* 0x0000002854547c23 */ /* 0x100fe20008010858 */
[----:B------:R-:W-:Y:S01]  /*2a60*/  FMNMX.FTZ R5, R55, R14, !PT ;  /* 0x0000000e37057209 */ /* 0x000fe20007810000 */
[----:B------:R-:W-:Y:S01]  /*2a70*/  MUFU.EX2 R10, R10 ;  /* 0x0000000a000a7308 */ /* 0x000fe20000000800 */
[----:B------:R-:W-:-:S01]  /*2a80*/  FFMA.FTZ R85, R85, UR40, -R88 ;  /* 0x0000002855557c23 */ /* 0x000fc20008010858 */
[----:B------:R-:W-:Y:S01]  /*2a90*/  FFMA.FTZ R81, R81, UR40, -R88 ;  /* 0x0000002851517c23 */ /* 0x000fe20008010858 */
[----:B------:R-:W-:Y:S01]  /*2aa0*/  FMNMX.FTZ R14, R58, R5, !PT ;  /* 0x000000053a0e7209 */ /* 0x000fe20007810000 */
[----:B------:R-:W-:-:S02]  /*2ab0*/  IMAD.MOV.U32 R89, RZ, RZ, R151 ;  /* 0x000000ffff597224 */ /* 0x000fc400078e0097 */
[--C-:B------:R-:W-:Y:S01]  /*2ac0*/  IMAD.MOV.U32 R49, RZ, RZ, R151.reuse ;  /* 0x000000ffff317224 */ /* 0x100fe200078e0097 */
[----:B------:R-:W-:Y:S01]  /*2ad0*/  FMNMX.FTZ R5, R59, R14, !PT ;  /* 0x0000000e3b057209 */ /* 0x000fe20007810000 */
[----:B------:R-:W2:Y:S01]  /*2ae0*/  MUFU.EX2 R13, R13 ;  /* 0x0000000d000d7308 */ /* 0x000ea20000000800 */
[--C-:B------:R-:W-:Y:S02]  /*2af0*/  IMAD.MOV.U32 R41, RZ, RZ, R151.reuse ;  /* 0x000000ffff297224 */ /* 0x100fe400078e0097 */
[----:B------:R-:W-:Y:S01]  /*2b00*/  FMNMX.FTZ R14, R62, R5, !PT ;  /* 0x000000053e0e7209 */ /* 0x000fe20007810000 */
[--C-:B------:R-:W-:Y:S02]  /*2b10*/  IMAD.MOV.U32 R40, RZ, RZ, R151.reuse ;  /* 0x000000ffff287224 */ /* 0x100fe400078e0097 */
[----:B------:R-:W-:Y:S01]  /*2b20*/  IMAD.MOV.U32 R37, RZ, RZ, R151 ;  /* 0x000000ffff257224 */ /* 0x000fe200078e0097 */
[----:B------:R-:W-:Y:S01]  /*2b30*/  FMNMX.FTZ R5, R63, R14, !PT ;  /* 0x0000000e3f057209 */ /* 0x000fe20007810000 */
[----:B------:R-:W-:Y:S01]  /*2b40*/  MUFU.EX2 R12, R12 ;  /* 0x0000000c000c7308 */ /* 0x000fe20000000800 */
[----:B------:R-:W-:-:S01]  /*2b50*/  FFMA.FTZ R14, R48, UR40, -R88 ;  /* 0x00000028300e7c23 */ /* 0x000fc20008010858 */
[--C-:B------:R-:W-:Y:S01]  /*2b60*/  IMAD.MOV.U32 R48, RZ, RZ, R151.reuse ;  /* 0x000000ffff307224 */ /* 0x100fe200078e0097 */
[----:B------:R-:W-:Y:S01]  /*2b70*/  FMNMX.FTZ R20, R66, R5, !PT ;  /* 0x0000000542147209 */ /* 0x000fe20007810000 */
[----:B------:R-:W-:-:S03]  /*2b80*/  IMAD.MOV.U32 R36, RZ, RZ, R151 ;  /* 0x000000ffff247224 */ /* 0x000fc600078e0097 */
[----:B------:R-:W-:Y:S01]  /*2b90*/  FMNMX.FTZ R5, R67, R20, !PT ;  /* 0x0000001443057209 */ /* 0x000fe20007810000 */
[----:B------:R-:W-:Y:S01]  /*2ba0*/  MUFU.EX2 R15, R15 ;  /* 0x0000000f000f7308 */ /* 0x000fe20000000800 */
[----:B--2---:R-:W-:Y:S02]  /*2bb0*/  F2FP.SATFINITE.E4M3.F32.PACK_AB_MERGE_C R218, R13, R10, RZ ;  /* 0x0000000a0dda723e */ /* 0x004fe400048070ff */
[----:B------:R-:W-:Y:S02]  /*2bc0*/  FMNMX.FTZ R20, R70, R5, !PT ;  /* 0x0000000546147209 */ /* 0x000fe40007810000 */
[----:B------:R-:W-:Y:S02]  /*2bd0*/  F2FP.SATFINITE.E4M3.F32.PACK_AB_MERGE_C R218, R11, R8, R218 ;  /* 0x000000080bda723e */ /* 0x000fe400048070da */
[----:B------:R-:W-:Y:S01]  /*2be0*/  FMNMX.FTZ R5, R71, R20, !PT ;  /* 0x0000001447057209 */ /* 0x000fe20007810000 */
[----:B------:R-:W-:Y:S03]  /*2bf0*/  MUFU.EX2 R44, R44 ;  /* 0x0000002c002c7308 */ /* 0x000fe60000000800 */
[----:B------:R-:W-:-:S04]  /*2c00*/  FMNMX.FTZ R20, R74, R5, !PT ;  /* 0x000000054a147209 */ /* 0x000fc80007810000 */
[----:B------:R-:W-:Y:S01]  /*2c10*/  FMNMX.FTZ R5, R75, R20, !PT ;  /* 0x000000144b057209 */ /* 0x000fe20007810000 */
[----:B------:R-:W-:Y:S03]  /*2c20*/  MUFU.EX2 R45, R45 ;  /* 0x0000002d002d7308 */ /* 0x000fe60000000800 */
[----:B------:R-:W-:-:S04]  /*2c30*/  FMNMX.FTZ R20, R78, R5, !PT ;  /* 0x000000054e147209 */ /* 0x000fc80007810000 */
[----:B------:R-:W-:Y:S01]  /*2c40*/  FMNMX.FTZ R5, R79, R20, !PT ;  /* 0x000000144f057209 */ /* 0x000fe20007810000 */
[----:B------:R-:W-:Y:S01]  /*2c50*/  MUFU.EX2 R14, R14 ;  /* 0x0000000e000e7308 */ /* 0x000fe20000000800 */
[----:B------:R-:W-:-:S01]  /*2c60*/  FFMA.FTZ R20, R56, UR40, -R88 ;  /* 0x0000002838147c23 */ /* 0x000fc20008010858 */
[----:B------:R-:W-:Y:S01]  /*2c70*/  IMAD.MOV.U32 R56, RZ, RZ, R151 ;  /* 0x000000ffff387224 */ /* 0x000fe200078e0097 */
[----:B------:R-:W-:-:S04]  /*2c80*/  FMNMX.FTZ R24, R82, R5, !PT ;  /* 0x0000000552187209 */ /* 0x000fc80007810000 */
[----:B------:R-:W-:Y:S01]  /*2c90*/  FMNMX.FTZ R5, R83, R24, !PT ;  /* 0x0000001853057209 */ /* 0x000fe20007810000 */
[----:B------:R-:W-:Y:S03]  /*2ca0*/  MUFU.EX2 R21, R21 ;  /* 0x0000001500157308 */ /* 0x000fe60000000800 */
[----:B------:R-:W-:-:S04]  /*2cb0*/  FMNMX.FTZ R24, R86, R5, !PT ;  /* 0x0000000556187209 */ /* 0x000fc80007810000 */
[----:B------:R-:W-:Y:S01]  /*2cc0*/  FMNMX.FTZ R24, R87, R24, !PT ;  /* 0x0000001857187209 */ /* 0x000fe20007810000 */
[----:B------:R-:W-:Y:S04]  /*2cd0*/  MUFU.EX2 R52, R52 ;  /* 0x0000003400347308 */ /* 0x000fe80000000800 */
[----:B------:R-:W2:Y:S04]  /*2ce0*/  SHFL.BFLY PT, R5, R24, 0x2, 0x1f ;  /* 0x0c401f0018057f89 */ /* 0x000ea800000e0000 */
[----:B------:R-:W-:Y:S08]  /*2cf0*/  MUFU.EX2 R53, R53 ;  /* 0x0000003500357308 */ /* 0x000ff00000000800 */
[----:B------:R-:W-:Y:S08]  /*2d00*/  MUFU.EX2 R20, R20 ;  /* 0x0000001400147308 */ /* 0x000ff00000000800 */
[----:B------:R-:W-:Y:S01]  /*2d10*/  MUFU.EX2 R57, R57 ;  /* 0x0000003900397308 */ /* 0x000fe20000000800 */
[----:B--2---:R-:W-:Y:S01]  /*2d20*/  FMNMX.FTZ R25, R24, R5, !PT ;  /* 0x0000000518197209 */ /* 0x004fe20007810000 */
[----:B------:R-:W-:Y:S01]  /*2d30*/  FFMA.FTZ R24, R80, UR40, -R88 ;  /* 0x0000002850187c23 */ /* 0x000fe20008010858 */
[----:B------:R-:W-:-:S05]  /*2d40*/  IMAD.MOV.U32 R88, RZ, RZ, R151 ;  /* 0x000000ffff587224 */ /* 0x000fca00078e0097 */
[----:B------:R-:W-:Y:S01]  /*2d50*/  MUFU.EX2 R60, R60 ;  /* 0x0000003c003c7308 */ /* 0x000fe20000000800 */
[----:B------:R-:W2:Y:S01]  /*2d60*/  SHFL.BFLY PT, R28, R25, 0x1, 0x1f ;  /* 0x0c201f00191c7f89 */ /* 0x000ea200000e0000 */
[----:B------:R-:W-:-:S06]  /*2d70*/  IMAD.MOV.U32 R80, RZ, RZ, R151 ;  /* 0x000000ffff507224 */ /* 0x000fcc00078e0097 */
[----:B------:R-:W-:Y:S08]  /*2d80*/  MUFU.EX2 R61, R61 ;  /* 0x0000003d003d7308 */ /* 0x000ff00000000800 */
[----:B------:R-:W-:Y:S08]  /*2d90*/  MUFU.EX2 R64, R64 ;  /* 0x0000004000407308 */ /* 0x000ff00000000800 */
[----:B------:R-:W-:Y:S01]  /*2da0*/  MUFU.EX2 R65, R65 ;  /* 0x0000004100417308 */ /* 0x000fe20000000800 */
[----:B--2---:R-:W-:Y:S01]  /*2db0*/  FMNMX.FTZ R5, R25, R28, !PT ;  /* 0x0000001c19057209 */ /* 0x004fe20007810000 */
[----:B------:R-:W-:-:S03]  /*2dc0*/  IMAD.U32 R28, RZ, RZ, UR40 ;  /* 0x00000028ff1c7e24 */ /* 0x000fc6000f8e00ff */
[C---:B------:R-:W-:Y:S01]  /*2dd0*/  FSETP.NEU.FTZ.AND P1, PT, R5.reuse, -INF , PT ;  /* 0xff8000000500780b */ /* 0x040fe20003f3d000 */
[----:B------:R-:W-:-:S01]  /*2de0*/  FFMA.FTZ R25, R5, R28, -8 ;  /* 0xc100000005197423 */ /* 0x000fc2000001001c */
[----:B------:R-:W-:Y:S01]  /*2df0*/  FADD.FTZ R28, R6, R29 ;  /* 0x0000001d061c7221 */ /* 0x000fe20000010000 */
[----:B------:R-:W-:Y:S03]  /*2e00*/  MUFU.EX2 R68, R68 ;  /* 0x0000004400447308 */ /* 0x000fe60000000800 */
[----:B------:R-:W-:Y:S01]  /*2e10*/  FSEL R25, R25, RZ, P1 ;  /* 0x000000ff19197208 */ /* 0x000fe20000800000 */
[----:B------:R-:W-:Y:S01]  /*2e20*/  FADD.FTZ R29, R9, R28 ;  /* 0x0000001c091d7221 */ /* 0x000fe20000010000 */
[----:B------:R-:W-:-:S03]  /*2e30*/  PLOP3.LUT P1, PT, PT, PT, UP0, 0x80, 0x0 ;  /* 0x000000000000781c */ /* 0x000fc60003f2f008 */
[--C-:B------:R-:W-:Y:S01]  /*2e40*/  FFMA.FTZ R26, R26, UR40, -R25.reuse ;  /* 0x000000281a1a7c23 */ /* 0x100fe20008010819 */
[----:B------:R-:W-:-:S01]  /*2e50*/  FFMA.FTZ R27, R27, UR40, -R25 ;  /* 0x000000281b1b7c23 */ /* 0x000fc20008010819 */
[--C-:B------:R-:W-:Y:S01]  /*2e60*/  FFMA.FTZ R30, R30, UR40, -R25.reuse ;  /* 0x000000281e1e7c23 */ /* 0x100fe20008010819 */
[----:B------:R-:W-:-:S01]  /*2e70*/  FFMA.FTZ R31, R31, UR40, -R25 ;  /* 0x000000281f1f7c23 */ /* 0x000fc20008010819 */
[--C-:B------:R-:W-:Y:S01]  /*2e80*/  FFMA.FTZ R34, R34, UR40, -R25.reuse ;  /* 0x0000002822227c23 */ /* 0x100fe20008010819 */
[----:B------:R-:W-:-:S01]  /*2e90*/  FFMA.FTZ R35, R35, UR40, -R25 ;  /* 0x0000002823237c23 */ /* 0x000fc20008010819 */
[----:B------:R-:W-:Y:S01]  /*2ea0*/  MUFU.EX2 R26, R26 ;  /* 0x0000001a001a7308 */ /* 0x000fe20000000800 */
[----:B------:R-:W-:-:S01]  /*2eb0*/  FFMA.FTZ R38, R38, UR40, -R25 ;  /* 0x0000002826267c23 */ /* 0x000fc20008010819 */
[--C-:B------:R-:W-:Y:S01]  /*2ec0*/  FFMA.FTZ R39, R39, UR40, -R25.reuse ;  /* 0x0000002827277c23 */ /* 0x100fe20008010819 */
[----:B------:R-:W-:-:S01]  /*2ed0*/  FFMA.FTZ R42, R42, UR40, -R25 ;  /* 0x000000282a2a7c23 */ /* 0x000fc20008010819 */
[----:B------:R-:W-:Y:S01]  /*2ee0*/  FFMA.FTZ R43, R43, UR40, -R25 ;  /* 0x000000282b2b7c23 */ /* 0x000fe20008010819 */
[----:B------:R-:W-:-:S01]  /*2ef0*/  FADD.FTZ R28, R8, R29 ;  /* 0x0000001d081c7221 */ /* 0x000fc20000010000 */
[--C-:B------:R-:W-:Y:S01]  /*2f00*/  FFMA.FTZ R46, R46, UR40, -R25.reuse ;  /* 0x000000282e2e7c23 */ /* 0x100fe20008010819 */
[----:B------:R-:W-:-:S01]  /*2f10*/  FFMA.FTZ R47, R47, UR40, -R25 ;  /* 0x000000282f2f7c23 */ /* 0x000fc20008010819 */
[----:B------:R-:W2:Y:S01]  /*2f20*/  MUFU.EX2 R27, R27 ;  /* 0x0000001b001b7308 */ /* 0x000ea20000000800 */
[----:B------:R-:W-:-:S01]  /*2f30*/  FADD.FTZ R29, R11, R28 ;  /* 0x0000001c0b1d7221 */ /* 0x000fc20000010000 */
[--C-:B------:R-:W-:Y:S01]  /*2f40*/  FFMA.FTZ R50, R50, UR40, -R25.reuse ;  /* 0x0000002832327c23 */ /* 0x100fe20008010819 */
[----:B------:R-:W-:-:S01]  /*2f50*/  FFMA.FTZ R51, R51, UR40, -R25 ;  /* 0x0000002833337c23 */ /* 0x000fc20008010819 */
[----:B------:R-:W-:Y:S01]  /*2f60*/  FFMA.FTZ R54, R54, UR40, -R25 ;  /* 0x0000002836367c23 */ /* 0x000fe20008010819 */
[----:B------:R-:W-:-:S01]  /*2f70*/  FADD.FTZ R28, R10, R29 ;  /* 0x0000001d0a1c7221 */ /* 0x000fc20000010000 */
[--C-:B------:R-:W-:Y:S01]  /*2f80*/  FFMA.FTZ R55, R55, UR40, -R25.reuse ;  /* 0x0000002837377c23 */ /* 0x100fe20008010819 */
[----:B------:R-:W-:-:S01]  /*2f90*/  FFMA.FTZ R58, R58, UR40, -R25 ;  /* 0x000000283a3a7c23 */ /* 0x000fc20008010819 */
[----:B------:R-:W3:Y:S01]  /*2fa0*/  MUFU.EX2 R30, R30 ;  /* 0x0000001e001e7308 */ /* 0x000ee20000000800 */
[----:B------:R-:W-:-:S01]  /*2fb0*/  FFMA.FTZ R59, R59, UR40, -R25 ;  /* 0x000000283b3b7c23 */ /* 0x000fc20008010819 */
[--C-:B------:R-:W-:Y:S01]  /*2fc0*/  FFMA.FTZ R62, R62, UR40, -R25.reuse ;  /* 0x000000283e3e7c23 */ /* 0x100fe20008010819 */
[----:B------:R-:W-:-:S01]  /*2fd0*/  FFMA.FTZ R63, R63, UR40, -R25 ;  /* 0x000000283f3f7c23 */ /* 0x000fc20008010819 */
[--C-:B------:R-:W-:Y:S01]  /*2fe0*/  FFMA.FTZ R66, R66, UR40, -R25.reuse ;  /* 0x0000002842427c23 */ /* 0x100fe20008010819 */
[----:B------:R-:W-:-:S01]  /*2ff0*/  FFMA.FTZ R67, R67, UR40, -R25 ;  /* 0x0000002843437c23 */ /* 0x000fc20008010819 */
[--C-:B------:R-:W-:Y:S01]  /*3000*/  FFMA.FTZ R70, R70, UR40, -R25.reuse ;  /* 0x0000002846467c23 */ /* 0x100fe20008010819 */
[----:B------:R-:W-:-:S01]  /*3010*/  FFMA.FTZ R71, R71, UR40, -R25 ;  /* 0x0000002847477c23 */ /* 0x000fc20008010819 */
[----:B------:R-:W4:Y:S01]  /*3020*/  MUFU.EX2 R31, R31 ;  /* 0x0000001f001f7308 */ /* 0x000f220000000800 */
[----:B--2---:R-:W-:-:S01]  /*3030*/  FADD.FTZ R33, R26, R27 ;  /* 0x0000001b1a217221 */ /* 0x004fc20000010000 */
[--C-:B------:R-:W-:Y:S01]  /*3040*/  FFMA.FTZ R74, R74, UR40, -R25.reuse ;  /* 0x000000284a4a7c23 */ /* 0x100fe20008010819 */
[----:B------:R-:W-:-:S01]  /*3050*/  FFMA.FTZ R75, R75, UR40, -R25 ;  /* 0x000000284b4b7c23 */ /* 0x000fc20008010819 */
[--C-:B------:R-:W-:Y:S01]  /*3060*/  FFMA.FTZ R78, R78, UR40, -R25.reuse ;  /* 0x000000284e4e7c23 */ /* 0x100fe20008010819 */
[----:B------:R-:W-:-:S01]  /*3070*/  FFMA.FTZ R79, R79, UR40, -R25 ;  /* 0x000000284f4f7c23 */ /* 0x000fc20008010819 */
[--C-:B------:R-:W-:Y:S01]  /*3080*/  FFMA.FTZ R82, R82, UR40, -R25.reuse ;  /* 0x0000002852527c23 */ /* 0x100fe20008010819 */
[----:B------:R-:W-:-:S01]  /*3090*/  FFMA.FTZ R83, R83, UR40, -R25 ;  /* 0x0000002853537c23 */ /* 0x000fc20008010819 */
[----:B------:R-:W2:Y:S01]  /*30a0*/  MUFU.EX2 R34, R34 ;  /* 0x0000002200227308 */ /* 0x000ea20000000800 */
[----:B---3--:R-:W-:-:S01]  /*30b0*/  FADD.FTZ R32, R30, R33 ;  /* 0x000000211e207221 */ /* 0x008fc20000010000 */
[--C-:B------:R-:W-:Y:S01]  /*30c0*/  FFMA.FTZ R86, R86, UR40, -R25.reuse ;  /* 0x0000002856567c23 */ /* 0x100fe20008010819 */
[----:B------:R-:W-:-:S01]  /*30d0*/  FFMA.FTZ R25, R87, UR40, -R25 ;  /* 0x0000002857197c23 */ /* 0x000fc20008010819 */
[----:B------:R-:W-:-:S04]  /*30e0*/  IMAD.MOV.U32 R87, RZ, RZ, R151 ;  /* 0x000000ffff577224 */ /* 0x000fc800078e0097 */
[----:B------:R-:W1:Y:S01]  /*30f0*/  MUFU.EX2 R35, R35 ;  /* 0x0000002300237308 */ /* 0x000e620000000800 */
[----:B----4-:R-:W-:-:S01]  /*3100*/  FADD.FTZ R33, R31, R32 ;  /* 0x000000201f217221 */ /* 0x010fc20000010000 */
[----:B------:R-:W-:Y:S01]  /*3110*/  F2FP.SATFINITE.E4M3.F32.PACK_AB_MERGE_C R30, R31, R30, RZ ;  /* 0x0000001e1f1e723e */ /* 0x000fe200048070ff */
[----:B------:R-:W-:-:S03]  /*3120*/  IMAD.MOV.U32 R31, RZ, RZ, R151 ;  /* 0x000000ffff1f7224 */ /* 0x000fc600078e0097 */
[----:B------:R-:W-:Y:S01]  /*3130*/  F2FP.SATFINITE.E4M3.F32.PACK_AB_MERGE_C R217, R27, R26, R30 ;  /* 0x0000001a1bd9723e */ /* 0x000fe2000480701e */
[----:B------:R-:W-:Y:S01]  /*3140*/  IMAD.MOV.U32 R30, RZ, RZ, R151 ;  /* 0x000000ffff1e7224 */ /* 0x000fe200078e0097 */
[----:B------:R-:W3:Y:S01]  /*3150*/  MUFU.EX2 R38, R38 ;  /* 0x0000002600267308 */ /* 0x000ee20000000800 */
[----:B--2---:R-:W-:-:S01]  /*3160*/  FADD.FTZ R32, R34, R33 ;  /* 0x0000002122207221 */ /* 0x004fc20000010000 */
[--C-:B------:R-:W-:Y:S02]  /*3170*/  IMAD.MOV.U32 R33, RZ, RZ, R151.reuse ;  /* 0x000000ffff217224 */ /* 0x100fe400078e0097 */
[--C-:B------:R-:W-:Y:S02]  /*3180*/  IMAD.MOV.U32 R27, RZ, RZ, R151.reuse ;  /* 0x000000ffff1b7224 */ /* 0x100fe400078e0097 */
[----:B------:R-:W-:Y:S02]  /*3190*/  IMAD.MOV.U32 R26, RZ, RZ, R151 ;  /* 0x000000ffff1a7224 */ /* 0x000fe400078e0097 */
[----:B------:R-:W2:Y:S01]  /*31a0*/  MUFU.EX2 R39, R39 ;  /* 0x0000002700277308 */ /* 0x000ea20000000800 */
[----:B-1----:R-:W-:-:S07]  /*31b0*/  FADD.FTZ R3, R35, R32 ;  /* 0x0000002023037221 */ /* 0x002fce0000010000 */
[----:B------:R-:W1:Y:S01]  /*31c0*/  MUFU.EX2 R42, R42 ;  /* 0x0000002a002a7308 */ /* 0x000e620000000800 */
[----:B---3--:R-:W-:-:S01]  /*31d0*/  FADD.FTZ R32, R38, R3 ;  /* 0x0000000326207221 */ /* 0x008fc20000010000 */
[----:B------:R-:W-:-:S04]  /*31e0*/  FADD.FTZ R3, R13, R28 ;  /* 0x0000001c0d037221 */ /* 0x000fc80000010000 */
[----:B------:R-:W-:Y:S02]  /*31f0*/  FADD.FTZ R28, R12, R3 ;  /* 0x000000030c1c7221 */ /* 0x000fe40000010000 */
[----:B------:R-:W3:Y:S01]  /*3200*/  MUFU.EX2 R43, R43 ;  /* 0x0000002b002b7308 */ /* 0x000ee20000000800 */
[----:B--2---:R-:W-:-:S01]  /*3210*/  FADD.FTZ R29, R39, R32 ;  /* 0x00000020271d7221 */ /* 0x004fc20000010000 */
[----:B------:R-:W-:Y:S01]  /*3220*/  FADD.FTZ R3, R15, R28 ;  /* 0x0000001c0f037221 */ /* 0x000fe20000010000 */
[----:B------:R-:W-:Y:S01]  /*3230*/  F2FP.SATFINITE.E4M3.F32.PACK_AB_MERGE_C R38, R39, R38, RZ ;  /* 0x000000262726723e */ /* 0x000fe200048070ff */
[----:B------:R-:W-:Y:S02]  /*3240*/  IMAD.MOV.U32 R39, RZ, RZ, R151 ;  /* 0x000000ffff277224 */ /* 0x000fe400078e0097 */
[----:B------:R-:W-:-:S01]  /*3250*/  FADD.FTZ R28, R44, R3 ;  /* 0x000000032c1c7221 */ /* 0x000fc20000010000 */
[----:B------:R-:W-:Y:S01]  /*3260*/  F2FP.SATFINITE.E4M3.F32.PACK_AB_MERGE_C R44, R45, R44, RZ ;  /* 0x0000002c2d2c723e */ /* 0x000fe200048070ff */
[----:B------:R-:W2:Y:S01]  /*3270*/  MUFU.EX2 R46, R46 ;  /* 0x0000002e002e7308 */ /* 0x000ea20000000800 */
[----:B-1----:R-:W-:-:S01]  /*3280*/  FADD.FTZ R32, R42, R29 ;  /* 0x0000001d2a207221 */ /* 0x002fc20000010000 */
[----:B------:R-:W-:Y:S01]  /*3290*/  FADD.FTZ R3, R45, R28 ;  /* 0x0000001c2d037221 */ /* 0x000fe20000010000 */
[----:B------:R-:W-:Y:S01]  /*32a0*/  F2FP.SATFINITE.E4M3.F32.PACK_AB_MERGE_C R220, R15, R12, R44 ;  /* 0x0000000c0fdc723e */ /* 0x000fe2000480702c */
[----:B------:R-:W-:Y:S01]  /*32b0*/  IMAD.MOV.U32 R45, RZ, RZ, R151 ;  /* 0x000000ffff2d7224 */ /* 0x000fe200078e0097 */
[----:B------:R-:W-:Y:S01]  /*32c0*/  F2FP.SATFINITE.E4M3.F32.PACK_AB_MERGE_C R219, R35, R34, R38 ;  /* 0x0000002223db723e */ /* 0x000fe20004807026 */
[----:B------:R-:W-:Y:S01]  /*32d0*/  FADD.FTZ R28, R14, R3 ;  /* 0x000000030e1c7221 */ /* 0x000fe20000010000 */
[----:B------:R-:W-:Y:S01]  /*32e0*/  IMAD.MOV.U32 R44, RZ, RZ, R151 ;  /* 0x000000ffff2c7224 */ /* 0x000fe200078e0097 */
[----:B------:R-:W1:Y:S01]  /*32f0*/  MUFU.EX2 R47, R47 ;  /* 0x0000002f002f7308 */ /* 0x000e620000000800 */
[----:B---3--:R-:W-:-:S01]  /*3300*/  FADD.FTZ R29, R43, R32 ;  /* 0x000000202b1d7221 */ /* 0x008fc20000010000 */
[----:B------:R-:W-:Y:S01]  /*3310*/  FADD.FTZ R3, R21, R28 ;  /* 0x0000001c15037221 */ /* 0x000fe20000010000 */
[----:B------:R-:W-:-:S02]  /*3320*/  IMAD.MOV.U32 R38, RZ, RZ, R151 ;  /* 0x000000ffff267224 */ /* 0x000fc400078e0097 */
[----:B------:R-:W-:Y:S02]  /*3330*/  IMAD.MOV.U32 R35, RZ, RZ, R151 ;  /* 0x000000ffff237224 */ /* 0x000fe400078e0097 */
[----:B------:R-:W-:-:S01]  /*3340*/  FADD.FTZ R6, R52, R3 ;  /* 0x0000000334067221 */ /* 0x000fc20000010000 */
[----:B------:R-:W-:Y:S01]  /*3350*/  F2FP.SATFINITE.E4M3.F32.PACK_AB_MERGE_C R52, R53, R52, RZ ;  /* 0x000000343534723e */ /* 0x000fe200048070ff */
[----:B------:R-:W3:Y:S01]  /*3360*/  MUFU.EX2 R50, R50 ;  /* 0x0000003200327308 */ /* 0x000ee20000000800 */
[----:B--2---:R-:W-:-:S01]  /*3370*/  FADD.FTZ R32, R46, R29 ;  /* 0x0000001d2e207221 */ /* 0x004fc20000010000 */
[----:B------:R-:W-:Y:S01]  /*3380*/  FADD.FTZ R53, R53, R6 ;  /* 0x0000000635357221 */ /* 0x000fe20000010000 */
[----:B------:R-:W-:Y:S01]  /*3390*/  F2FP.SATFINITE.E4M3.F32.PACK_AB_MERGE_C R222, R21, R14, R52 ;  /* 0x0000000e15de723e */ /* 0x000fe20004807034 */
[----:B------:R-:W-:Y:S02]  /*33a0*/  IMAD.MOV.U32 R52, RZ, RZ, R151 ;  /* 0x000000ffff347224 */ /* 0x000fe400078e0097 */
[----:B------:R-:W-:-:S01]  /*33b0*/  FADD.FTZ R6, R20, R53 ;  /* 0x0000003514067221 */ /* 0x000fc20000010000 */
[----:B------:R-:W-:Y:S01]  /*33c0*/  IMAD.MOV.U32 R53, RZ, RZ, R151 ;  /* 0x000000ffff357224 */ /* 0x000fe200078e0097 */
[----:B------:R-:W2:Y:S01]  /*33d0*/  MUFU.EX2 R51, R51 ;  /* 0x0000003300337308 */ /* 0x000ea20000000800 */
[----:B-1----:R-:W-:-:S01]  /*33e0*/  FADD.FTZ R29, R47, R32 ;  /* 0x000000202f1d7221 */ /* 0x002fc20000010000 */
[----:B------:R-:W-:Y:S01]  /*33f0*/  F2FP.SATFINITE.E4M3.F32.PACK_AB_MERGE_C R46, R47, R46, RZ ;  /* 0x0000002e2f2e723e */ /* 0x000fe200048070ff */
[----:B------:R-:W-:-:S02]  /*3400*/  IMAD.MOV.U32 R47, RZ, RZ, R151 ;  /* 0x000000ffff2f7224 */ /* 0x000fc400078e0097 */
[--C-:B------:R-:W-:Y:S01]  /*3410*/  IMAD.MOV.U32 R34, RZ, RZ, R151.reuse ;  /* 0x000000ffff227224 */ /* 0x100fe200078e0097 */
[----:B------:R-:W-:Y:S01]  /*3420*/  F2FP.SATFINITE.E4M3.F32.PACK_AB_MERGE_C R221, R43, R42, R46 ;  /* 0x0000002a2bdd723e */ /* 0x000fe2000480702e */
[----:B------:R-:W-:Y:S01]  /*3430*/  IMAD.MOV.U32 R46, RZ, RZ, R151 ;  /* 0x000000ffff2e7224 */ /* 0x000fe200078e0097 */
[----:B------:R-:W1:Y:S01]  /*3440*/  MUFU.EX2 R54, R54 ;  /* 0x0000003600367308 */ /* 0x000e620000000800 */
[----:B---3--:R-:W-:-:S01]  /*3450*/  FADD.FTZ R32, R50, R29 ;  /* 0x0000001d32207221 */ /* 0x008fc20000010000 */
[--C-:B------:R-:W-:Y:S02]  /*3460*/  IMAD.MOV.U32 R43, RZ, RZ, R151.reuse ;  /* 0x000000ffff2b7224 */ /* 0x100fe400078e0097 */
[--C-:B------:R-:W-:Y:S02]  /*3470*/  IMAD.MOV.U32 R42, RZ, RZ, R151.reuse ;  /* 0x000000ffff2a7224 */ /* 0x100fe400078e0097 */
[----:B------:R-:W-:Y:S02]  /*3480*/  IMAD.MOV.U32 R29, RZ, RZ, R151 ;  /* 0x000000ffff1d7224 */ /* 0x000fe400078e0097 */
[----:B------:R-:W3:Y:S01]  /*3490*/  MUFU.EX2 R55, R55 ;  /* 0x0000003700377308 */ /* 0x000ee20000000800 */
[----:B--2---:R-:W-:-:S01]  /*34a0*/  FADD.FTZ R9, R51, R32 ;  /* 0x0000002033097221 */ /* 0x004fc20000010000 */
[----:B------:R-:W-:-:S02]  /*34b0*/  IMAD.MOV.U32 R32, RZ, RZ, R151 ;  /* 0x000000ffff207224 */ /* 0x000fc400078e0097 */
[----:B------:R-:W-:-:S04]  /*34c0*/  IMAD.MOV.U32 R28, RZ, RZ, R151 ;  /* 0x000000ffff1c7224 */ /* 0x000fc800078e0097 */
[----:B------:R-:W2:Y:S01]  /*34d0*/  MUFU.EX2 R58, R58 ;  /* 0x0000003a003a7308 */ /* 0x000ea20000000800 */
[----:B-1----:R-:W-:-:S07]  /*34e0*/  FADD.FTZ R10, R54, R9 ;  /* 0x00000009360a7221 */ /* 0x002fce0000010000 */
[----:B------:R-:W1:Y:S01]  /*34f0*/  MUFU.EX2 R59, R59 ;  /* 0x0000003b003b7308 */ /* 0x000e620000000800 */
[----:B---3--:R-:W-:-:S01]  /*3500*/  FADD.FTZ R3, R55, R10 ;  /* 0x0000000a37037221 */ /* 0x008fc20000010000 */
[----:B------:R-:W-:Y:S01]  /*3510*/  F2FP.SATFINITE.E4M3.F32.PACK_AB_MERGE_C R54, R55, R54, RZ ;  /* 0x000000363736723e */ /* 0x000fe200048070ff */
[----:B------:R-:W-:-:S03]  /*3520*/  IMAD.MOV.U32 R55, RZ, RZ, R151 ;  /* 0x000000ffff377224 */ /* 0x000fc600078e0097 */
[----:B------:R-:W-:Y:S01]  /*3530*/  F2FP.SATFINITE.E4M3.F32.PACK_AB_MERGE_C R223, R51, R50, R54 ;  /* 0x0000003233df723e */ /* 0x000fe20004807036 */
[----:B------:R-:W-:Y:S01]  /*3540*/  IMAD.MOV.U32 R54, RZ, RZ, R151 ;  /* 0x000000ffff367224 */ /* 0x000fe200078e0097 */
[----:B------:R-:W3:Y:S01]  /*3550*/  MUFU.EX2 R62, R62 ;  /* 0x0000003e003e7308 */ /* 0x000ee20000000800 */
[----:B--2---:R-:W-:-:S01]  /*3560*/  FADD.FTZ R10, R58, R3 ;  /* 0x000000033a0a7221 */ /* 0x004fc20000010000 */
[----:B------:R-:W-:Y:S01]  /*3570*/  FADD.FTZ R3, R57, R6 ;  /* 0x0000000639037221 */ /* 0x000fe20000010000 */
[--C-:B------:R-:W-:Y:S02]  /*3580*/  IMAD.MOV.U32 R51, RZ, RZ, R151.reuse ;  /* 0x000000ffff337224 */ /* 0x100fe400078e0097 */
[----:B------:R-:W-:Y:S02]  /*3590*/  IMAD.MOV.U32 R50, RZ, RZ, R151 ;  /* 0x000000ffff327224 */ /* 0x000fe400078e0097 */
[----:B------:R-:W-:-:S01]  /*35a0*/  FADD.FTZ R6, R60, R3 ;  /* 0x000000033c067221 */ /* 0x000fc20000010000 */
[----:B------:R-:W-:Y:S01]  /*35b0*/  F2FP.SATFINITE.E4M3.F32.PACK_AB_MERGE_C R60, R61, R60, RZ ;  /* 0x0000003c3d3c723e */ /* 0x000fe200048070ff */
[----:B------:R-:W2:Y:S01]  /*35c0*/  MUFU.EX2 R63, R63 ;  /* 0x0000003f003f7308 */ /* 0x000ea20000000800 */
[----:B-1----:R-:W-:-:S01]  /*35d0*/  FADD.FTZ R9, R59, R10 ;  /* 0x0000000a3b097221 */ /* 0x002fc20000010000 */
[----:B------:R-:W-:Y:S01]  /*35e0*/  FADD.FTZ R61, R61, R6 ;  /* 0x000000063d3d7221 */ /* 0x000fe20000010000 */
[----:B------:R-:W-:Y:S01]  /*35f0*/  F2FP.SATFINITE.E4M3.F32.PACK_AB_MERGE_C R224, R57, R20, R60 ;  /* 0x0000001439e0723e */ /* 0x000fe2000480703c */
[----:B------:R-:W-:-:S02]  /*3600*/  IMAD.MOV.U32 R60, RZ, RZ, R151 ;  /* 0x000000ffff3c7224 */ /* 0x000fc400078e0097 */
[----:B------:R-:W-:Y:S02]  /*3610*/  IMAD.MOV.U32 R57, RZ, RZ, R151 ;  /* 0x000000ffff397224 */ /* 0x000fe400078e0097 */
[----:B------:R-:W1:Y:S01]  /*3620*/  MUFU.EX2 R66, R66 ;  /* 0x0000004200427308 */ /* 0x000e620000000800 */
[----:B---3--:R-:W-:-:S07]  /*3630*/  FADD.FTZ R4, R62, R9 ;  /* 0x000000093e047221 */ /* 0x008fce0000010000 */
[----:B------:R-:W3:Y:S01]  /*3640*/  MUFU.EX2 R67, R67 ;  /* 0x0000004300437308 */ /* 0x000ee20000000800 */
[C---:B--2---:R-:W-:Y:S01]  /*3650*/  F2FP.SATFINITE.E4M3.F32.PACK_AB_MERGE_C R62, R63.reuse, R62, RZ ;  /* 0x0000003e3f3e723e */ /* 0x044fe200048070ff */
[----:B------:R-:W-:Y:S01]  /*3660*/  FADD.FTZ R63, R63, R4 ;  /* 0x000000043f3f7221 */ /* 0x000fe20000010000 */
[----:B------:R-:W-:-:S01]  /*3670*/  FADD.FTZ R4, R64, R61 ;  /* 0x0000003d40047221 */ /* 0x000fc20000010000 */
[--C-:B------:R-:W-:Y:S01]  /*3680*/  IMAD.MOV.U32 R61, RZ, RZ, R151.reuse ;  /* 0x000000ffff3d7224 */ /* 0x100fe200078e0097 */
[----:B------:R-:W-:Y:S01]  /*3690*/  F2FP.SATFINITE.E4M3.F32.PACK_AB_MERGE_C R225, R59, R58, R62 ;  /* 0x0000003a3be1723e */ /* 0x000fe2000480703e */
[----:B------:R-:W-:Y:S02]  /*36a0*/  IMAD.MOV.U32 R62, RZ, RZ, R151 ;  /* 0x000000ffff3e7224 */ /* 0x000fe400078e0097 */
[----:B------:R-:W-:-:S01]  /*36b0*/  FADD.FTZ R3, R65, R4 ;  /* 0x0000000441037221 */ /* 0x000fc20000010000 */
[----:B------:R-:W2:Y:S01]  /*36c0*/  MUFU.EX2 R70, R70 ;  /* 0x0000004600467308 */ /* 0x000ea20000000800 */
[----:B-1----:R-:W-:-:S01]  /*36d0*/  FADD.FTZ R6, R66, R63 ;  /* 0x0000003f42067221 */ /* 0x002fc20000010000 */
[----:B------:R-:W-:-:S02]  /*36e0*/  IMAD.MOV.U32 R63, RZ, RZ, R151 ;  /* 0x000000ffff3f7224 */ /* 0x000fc400078e0097 */
[----:B------:R-:W-:-:S01]  /*36f0*/  FADD.FTZ R4, R68, R3 ;  /* 0x0000000344047221 */ /* 0x000fc20000010000 */
[--C-:B------:R-:W-:Y:S02]  /*3700*/  IMAD.MOV.U32 R59, RZ, RZ, R151.reuse ;  /* 0x000000ffff3b7224 */ /* 0x100fe400078e0097 */
[----:B------:R-:W-:Y:S01]  /*3710*/  IMAD.MOV.U32 R58, RZ, RZ, R151 ;  /* 0x000000ffff3a7224 */ /* 0x000fe200078e0097 */
[----:B------:R-:W1:Y:S01]  /*3720*/  MUFU.EX2 R69, R69 ;  /* 0x0000004500457308 */ /* 0x000e620000000800 */
[----:B---3--:R-:W-:-:S07]  /*3730*/  FADD.FTZ R7, R67, R6 ;  /* 0x0000000643077221 */ /* 0x008fce0000010000 */
[----:B------:R-:W3:Y:S01]  /*3740*/  MUFU.EX2 R71, R71 ;  /* 0x0000004700477308 */ /* 0x000ee20000000800 */
[----:B--2---:R-:W-:-:S07]  /*3750*/  FADD.FTZ R6, R70, R7 ;  /* 0x0000000746067221 */ /* 0x004fce0000010000 */
[----:B------:R-:W-:Y:S01]  /*3760*/  MUFU.EX2 R76, R76 ;  /* 0x0000004c004c7308 */ /* 0x000fe20000000800 */
[C---:B-1----:R-:W-:Y:S01]  /*3770*/  F2FP.SATFINITE.E4M3.F32.PACK_AB_MERGE_C R68, R69.reuse, R68, RZ ;  /* 0x000000444544723e */ /* 0x042fe200048070ff */
[----:B------:R-:W-:-:S03]  /*3780*/  FADD.FTZ R69, R69, R4 ;  /* 0x0000000445457221 */ /* 0x000fc60000010000 */
[----:B------:R-:W-:Y:S01]  /*3790*/  F2FP.SATFINITE.E4M3.F32.PACK_AB_MERGE_C R226, R65, R64, R68 ;  /* 0x0000004041e2723e */ /* 0x000fe20004807044 */
[--C-:B------:R-:W-:Y:S02]  /*37a0*/  IMAD.MOV.U32 R68, RZ, RZ, R151.reuse ;  /* 0x000000ffff447224 */ /* 0x100fe400078e0097 */
[----:B------:R-:W1:Y:S01]  /*37b0*/  MUFU.EX2 R77, R77 ;  /* 0x0000004d004d7308 */ /* 0x000e620000000800 */
[C---:B---3--:R-:W-:Y:S01]  /*37c0*/  F2FP.SATFINITE.E4M3.F32.PACK_AB_MERGE_C R70, R71.reuse, R70, RZ ;  /* 0x000000464746723e */ /* 0x048fe200048070ff */
[----:B------:R-:W-:Y:S01]  /*37d0*/  FADD.FTZ R71, R71, R6 ;  /* 0x0000000647477221 */ /* 0x000fe20000010000 */
[--C-:B------:R-:W-:Y:S02]  /*37e0*/  IMAD.MOV.U32 R65, RZ, RZ, R151.reuse ;  /* 0x000000ffff417224 */ /* 0x100fe400078e0097 */
[----:B------:R-:W-:Y:S01]  /*37f0*/  F2FP.SATFINITE.E4M3.F32.PACK_AB_MERGE_C R227, R67, R66, R70 ;  /* 0x0000004243e3723e */ /* 0x000fe20004807046 */
[--C-:B------:R-:W-:Y:S02]  /*3800*/  IMAD.MOV.U32 R70, RZ, RZ, R151.reuse ;  /* 0x000000ffff467224 */ /* 0x100fe400078e0097 */
[----:B------:R-:W2:Y:S01]  /*3810*/  MUFU.EX2 R72, R72 ;  /* 0x0000004800487308 */ /* 0x000ea20000000800 */
[----:B------:R-:W-:-:S02]  /*3820*/  IMAD.MOV.U32 R67, RZ, RZ, R151 ;  /* 0x000000ffff437224 */ /* 0x000fc400078e0097 */
[--C-:B------:R-:W-:Y:S02]  /*3830*/  IMAD.MOV.U32 R66, RZ, RZ, R151.reuse ;  /* 0x000000ffff427224 */ /* 0x100fe400078e0097 */
[----:B------:R-:W-:-:S03]  /*3840*/  IMAD.MOV.U32 R64, RZ, RZ, R151 ;  /* 0x000000ffff407224 */ /* 0x000fc600078e0097 */
[----:B------:R-:W3:Y:S01]  /*3850*/  MUFU.EX2 R74, R74 ;  /* 0x0000004a004a7308 */ /* 0x000ee20000000800 */
[----:B-1----:R-:W-:-:S07]  /*3860*/  F2FP.SATFINITE.E4M3.F32.PACK_AB_MERGE_C R3, R77, R76, RZ ;  /* 0x0000004c4d03723e */ /* 0x002fce00048070ff */
[----:B------:R-:W1:Y:S01]  /*3870*/  MUFU.EX2 R73, R73 ;  /* 0x0000004900497308 */ /* 0x000e620000000800 */
[----:B--2---:R-:W-:-:S01]  /*3880*/  FADD.FTZ R4, R72, R69 ;  /* 0x0000004548047221 */ /* 0x004fc20000010000 */
[----:B------:R-:W-:-:S06]  /*3890*/  IMAD.MOV.U32 R69, RZ, RZ, R151 ;  /* 0x000000ffff457224 */ /* 0x000fcc00078e0097 */
[----:B------:R-:W2:Y:S01]  /*38a0*/  MUFU.EX2 R75, R75 ;  /* 0x0000004b004b7308 */ /* 0x000ea20000000800 */
[----:B---3--:R-:W-:-:S01]  /*38b0*/  FADD.FTZ R6, R74, R71 ;  /* 0x000000474a067221 */ /* 0x008fc20000010000 */
[----:B------:R-:W-:-:S06]  /*38c0*/  IMAD.MOV.U32 R71, RZ, RZ, R151 ;  /* 0x000000ffff477224 */ /* 0x000fcc00078e0097 */
[----:B------:R-:W3:Y:S01]  /*38d0*/  MUFU.EX2 R78, R78 ;  /* 0x0000004e004e7308 */ /* 0x000ee20000000800 */
[C---:B-1----:R-:W-:Y:S01]  /*38e0*/  F2FP.SATFINITE.E4M3.F32.PACK_AB_MERGE_C R228, R73.reuse, R72, R3 ;  /* 0x0000004849e4723e */ /* 0x042fe20004807003 */
[----:B------:R-:W-:Y:S01]  /*38f0*/  FADD.FTZ R73, R73, R4 ;  /* 0x0000000449497221 */ /* 0x000fe20000010000 */
[----:B------:R-:W-:-:S03]  /*3900*/  IMAD.MOV.U32 R72, RZ, RZ, R151 ;  /* 0x000000ffff487224 */ /* 0x000fc600078e0097 */
[----:B------:R-:W-:Y:S01]  /*3910*/  FADD.FTZ R76, R76, R73 ;  /* 0x000000494c4c7221 */ /* 0x000fe20000010000 */
[----:B------:R-:W-:Y:S01]  /*3920*/  IMAD.MOV.U32 R73, RZ, RZ, R151 ;  /* 0x000000ffff497224 */ /* 0x000fe200078e0097 */
[----:B------:R-:W1:Y:S01]  /*3930*/  MUFU.EX2 R79, R79 ;  /* 0x0000004f004f7308 */ /* 0x000e620000000800 */
[----:B--2---:R-:W-:-:S01]  /*3940*/  FADD.FTZ R3, R75, R6 ;  /* 0x000000064b037221 */ /* 0x004fc20000010000 */
[----:B------:R-:W-:Y:S01]  /*3950*/  FADD.FTZ R77, R77, R76 ;  /* 0x0000004c4d4d7221 */ /* 0x000fe20000010000 */
[----:B------:R-:W-:-:S05]  /*3960*/  IMAD.MOV.U32 R76, RZ, RZ, R151 ;  /* 0x000000ffff4c7224 */ /* 0x000fca00078e0097 */
[----:B------:R-:W-:Y:S01]  /*3970*/  MUFU.EX2 R84, R84 ;  /* 0x0000005400547308 */ /* 0x000fe20000000800 */
[----:B---3--:R-:W-:-:S07]  /*3980*/  FADD.FTZ R4, R78, R3 ;  /* 0x000000034e047221 */ /* 0x008fce0000010000 */
[----:B------:R-:W2:Y:S01]  /*3990*/  MUFU.EX2 R85, R85 ;  /* 0x0000005500557308 */ /* 0x000ea20000000800 */
[C---:B-1----:R-:W-:Y:S01]  /*39a0*/  F2FP.SATFINITE.E4M3.F32.PACK_AB_MERGE_C R78, R79.reuse, R78, RZ ;  /* 0x0000004e4f4e723e */ /* 0x042fe200048070ff */
[----:B------:R-:W-:-:S03]  /*39b0*/  FADD.FTZ R79, R79, R4 ;  /* 0x000000044f4f7221 */ /* 0x000fc60000010000 */
[----:B------:R-:W-:Y:S01]  /*39c0*/  F2FP.SATFINITE.E4M3.F32.PACK_AB_MERGE_C R229, R75, R74, R78 ;  /* 0x0000004a4be5723e */ /* 0x000fe2000480704e */
[--C-:B------:R-:W-:Y:S02]  /*39d0*/  IMAD.MOV.U32 R78, RZ, RZ, R151.reuse ;  /* 0x000000ffff4e7224 */ /* 0x100fe400078e0097 */
[----:B------:R-:W1:Y:S01]  /*39e0*/  MUFU.EX2 R24, R24 ;  /* 0x0000001800187308 */ /* 0x000e620000000800 */
[--C-:B------:R-:W-:Y:S02]  /*39f0*/  IMAD.MOV.U32 R75, RZ, RZ, R151.reuse ;  /* 0x000000ffff4b7224 */ /* 0x100fe400078e0097 */
[----:B------:R-:W-:-:S05]  /*3a00*/  IMAD.MOV.U32 R74, RZ, RZ, R151 ;  /* 0x000000ffff4a7224 */ /* 0x000fca00078e0097 */
[----:B------:R-:W3:Y:S01]  /*3a10*/  MUFU.EX2 R82, R82 ;  /* 0x0000005200527308 */ /* 0x000ee20000000800 */
[----:B--2---:R-:W-:-:S07]  /*3a20*/  F2FP.SATFINITE.E4M3.F32.PACK_AB_MERGE_C R3, R85, R84, RZ ;  /* 0x000000545503723e */ /* 0x004fce00048070ff */
[----:B------:R-:W2:Y:S01]  /*3a30*/  MUFU.EX2 R81, R81 ;  /* 0x0000005100517308 */ /* 0x000ea20000000800 */
[----:B-1----:R-:W-:-:S01]  /*3a40*/  FADD.FTZ R4, R24, R77 ;  /* 0x0000004d18047221 */ /* 0x002fc20000010000 */
[----:B------:R-:W-:-:S06]  /*3a50*/  IMAD.MOV.U32 R77, RZ, RZ, R151 ;  /* 0x000000ffff4d7224 */ /* 0x000fcc00078e0097 */
[----:B------:R-:W1:Y:S01]  /*3a60*/  MUFU.EX2 R83, R83 ;  /* 0x0000005300537308 */ /* 0x000e620000000800 */
[----:B---3--:R-:W-:-:S01]  /*3a70*/  FADD.FTZ R6, R82, R79 ;  /* 0x0000004f52067221 */ /* 0x008fc20000010000 */
[----:B------:R-:W-:-:S06]  /*3a80*/  IMAD.MOV.U32 R79, RZ, RZ, R151 ;  /* 0x000000ffff4f7224 */ /* 0x000fcc00078e0097 */
[----:B------:R-:W-:Y:S01]  /*3a90*/  MUFU.EX2 R86, R86 ;  /* 0x0000005600567308 */ /* 0x000fe20000000800 */
[C---:B--2---:R-:W-:Y:S01]  /*3aa0*/  F2FP.SATFINITE.E4M3.F32.PACK_AB_MERGE_C R230, R81.reuse, R24, R3 ;  /* 0x0000001851e6723e */ /* 0x044fe20004807003 */
[----:B------:R-:W-:Y:S01]  /*3ab0*/  FADD.FTZ R81, R81, R4 ;  /* 0x0000000451517221 */ /* 0x000fe20000010000 */
[----:B------:R-:W-:-:S03]  /*3ac0*/  IMAD.MOV.U32 R24, RZ, RZ, R151 ;  /* 0x000000ffff187224 */ /* 0x000fc600078e0097 */
[----:B------:R-:W-:Y:S01]  /*3ad0*/  FADD.FTZ R4, R84, R81 ;  /* 0x0000005154047221 */ /* 0x000fe20000010000 */
[----:B------:R-:W-:Y:S01]  /*3ae0*/  IMAD.MOV.U32 R84, RZ, RZ, R151 ;  /* 0x000000ffff547224 */ /* 0x000fe200078e0097 */
[----:B------:R-:W2:Y:S01]  /*3af0*/  MUFU.EX2 R25, R25 ;  /* 0x0000001900197308 */ /* 0x000ea20000000800 */
[----:B-1----:R-:W-:-:S01]  /*3b00*/  FADD.FTZ R3, R83, R6 ;  /* 0x0000000653037221 */ /* 0x002fc20000010000 */
[----:B------:R-:W-:Y:S01]  /*3b10*/  FADD.FTZ R4, R85, R4 ;  /* 0x0000000455047221 */ /* 0x000fe20000010000 */
[--C-:B------:R-:W-:Y:S02]  /*3b20*/  IMAD.MOV.U32 R85, RZ, RZ, R151.reuse ;  /* 0x000000ffff557224 */ /* 0x100fe400078e0097 */
[----:B------:R-:W-:Y:S01]  /*3b30*/  IMAD.MOV.U32 R81, RZ, RZ, R151 ;  /* 0x000000ffff517224 */ /* 0x000fe200078e0097 */
[----:B--2---:R-:W-:Y:S01]  /*3b40*/  F2FP.SATFINITE.E4M3.F32.PACK_AB_MERGE_C R6, R25, R86, RZ ;  /* 0x000000561906723e */ /* 0x004fe200048070ff */
[----:B------:R-:W-:-:S03]  /*3b50*/  FADD.FTZ R86, R86, R3 ;  /* 0x0000000356567221 */ /* 0x000fc60000010000 */
[----:B------:R-:W-:Y:S01]  /*3b60*/  F2FP.SATFINITE.E4M3.F32.PACK_AB_MERGE_C R231, R83, R82, R6 ;  /* 0x0000005253e7723e */ /* 0x000fe20004807006 */
[----:B------:R-:W-:-:S01]  /*3b70*/  FADD.FTZ R3, R25, R86 ;  /* 0x0000005619037221 */ /* 0x000fc20000010000 */
[--C-:B------:R-:W-:Y:S02]  /*3b80*/  IMAD.MOV.U32 R86, RZ, RZ, R151.reuse ;  /* 0x000000ffff567224 */ /* 0x100fe400078e0097 */
[--C-:B------:R-:W-:Y:S02]  /*3b90*/  IMAD.MOV.U32 R83, RZ, RZ, R151.reuse ;  /* 0x000000ffff537224 */ /* 0x100fe400078e0097 */
[--C-:B------:R-:W-:Y:S02]  /*3ba0*/  IMAD.MOV.U32 R82, RZ, RZ, R151.reuse ;  /* 0x000000ffff527224 */ /* 0x100fe400078e0097 */
[----:B------:R-:W-:Y:S01]  /*3bb0*/  IMAD.MOV.U32 R25, RZ, RZ, R151 ;  /* 0x000000ffff197224 */ /* 0x000fe200078e0097 */
[----:B------:R-:W-:Y:S06]  /*3bc0*/  @!P1 BRA `(.L_x_15) ;  /* 0x0000002400cc9947 */ /* 0x000fec0003800000 */
[----:B------:R-:W-:Y:S01]  /*3bd0*/  IMAD.MOV.U32 R6, RZ, RZ, R5 ;  /* 0x000000ffff067224 */ /* 0x000fe200078e0005 */
[----:B------:R-:W-:Y:S01]  /*3be0*/  CS2R R150, SRZ ;  /* 0x0000000000967805 */ /* 0x000fe2000001ff00 */
[----:B------:R-:W-:Y:S01]  /*3bf0*/  IMAD.MOV.U32 R7, RZ, RZ, R0 ;  /* 0x000000ffff077224 */ /* 0x000fe200078e0000 */
[----:B------:R-:W-:Y:S02]  /*3c00*/  CS2R R148, SRZ ;  /* 0x0000000000947805 */ /* 0x000fe4000001ff00 */
[----:B------:R-:W-:Y:S02]  /*3c10*/  CS2R R146, SRZ ;  /* 0x0000000000927805 */ /* 0x000fe4000001ff00 */
[----:B------:R-:W-:Y:S02]  /*3c20*/  CS2R R144, SRZ ;  /* 0x0000000000907805 */ /* 0x000fe4000001ff00 */
[----:B------:R-:W-:Y:S02]  /*3c30*/  CS2R R142, SRZ ;  /* 0x00000000008e7805 */ /* 0x000fe4000001ff00 */
[----:B------:R-:W-:-:S02]  /*3c40*/  CS2R R140, SRZ ;  /* 0x00000000008c7805 */ /* 0x000fc4000001ff00 */
[----:B------:R-:W-:Y:S02]  /*3c50*/  CS2R R138, SRZ ;  /* 0x00000000008a7805 */ /* 0x000fe4000001ff00 */
        /* <DEDUP_REMOVED lines=56> */
[----:B------:R-:W-:Y:S01]  /*3fe0*/  CS2R R24, SRZ ;  /* 0x0000000000187805 */ /* 0x000fe2000001ff00 */
[----:B------:R-:W-:Y:S01]  /*3ff0*/  UIADD3 UR53, UR53, -0x2, URZ ;  /* 0xfffffffe35357890 */ /* 0x000fe2000fffe03f */
[----:B------:R-:W-:Y:S01]  /*4000*/  UMOV UR57, UR36 ;  /* 0x0000002400397c82 */ /* 0x000fe20008000000 */
[----:B------:R-:W-:-:S10]  /*4010*/  UMOV UR56, UR52 ;  /* 0x0000003400387c82 */ /* 0x000fd40008000000 */
.L_x_25:
[----:B------:R-:W-:Y:S01]  /*4020*/  ISETP.NE.AND P2, PT, RZ, UR41, PT ;  /* 0x00000029ff007c0c */ /* 0x000fe2000bf45270 */
[----:B------:R-:W-:-:S04]  /*4030*/  UISETP.NE.AND UP0, UPT, UR56, 0x1, UPT ;  /* 0x000000013800788c */ /* 0x000fc8000bf05270 */
[----:B------:R-:W-:-:S04]  /*4040*/  USEL UR36, URZ, 0x1, UP0 ;  /* 0x000000013f247887 */ /* 0x000fc80008000000 */
[----:B------:R-:W-:-:S04]  /*4050*/  ULOP3.LUT UR36, UR57, UR36, URZ, 0x3c, !UPT ;  /* 0x0000002439247292 */ /* 0x000fc8000f8e3c3f */
[----:B------:R-:W-:Y:S08]  /*4060*/  @P2 BRA `(.L_x_16) ;  /* 0x0000000000382947 */ /* 0x000ff00003800000 */
[----:B------:R-:W-:Y:S05]  /*4070*/  @!P0 BRA `(.L_x_17) ;  /* 0x0000000000048947 */ /* 0x000fea0003800000 */
[----:B------:R-:W-:Y:S01]  /*4080*/  BPT.TRAP 0x1 ;  /* 0x000000040000795c */ /* 0x000fe20000300000 */
.L_x_17:
[----:B------:R-:W-:Y:S01]  /*4090*/  UIADD3 UR6, UR56, 0x1, URZ ;  /* 0x0000000138067890 */ /* 0x000fe2000fffe03f */
[----:B------:R-:W-:-:S03]  /*40a0*/  IMAD.U32 R0, RZ, RZ, UR36 ;  /* 0x00000024ff007e24 */ /* 0x000fc6000f8e00ff */
[----:B------:R-:W-:Y:S02]  /*40b0*/  UISETP.NE.AND UP0, UPT, UR6, 0x2, UPT ;  /* 0x000000020600788c */ /* 0x000fe4000bf05270 */
[----:B------:R-:W-:Y:S02]  /*40c0*/  SHF.L.U32 R0, R0, 0x1f, RZ ;  /* 0x0000001f00007819 */ /* 0x000fe400000006ff */
[----:B------:R-:W-:-:S04]  /*40d0*/  USEL UR6, UR6, URZ, UP0 ;  /* 0x0000003f06067287 */ /* 0x000fc80008000000 */
[----:B------:R-:W-:-:S09]  /*40e0*/  ULEA UR6, UR6, UR38, 0x3 ;  /* 0x0000002606067291 */ /* 0x000fd2000f8e183f */
[----:B------:R1:W2:Y:S01]  /*40f0*/  SYNCS.PHASECHK.TRANS64.TRYWAIT P1, [UR6+0x38830], R0 ;  /* 0x03883000ff0075a7 */ /* 0x0002a20008020146 */
[----:B------:R-:W-:Y:S05]  /*4100*/  @!P0 BRA `(.L_x_18) ;  /* 0x0000000000048947 */ /* 0x000fea0003800000 */
[----:B------:R-:W-:Y:S01]  /*4110*/  BPT.TRAP 0x1 ;  /* 0x000000040000795c */ /* 0x000fe20000300000 */
.L_x_18:
[----:B--2---:R-:W-:Y:S05]  /*4120*/  @P1 BRA `(.L_x_16) ;  /* 0x0000000000081947 */ /* 0x004fea0003800000 */
[----:B------:R-:W2:Y:S02]  /*4130*/  SYNCS.PHASECHK.TRANS64.TRYWAIT P1, [UR6+0x38830], R0 ;  /* 0x03883000ff0075a7 */ /* 0x000ea40008020146 */
[----:B--2---:R-:W-:Y:S05]  /*4140*/  @!P1 BRA `(.L_x_19) ;  /* 0x0000008000849947 */ /* 0x004fea0003800000 */
.L_x_16:
[----:B-12---:R-:W-:Y:S01]  /*4150*/  VIADD R0, R18, 0x8 ;  /* 0x0000000812007836 */ /* 0x006fe20000000000 */
[----:B------:R-:W-:Y:S01]  /*4160*/  UIADD3 UR52, UR56, 0x1, URZ ;  /* 0x0000000138347890 */ /* 0x000fe2000fffe03f */
[----:B------:R-:W-:Y:S01]  /*4170*/  UMOV UR35, 0x40000040 ;  /* 0x4000004000237882 */ /* 0x000fe20000000000 */
[----:B------:R-:W-:Y:S02]  /*4180*/  UMOV UR7, 0x40000040 ;  /* 0x4000004000077882 */ /* 0x000fe40000000000 */
[----:B------:R1:W-:Y:S01]  /*4190*/  BAR.SYNC.DEFER_BLOCKING R0, 0x100 ;  /* 0x000400000000751d */ /* 0x0003e20000010000 */
[----:B------:R-:W-:-:S04]  /*41a0*/  UISETP.NE.AND UP0, UPT, UR52, 0x2, UPT ;  /* 0x000000023400788c */ /* 0x000fc8000bf05270 */
[----:B------:R-:W-:Y:S01]  /*41b0*/  USEL UR52, UR52, URZ, UP0 ;  /* 0x0000003f34347287 */ /* 0x000fe20008000000 */
[----:B------:R-:W-:Y:S01]  /*41c0*/  UMOV UR11, 0x40000040 ;  /* 0x40000040000b7882 */ /* 0x000fe20000000000 */
[----:B------:R-:W-:Y:S02]  /*41d0*/  UMOV UR15, 0x40000040 ;  /* 0x40000040000f7882 */ /* 0x000fe40000000000 */
[----:B------:R-:W-:Y:S01]  /*41e0*/  ULEA UR34, UR52, UR49, 0xb ;  /* 0x0000003134227291 */ /* 0x000fe2000f8e583f */
[----:B------:R-:W-:Y:S01]  /*41f0*/  UMOV UR19, 0x40000040 ;  /* 0x4000004000137882 */ /* 0x000fe20000000000 */
[----:B------:R-:W-:Y:S02]  /*4200*/  UMOV UR23, 0x40000040 ;  /* 0x4000004000177882 */ /* 0x000fe40000000000 */
[----:B------:R-:W-:Y:S02]  /*4210*/  UIADD3 UR6, UR34, 0x2, URZ ;  /* 0x0000000222067890 */ /* 0x000fe4000fffe03f */
[----:B------:R-:W-:-:S02]  /*4220*/  UIADD3 UR10, UR34, 0x4, URZ ;  /* 0x00000004220a7890 */ /* 0x000fc4000fffe03f */
[----:B------:R-:W-:Y:S02]  /*4230*/  UIADD3 UR14, UR34, 0x6, URZ ;  /* 0x00000006220e7890 */ /* 0x000fe4000fffe03f */
[----:B------:R-:W-:Y:S02]  /*4240*/  UIADD3 UR18, UR34, 0x400, URZ ;  /* 0x0000040022127890 */ /* 0x000fe4000fffe03f */
[----:B------:R-:W-:Y:S02]  /*4250*/  UIADD3 UR22, UR34, 0x402, URZ ;  /* 0x0000040222167890 */ /* 0x000fe4000fffe03f */
[----:B------:R-:W-:Y:S01]  /*4260*/  UIADD3 UR26, UR34, 0x404, URZ ;  /* 0x00000404221a7890 */ /* 0x000fe2000fffe03f */
[----:B------:R-:W-:Y:S01]  /*4270*/  WARPGROUP.ARRIVE ;  /* 0x00000000000079c5 */ /* 0x000fe20000000000 */
[----:B------:R-:W-:Y:S01]  /*4280*/  UMOV UR27, 0x40000040 ;  /* 0x40000040001b7882 */ /* 0x000fe20000000000 */
[----:B------:R-:W-:Y:S01]  /*4290*/  UIADD3 UR30, UR34, 0x406, URZ ;  /* 0x00000406221e7890 */ /* 0x000fe2000fffe03f */
[----:B------:R-:W-:-:S03]  /*42a0*/  UMOV UR31, 0x40000040 ;  /* 0x40000040001f7882 */ /* 0x000fc60000000000 */
[----:B------:R-:W-:Y:S03]  /*42b0*/  QGMMA.64x128x32.F32.E4M3.E4M3 R152, gdesc[UR32], RZ, !UPT, gsb0 ;  /* 0x01e00000209879f3 */ /* 0x000fe6000c0008ff */
        /* <DEDUP_REMOVED lines=22> */
[----:B-1----:R-:W-:Y:S05]  /*4420*/  @P2 BRA `(.L_x_20) ;  /* 0x00000000002c2947 */ /* 0x002fea0003800000 */
[----:B------:R-:W-:Y:S05]  /*4430*/  @!P0 BRA `(.L_x_21) ;  /* 0x0000000000048947 */ /* 0x000fea0003800000 */
[----:B------:R-:W-:Y:S01]  /*4440*/  BPT.TRAP 0x1 ;  /* 0x000000040000795c */ /* 0x000fe20000300000 */
.L_x_21:
[----:B------:R-:W-:Y:S01]  /*4450*/  ULEA UR6, UR56, UR38, 0x3 ;  /* 0x0000002638067291 */ /* 0x000fe2000f8e183f */
[----:B------:R-:W-:-:S05]  /*4460*/  IMAD.U32 R0, RZ, RZ, UR57 ;  /* 0x00000039ff007e24 */ /* 0x000fca000f8e00ff */
[----:B------:R-:W-:-:S04]  /*4470*/  SHF.L.U32 R0, R0, 0x1f, RZ ;  /* 0x0000001f00007819 */ /* 0x000fc800000006ff */
[----:B------:R1:W2:Y:S01]  /*4480*/  SYNCS.PHASECHK.TRANS64.TRYWAIT P1, [UR6+0x38850], R0 ;  /* 0x03885000ff0075a7 */ /* 0x0002a20008020146 */
[----:B------:R-:W-:Y:S05]  /*4490*/  @!P0 BRA `(.L_x_22) ;  /* 0x0000000000048947 */ /* 0x000fea0003800000 */
[----:B------:R-:W-:Y:S01]  /*44a0*/  BPT.TRAP 0x1 ;  /* 0x000000040000795c */ /* 0x000fe20000300000 */
.L_x_22:
[----:B--2---:R-:W-:Y:S05]  /*44b0*/  @P1 BRA `(.L_x_20) ;  /* 0x0000000000081947 */ /* 0x004fea0003800000 */
[----:B------:R-:W2:Y:S02]  /*44c0*/  SYNCS.PHASECHK.TRANS64.TRYWAIT P1, [UR6+0x38850], R0 ;  /* 0x03885000ff0075a7 */ /* 0x000ea40008020146 */
[----:B--2---:R-:W-:Y:S05]  /*44d0*/  @!P1 BRA `(.L_x_23) ;  /* 0x0000007c00b89947 */ /* 0x004fea0003800000 */
.L_x_20:
[----:B------:R-:W-:Y:S01]  /*44e0*/  UIADD3 UR6, UR38, 0x400, URZ ;  /* 0x0000040026067890 */ /* 0x000fe2000fffe03f */
[----:B------:R-:W-:Y:S01]  /*44f0*/  WARPGROUP.ARRIVE ;  /* 0x00000000000079c5 */ /* 0x000fe20000000000 */
[----:B------:R-:W-:Y:S01]  /*4500*/  UMOV UR7, 0x40000040 ;  /* 0x4000004000077882 */ /* 0x000fe20000000000 */
[----:B-12---:R-:W-:Y:S01]  /*4510*/  FMNMX.FTZ R0, R152, R7, !PT ;  /* 0x0000000798007209 */ /* 0x006fe20007810000 */
[----:B------:R-:W-:Y:S01]  /*4520*/  USHF.R.U32.HI UR6, URZ, 0x4, UR6 ;  /* 0x000000043f067899 */ /* 0x000fe20008011606 */
[----:B------:R-:W-:Y:S01]  /*4530*/  FMNMX.FTZ R8, R154, R6, !PT ;  /* 0x000000069a087209 */ /* 0x000fe20007810000 */
[----:B------:R-:W-:Y:S01]  /*4540*/  IMAD.U32 R13, RZ, RZ, UR40 ;  /* 0x00000028ff0d7e24 */ /* 0x000fe2000f8e00ff */
[----:B------:R-:W-:Y:S01]  /*4550*/  FMNMX.FTZ R5, R153, R0, !PT ;  /* 0x0000000099057209 */ /* 0x000fe20007810000 */
[----:B------:R-:W-:Y:S01]  /*4560*/  ULOP3.LUT UR6, UR6, 0x3fff, URZ, 0xc0, !UPT ;  /* 0x00003fff06067892 */ /* 0x000fe2000f8ec03f */
[----:B------:R-:W-:Y:S01]  /*4570*/  FMNMX.FTZ R9, R155, R8, !PT ;  /* 0x000000089b097209 */ /* 0x000fe20007810000 */
[----:B------:R-:W1:Y:S01]  /*4580*/  S2R R233, SR_TID.X ;  /* 0x0000000000e97919 */ /* 0x000e620000002100 */
[----:B------:R-:W-:Y:S01]  /*4590*/  FMNMX.FTZ R0, R156, R5, !PT ;  /* 0x000000059c007209 */ /* 0x000fe20007810000 */
[----:B------:R-:W-:Y:S01]  /*45a0*/  ULOP3.LUT UR6, UR6, 0x10000, URZ, 0xfc, !UPT ;  /* 0x0001000006067892 */ /* 0x000fe2000f8efc3f */
[----:B------:R-:W-:-:S02]  /*45b0*/  FMNMX.FTZ R8, R158, R9, !PT ;  /* 0x000000099e087209 */ /* 0x000fc40007810000 */
[----:B------:R-:W-:Y:S01]  /*45c0*/  FMNMX.FTZ R5, R157, R0, !PT ;  /* 0x000000009d057209 */ /* 0x000fe20007810000 */
[----:B------:R-:W-:Y:S01]  /*45d0*/  ULEA UR10, UR56, UR6, 0xb ;  /* 0x00000006380a7291 */ /* 0x000fe2000f8e583f */
[----:B------:R-:W-:Y:S02]  /*45e0*/  FMNMX.FTZ R9, R159, R8, !PT ;  /* 0x000000089f097209 */ /* 0x000fe40007810000 */
[----:B------:R-:W-:Y:S02]  /*45f0*/  FMNMX.FTZ R0, R160, R5, !PT ;  /* 0x00000005a0007209 */ /* 0x000fe40007810000 */
[----:B------:R-:W-:Y:S02]  /*4600*/  FMNMX.FTZ R8, R162, R9, !PT ;  /* 0x00000009a2087209 */ /* 0x000fe40007810000 */
[----:B------:R-:W-:Y:S01]  /*4610*/  UMOV UR6, UR10 ;  /* 0x0000000a00067c82 */ /* 0x000fe20008000000 */
[----:B------:R-:W-:Y:S01]  /*4620*/  FMNMX.FTZ R5, R161, R0, !PT ;  /* 0x00000000a1057209 */ /* 0x000fe20007810000 */
[----:B------:R-:W-:Y:S01]  /*4630*/  QGMMA.64x256x32.F32.E4M3.E4M3 R24, R216, gdesc[UR4], R24, gsb0 ;  /* 0x03e00004d8187df3 */ /* 0x000fe20008000818 */
[----:B------:R-:W-:Y:S01]  /*4640*/  UIADD3 UR6, UR10, 0x2, URZ ;  /* 0x000000020a067890 */ /* 0x000fe2000fffe03f */
[----:B------:R-:W-:Y:S01]  /*4650*/  FMNMX.FTZ R9, R163, R8, !PT ;  /* 0x00000008a3097209 */ /* 0x000fe20007810000 */
[----:B------:R-:W-:Y:S01]  /*4660*/  UMOV UR7, 0x40000040 ;  /* 0x4000004000077882 */ /* 0x000fe20000000000 */
[----:B------:R-:W-:-:S02]  /*4670*/  FMNMX.FTZ R0, R164, R5, !PT ;  /* 0x00000005a4007209 */ /* 0x000fc40007810000 */
[----:B------:R-:W-:Y:S02]  /*4680*/  FMNMX.FTZ R8, R166, R9, !PT ;  /* 0x00000009a6087209 */ /* 0x000fe40007810000 */
[----:B------:R-:W-:Y:S02]  /*4690*/  FMNMX.FTZ R5, R165, R0, !PT ;  /* 0x00000000a5057209 */ /* 0x000fe40007810000 */
[----:B------:R-:W-:Y:S02]  /*46a0*/  FMNMX.FTZ R9, R167, R8, !PT ;  /* 0x00000008a7097209 */ /* 0x000fe40007810000 */
[----:B------:R-:W-:Y:S02]  /*46b0*/  FMNMX.FTZ R0, R168, R5, !PT ;  /* 0x00000005a8007209 */ /* 0x000fe40007810000 */
[----:B------:R-:W-:Y:S02]  /*46c0*/  FMNMX.FTZ R8, R170, R9, !PT ;  /* 0x00000009aa087209 */ /* 0x000fe40007810000 */
        /* <DEDUP_REMOVED lines=46> */
[----:B-1----:R-:W-:Y:S01]  /*49b0*/  LOP3.LUT P1, RZ, R233, 0x7f, RZ, 0xc0, !PT ;  /* 0x0000007fe9ff7812 */ /* 0x002fe2000782c0ff */
[----:B------:R-:W1:Y:S04]  /*49c0*/  SHFL.BFLY PT, R0, R9, 0x2, 0x1f ;  /* 0x0c401f0009007f89 */ /* 0x000e6800000e0000 */
[----:B------:R-:W2:Y:S01]  /*49d0*/  SHFL.BFLY PT, R5, R8, 0x2, 0x1f ;  /* 0x0c401f0008057f89 */ /* 0x000ea200000e0000 */
[----:B-1----:R-:W-:-:S02]  /*49e0*/  FMNMX.FTZ R10, R9, R0, !PT ;  /* 0x00000000090a7209 */ /* 0x002fc40007810000 */
[----:B--2---:R-:W-:-:S03]  /*49f0*/  FMNMX.FTZ R11, R8, R5, !PT ;  /* 0x00000005080b7209 */ /* 0x004fc60007810000 */
[----:B------:R-:W1:Y:S04]  /*4a00*/  SHFL.BFLY PT, R5, R10, 0x1, 0x1f ;  /* 0x0c201f000a057f89 */ /* 0x000e6800000e0000 */
[----:B------:R-:W2:Y:S01]  /*4a10*/  SHFL.BFLY PT, R12, R11, 0x1, 0x1f ;  /* 0x0c201f000b0c7f89 */ /* 0x000ea200000e0000 */
[----:B-1----:R-:W-:Y:S02]  /*4a20*/  FMNMX.FTZ R0, R10, R5, !PT ;  /* 0x000000050a007209 */ /* 0x002fe40007810000 */
[----:B--2---:R-:W-:-:S03]  /*4a30*/  FMNMX.FTZ R5, R11, R12, !PT ;  /* 0x0000000c0b057209 */ /* 0x004fc60007810000 */
[C---:B------:R-:W-:Y:S01]  /*4a40*/  FFMA.FTZ R8, R0.reuse, R13, -8 ;  /* 0xc100000000087423 */ /* 0x040fe2000001000d */
[----:B------:R-:W-:-:S03]  /*4a50*/  FADD.FTZ R7, -R0, R7 ;  /* 0x0000000700077221 */ /* 0x000fc60000010100 */
[--C-:B------:R-:W-:Y:S01]  /*4a60*/  FFMA.FTZ R13, R160, UR40, -R8.reuse ;  /* 0x00000028a00d7c23 */ /* 0x100fe20008010808 */
[----:B------:R-:W-:-:S01]  /*4a70*/  FFMA.FTZ R160, R177, UR40, -R8 ;  /* 0x00000028b1a07c23 */ /* 0x000fc20008010808 */
[----:B------:R-:W-:Y:S01]  /*4a80*/  FFMA.FTZ R177, R196, UR40, -R8 ;  /* 0x00000028c4b17c23 */ /* 0x000fe20008010808 */
[----:B------:R-:W-:Y:S02]  /*4a90*/  IMAD.U32 R196, RZ, RZ, UR40 ;  /* 0x00000028ffc47e24 */ /* 0x000fe4000f8e00ff */
[----:B------:R-:W-:Y:S01]  /*4aa0*/  FADD.FTZ R6, -R5, R6 ;  /* 0x0000000605067221 */ /* 0x000fe20000010100 */
[----:B------:R-:W-:-:S01]  /*4ab0*/  FFMA.FTZ R14, R161, UR40, -R8 ;  /* 0x00000028a10e7c23 */ /* 0x000fc20008010808 */
[----:B------:R-:W-:Y:S01]  /*4ac0*/  FFMA.FTZ R161, R180, UR40, -R8 ;  /* 0x00000028b4a17c23 */ /* 0x000fe20008010808 */
[----:B------:R-:W-:-:S01]  /*4ad0*/  FFMA.FTZ R196, R5, R196, -8 ;  /* 0xc100000005c47423 */ /* 0x000fc200000100c4 */
[----:B------:R-:W-:Y:S01]  /*4ae0*/  FMUL.FTZ R7, R7, UR40 ;  /* 0x0000002807077c20 */ /* 0x000fe20008410000 */
[----:B------:R-:W-:-:S01]  /*4af0*/  FFMA.FTZ R10, R152, UR40, -R8 ;  /* 0x00000028980a7c23 */ /* 0x000fc20008010808 */
[----:B------:R-:W-:Y:S01]  /*4b00*/  FFMA.FTZ R180, R197, UR40, -R8 ;  /* 0x00000028c5b47c23 */ /* 0x000fe20008010808 */
[----:B------:R-:W-:Y:S01]  /*4b10*/  FMUL.FTZ R6, R6, UR40 ;  /* 0x0000002806067c20 */ /* 0x000fe20008410000 */
[----:B------:R-:W-:Y:S01]  /*4b20*/  FFMA.FTZ R197, R154, UR40, -R196 ;  /* 0x000000289ac57c23 */ /* 0x000fe200080108c4 */
[----:B------:R-:W-:-:S01]  /*4b30*/  FFMA.FTZ R9, R153, UR40, -R8 ;  /* 0x0000002899097c23 */ /* 0x000fc20008010808 */
[----:B------:R-:W-:Y:S01]  /*4b40*/  FFMA.FTZ R154, R155, UR40, -R196 ;  /* 0x000000289b9a7c23 */ /* 0x000fe200080108c4 */
[----:B------:R-:W-:Y:S01]  /*4b50*/  MUFU.EX2 R7, R7 ;  /* 0x0000000700077308 */ /* 0x000fe20000000800 */
[----:B------:R-:W-:-:S01]  /*4b60*/  FFMA.FTZ R11, R156, UR40, -R8 ;  /* 0x000000289c0b7c23 */ /* 0x000fc20008010808 */
[----:B------:R-:W-:Y:S01]  /*4b70*/  FFMA.FTZ R155, R158, UR40, -R196 ;  /* 0x000000289e9b7c23 */ /* 0x000fe200080108c4 */
[----:B------:R-:W-:-:S01]  /*4b80*/  FFMA.FTZ R12, R157, UR40, -R8 ;  /* 0x000000289d0c7c23 */ /* 0x000fc20008010808 */
[--C-:B------:R-:W-:Y:S01]  /*4b90*/  FFMA.FTZ R158, R159, UR40, -R196.reuse ;  /* 0x000000289f9e7c23 */ /* 0x100fe200080108c4 */
[----:B------:R-:W-:-:S01]  /*4ba0*/  FFMA.FTZ R159, R162, UR40, -R196 ;  /* 0x00000028a29f7c23 */ /* 0x000fc200080108c4 */
[--C-:B------:R-:W-:Y:S01]  /*4bb0*/  FFMA.FTZ R162, R163, UR40, -R196.reuse ;  /* 0x00000028a3a27c23 */ /* 0x100fe200080108c4 */
[----:B------:R-:W-:-:S01]  /*4bc0*/  FFMA.FTZ R163, R166, UR40, -R196 ;  /* 0x00000028a6a37c23 */ /* 0x000fc200080108c4 */
[----:B------:R-:W1:Y:S01]  /*4bd0*/  MUFU.EX2 R10, R10 ;  /* 0x0000000a000a7308 */ /* 0x000e620000000800 */
[----:B------:R-:W-:-:S01]  /*4be0*/  FFMA.FTZ R166, R167, UR40, -R196 ;  /* 0x00000028a7a67c23 */ /* 0x000fc200080108c4 */
[--C-:B------:R-:W-:Y:S01]  /*4bf0*/  FFMA.FTZ R167, R170, UR40, -R196.reuse ;  /* 0x00000028aaa77c23 */ /* 0x100fe200080108c4 */
[----:B------:R-:W-:-:S01]  /*4c00*/  FFMA.FTZ R170, R171, UR40, -R196 ;  /* 0x00000028abaa7c23 */ /* 0x000fc200080108c4 */
[--C-:B------:R-:W-:Y:S01]  /*4c10*/  FFMA.FTZ R171, R174, UR40, -R196.reuse ;  /* 0x00000028aeab7c23 */ /* 0x100fe200080108c4 */
[----:B------:R-:W-:-:S01]  /*4c20*/  FFMA.FTZ R174, R175, UR40, -R196 ;  /* 0x00000028afae7c23 */ /* 0x000fc200080108c4 */
[----:B------:R-:W-:Y:S01]  /*4c30*/  FFMA.FTZ R15, R164, UR40, -R8 ;  /* 0x00000028a40f7c23 */ /* 0x000fe20008010808 */
[----:B------:R-:W-:-:S01]  /*4c40*/  FFMA.FTZ R175, R178, UR40, -R196 ;  /* 0x00000028b2af7c23 */ /* 0x000fc200080108c4 */
[----:B------:R-:W-:Y:S01]  /*4c50*/  MUFU.EX2 R6, R6 ;  /* 0x0000000600067308 */ /* 0x000fe20000000800 */
[----:B------:R-:W-:-:S01]  /*4c60*/  FFMA.FTZ R178, R179, UR40, -R196 ;  /* 0x00000028b3b27c23 */ /* 0x000fc200080108c4 */
[----:B------:R-:W-:Y:S01]  /*4c70*/  FFMA.FTZ R164, R181, UR40, -R8 ;  /* 0x00000028b5a47c23 */ /* 0x000fe20008010808 */
[----:B------:R-:W-:-:S01]  /*4c80*/  FFMA.FTZ R179, R182, UR40, -R196 ;  /* 0x00000028b6b37c23 */ /* 0x000fc200080108c4 */
[----:B------:R-:W-:Y:S01]  /*4c90*/  FFMA.FTZ R181, R200, UR40, -R8 ;  /* 0x00000028c8b57c23 */ /* 0x000fe20008010808 */
[----:B------:R-:W-:-:S01]  /*4ca0*/  FFMA.FTZ R182, R183, UR40, -R196 ;  /* 0x00000028b7b67c23 */ /* 0x000fc200080108c4 */
[----:B------:R-:W-:Y:S01]  /*4cb0*/  FFMA.FTZ R20, R165, UR40, -R8 ;  /* 0x00000028a5147c23 */ /* 0x000fe20008010808 */
[----:B------:R-:W-:-:S01]  /*4cc0*/  FFMA.FTZ R183, R186, UR40, -R196 ;  /* 0x00000028bab77c23 */ /* 0x000fc200080108c4 */
[----:B------:R-:W2:Y:S01]  /*4cd0*/  MUFU.EX2 R197, R197 ;  /* 0x000000c500c57308 */ /* 0x000ea20000000800 */
[----:B-1----:R-:W-:-:S01]  /*4ce0*/  FFMA.FTZ R4, R7, R4, R10 ;  /* 0x0000000407047223 */ /* 0x002fc2000001000a */
[--C-:B------:R-:W-:Y:S01]  /*4cf0*/  FFMA.FTZ R186, R187, UR40, -R196.reuse ;  /* 0x00000028bbba7c23 */ /* 0x100fe200080108c4 */
[----:B------:R-:W-:-:S01]  /*4d00*/  FFMA.FTZ R187, R190, UR40, -R196 ;  /* 0x00000028bebb7c23 */ /* 0x000fc200080108c4 */
[----:B------:R-:W-:Y:S01]  /*4d10*/  FFMA.FTZ R190, R191, UR40, -R196 ;  /* 0x00000028bfbe7c23 */ /* 0x000fe200080108c4 */
        /* <DEDUP_REMOVED lines=9> */
[--C-:B------:R-:W-:Y:S01]  /*4db0*/  FFMA.FTZ R169, R188, UR40, -R8.reuse ;  /* 0x00000028bca97c23 */ /* 0x100fe20008010808 */
[----:B------:R-:W-:-:S01]  /*4dc0*/  FFMA.FTZ R172, R189, UR40, -R8 ;  /* 0x00000028bdac7c23 */ /* 0x000fc20008010808 */
[----:B------:R-:W3:Y:S01]  /*4dd0*/  MUFU.EX2 R154, R154 ;  /* 0x0000009a009a7308 */ /* 0x000ee20000000800 */
[----:B--2---:R-:W-:-:S01]  /*4de0*/  FFMA.FTZ R3, R6, R3, R197 ;  /* 0x0000000306037223 */ /* 0x004fc200000100c5 */
[--C-:B------:R-:W-:Y:S01]  /*4df0*/  FFMA.FTZ R173, R192, UR40, -R8.reuse ;  /* 0x00000028c0ad7c23 */ /* 0x100fe20008010808 */
[----:B------:R-:W-:-:S01]  /*4e00*/  FFMA.FTZ R176, R193, UR40, -R8 ;  /* 0x00000028c1b07c23 */ /* 0x000fc20008010808 */
[--C-:B------:R-:W-:Y:S01]  /*4e10*/  FFMA.FTZ R185, R204, UR40, -R8.reuse ;  /* 0x00000028ccb97c23 */ /* 0x100fe20008010808 */
[----:B------:R-:W-:-:S01]  /*4e20*/  FFMA.FTZ R188, R205, UR40, -R8 ;  /* 0x00000028cdbc7c23 */ /* 0x000fc20008010808 */
[----:B------:R-:W-:Y:S01]  /*4e30*/  FFMA.FTZ R189, R208, UR40, -R8 ;  /* 0x00000028d0bd7c23 */ /* 0x000fe20008010808 */
[----:B------:R-:W-:Y:S01]  /*4e40*/  IMAD.U32 R208, RZ, RZ, UR52 ;  /* 0x00000034ffd07e24 */ /* 0x000fe2000f8e00ff */
[----:B------:R-:W2:Y:S01]  /*4e50*/  MUFU.EX2 R11, R11 ;  /* 0x0000000b000b7308 */ /* 0x000ea20000000800 */
[----:B-1----:R-:W-:-:S01]  /*4e60*/  FADD.FTZ R4, R9, R4 ;  /* 0x0000000409047221 */ /* 0x002fc20000010000 */
[--C-:B------:R-:W-:Y:S01]  /*4e70*/  FFMA.FTZ R192, R209, UR40, -R8.reuse ;  /* 0x00000028d1c07c23 */ /* 0x100fe20008010808 */
[----:B------:R-:W-:-:S01]  /*4e80*/  FFMA.FTZ R193, R212, UR40, -R8 ;  /* 0x00000028d4c17c23 */ /* 0x000fc20008010808 */
[----:B------:R-:W-:Y:S01]  /*4e90*/  @!P1 LEA R208, R208, UR38, 0x3 ;  /* 0x00000026d0d09c11 */ /* 0x000fe2000f8e18ff */
[----:B------:R-:W-:-:S03]  /*4ea0*/  FFMA.FTZ R8, R213, UR40, -R8 ;  /* 0x00000028d5087c23 */ /* 0x000fc60008010808 */
[----:B------:R-:W1:Y:S01]  /*4eb0*/  MUFU.EX2 R155, R155 ;  /* 0x0000009b009b7308 */ /* 0x000e620000000800 */
[----:B---3--:R-:W-:-:S07]  /*4ec0*/  FADD.FTZ R200, R154, R3 ;  /* 0x000000039ac87221 */ /* 0x008fce0000010000 */
[----:B------:R-:W3:Y:S01]  /*4ed0*/  MUFU.EX2 R12, R12 ;  /* 0x0000000c000c7308 */ /* 0x000ee20000000800 */
[----:B--2---:R-:W-:-:S07]  /*4ee0*/  FADD.FTZ R3, R11, R4 ;  /* 0x000000040b037221 */ /* 0x004fce0000010000 */
[----:B------:R-:W2:Y:S01]  /*4ef0*/  MUFU.EX2 R158, R158 ;  /* 0x0000009e009e7308 */ /* 0x000ea20000000800 */
[----:B-1----:R-:W-:-:S07]  /*4f00*/  FADD.FTZ R191, R155, R200 ;  /* 0x000000c89bbf7221 */ /* 0x002fce0000010000 */
[----:B------:R-:W1:Y:S01]  /*4f10*/  MUFU.EX2 R13, R13 ;  /* 0x0000000d000d7308 */ /* 0x000e620000000800 */
[----:B---3--:R-:W-:-:S01]  /*4f20*/  FADD.FTZ R4, R12, R3 ;  /* 0x000000030c047221 */ /* 0x008fc20000010000 */
[----:B------:R-:W-:Y:S02]  /*4f30*/  WARPGROUP.DEPBAR.LE gsb0, 0x0 ;  /* 0x00008000000079c5 */ /* 0x000fe40000010000 */
[----:B------:R-:W-:-:S04]  /*4f40*/  WARPGROUP.ARRIVE ;  /* 0x00000000000079c5 */ /* 0x000fc80000000000 */
[----:B------:R-:W3:Y:S01]  /*4f50*/  MUFU.EX2 R159, R159 ;  /* 0x0000009f009f7308 */ /* 0x000ee20000000800 */
[----:B--2---:R-:W-:-:S01]  /*4f60*/  FADD.FTZ R200, R158, R191 ;  /* 0x000000bf9ec87221 */ /* 0x004fc20000010000 */
[--C-:B------:R-:W-:Y:S01]  /*4f70*/  FFMA.FTZ R191, R194, UR40, -R196.reuse ;  /* 0x00000028c2bf7c23 */ /* 0x100fe200080108c4 */
[----:B------:R-:W-:Y:S01]  /*4f80*/  QGMMA.64x256x32.F32.E4M3.E4M3 R24, R220, gdesc[UR4], R24, gsb0 ;  /* 0x03e00004dc187df3 */ /* 0x000fe20008000818 */
[----:B------:R-:W-:Y:S01]  /*4f90*/  UIADD3 UR6, UR10, 0x4, URZ ;  /* 0x000000040a067890 */ /* 0x000fe2000fffe03f */
[----:B------:R-:W-:Y:S01]  /*4fa0*/  FFMA.FTZ R194, R195, UR40, -R196 ;  /* 0x00000028c3c27c23 */ /* 0x000fe200080108c4 */
[----:B------:R-:W-:Y:S02]  /*4fb0*/  UMOV UR7, 0x40000040 ;  /* 0x4000004000077882 */ /* 0x000fe40000000000 */
[----:B------:R-:W2:Y:S01]  /*4fc0*/  MUFU.EX2 R14, R14 ;  /* 0x0000000e000e7308 */ /* 0x000ea20000000800 */
[----:B-1----:R-:W-:-:S07]  /*4fd0*/  FADD.FTZ R3, R13, R4 ;  /* 0x000000040d037221 */ /* 0x002fce0000010000 */
[----:B------:R-:W1:Y:S01]  /*4fe0*/  MUFU.EX2 R162, R162 ;  /* 0x000000a200a27308 */ /* 0x000e620000000800 */
[----:B---3--:R-:W-:-:S07]  /*4ff0*/  FADD.FTZ R201, R159, R200 ;  /* 0x000000c89fc97221 */ /* 0x008fce0000010000 */
[----:B------:R-:W3:Y:S01]  /*5000*/  MUFU.EX2 R15, R15 ;  /* 0x0000000f000f7308 */ /* 0x000ee20000000800 */
[----:B--2---:R-:W-:-:S07]  /*5010*/  FADD.FTZ R4, R14, R3 ;  /* 0x000000030e047221 */ /* 0x004fce0000010000 */
        /* <DEDUP_REMOVED lines=10> */
[--C-:B------:R-:W-:Y:S01]  /*50c0*/  FFMA.FTZ R195, R198, UR40, -R196.reuse ;  /* 0x00000028c6c37c23 */ /* 0x100fe200080108c4 */
[----:B------:R-:W-:-:S05]  /*50d0*/  FFMA.FTZ R198, R199, UR40, -R196 ;  /* 0x00000028c7c67c23 */ /* 0x000fca00080108c4 */
        /* <DEDUP_REMOVED lines=15> */
[----:B-1----:R-:W-:-:S01]  /*51d0*/  FADD.FTZ R200, R174, R199 ;  /* 0x000000c7aec87221 */ /* 0x002fc20000010000 */
[----:B------:R-:W-:-:S06]  /*51e0*/  FFMA.FTZ R199, R202, UR40, -R196 ;  /* 0x00000028cac77c23 */ /* 0x000fcc00080108c4 */
[----:B------:R-:W1:Y:S01]  /*51f0*/  MUFU.EX2 R160, R160 ;  /* 0x000000a000a07308 */ /* 0x000e620000000800 */
[----:B---3--:R-:W-:-:S07]  /*5200*/  FADD.FTZ R3, R157, R4 ;  /* 0x000000049d037221 */ /* 0x008fce0000010000 */
[----:B------:R-:W3:Y:S01]  /*5210*/  MUFU.EX2 R178, R178 ;  /* 0x000000b200b27308 */ /* 0x000ee20000000800 */
[----:B--2---:R-:W-:-:S01]  /*5220*/  FADD.FTZ R201, R175, R200 ;  /* 0x000000c8afc97221 */ /* 0x004fc20000010000 */
[----:B------:R-:W-:-:S06]  /*5230*/  FFMA.FTZ R200, R203, UR40, -R196 ;  /* 0x00000028cbc87c23 */ /* 0x000fcc00080108c4 */
        /* <DEDUP_REMOVED lines=16> */
[----:B---3--:R-:W-:-:S01]  /*5340*/  FADD.FTZ R203, R183, R202 ;  /* 0x000000cab7cb7221 */ /* 0x008fc20000010000 */
[----:B------:R-:W-:-:S06]  /*5350*/  FFMA.FTZ R202, R207, UR40, -R196 ;  /* 0x00000028cfca7c23 */ /* 0x000fcc00080108c4 */
        /* <DEDUP_REMOVED lines=10> */
[----:B------:R-:W-:-:S06]  /*5400*/  IADD3 R3, -R18, 0xb, RZ ;  /* 0x0000000b12037810 */ /* 0x000fcc0007ffe1ff */
[----:B------:R-:W1:Y:S01]  /*5410*/  MUFU.EX2 R191, R191 ;  /* 0x000000bf00bf7308 */ /* 0x000e620000000800 */
[----:B---3--:R-:W-:-:S01]  /*5420*/  FADD.FTZ R204, R190, R203 ;  /* 0x000000cbbecc7221 */ /* 0x008fc20000010000 */
[----:B------:R-:W-:-:S06]  /*5430*/  FFMA.FTZ R203, R210, UR40, -R196 ;  /* 0x00000028d2cb7c23 */ /* 0x000fcc00080108c4 */
[----:B------:R-:W3:Y:S01]  /*5440*/  MUFU.EX2 R176, R176 ;  /* 0x000000b000b07308 */ /* 0x000ee20000000800 */
[----:B--2---:R-:W-:-:S07]  /*5450*/  FADD.FTZ R205, R173, R4 ;  /* 0x00000004adcd7221 */ /* 0x004fce0000010000 */
[----:B------:R-:W2:Y:S01]  /*5460*/  MUFU.EX2 R194, R194 ;  /* 0x000000c200c27308 */ /* 0x000ea20000000800 */
[----:B------:R-:W-:Y:S02]  /*5470*/  WARPGROUP.DEPBAR.LE gsb0, 0x0 ;  /* 0x00008000000079c5 */ /* 0x000fe40000010000 */
[----:B------:R-:W-:Y:S01]  /*5480*/  WARPGROUP.ARRIVE ;  /* 0x00000000000079c5 */ /* 0x000fe20000000000 */
[----:B-1----:R-:W-:-:S01]  /*5490*/  FADD.FTZ R207, R191, R204 ;  /* 0x000000ccbfcf7221 */ /* 0x002fc20000010000 */
[----:B------:R-:W-:-:S03]  /*54a0*/  FFMA.FTZ R204, R211, UR40, -R196 ;  /* 0x00000028d3cc7c23 */ /* 0x000fc600080108c4 */
[----:B------:R-:W1:Y:S01]  /*54b0*/  MUFU.EX2 R177, R177 ;  /* 0x000000b100b17308 */ /* 0x000e620000000800 */
[----:B------:R-:W-:Y:S01]  /*54c0*/  QGMMA.64x256x32.F32.E4M3.E4M3 R24, R224, gdesc[UR4], R24, gsb0 ;  /* 0x03e00004e0187df3 */ /* 0x000fe20008000818 */
[----:B------:R-:W-:Y:S01]  /*54d0*/  UIADD3 UR6, UR10, 0x6, URZ ;  /* 0x000000060a067890 */ /* 0x000fe2000fffe03f */
[----:B---3--:R-:W-:Y:S01]  /*54e0*/  FADD.FTZ R4, R176, R205 ;  /* 0x000000cdb0047221 */ /* 0x008fe20000010000 */
[----:B------:R-:W-:-:S04]  /*54f0*/  UMOV UR7, 0x40000040 ;  /* 0x4000004000077882 */ /* 0x000fc80000000000 */
        /* <DEDUP_REMOVED lines=8> */
[--C-:B------:R-:W-:Y:S01]  /*5580*/  FFMA.FTZ R205, R214, UR40, -R196.reuse ;  /* 0x00000028d6cd7c23 */ /* 0x100fe200080108c4 */
[----:B------:R-:W-:-:S05]  /*5590*/  FFMA.FTZ R196, R215, UR40, -R196 ;  /* 0x00000028d7c47c23 */ /* 0x000fca00080108c4 */
        /* <DEDUP_REMOVED lines=14> */
[----:B------:R-:W-:Y:S01]  /*5680*/  MUFU.EX2 R189, R189 ;  /* 0x000000bd00bd7308 */ /* 0x000fe20000000800 */
[----:B---3--:R-:W-:-:S07]  /*5690*/  FADD.FTZ R4, R188, R207 ;  /* 0x000000cfbc047221 */ /* 0x008fce0000010000 */
[----:B------:R-:W1:Y:S01]  /*56a0*/  MUFU.EX2 R203, R203 ;  /* 0x000000cb00cb7308 */ /* 0x000e620000000800 */
[----:B--2---:R-:W-:-:S07]  /*56b0*/  FADD.FTZ R206, R202, R209 ;  /* 0x000000d1cace7221 */ /* 0x004fce0000010000 */
[----:B------:R-:W-:Y:S08]  /*56c0*/  MUFU.EX2 R192, R192 ;  /* 0x000000c000c07308 */ /* 0x000ff00000000800 */
[----:B------:R-:W2:Y:S01]  /*56d0*/  MUFU.EX2 R204, R204 ;  /* 0x000000cc00cc7308 */ /* 0x000ea20000000800 */
[----:B-1----:R-:W-:-:S07]  /*56e0*/  FADD.FTZ R207, R203, R206 ;  /* 0x000000cecbcf7221 */ /* 0x002fce0000010000 */
[----:B------:R-:W-:Y:S08]  /*56f0*/  MUFU.EX2 R193, R193 ;  /* 0x000000c100c17308 */ /* 0x000ff00000000800 */
[----:B------:R-:W1:Y:S01]  /*5700*/  MUFU.EX2 R205, R205 ;  /* 0x000000cd00cd7308 */ /* 0x000e620000000800 */
[----:B--2---:R-:W-:-:S07]  /*5710*/  FADD.FTZ R206, R204, R207 ;  /* 0x000000cfccce7221 */ /* 0x004fce0000010000 */
[----:B------:R-:W2:Y:S08]  /*5720*/  MUFU.EX2 R8, R8 ;  /* 0x0000000800087308 */ /* 0x000eb00000000800 */
[----:B------:R-:W3:Y:S01]  /*5730*/  MUFU.EX2 R196, R196 ;  /* 0x000000c400c47308 */ /* 0x000ee20000000800 */
[----:B-1----:R-:W-:-:S01]  /*5740*/  FADD.FTZ R206, R205, R206 ;  /* 0x000000cecdce7221 */ /* 0x002fc20000010000 */
[----:B------:R-:W-:-:S02]  /*5750*/  WARPGROUP.DEPBAR.LE gsb0, 0x0 ;  /* 0x00008000000079c5 */ /* 0x000fc40000010000 */
[----:B------:R-:W-:-:S06]  /*5760*/  WARPGROUP.ARRIVE ;  /* 0x00000000000079c5 */ /* 0x000fcc0000000000 */
[----:B------:R-:W-:Y:S03]  /*5770*/  QGMMA.64x256x32.F32.E4M3.E4M3 R24, R228, gdesc[UR4], R24, gsb0 ;  /* 0x03e00004e4187df3 */ /* 0x000fe60008000818 */
[----:B------:R-:W-:Y:S02]  /*5780*/  WARPGROUP.DEPBAR.LE gsb0, 0x0 ;  /* 0x00008000000079c5 */ /* 0x000fe40000010000 */
[----:B------:R1:W-:Y:S06]  /*5790*/  BAR.ARV R3, 0x100 ;  /* 0x000400030000751d */ /* 0x0003ec0000002000 */
[----:B-1----:R-:W-:-:S05]  /*57a0*/  @!P1 VIADD R3, R208, 0x38840 ;  /* 0x00038840d0039836 */ /* 0x002fca0000000000 */
[----:B------:R-:W-:-:S04]  /*57b0*/  @!P1 PRMT R3, RZ, 0x654, R3 ;  /* 0x00000654ff039816 */ /* 0x000fc80000000003 */
[----:B------:R1:W-:Y:S02]  /*57c0*/  @!P1 SYNCS.ARRIVE.TRANS64.RED.A1T0 RZ, [R3+URZ], RZ ;  /* 0x000000ff03ff99a7 */ /* 0x0003e4000810043f */
[----:B-1----:R-:W-:-:S04]  /*57d0*/  FADD.FTZ R3, R189, R4 ;  /* 0x00000004bd037221 */ /* 0x002fc80000010000 */
[----:B------:R-:W-:-:S04]  /*57e0*/  FADD.FTZ R4, R192, R3 ;  /* 0x00000003c0047221 */ /* 0x000fc80000010000 */
[----:B------:R-:W-:-:S04]  /*57f0*/  FADD.FTZ R3, R193, R4 ;  /* 0x00000004c1037221 */ /* 0x000fc80000010000 */
[----:B--2---:R-:W-:Y:S01]  /*5800*/  FADD.FTZ R4, R8, R3 ;  /* 0x0000000308047221 */ /* 0x004fe20000010000 */
[----:B---3--:R-:W-:-:S01]  /*5810*/  FADD.FTZ R3, R196, R206 ;  /* 0x000000cec4037221 */ /* 0x008fc20000010000 */
[----:B------:R-:W-:Y:S06]  /*5820*/  @!P0 BRA `(.L_x_24) ;  /* 0x0000000000048947 */ /* 0x000fec0003800000 */
[----:B------:R-:W-:Y:S01]  /*5830*/  BPT.TRAP 0x1 ;  /* 0x000000040000795c */ /* 0x000fe20000300000 */
.L_x_24:
[----:B------:R-:W-:Y:S01]  /*5840*/  ULEA UR6, UR56, UR38, 0x3 ;  /* 0x0000002638067291 */ /* 0x000fe2000f8e183f */
[----:B------:R-:W-:Y:S01]  /*5850*/  ISETP.LT.AND P1, PT, RZ, UR53, PT ;  /* 0x00000035ff007c0c */ /* 0x000fe2000bf21270 */
[----:B------:R-:W-:Y:S01]  /*5860*/  UIADD3 UR7, UR53, -0x1, URZ ;  /* 0xffffffff35077890 */ /* 0x000fe2000fffe03f */
[----:B------:R-:W-:Y:S01]  /*5870*/  F2FP.SATFINITE.E4M3.F32.PACK_AB_MERGE_C R11, R12, R11, RZ ;  /* 0x0000000b0c0b723e */ /* 0x000fe200048070ff */
[----:B------:R-:W-:Y:S01]  /*5880*/  UIADD3 UR6, UR6, 0x38860, URZ ;  /* 0x0003886006067890 */ /* 0x000fe2000fffe03f */
[----:B------:R-:W-:Y:S01]  /*5890*/  F2FP.SATFINITE.E4M3.F32.PACK_AB_MERGE_C R155, R158, R155, RZ ;  /* 0x0000009b9e9b723e */ /* 0x000fe200048070ff */
[----:B------:R-:W-:Y:S01]  /*58a0*/  UMOV UR57, UR36 ;  /* 0x0000002400397c82 */ /* 0x000fe20008000000 */
[----:B------:R-:W-:Y:S01]  /*58b0*/  F2FP.SATFINITE.E4M3.F32.PACK_AB_MERGE_C R15, R20, R15, RZ ;  /* 0x0000000f140f723e */ /* 0x000fe200048070ff */
[----:B------:R-:W-:Y:S01]  /*58c0*/  UPRMT UR6, UR37, 0x654, UR6 ;  /* 0x0000065425067896 */ /* 0x000fe20008000006 */
[----:B------:R-:W-:Y:S01]  /*58d0*/  F2FP.SATFINITE.E4M3.F32.PACK_AB_MERGE_C R163, R166, R163, RZ ;  /* 0x000000a3a6a3723e */ /* 0x000fe200048070ff */
[----:B------:R-:W-:Y:S01]  /*58e0*/  UMOV UR53, UR7 ;  /* 0x0000000700357c82 */ /* 0x000fe20008000000 */
[----:B------:R-:W-:Y:S01]  /*58f0*/  F2FP.SATFINITE.E4M3.F32.PACK_AB_MERGE_C R153, R156, R153, RZ ;  /* 0x000000999c99723e */ /* 0x000fe200048070ff */
[----:B------:R-:W-:Y:S01]  /*5900*/  UMOV UR56, UR52 ;  /* 0x0000003400387c82 */ /* 0x000fe20008000000 */
[----:B------:R-:W-:Y:S01]  /*5910*/  F2FP.SATFINITE.E4M3.F32.PACK_AB_MERGE_C R171, R174, R171, RZ ;  /* 0x000000abaeab723e */ /* 0x000fe200048070ff */
[----:B------:R-:W-:Y:S01]  /*5920*/  FMUL.FTZ R24, R24, R7 ;  /* 0x0000000718187220 */ /* 0x000fe20000410000 */
[----:B------:R-:W-:Y:S01]  /*5930*/  F2FP.SATFINITE.E4M3.F32.PACK_AB_MERGE_C R161, R164, R161, RZ ;  /* 0x000000a1a4a1723e */ /* 0x000fe200048070ff */
[----:B------:R-:W-:Y:S01]  /*5940*/  FMUL.FTZ R25, R25, R7 ;  /* 0x0000000719197220 */ /* 0x000fe20000410000 */
[----:B------:R-:W-:Y:S01]  /*5950*/  F2FP.SATFINITE.E4M3.F32.PACK_AB_MERGE_C R179, R182, R179, RZ ;  /* 0x000000b3b6b3723e */ /* 0x000fe200048070ff */
[----:B------:R-:W-:Y:S01]  /*5960*/  SYNCS.ARRIVE.TRANS64.RED.A1T0 RZ, [UR6], RZ ;  /* 0x000000ffffff79a7 */ /* 0x000fe20008100406 */
[----:B------:R-:W-:Y:S01]  /*5970*/  F2FP.SATFINITE.E4M3.F32.PACK_AB_MERGE_C R169, R172, R169, RZ ;  /* 0x000000a9aca9723e */ /* 0x000fe200048070ff */
[----:B------:R-:W-:Y:S01]  /*5980*/  FMUL.FTZ R28, R28, R7 ;  /* 0x000000071c1c7220 */ /* 0x000fe20000410000 */
        /* <DEDUP_REMOVED lines=13> */
[-C--:B------:R-:W-:Y:S01]  /*5a60*/  FMUL.FTZ R41, R41, R7.reuse ;  /* 0x0000000729297220 */ /* 0x080fe20000410000 */
        /* <DEDUP_REMOVED lines=53> */
[----:B------:R-:W-:Y:S01]  /*5dc0*/  FMUL.FTZ R149, R149, R7 ;  /* 0x0000000795957220 */ /* 0x000fe20000410000 */
        /* <DEDUP_REMOVED lines=64> */
[----:B------:R-:W-:Y:S01]  /*61d0*/  F2FP.SATFINITE.E4M3.F32.PACK_AB_MERGE_C R216, R9, R10, R11 ;  /* 0x0000000a09d8723e */ /* 0x000fe2000480700b */
[----:B------:R-:W-:Y:S01]  /*61e0*/  IMAD.MOV.U32 R6, RZ, RZ, R5 ;  /* 0x000000ffff067224 */ /* 0x000fe200078e0005 */
[----:B------:R-:W-:Y:S01]  /*61f0*/  F2FP.SATFINITE.E4M3.F32.PACK_AB_MERGE_C R217, R154, R197, R155 ;  /* 0x000000c59ad9723e */ /* 0x000fe2000480709b */
[----:B------:R-:W-:Y:S01]  /*6200*/  IMAD.MOV.U32 R7, RZ, RZ, R0 ;  /* 0x000000ffff077224 */ /* 0x000fe200078e0000 */
[----:B------:R-:W-:-:S02]  /*6210*/  F2FP.SATFINITE.E4M3.F32.PACK_AB_MERGE_C R218, R14, R13, R15 ;  /* 0x0000000d0eda723e */ /* 0x000fc4000480700f */
[----:B------:R-:W-:Y:S02]  /*6220*/  F2FP.SATFINITE.E4M3.F32.PACK_AB_MERGE_C R219, R162, R159, R163 ;  /* 0x0000009fa2db723e */ /* 0x000fe400048070a3 */
[----:B------:R-:W-:Y:S02]  /*6230*/  F2FP.SATFINITE.E4M3.F32.PACK_AB_MERGE_C R220, R152, R21, R153 ;  /* 0x0000001598dc723e */ /* 0x000fe40004807099 */
[----:B------:R-:W-:Y:S02]  /*6240*/  F2FP.SATFINITE.E4M3.F32.PACK_AB_MERGE_C R221, R170, R167, R171 ;  /* 0x000000a7aadd723e */ /* 0x000fe400048070ab */
[----:B------:R-:W-:Y:S02]  /*6250*/  F2FP.SATFINITE.E4M3.F32.PACK_AB_MERGE_C R222, R160, R157, R161 ;  /* 0x0000009da0de723e */ /* 0x000fe400048070a1 */
[----:B------:R-:W-:Y:S02]  /*6260*/  F2FP.SATFINITE.E4M3.F32.PACK_AB_MERGE_C R223, R178, R175, R179 ;  /* 0x000000afb2df723e */ /* 0x000fe400048070b3 */
[----:B------:R-:W-:-:S02]  /*6270*/  F2FP.SATFINITE.E4M3.F32.PACK_AB_MERGE_C R224, R168, R165, R169 ;  /* 0x000000a5a8e0723e */ /* 0x000fc400048070a9 */
[----:B------:R-:W-:Y:S02]  /*6280*/  F2FP.SATFINITE.E4M3.F32.PACK_AB_MERGE_C R225, R186, R183, R187 ;  /* 0x000000b7bae1723e */ /* 0x000fe400048070bb */
[----:B------:R-:W-:Y:S02]  /*6290*/  F2FP.SATFINITE.E4M3.F32.PACK_AB_MERGE_C R226, R176, R173, R177 ;  /* 0x000000adb0e2723e */ /* 0x000fe400048070b1 */
[----:B------:R-:W-:Y:S02]  /*62a0*/  F2FP.SATFINITE.E4M3.F32.PACK_AB_MERGE_C R227, R194, R191, R195 ;  /* 0x000000bfc2e3723e */ /* 0x000fe400048070c3 */
[----:B------:R-:W-:Y:S02]  /*62b0*/  F2FP.SATFINITE.E4M3.F32.PACK_AB_MERGE_C R228, R184, R181, R185 ;  /* 0x000000b5b8e4723e */ /* 0x000fe400048070b9 */
[----:B------:R-:W-:Y:S02]  /*62c0*/  F2FP.SATFINITE.E4M3.F32.PACK_AB_MERGE_C R229, R200, R199, R201 ;  /* 0x000000c7c8e5723e */ /* 0x000fe400048070c9 */
[----:B------:R-:W-:-:S02]  /*62d0*/  F2FP.SATFINITE.E4M3.F32.PACK_AB_MERGE_C R230, R192, R189, R8 ;  /* 0x000000bdc0e6723e */ /* 0x000fc40004807008 */
[----:B------:R-:W-:Y:S01]  /*62e0*/  F2FP.SATFINITE.E4M3.F32.PACK_AB_MERGE_C R231, R204, R203, R205 ;  /* 0x000000cbcce7723e */ /* 0x000fe200048070cd */
[----:B------:R-:W-:Y:S06]  /*62f0*/  @P1 BRA `(.L_x_25) ;  /* 0xffffffdc00481947 */ /* 0x000fec000383ffff */
.L_x_15:
[----:B------:R-:W-:Y:S06]  /*6300*/  BAR.ARV 0x8, 0x120 ;  /* 0x0204800000007b1d */ /* 0x000fec0000002000 */
[----:B------:R-:W-:Y:S05]  /*6310*/  @!P0 BRA `(.L_x_26) ;  /* 0x0000000000048947 */ /* 0x000fea0003800000 */
[----:B------:R-:W-:Y:S01]  /*6320*/  BPT.TRAP 0x1 ;  /* 0x000000040000795c */ /* 0x000fe20000300000 */
.L_x_26:
[----:B------:R-:W-:Y:S01]  /*6330*/  ULEA UR8, UR52, UR38, 0x3 ;  /* 0x0000002634087291 */ /* 0x000fe2000f8e183f */
[----:B------:R-:W-:-:S05]  /*6340*/  IMAD.U32 R6, RZ, RZ, UR36 ;  /* 0x00000024ff067e24 */ /* 0x000fca000f8e00ff */
[----:B------:R-:W-:-:S04]  /*6350*/  SHF.L.U32 R6, R6, 0x1f, RZ ;  /* 0x0000001f06067819 */ /* 0x000fc800000006ff */
[----:B------:R1:W2:Y:S01]  /*6360*/  SYNCS.PHASECHK.TRANS64.TRYWAIT P1, [UR8+0x38850], R6 ;  /* 0x03885006ff0075a7 */ /* 0x0002a20008020148 */
[----:B------:R-:W-:Y:S05]  /*6370*/  @!P0 BRA `(.L_x_27) ;  /* 0x0000000000048947 */ /* 0x000fea0003800000 */
[----:B------:R-:W-:Y:S01]  /*6380*/  BPT.TRAP 0x1 ;  /* 0x000000040000795c */ /* 0x000fe20000300000 */
.L_x_27:
[----:B--2---:R-:W-:Y:S05]  /*6390*/  @P1 BRA `(.L_x_28) ;  /* 0x0000000000081947 */ /* 0x004fea0003800000 */
[----:B------:R-:W2:Y:S02]  /*63a0*/  SYNCS.PHASECHK.TRANS64.TRYWAIT P1, [UR8+0x38850], R6 ;  /* 0x03885006ff0075a7 */ /* 0x000ea40008020148 */
[----:B--2---:R-:W-:Y:S05]  /*63b0*/  @!P1 BRA `(.L_x_29) ;  /* 0x0000006000189947 */ /* 0x004fea0003800000 */
.L_x_28:
[----:B------:R-:W-:Y:S01]  /*63c0*/  UIADD3 UR4, UR38, 0x400, URZ ;  /* 0x0000040026047890 */ /* 0x000fe2000fffe03f */
[----:B------:R-:W-:Y:S01]  /*63d0*/  WARPGROUP.ARRIVE ;  /* 0x00000000000079c5 */ /* 0x000fe20000000000 */
[----:B------:R-:W-:Y:S01]  /*63e0*/  UMOV UR7, 0x40000040 ;  /* 0x4000004000077882 */ /* 0x000fe20000000000 */
[----:B------:R-:W-:Y:S01]  /*63f0*/  IMAD.MOV.U32 R8, RZ, RZ, 0x3f800000 ;  /* 0x3f800000ff087424 */ /* 0x000fe200078e00ff */
[----:B------:R-:W-:-:S04]  /*6400*/  USHF.R.U32.HI UR4, URZ, 0x4, UR4 ;  /* 0x000000043f047899 */ /* 0x000fc80008011604 */
[----:B------:R-:W-:-:S04]  /*6410*/  ULOP3.LUT UR4, UR4, 0x3fff, URZ, 0xc0, !UPT ;  /* 0x00003fff04047892 */ /* 0x000fc8000f8ec03f */
[----:B------:R-:W-:-:S04]  /*6420*/  ULOP3.LUT UR4, UR4, 0x10000, URZ, 0xfc, !UPT ;  /* 0x0001000004047892 */ /* 0x000fc8000f8efc3f */
[----:B------:R-:W-:-:S03]  /*6430*/  ULEA UR9, UR52, UR4, 0xb ;  /* 0x0000000434097291 */ /* 0x000fc6000f8e583f */
[----:B------:R-:W-:Y:S02]  /*6440*/  ULDC.64 UR4, c[0x0][0x9a0] ;  /* 0x0002680000047ab9 */ /* 0x000fe40000000a00 */
[----:B------:R-:W-:Y:S02]  /*6450*/  UISETP.NE.U32.AND UP0, UPT, UR4, URZ, UPT ;  /* 0x0000003f0400728c */ /* 0x000fe4000bf05070 */
[----:B------:R-:W-:Y:S02]  /*6460*/  UMOV UR6, UR9 ;  /* 0x0000000900067c82 */ /* 0x000fe40008000000 */
[----:B------:R-:W-:Y:S01]  /*6470*/  QGMMA.64x256x32.F32.E4M3.E4M3 R24, R216, gdesc[UR4], R24, gsb0 ;  /* 0x03e00004d8187df3 */ /* 0x000fe20008000818 */
[----:B------:R-:W-:Y:S01]  /*6480*/  UIADD3 UR6, UR9, 0x2, URZ ;  /* 0x0000000209067890 */ /* 0x000fe2000fffe03f */
[----:B------:R-:W-:Y:S01]  /*6490*/  UMOV UR7, 0x40000040 ;  /* 0x4000004000077882 */ /* 0x000fe20000000000 */
[----:B------:R-:W-:-:S06]  /*64a0*/  UISETP.NE.AND.EX UP0, UPT, UR5, URZ, UPT, UP0 ;  /* 0x0000003f0500728c */ /* 0x000fcc000bf05300 */
[----:B------:R-:W-:-:S05]  /*64b0*/  PLOP3.LUT P1, PT, PT, PT, UP0, 0x80, 0x0 ;  /* 0x000000000000781c */ /* 0x000fca0003f2f008 */
[----:B------:R-:W-:Y:S01]  /*64c0*/  @UP0 USHF.R.S32.HI UR10, URZ, 0x1f, UR44 ;  /* 0x0000001f3f0a0899 */ /* 0x000fe2000801142c */
[----:B------:R-:W-:Y:S01]  /*64d0*/  @UP0 ULDC.64 UR12, c[0x0][0x9c8] ;  /* 0x00027200000c0ab9 */ /* 0x000fe20000000a00 */
[----:B------:R-:W-:Y:S02]  /*64e0*/  @UP0 ULDC.64 UR14, c[0x0][0x9d0] ;  /* 0x00027400000e0ab9 */ /* 0x000fe40000000a00 */
[----:B------:R-:W-:-:S04]  /*64f0*/  @UP0 UIMAD UR10, UR10, UR12, URZ ;  /* 0x0000000c0a0a02a4 */ /* 0x000fc8000f8e023f */
[----:B------:R-:W-:Y:S02]  /*6500*/  @UP0 UIMAD UR11, UR44, UR13, UR10 ;  /* 0x0000000d2c0b02a4 */ /* 0x000fe4000f8e020a */
[----:B------:R-:W-:-:S04]  /*6510*/  @UP0 USHF.R.S32.HI UR10, URZ, 0x1f, UR42 ;  /* 0x0000001f3f0a0899 */ /* 0x000fc8000801142a */
[----:B------:R-:W-:-:S04]  /*6520*/  @UP0 UIMAD UR10, UR10, UR14, URZ ;  /* 0x0000000e0a0a02a4 */ /* 0x000fc8000f8e023f */
[----:B------:R-:W-:Y:S01]  /*6530*/  @UP0 UIMAD UR13, UR42, UR15, UR10 ;  /* 0x0000000f2a0d02a4 */ /* 0x000fe2000f8e020a */
[----:B------:R-:W-:Y:S02]  /*6540*/  WARPGROUP.DEPBAR.LE gsb0, 0x0 ;  /* 0x00008000000079c5 */ /* 0x000fe40000010000 */
[----:B------:R-:W-:-:S06]  /*6550*/  WARPGROUP.ARRIVE ;  /* 0x00000000000079c5 */ /* 0x000fcc0000000000 */
[----:B------:R-:W-:Y:S01]  /*6560*/  QGMMA.64x256x32.F32.E4M3.E4M3 R24, R220, gdesc[UR4], R24, gsb0 ;  /* 0x03e00004dc187df3 */ /* 0x000fe20008000818 */
[----:B------:R-:W-:Y:S02]  /*6570*/  @UP0 UIMAD.WIDE.U32 UR6, UR44, UR12, URZ ;  /* 0x0000000c2c0602a5 */ /* 0x000fe4000f8e003f */
[----:B------:R-:W-:Y:S02]  /*6580*/  UIADD3 UR12, UR9, 0x4, URZ ;  /* 0x00000004090c7890 */ /* 0x000fe4000fffe03f */
[----:B------:R-:W-:-:S04]  /*6590*/  @UP0 UIADD3 UR7, UR7, UR11, URZ ;  /* 0x0000000b07070290 */ /* 0x000fc8000fffe03f */
[----:B------:R-:W-:-:S03]  /*65a0*/  @UP0 UIMAD.WIDE.U32 UR10, UR42, UR14, UR6 ;  /* 0x0000000e2a0a02a5 */ /* 0x000fc6000f8e0006 */
[----:B------:R-:W-:Y:S01]  /*65b0*/  UMOV UR6, UR12 ;  /* 0x0000000c00067c82 */ /* 0x000fe20008000000 */
[----:B------:R-:W-:Y:S01]  /*65c0*/  UMOV UR7, 0x40000040 ;  /* 0x4000004000077882 */ /* 0x000fe20000000000 */
[----:B------:R-:W-:Y:S02]  /*65d0*/  @UP0 UIADD3 UR11, UR11, UR13, URZ ;  /* 0x0000000d0b0b0290 */ /* 0x000fe4000fffe03f */
[----:B------:R-:W-:-:S04]  /*65e0*/  @UP0 ULEA UR4, UP1, UR10, UR4, 0x2 ;  /* 0x000000040a040291 */ /* 0x000fc8000f82103f */
[----:B------:R-:W-:Y:S02]  /*65f0*/  @UP0 ULEA.HI.X UR5, UR10, UR5, UR11, 0x2, UP1 ;  /* 0x000000050a050291 */ /* 0x000fe400088f140b */
[----:B-12---:R-:W-:-:S04]  /*6600*/  IMAD.U32 R6, RZ, RZ, UR4 ;  /* 0x00000004ff067e24 */ /* 0x006fc8000f8e00ff */
[----:B------:R-:W-:-:S05]  /*6610*/  IMAD.U32 R7, RZ, RZ, UR5 ;  /* 0x00000005ff077e24 */ /* 0x000fca000f8e00ff */
[----:B------:R1:W2:Y:S01]  /*6620*/  @P1 LDG.E R8, desc[UR50][R6.64] ;  /* 0x0000003206081981 */ /* 0x0002a2000c1e1900 */
[----:B------:R-:W-:Y:S02]  /*6630*/  WARPGROUP.DEPBAR.LE gsb0, 0x0 ;  /* 0x00008000000079c5 */ /* 0x000fe40000010000 */
[----:B------:R-:W-:-:S06]  /*6640*/  WARPGROUP.ARRIVE ;  /* 0x00000000000079c5 */ /* 0x000fcc0000000000 */
[----:B------:R-:W-:Y:S01]  /*6650*/  QGMMA.64x256x32.F32.E4M3.E4M3 R24, R224, gdesc[UR4], R24, gsb0 ;  /* 0x03e00004e0187df3 */ /* 0x000fe20008000818 */
[----:B------:R-:W-:Y:S01]  /*6660*/  UIADD3 UR6, UR9, 0x6, URZ ;  /* 0x0000000609067890 */ /* 0x000fe2000fffe03f */
[----:B------:R-:W-:Y:S01]  /*6670*/  UMOV UR7, 0x40000040 ;  /* 0x4000004000077882 */ /* 0x000fe20000000000 */
[----:B------:R-:W3:Y:S04]  /*6680*/  SHFL.BFLY PT, R9, R4, 0x2, 0x1f ;  /* 0x0c401f0004097f89 */ /* 0x000ee800000e0000 */
[----:B------:R-:W4:Y:S01]  /*6690*/  SHFL.BFLY PT, R12, R3, 0x2, 0x1f ;  /* 0x0c401f00030c7f89 */ /* 0x000f2200000e0000 */
[----:B---3--:R-:W-:-:S01]  /*66a0*/  FADD.FTZ R9, R9, R4 ;  /* 0x0000000409097221 */ /* 0x008fc20000010000 */
[----:B----4-:R-:W-:-:S04]  /*66b0*/  FADD.FTZ R12, R12, R3 ;  /* 0x000000030c0c7221 */ /* 0x010fc80000010000 */
[----:B------:R-:W3:Y:S04]  /*66c0*/  SHFL.BFLY PT, R10, R9, 0x1, 0x1f ;  /* 0x0c201f00090a7f89 */ /* 0x000ee800000e0000 */
[----:B------:R-:W4:Y:S01]  /*66d0*/  SHFL.BFLY PT, R11, R12, 0x1, 0x1f ;  /* 0x0c201f000c0b7f89 */ /* 0x000f2200000e0000 */
[----:B-1----:R-:W-:Y:S02]  /*66e0*/  IMAD.MOV.U32 R7, RZ, RZ, RZ ;  /* 0x000000ffff077224 */ /* 0x002fe400078e00ff */
[----:B---3--:R-:W-:Y:S01]  /*66f0*/  FADD.FTZ R13, R9, R10 ;  /* 0x0000000a090d7221 */ /* 0x008fe20000010000 */
[----:B----4-:R-:W-:-:S04]  /*6700*/  FADD.FTZ R14, R12, R11 ;  /* 0x0000000b0c0e7221 */ /* 0x010fc80000010000 */
[C---:B------:R-:W-:Y:S01]  /*6710*/  FSETP.NE.FTZ.AND P1, PT, R13.reuse, RZ, PT ;  /* 0x000000ff0d00720b */ /* 0x040fe20003f35000 */
[----:B------:R-:W-:Y:S01]  /*6720*/  FMUL.FTZ R15, R13, 0.00390625 ;  /* 0x3b8000000d0f7820 */ /* 0x000fe20000410000 */
[----:B------:R-:W-:-:S04]  /*6730*/  FMUL.FTZ R20, R14, 0.00390625 ;  /* 0x3b8000000e147820 */ /* 0x000fc80000410000 */
[----:B------:R-:W-:Y:S02]  /*6740*/  FSETP.NE.FTZ.AND P2, PT, R15, RZ, PT ;  /* 0x000000ff0f00720b */ /* 0x000fe40003f55000 */
[----:B------:R-:W-:-:S05]  /*6750*/  FSETP.NE.FTZ.AND P3, PT, R20, RZ, PT ;  /* 0x000000ff1400720b */ /* 0x000fca0003f75000 */
[----:B------:R-:W-:Y:S01]  /*6760*/  @P1 MUFU.RCP R7, R13 ;  /* 0x0000000d00071308 */ /* 0x000fe20000001000 */
[----:B------:R-:W-:Y:S01]  /*6770*/  FSETP.NE.FTZ.AND P1, PT, R14, RZ, PT ;  /* 0x000000ff0e00720b */ /* 0x000fe20003f35000 */
[----:B------:R-:W-:-:S06]  /*6780*/  IMAD.MOV.U32 R11, RZ, RZ, RZ ;  /* 0x000000ffff0b7224 */ /* 0x000fcc00078e00ff */
[----:B------:R-:W1:Y:S08]  /*6790*/  @P2 MUFU.LG2 R4, R15 ;  /* 0x0000000f00042308 */ /* 0x000e700000000c00 */
[----:B------:R-:W3:Y:S08]  /*67a0*/  @P3 MUFU.LG2 R10, R20 ;  /* 0x00000014000a3308 */ /* 0x000ef00000000c00 */
[----:B------:R-:W4:Y:S01]  /*67b0*/  @P1 MUFU.RCP R11, R14 ;  /* 0x0000000e000b1308 */ /* 0x000f220000001000 */
[----:B------:R-:W-:-:S02]  /*67c0*/  IMAD.U32 R9, RZ, RZ, UR40 ;  /* 0x00000028ff097e24 */ /* 0x000fc4000f8e00ff */
[----:B------:R-:W-:Y:S02]  /*67d0*/  IMAD.U32 R12, RZ, RZ, UR40 ;  /* 0x00000028ff0c7e24 */ /* 0x000fe4000f8e00ff */
[----:B-1----:R-:W-:Y:S01]  /*67e0*/  @P2 FMUL.FTZ R4, R4, 0.69314718246459960938 ;  /* 0x3f31721804042820 */ /* 0x002fe20000410000 */
[----:B------:R-:W-:Y:S02]  /*67f0*/  WARPGROUP.DEPBAR.LE gsb0, 0x0 ;  /* 0x00008000000079c5 */ /* 0x000fe40000010000 */
[----:B------:R-:W-:-:S06]  /*6800*/  WARPGROUP.ARRIVE ;  /* 0x00000000000079c5 */ /* 0x000fcc0000000000 */
[----:B------:R-:W-:Y:S01]  /*6810*/  QGMMA.64x256x32.F32.E4M3.E4M3 R24, R228, gdesc[UR4], R24, gsb0 ;  /* 0x03e00004e4187df3 */ /* 0x000fe20008000818 */
[----:B------:R-:W-:Y:S01]  /*6820*/  @P2 FMUL.FTZ R9, R9, 0.69314718246459960938 ;  /* 0x3f31721809092820 */ /* 0x000fe20000410000 */
[----:B------:R-:W-:Y:S01]  /*6830*/  @P3 FMUL.FTZ R13, R12, 0.69314718246459960938 ;  /* 0x3f3172180c0d3820 */ /* 0x000fe20000410000 */
[----:B---3--:R-:W-:Y:S01]  /*6840*/  @P3 FMUL.FTZ R10, R10, 0.69314718246459960938 ;  /* 0x3f3172180a0a3820 */ /* 0x008fe20000410000 */
[----:B------:R-:W-:Y:S02]  /*6850*/  IMAD.MOV.U32 R6, RZ, RZ, -0x800000 ;  /* 0xff800000ff067424 */ /* 0x000fe400078e00ff */
[----:B------:R-:W-:-:S01]  /*6860*/  @P2 FFMA.FTZ R6, R9, R0, R4 ;  /* 0x0000000009062223 */ /* 0x000fc20000010004 */
[----:B------:R-:W-:Y:S02]  /*6870*/  IMAD.MOV.U32 R3, RZ, RZ, -0x800000 ;  /* 0xff800000ff037424 */ /* 0x000fe400078e00ff */
[----:B------:R-:W-:-:S01]  /*6880*/  @P3 FFMA.FTZ R3, R13, R5, R10 ;  /* 0x000000050d033223 */ /* 0x000fc2000001000a */
[-C--:B--2---:R-:W-:Y:S01]  /*6890*/  FMUL.FTZ R160, R7, R8.reuse ;  /* 0x0000000807a07220 */ /* 0x084fe20000410000 */
[----:B----4-:R-:W-:Y:S01]  /*68a0*/  FMUL.FTZ R0, R11, R8 ;  /* 0x000000080b007220 */ /* 0x010fe20000410000 */
[----:B------:R-:W-:-:S02]  /*68b0*/  WARPGROUP.DEPBAR.LE gsb0, 0x0 ;  /* 0x00008000000079c5 */ /* 0x000fc40000010000 */
[----:B------:R-:W-:Y:S05]  /*68c0*/  @!P0 BRA `(.L_x_30) ;  /* 0x0000000000048947 */ /* 0x000fea0003800000 */
[----:B------:R-:W-:Y:S01]  /*68d0*/  BPT.TRAP 0x1 ;  /* 0x000000040000795c */ /* 0x000fe20000300000 */
.L_x_30:
[----:B------:R-:W1:Y:S01]  /*68e0*/  S2R R162, SR_TID.X ;  /* 0x0000000000a27919 */ /* 0x000e620000002100 */
[----:B------:R-:W-:Y:S01]  /*68f0*/  ULDC.64 UR4, c[0x4][0x38] ;  /* 0x01000e0000047ab9 */ /* 0x000fe20000000a00 */
        /* <DEDUP_REMOVED lines=30> */
[----:B-1----:R-:W-:-:S02]  /*6ae0*/  IMAD.SHL.U32 R4, R162, 0x4, RZ ;  /* 0x00000004a2047824 */ /* 0x002fc400078e00ff */
[----:B------:R-:W-:Y:S01]  /*6af0*/  FMUL.FTZ R109, R26, R0 ;  /* 0x000000001a6d7220 */ /* 0x000fe20000410000 */
[-C--:B------:R-:W-:Y:S01]  /*6b00*/  FMUL.FTZ R25, R69, R160.reuse ;  /* 0x000000a045197220 */ /* 0x080fe20000410000 */
[-C--:B------:R-:W-:Y:S01]  /*6b10*/  FMUL.FTZ R28, R84, R160.reuse ;  /* 0x000000a0541c7220 */ /* 0x080fe20000410000 */
[----:B------:R-:W-:Y:S01]  /*6b20*/  FMUL.FTZ R41, R80, R160 ;  /* 0x000000a050297220 */ /* 0x000fe20000410000 */
[----:B------:R-:W-:Y:S01]  /*6b30*/  LOP3.LUT R4, R4, 0xc, RZ, 0xc0, !PT ;  /* 0x0000000c04047812 */ /* 0x000fe200078ec0ff */
[----:B------:R-:W-:Y:S01]  /*6b40*/  FMUL.FTZ R26, R31, R0 ;  /* 0x000000001f1a7220 */ /* 0x000fe20000410000 */
[-C--:B------:R-:W-:Y:S01]  /*6b50*/  FMUL.FTZ R69, R116, R160.reuse ;  /* 0x000000a074457220 */ /* 0x080fe20000410000 */
[----:B------:R-:W-:Y:S01]  /*6b60*/  FMUL.FTZ R49, R56, R160 ;  /* 0x000000a038317220 */ /* 0x000fe20000410000 */
[----:B------:R-:W-:Y:S01]  /*6b70*/  IADD3 R4, P0, R4, UR4, RZ ;  /* 0x0000000404047c10 */ /* 0x000fe2000ff1e0ff */
[----:B------:R-:W-:Y:S01]  /*6b80*/  FMUL.FTZ R31, R38, R0 ;  /* 0x00000000261f7220 */ /* 0x000fe20000410000 */
[-C--:B------:R-:W-:Y:S01]  /*6b90*/  FMUL.FTZ R24, R77, R160.reuse ;  /* 0x000000a04d187220 */ /* 0x080fe20000410000 */
[-C--:B------:R-:W-:Y:S01]  /*6ba0*/  FMUL.FTZ R45, R73, R160.reuse ;  /* 0x000000a0492d7220 */ /* 0x080fe20000410000 */
[----:B------:R-:W-:Y:S01]  /*6bb0*/  FMUL.FTZ R36, R81, R160 ;  /* 0x000000a051247220 */ /* 0x000fe20000410000 */
[----:B------:R-:W-:-:S02]  /*6bc0*/  IMAD.X R5, RZ, RZ, UR5, P0 ;  /* 0x00000005ff057e24 */ /* 0x000fc400080e06ff */
[----:B------:R-:W-:Y:S01]  /*6bd0*/  FMUL.FTZ R38, R39, R0 ;  /* 0x0000000027267220 */ /* 0x000fe20000410000 */
[-C--:B------:R-:W-:Y:S01]  /*6be0*/  FMUL.FTZ R32, R92, R160.reuse ;  /* 0x000000a05c207220 */ /* 0x080fe20000410000 */
[-C--:B------:R-:W-:Y:S01]  /*6bf0*/  FMUL.FTZ R37, R88, R160.reuse ;  /* 0x000000a058257220 */ /* 0x080fe20000410000 */
[----:B------:R-:W-:Y:S01]  /*6c00*/  FMUL.FTZ R80, R113, R160 ;  /* 0x000000a071507220 */ /* 0x000fe20000410000 */
[----:B------:R1:W2:Y:S01]  /*6c10*/  LDG.E.CONSTANT R4, desc[UR50][R4.64] ;  /* 0x0000003204047981 */ /* 0x0002a2000c1e9900 */
        /* <DEDUP_REMOVED lines=11> */
[-C--:B-1----:R-:W-:Y:S01]  /*6cd0*/  FMUL.FTZ R5, R47, R0.reuse ;  /* 0x000000002f057220 */ /* 0x082fe20000410000 */
        /* <DEDUP_REMOVED lines=15> */
[----:B------:R-:W-:Y:S01]  /*6dd0*/  FMUL.FTZ R84, R120, R160 ;  /* 0x000000a078547220 */ /* 0x000fe20000410000 */
[-C--:B------:R-:W-:Y:S01]  /*6de0*/  FMUL.FTZ R103, R111, R0.reuse ;  /* 0x000000006f677220 */ /* 0x080fe20000410000 */
[-C--:B------:R-:W-:Y:S01]  /*6df0*/  FMUL.FTZ R116, R115, R0.reuse ;  /* 0x0000000073747220 */ /* 0x080fe20000410000 */
[----:B------:R-:W-:Y:S01]  /*6e00*/  FMUL.FTZ R118, R122, R0 ;  /* 0x000000007a767220 */ /* 0x000fe20000410000 */
[----:B------:R-:W-:Y:S01]  /*6e10*/  F2FP.BF16.F32.PACK_AB R46, R5, R46 ;  /* 0x0000002e052e723e */ /* 0x000fe200000010ff */
        /* <DEDUP_REMOVED lines=13> */
[----:B------:R-:W-:Y:S01]  /*6ef0*/  FMUL.FTZ R122, R130, R0 ;  /* 0x00000000827a7220 */ /* 0x000fe20000410000 */
[----:B------:R-:W-:Y:S01]  /*6f00*/  LOP3.LUT P0, R5, R162, 0x3, RZ, 0xc0, !PT ;  /* 0x00000003a2057812 */ /* 0x000fe2000780c0ff */
        /* <DEDUP_REMOVED lines=36> */
[-C--:B------:R-:W-:Y:S01]  /*7150*/  FMUL.FTZ R105, R149, R160.reuse ;  /* 0x000000a095697220 */ /* 0x080fe20000410000 */
[----:B------:R-:W-:Y:S01]  /*7160*/  FMUL.FTZ R112, R145, R160 ;  /* 0x000000a091707220 */ /* 0x000fe20000410000 */
[----:B------:R-:W-:Y:S01]  /*7170*/  F2FP.BF16.F32.PACK_AB R20, R20, R157 ;  /* 0x0000009d1414723e */ /* 0x000fe200000010ff */
[----:B------:R-:W-:Y:S01]  /*7180*/  UIADD3 UR42, -UR45, URZ, URZ ;  /* 0x0000003f2d2a7290 */ /* 0x000fe2000fffe13f */
[----:B------:R-:W-:Y:S01]  /*7190*/  F2FP.BF16.F32.PACK_AB R7, R7, R158 ;  /* 0x0000009e0707723e */ /* 0x000fe200000010ff */
[----:B------:R-:W-:Y:S01]  /*71a0*/  ULDC.64 UR6, c[0x0][0xb70] ;  /* 0x0002dc0000067ab9 */ /* 0x000fe20000000a00 */
[----:B------:R-:W-:-:S02]  /*71b0*/  F2FP.BF16.F32.PACK_AB R15, R15, R156 ;  /* 0x0000009c0f0f723e */ /* 0x000fc400000010ff */
[----:B------:R-:W-:Y:S02]  /*71c0*/  F2FP.BF16.F32.PACK_AB R10, R10, R155 ;  /* 0x0000009b0a0a723e */ /* 0x000fe400000010ff */
[----:B------:R-:W-:Y:S02]  /*71d0*/  F2FP.BF16.F32.PACK_AB R14, R14, R153 ;  /* 0x000000990e0e723e */ /* 0x000fe400000010ff */
[----:B------:R-:W-:Y:S02]  /*71e0*/  F2FP.BF16.F32.PACK_AB R44, R25, R44 ;  /* 0x0000002c192c723e */ /* 0x000fe400000010ff */
[----:B------:R-:W-:Y:S02]  /*71f0*/  F2FP.BF16.F32.PACK_AB R159, R8, R159 ;  /* 0x0000009f089f723e */ /* 0x000fe400000010ff */
[----:B------:R-:W-:Y:S02]  /*7200*/  F2FP.BF16.F32.PACK_AB R109, R30, R109 ;  /* 0x0000006d1e6d723e */ /* 0x000fe400000010ff */
[----:B------:R-:W-:-:S02]  /*7210*/  F2FP.BF16.F32.PACK_AB R12, R12, R49 ;  /* 0x000000310c0c723e */ /* 0x000fc400000010ff */
[----:B------:R-:W-:Y:S02]  /*7220*/  F2FP.BF16.F32.PACK_AB R28, R28, R41 ;  /* 0x000000291c1c723e */ /* 0x000fe400000010ff */
[----:B------:R-:W-:Y:S01]  /*7230*/  F2FP.BF16.F32.PACK_AB R152, R152, R161 ;  /* 0x000000a19898723e */ /* 0x000fe200000010ff */
[----:B------:R-:W-:Y:S01]  /*7240*/  UIADD3 UR8, UR8, 0x38860, URZ ;  /* 0x0003886008087890 */ /* 0x000fe2000fffe03f */
[----:B------:R-:W-:Y:S01]  /*7250*/  ISETP.EQ.OR P0, PT, R5, 0x3, !P0 ;  /* 0x000000030500780c */ /* 0x000fe20004702670 */
[----:B------:R-:W-:Y:S01]  /*7260*/  USHF.R.S32.HI UR4, URZ, 0x1f, UR43 ;  /* 0x0000001f3f047899 */ /* 0x000fe2000801142b */
[----:B------:R-:W-:Y:S01]  /*7270*/  F2FP.BF16.F32.PACK_AB R29, R29, R154 ;  /* 0x0000009a1d1d723e */ /* 0x000fe200000010ff */
[----:B------:R-:W-:Y:S01]  /*7280*/  ULDC UR5, c[0x0][0xda8] ;  /* 0x00036a0000057ab9 */ /* 0x000fe20000000800 */
[----:B------:R-:W-:Y:S02]  /*7290*/  F2FP.BF16.F32.PACK_AB R11, R11, R48 ;  /* 0x000000300b0b723e */ /* 0x000fe400000010ff */
        /* <DEDUP_REMOVED lines=13> */
[----:B------:R-:W-:Y:S02]  /*7370*/  SEL R61, R20, R7, P0 ;  /* 0x00000007143d7207 */ /* 0x000fe40000000000 */
[----:B------:R-:W-:Y:S02]  /*7380*/  SEL R0, R7, R20, P0 ;  /* 0x0000001407007207 */ /* 0x000fe40000000000 */
[----:B------:R-:W-:Y:S02]  /*7390*/  SEL R63, R15, R10, P0 ;  /* 0x0000000a0f3f7207 */ /* 0x000fe40000000000 */
[----:B------:R-:W-:Y:S02]  /*73a0*/  SEL R5, R10, R15, P0 ;  /* 0x0000000f0a057207 */ /* 0x000fe40000000000 */
[----:B------:R-:W-:Y:S02]  /*73b0*/  F2FP.BF16.F32.PACK_AB R102, R95, R102 ;  /* 0x000000665f66723e */ /* 0x000fe400000010ff */
[----:B------:R-:W-:-:S02]  /*73c0*/  F2FP.BF16.F32.PACK_AB R128, R123, R128 ;  /* 0x000000807b80723e */ /* 0x000fc400000010ff */
[----:B------:R-:W-:Y:S02]  /*73d0*/  SEL R65, R14, R29, P0 ;  /* 0x0000001d0e417207 */ /* 0x000fe40000000000 */
[----:B------:R-:W-:Y:S02]  /*73e0*/  SEL R7, R29, R14, P0 ;  /* 0x0000000e1d077207 */ /* 0x000fe40000000000 */
[----:B------:R-:W-:Y:S02]  /*73f0*/  SEL R89, R11, R44, P0 ;  /* 0x0000002c0b597207 */ /* 0x000fe40000000000 */
[----:B------:R-:W-:Y:S02]  /*7400*/  SEL R15, R44, R11, P0 ;  /* 0x0000000b2c0f7207 */ /* 0x000fe40000000000 */
[----:B------:R-:W-:Y:S02]  /*7410*/  SEL R95, R9, R24, P0 ;  /* 0x00000018095f7207 */ /* 0x000fe40000000000 */
[----:B------:R-:W-:-:S02]  /*7420*/  SEL R20, R24, R9, P0 ;  /* 0x0000000918147207 */ /* 0x000fc40000000000 */
[----:B------:R-:W-:Y:S02]  /*7430*/  SEL R123, R85, R96, P0 ;  /* 0x00000060557b7207 */ /* 0x000fe40000000000 */
[----:B------:R-:W-:Y:S02]  /*7440*/  SEL R29, R96, R85, P0 ;  /* 0x00000055601d7207 */ /* 0x000fe40000000000 */
[----:B------:R-:W-:Y:S02]  /*7450*/  IADD3 R11, P3, R16, 0x40, RZ ;  /* 0x00000040100b7810 */ /* 0x000fe40007f7e0ff */
[----:B------:R-:W-:Y:S02]  /*7460*/  F2FP.BF16.F32.PACK_AB R34, R31, R34 ;  /* 0x000000221f22723e */ /* 0x000fe400000010ff */
[----:B------:R-:W-:Y:S02]  /*7470*/  SEL R85, R93, R104, P0 ;  /* 0x000000685d557207 */ /* 0x000fe40000000000 */
[----:B------:R-:W-:-:S02]  /*7480*/  SEL R30, R104, R93, P0 ;  /* 0x0000005d681e7207 */ /* 0x000fc40000000000 */
[----:B------:R-:W-:Y:S02]  /*7490*/  IADD3 R9, P2, R16, 0x20, RZ ;  /* 0x0000002010097810 */ /* 0x000fe40007f5e0ff */
[----:B------:R-:W-:Y:S02]  /*74a0*/  SEL R93, R101, R112, P0 ;  /* 0x00000070655d7207 */ /* 0x000fe40000000000 */
[----:B------:R-:W-:Y:S02]  /*74b0*/  SEL R31, R112, R101, P0 ;  /* 0x00000065701f7207 */ /* 0x000fe40000000000 */
[----:B------:R-:W-:Y:S02]  /*74c0*/  SEL R101, R109, R8, P0 ;  /* 0x000000086d657207 */ /* 0x000fe40000000000 */
[----:B------:R-:W-:Y:S02]  /*74d0*/  SEL R109, R8, R109, P0 ;  /* 0x0000006d086d7207 */ /* 0x000fe40000000000 */
[----:B------:R-:W-:-:S02]  /*74e0*/  LOP3.LUT R10, R11, 0x380, RZ, 0xc0, !PT ;  /* 0x000003800b0a7812 */ /* 0x000fc400078ec0ff */
[----:B------:R-:W-:Y:S02]  /*74f0*/  LOP3.LUT R8, R9, 0x380, RZ, 0xc0, !PT ;  /* 0x0000038009087812 */ /* 0x000fe400078ec0ff */
[----:B------:R-:W-:Y:S02]  /*7500*/  F2FP.BF16.F32.PACK_AB R32, R32, R37 ;  /* 0x000000252020723e */ /* 0x000fe400000010ff */
[----:B------:R-:W-:Y:S02]  /*7510*/  F2FP.BF16.F32.PACK_AB R33, R33, R56 ;  /* 0x000000382121723e */ /* 0x000fe400000010ff */
[----:B------:R-:W-:Y:S02]  /*7520*/  F2FP.BF16.F32.PACK_AB R39, R39, R42 ;  /* 0x0000002a2727723e */ /* 0x000fe400000010ff */
[----:B------:R-:W-:Y:S02]  /*7530*/  F2FP.BF16.F32.PACK_AB R54, R47, R54 ;  /* 0x000000362f36723e */ /* 0x000fe400000010ff */
[----:B------:R-:W-:-:S02]  /*7540*/  SHF.R.U64 R10, R10, 0x3, RZ ;  /* 0x000000030a0a7819 */ /* 0x000fc400000012ff */
[----:B------:R-:W-:Y:S02]  /*7550*/  F2FP.BF16.F32.PACK_AB R59, R59, R66 ;  /* 0x000000423b3b723e */ /* 0x000fe400000010ff */
[----:B------:R-:W-:Y:S02]  /*7560*/  SHF.R.U64 R8, R8, 0x3, RZ ;  /* 0x0000000308087819 */ /* 0x000fe400000012ff */
[----:B------:R-:W-:Y:S02]  /*7570*/  IADD3 R47, P5, R16, 0x4000, RZ ;  /* 0x00004000102f7810 */ /* 0x000fe40007fbe0ff */
[----:B------:R-:W-:Y:S02]  /*7580*/  F2FP.BF16.F32.PACK_AB R110, R103, R110 ;  /* 0x0000006e676e723e */ /* 0x000fe400000010ff */
[----:B------:R-:W-:Y:S02]  /*7590*/  SEL R103, R32, R33, P0 ;  /* 0x0000002120677207 */ /* 0x000fe40000000000 */
[----:B------:R-:W-:-:S02]  /*75a0*/  SEL R24, R33, R32, P0 ;  /* 0x0000002021187207 */ /* 0x000fc40000000000 */
[----:B------:R-:W-:Y:S02]  /*75b0*/  F2FP.BF16.F32.PACK_AB R21, R21, R36 ;  /* 0x000000241515723e */ /* 0x000fe400000010ff */
[----:B------:R-:W-:Y:S02]  /*75c0*/  SEL R129, R39, R46, P0 ;  /* 0x0000002e27817207 */ /* 0x000fe40000000000 */
[----:B------:R-:W-:Y:S02]  /*75d0*/  SEL R33, R46, R39, P0 ;  /* 0x000000272e217207 */ /* 0x000fe40000000000 */
[----:B------:R-:W-:Y:S01]  /*75e0*/  LOP3.LUT R10, R10, R11, RZ, 0x3c, !PT ;  /* 0x0000000b0a0a7212 */ /* 0x000fe200078e3cff */
[----:B------:R-:W-:Y:S01]  /*75f0*/  IMAD.X R11, RZ, RZ, R17, P3 ;  /* 0x000000ffff0b7224 */ /* 0x000fe200018e0611 */
[----:B------:R-:W-:Y:S02]  /*7600*/  SEL R135, R59, R70, P0 ;  /* 0x000000463b877207 */ /* 0x000fe40000000000 */
[----:B------:R-:W-:-:S02]  /*7610*/  SEL R36, R70, R59, P0 ;  /* 0x0000003b46247207 */ /* 0x000fc40000000000 */
[----:B------:R-:W-:Y:S01]  /*7620*/  LOP3.LUT R8, R8, R9, RZ, 0x3c, !PT ;  /* 0x0000000908087212 */ /* 0x000fe200078e3cff */
[----:B------:R-:W-:Y:S01]  /*7630*/  IMAD.X R9, RZ, RZ, R17, P2 ;  /* 0x000000ffff097224 */ /* 0x000fe200010e0611 */
[----:B------:R-:W-:Y:S02]  /*7640*/  LOP3.LUT R46, R47, 0x380, RZ, 0xc0, !PT ;  /* 0x000003802f2e7812 */ /* 0x000fe400078ec0ff */
[----:B------:R-:W-:Y:S02]  /*7650*/  F2FP.BF16.F32.PACK_AB R43, R43, R50 ;  /* 0x000000322b2b723e */ /* 0x000fe400000010ff */
[----:B------:R-:W-:Y:S02]  /*7660*/  F2FP.BF16.F32.PACK_AB R62, R55, R62 ;  /* 0x0000003e373e723e */ /* 0x000fe400000010ff */
[C---:B------:R-:W-:Y:S02]  /*7670*/  IADD3 R59, P3, R16.reuse, 0x8000, RZ ;  /* 0x00008000103b7810 */ /* 0x040fe40007f7e0ff */
[----:B------:R-:W-:-:S02]  /*7680*/  IADD3 R55, P2, R16, 0x4060, RZ ;  /* 0x0000406010377810 */ /* 0x000fc40007f5e0ff */
[----:B------:R-:W-:Y:S02]  /*7690*/  F2FP.BF16.F32.PACK_AB R83, R83, R90 ;  /* 0x0000005a5353723e */ /* 0x000fe400000010ff */
[----:B------:R-:W-:Y:S02]  /*76a0*/  F2FP.BF16.F32.PACK_AB R94, R87, R94 ;  /* 0x0000005e575e723e */ /* 0x000fe400000010ff */
[----:B------:R-:W-:Y:S02]  /*76b0*/  F2FP.BF16.F32.PACK_AB R51, R51, R58 ;  /* 0x0000003a3333723e */ /* 0x000fe400000010ff */
[----:B------:R-:W-:Y:S02]  /*76c0*/  F2FP.BF16.F32.PACK_AB R91, R91, R98 ;  /* 0x000000625b5b723e */ /* 0x000fe400000010ff */
[----:B------:R-:W-:Y:S02]  /*76d0*/  SHF.R.U64 R46, R46, 0x3, RZ ;  /* 0x000000032e2e7819 */ /* 0x000fe400000012ff */
[----:B------:R-:W-:-:S02]  /*76e0*/  F2FP.BF16.F32.PACK_AB R99, R99, R106 ;  /* 0x0000006a6363723e */ /* 0x000fc400000010ff */
[----:B------:R-:W-:Y:S02]  /*76f0*/  SEL R131, R43, R54, P0 ;  /* 0x000000362b837207 */ /* 0x000fe40000000000 */
[----:B------:R-:W-:Y:S02]  /*7700*/  SEL R32, R54, R43, P0 ;  /* 0x0000002b36207207 */ /* 0x000fe40000000000 */
[----:B------:R-:W-:Y:S02]  /*7710*/  LOP3.LUT R58, R59, 0x380, RZ, 0xc0, !PT ;  /* 0x000003803b3a7812 */ /* 0x000fe400078ec0ff */
[----:B------:R-:W-:Y:S02]  /*7720*/  F2FP.BF16.F32.PACK_AB R13, R13, R52 ;  /* 0x000000340d0d723e */ /* 0x000fe400000010ff */
[----:B------:R-:W-:Y:S02]  /*7730*/  F2FP.BF16.F32.PACK_AB R53, R53, R60 ;  /* 0x0000003c3535723e */ /* 0x000fe400000010ff */
[----:B------:R-:W-:-:S02]  /*7740*/  F2FP.BF16.F32.PACK_AB R64, R57, R64 ;  /* 0x000000403940723e */ /* 0x000fc400000010ff */
[----:B------:R-:W-:Y:S02]  /*7750*/  F2FP.BF16.F32.PACK_AB R107, R107, R114 ;  /* 0x000000726b6b723e */ /* 0x000fe400000010ff */
[----:B------:R-:W-:Y:S02]  /*7760*/  F2FP.BF16.F32.PACK_AB R116, R111, R116 ;  /* 0x000000746f74723e */ /* 0x000fe400000010ff */
[----:B------:R-:W-:Y:S02]  /*7770*/  LOP3.LUT R54, R55, 0x380, RZ, 0xc0, !PT ;  /* 0x0000038037367812 */ /* 0x000fe400078ec0ff */
[----:B------:R-:W-:Y:S02]  /*7780*/  F2FP.BF16.F32.PACK_AB R35, R38, R35 ;  /* 0x000000232623723e */ /* 0x000fe400000010ff */
[----:B------:R-:W-:Y:S02]  /*7790*/  F2FP.BF16.F32.PACK_AB R113, R113, R118 ;  /* 0x000000767171723e */ /* 0x000fe400000010ff */
[----:B------:R-:W-:-:S02]  /*77a0*/  F2FP.BF16.F32.PACK_AB R120, R115, R120 ;  /* 0x000000787378723e */ /* 0x000fc400000010ff */
[----:B------:R-:W-:Y:S02]  /*77b0*/  SEL R141, R83, R94, P0 ;  /* 0x0000005e538d7207 */ /* 0x000fe40000000000 */
[----:B------:R-:W-:Y:S02]  /*77c0*/  SEL R39, R94, R83, P0 ;  /* 0x000000535e277207 */ /* 0x000fe40000000000 */
[----:B------:R-:W-:Y:S02]  /*77d0*/  F2FP.BF16.F32.PACK_AB R117, R117, R122 ;  /* 0x0000007a7575723e */ /* 0x000fe400000010ff */
[----:B------:R-:W-:Y:S02]  /*77e0*/  F2FP.BF16.F32.PACK_AB R124, R119, R124 ;  /* 0x0000007c777c723e */ /* 0x000fe400000010ff */
[----:B------:R-:W-:Y:S02]  /*77f0*/  SEL R83, R91, R102, P0 ;  /* 0x000000665b537207 */ /* 0x000fe40000000000 */
[----:B------:R-:W-:-:S02]  /*7800*/  SEL R41, R102, R91, P0 ;  /* 0x0000005b66297207 */ /* 0x000fc40000000000 */
[----:B------:R-:W-:Y:S01]  /*7810*/  LOP3.LUT R46, R46, R47, RZ, 0x3c, !PT ;  /* 0x0000002f2e2e7212 */ /* 0x000fe200078e3cff */
[----:B------:R-:W-:Y:S01]  /*7820*/  IMAD.X R47, RZ, RZ, R17, P5 ;  /* 0x000000ffff2f7224 */ /* 0x000fe200028e0611 */
[----:B------:R-:W-:Y:S02]  /*7830*/  F2FP.BF16.F32.PACK_AB R121, R121, R126 ;  /* 0x0000007e7979723e */ /* 0x000fe400000010ff */
[----:B------:R-:W-:Y:S02]  /*7840*/  SEL R91, R99, R110, P0 ;  /* 0x0000006e635b7207 */ /* 0x000fe40000000000 */
[----:B------:R-:W-:Y:S02]  /*7850*/  SEL R42, R110, R99, P0 ;  /* 0x000000636e2a7207 */ /* 0x000fe40000000000 */
[----:B------:R-:W-:Y:S02]  /*7860*/  SHF.R.U64 R58, R58, 0x3, RZ ;  /* 0x000000033a3a7819 */ /* 0x000fe400000012ff */
[----:B------:R-:W-:-:S02]  /*7870*/  F2FP.BF16.F32.PACK_AB R69, R69, R76 ;  /* 0x0000004c4545723e */ /* 0x000fc400000010ff */
[----:B------:R-:W-:Y:S02]  /*7880*/  F2FP.BF16.F32.PACK_AB R80, R73, R80 ;  /* 0x000000504950723e */ /* 0x000fe400000010ff */
[----:B------:R-:W-:Y:S02]  /*7890*/  F2FP.BF16.F32.PACK_AB R125, R125, R130 ;  /* 0x000000827d7d723e */ /* 0x000fe400000010ff */
[----:B------:R-:W-:Y:S02]  /*78a0*/  SEL R87, R12, R13, P0 ;  /* 0x0000000d0c577207 */ /* 0x000fe40000000000 */
[----:B------:R-:W-:Y:S02]  /*78b0*/  SEL R14, R13, R12, P0 ;  /* 0x0000000c0d0e7207 */ /* 0x000fe40000000000 */
[----:B------:R-:W-:Y:S02]  /*78c0*/  SEL R105, R53, R64, P0 ;  /* 0x0000004035697207 */ /* 0x000fe40000000000 */
[----:B------:R-:W-:-:S02]  /*78d0*/  SEL R25, R64, R53, P0 ;  /* 0x0000003540197207 */ /* 0x000fc40000000000 */
[----:B------:R-:W-:Y:S02]  /*78e0*/  SEL R99, R107, R116, P0 ;  /* 0x000000746b637207 */ /* 0x000fe40000000000 */
[----:B------:R-:W-:Y:S02]  /*78f0*/  SEL R43, R116, R107, P0 ;  /* 0x0000006b742b7207 */ /* 0x000fe40000000000 */
[----:B------:R-:W-:Y:S02]  /*7900*/  SHF.R.U64 R54, R54, 0x3, RZ ;  /* 0x0000000336367819 */ /* 0x000fe400000012ff */
[----:B------:R-:W-:Y:S02]  /*7910*/  SEL R127, R34, R35, P0 ;  /* 0x00000023227f7207 */ /* 0x000fe40000000000 */
[----:B------:R-:W-:Y:S02]  /*7920*/  SEL R107, R113, R120, P0 ;  /* 0x00000078716b7207 */ /* 0x000fe40000000000 */
[----:B------:R-:W-:-:S02]  /*7930*/  SEL R44, R120, R113, P0 ;  /* 0x00000071782c7207 */ /* 0x000fc40000000000 */
[C---:B------:R-:W-:Y:S02]  /*7940*/  IADD3 R13, P4, R16.reuse, 0x60, RZ ;  /* 0x00000060100d7810 */ /* 0x040fe40007f9e0ff */
[C---:B------:R-:W-:Y:S02]  /*7950*/  IADD3 R49, P6, R16.reuse, 0x4020, RZ ;  /* 0x0000402010317810 */ /* 0x040fe40007fde0ff */
[----:B------:R-:W-:Y:S02]  /*7960*/  IADD3 R53, P1, R16, 0x4040, RZ ;  /* 0x0000404010357810 */ /* 0x000fe40007f3e0ff */
[----:B------:R-:W-:Y:S02]  /*7970*/  SEL R35, R35, R34, P0 ;  /* 0x0000002223237207 */ /* 0x000fe40000000000 */
[----:B------:R-:W-:Y:S02]  /*7980*/  SEL R113, R117, R124, P0 ;  /* 0x0000007c75717207 */ /* 0x000fe40000000000 */
[----:B------:R-:W-:-:S02]  /*7990*/  SEL R45, R124, R117, P0 ;  /* 0x000000757c2d7207 */ /* 0x000fc40000000000 */
[----:B------:R-:W-:Y:S02]  /*79a0*/  SEL R111, R68, R27, P0 ;  /* 0x0000001b446f7207 */ /* 0x000fe40000000000 */
[----:B------:R-:W-:Y:S02]  /*79b0*/  SEL R26, R27, R68, P0 ;  /* 0x000000441b1a7207 */ /* 0x000fe40000000000 */
[----:B------:R-:W-:Y:S02]  /*79c0*/  SEL R133, R51, R62, P0 ;  /* 0x0000003e33857207 */ /* 0x000fe40000000000 */
[----:B------:R-:W-:Y:S02]  /*79d0*/  SEL R34, R62, R51, P0 ;  /* 0x000000333e227207 */ /* 0x000fe40000000000 */
[----:B------:R-:W-:Y:S02]  /*79e0*/  SEL R117, R121, R128, P0 ;  /* 0x0000008079757207 */ /* 0x000fe40000000000 */
[----:B------:R-:W-:-:S02]  /*79f0*/  SEL R50, R128, R121, P0 ;  /* 0x0000007980327207 */ /* 0x000fc40000000000 */
[----:B------:R-:W-:Y:S01]  /*7a00*/  LOP3.LUT R58, R58, R59, RZ, 0x3c, !PT ;  /* 0x0000003b3a3a7212 */ /* 0x000fe200078e3cff */
[----:B------:R-:W-:Y:S01]  /*7a10*/  IMAD.X R59, RZ, RZ, R17, P3 ;  /* 0x000000ffff3b7224 */ /* 0x000fe200018e0611 */
[----:B------:R-:W-:Y:S02]  /*7a20*/  SEL R57, R152, R159, P0 ;  /* 0x0000009f98397207 */ /* 0x000fe40000000000 */
[----:B------:R-:W-:Y:S02]  /*7a30*/  SEL R40, R159, R152, P0 ;  /* 0x000000989f287207 */ /* 0x000fe40000000000 */
[----:B------:R-:W-:Y:S02]  /*7a40*/  SEL R115, R69, R80, P0 ;  /* 0x0000005045737207 */ /* 0x000fe40000000000 */
[----:B------:R-:W-:Y:S02]  /*7a50*/  SEL R27, R80, R69, P0 ;  /* 0x00000045501b7207 */ /* 0x000fe40000000000 */
[----:B------:R-:W-:-:S02]  /*7a60*/  SEL R121, R125, R48, P0 ;  /* 0x000000307d797207 */ /* 0x000fc40000000000 */
[----:B------:R-:W-:Y:S02]  /*7a70*/  SEL R51, R48, R125, P0 ;  /* 0x0000007d30337207 */ /* 0x000fe40000000000 */
[----:B------:R-:W-:Y:S01]  /*7a80*/  LOP3.LUT R54, R54, R55, RZ, 0x3c, !PT ;  /* 0x0000003736367212 */ /* 0x000fe200078e3cff */
[----:B------:R-:W-:Y:S01]  /*7a90*/  IMAD.X R55, RZ, RZ, R17, P2 ;  /* 0x000000ffff377224 */ /* 0x000fe200010e0611 */
[----:B------:R-:W-:Y:S01]  /*7aa0*/  MOV R102, R46 ;  /* 0x0000002e00667202 */ /* 0x000fe20000000f00 */
[----:B------:R-:W-:Y:S01]  /*7ab0*/  UPRMT UR8, UR37, 0x654, UR8 ;  /* 0x0000065425087896 */ /* 0x000fe20008000008 */
[----:B------:R-:W-:Y:S02]  /*7ac0*/  LOP3.LUT R12, R13, 0x380, RZ, 0xc0, !PT ;  /* 0x000003800d0c7812 */ /* 0x000fe400078ec0ff */
[----:B------:R-:W-:Y:S02]  /*7ad0*/  LOP3.LUT R48, R49, 0x380, RZ, 0xc0, !PT ;  /* 0x0000038031307812 */ /* 0x000fe400078ec0ff */
[----:B------:R-:W-:-:S02]  /*7ae0*/  LOP3.LUT R52, R53, 0x380, RZ, 0xc0, !PT ;  /* 0x0000038035347812 */ /* 0x000fc400078ec0ff */
[----:B------:R-:W-:Y:S02]  /*7af0*/  IADD3 R69, P3, R16, 0xc040, RZ ;  /* 0x0000c04010457810 */ /* 0x000fe40007f7e0ff */
[----:B--2---:R-:W-:Y:S02]  /*7b00*/  LOP3.LUT R46, R4, 0x2, RZ, 0x3c, !PT ;  /* 0x00000002042e7812 */ /* 0x004fe400078e3cff */
[----:B------:R-:W-:Y:S01]  /*7b10*/  F2FP.BF16.F32.PACK_AB R88, R81, R88 ;  /* 0x000000585158723e */ /* 0x000fe200000010ff */
[----:B------:R-:W-:Y:S01]  /*7b20*/  SHFL.IDX PT, R57, R57, R4, 0x1c1f ;  /* 0x001c1f0439397589 */ /* 0x000fe200000e0000 */
[----:B------:R-:W-:Y:S02]  /*7b30*/  LOP3.LUT R81, R16, 0x380, RZ, 0xc0, !PT ;  /* 0x0000038010517812 */ /* 0x000fe400078ec0ff */
[----:B------:R-:W-:Y:S01]  /*7b40*/  F2FP.BF16.F32.PACK_AB R75, R75, R82 ;  /* 0x000000524b4b723e */ /* 0x000fe200000010ff */
[----:B------:R-:W1:Y:S01]  /*7b50*/  SHFL.IDX PT, R40, R40, R46, 0x1c1f ;  /* 0x001c1f2e28287589 */ /* 0x000e6200000e0000 */
[----:B------:R-:W-:-:S02]  /*7b60*/  SHF.R.U64 R12, R12, 0x3, RZ ;  /* 0x000000030c0c7819 */ /* 0x000fc400000012ff */
[----:B------:R-:W-:Y:S01]  /*7b70*/  F2FP.BF16.F32.PACK_AB R86, R79, R86 ;  /* 0x000000564f56723e */ /* 0x000fe200000010ff */
[----:B------:R-:W-:Y:S01]  /*7b80*/  SHFL.IDX PT, R101, R101, R4, 0x1c1f ;  /* 0x001c1f0465657589 */ /* 0x000fe200000e0000 */
[----:B------:R-:W-:Y:S02]  /*7b90*/  SHF.R.U64 R48, R48, 0x3, RZ ;  /* 0x0000000330307819 */ /* 0x000fe400000012ff */
[----:B------:R-:W-:Y:S01]  /*7ba0*/  F2FP.BF16.F32.PACK_AB R77, R77, R84 ;  /* 0x000000544d4d723e */ /* 0x000fe200000010ff */
[----:B------:R-:W-:Y:S01]  /*7bb0*/  UIMAD UR42, UR5, UR42, UR48 ;  /* 0x0000002a052a72a4 */ /* 0x000fe2000f8e0230 */
[----:B------:R-:W-:Y:S01]  /*7bc0*/  SHF.R.U64 R52, R52, 0x3, RZ ;  /* 0x0000000334347819 */ /* 0x000fe200000012ff */
[----:B------:R-:W-:Y:S01]  /*7bd0*/  SYNCS.ARRIVE.TRANS64.RED.A1T0 RZ, [UR8], RZ ;  /* 0x000000ffffff79a7 */ /* 0x000fe20008100408 */
[----:B------:R-:W-:Y:S02]  /*7be0*/  LOP3.LUT R68, R69, 0x380, RZ, 0xc0, !PT ;  /* 0x0000038045447812 */ /* 0x000fe400078ec0ff */
[----:B------:R-:W-:-:S02]  /*7bf0*/  MOV R55, R54 ;  /* 0x0000003600377202 */ /* 0x000fc40000000f00 */
[----:B------:R-:W-:Y:S01]  /*7c00*/  SHF.R.U64 R81, R81, 0x3, RZ ;  /* 0x0000000351517819 */ /* 0x000fe200000012ff */
[----:B------:R-:W2:Y:S01]  /*7c10*/  SHFL.IDX PT, R54, R109, R46, 0x1c1f ;  /* 0x001c1f2e6d367589 */ /* 0x000ea200000e0000 */
[----:B------:R-:W-:Y:S02]  /*7c20*/  SEL R97, R28, R21, P0 ;  /* 0x000000151c617207 */ /* 0x000fe40000000000 */
[----:B------:R-:W-:Y:S01]  /*7c30*/  LOP3.LUT R12, R12, R13, RZ, 0x3c, !PT ;  /* 0x0000000d0c0c7212 */ /* 0x000fe200078e3cff */
[--C-:B------:R-:W-:Y:S01]  /*7c40*/  IMAD.X R13, RZ, RZ, R17.reuse, P4 ;  /* 0x000000ffff0d7224 */ /* 0x100fe200020e0611 */
[----:B------:R-:W-:Y:S01]  /*7c50*/  LOP3.LUT R48, R48, R49, RZ, 0x3c, !PT ;  /* 0x0000003130307212 */ /* 0x000fe200078e3cff */
[--C-:B------:R-:W-:Y:S01]  /*7c60*/  IMAD.X R49, RZ, RZ, R17.reuse, P6 ;  /* 0x000000ffff317224 */ /* 0x100fe200030e0611 */
[----:B------:R-:W-:Y:S01]  /*7c70*/  LOP3.LUT R52, R52, R53, RZ, 0x3c, !PT ;  /* 0x0000003534347212 */ /* 0x000fe200078e3cff */
[----:B------:R-:W-:Y:S01]  /*7c80*/  IMAD.X R53, RZ, RZ, R17, P1 ;  /* 0x000000ffff357224 */ /* 0x000fe200008e0611 */
[----:B------:R-:W-:-:S02]  /*7c90*/  SHF.R.U64 R68, R68, 0x3, RZ ;  /* 0x0000000344447819 */ /* 0x000fc400000012ff */
[----:B------:R-:W-:Y:S02]  /*7ca0*/  F2FP.BF16.F32.PACK_AB R67, R67, R74 ;  /* 0x0000004a4343723e */ /* 0x000fe400000010ff */
[----:B------:R-:W-:Y:S02]  /*7cb0*/  F2FP.BF16.F32.PACK_AB R78, R71, R78 ;  /* 0x0000004e474e723e */ /* 0x000fe400000010ff */
[----:B------:R-:W-:Y:S02]  /*7cc0*/  SEL R21, R21, R28, P0 ;  /* 0x0000001c15157207 */ /* 0x000fe40000000000 */
[----:B------:R-:W-:Y:S02]  /*7cd0*/  SEL R139, R75, R86, P0 ;  /* 0x000000564b8b7207 */ /* 0x000fe40000000000 */
[----:B------:R-:W-:Y:S01]  /*7ce0*/  SEL R38, R86, R75, P0 ;  /* 0x0000004b56267207 */ /* 0x000fe20000000000 */
[----:B------:R-:W-:Y:S01]  /*7cf0*/  UIMAD UR4, UR4, UR6, URZ ;  /* 0x00000006040472a4 */ /* 0x000fe2000f8e023f */
[----:B------:R-:W-:-:S02]  /*7d00*/  SEL R119, R77, R88, P0 ;  /* 0x000000584d777207 */ /* 0x000fc40000000000 */
[----:B------:R-:W-:Y:S02]  /*7d10*/  SEL R28, R88, R77, P0 ;  /* 0x0000004d581c7207 */ /* 0x000fe40000000000 */
[C---:B------:R-:W-:Y:S02]  /*7d20*/  IADD3 R79, P4, R16.reuse, 0x8020, RZ ;  /* 0x00008020104f7810 */ /* 0x040fe40007f9e0ff */
[C---:B------:R-:W-:Y:S02]  /*7d30*/  IADD3 R75, P6, R16.reuse, 0x8060, RZ ;  /* 0x00008060104b7810 */ /* 0x040fe40007fde0ff */
[C---:B------:R-:W-:Y:S02]  /*7d40*/  IADD3 R73, P1, R16.reuse, 0xc000, RZ ;  /* 0x0000c00010497810 */ /* 0x040fe40007f3e0ff */
[----:B------:R-:W-:Y:S01]  /*7d50*/  LOP3.LUT R80, R81, R16, RZ, 0x3c, !PT ;  /* 0x0000001051507212 */ /* 0x000fe200078e3cff */
[--C-:B------:R-:W-:Y:S01]  /*7d60*/  IMAD.MOV.U32 R81, RZ, RZ, R17.reuse ;  /* 0x000000ffff517224 */ /* 0x100fe200078e0011 */
[----:B------:R-:W-:Y:S01]  /*7d70*/  IADD3 R77, P5, R16, 0x8040, RZ ;  /* 0x00008040104d7810 */ /* 0x000fe20007fbe0ff */
[----:B------:R-:W-:Y:S01]  /*7d80*/  SHFL.IDX PT, R87, R87, R4, 0x1c1f ;  /* 0x001c1f0457577589 */ /* 0x000fe200000e0000 */
[----:B------:R-:W-:Y:S01]  /*7d90*/  LOP3.LUT R68, R68, R69, RZ, 0x3c, !PT ;  /* 0x0000004544447212 */ /* 0x000fe200078e3cff */
[----:B------:R-:W-:Y:S01]  /*7da0*/  IMAD.X R69, RZ, RZ, R17, P3 ;  /* 0x000000ffff457224 */ /* 0x000fe200018e0611 */
[----:B------:R-:W-:Y:S01]  /*7db0*/  SEL R137, R67, R78, P0 ;  /* 0x0000004e43897207 */ /* 0x000fe20000000000 */
[----:B------:R-:W3:Y:S01]  /*7dc0*/  SHFL.IDX PT, R14, R14, R46, 0x1c1f ;  /* 0x001c1f2e0e0e7589 */ /* 0x000ee200000e0000 */
[----:B------:R-:W-:Y:S01]  /*7dd0*/  SEL R37, R78, R67, P0 ;  /* 0x000000434e257207 */ /* 0x000fe20000000000 */
[----:B------:R-:W-:Y:S01]  /*7de0*/  USHF.L.U32 UR42, UR42, 0x7, URZ ;  /* 0x000000072a2a7899 */ /* 0x000fe2000800063f */
[----:B------:R-:W-:Y:S01]  /*7df0*/  LOP3.LUT R78, R79, 0x380, RZ, 0xc0, !PT ;  /* 0x000003804f4e7812 */ /* 0x000fe200078ec0ff */
[----:B------:R-:W-:Y:S01]  /*7e00*/  UIMAD.WIDE.U32 UR10, UR43, UR6, URZ ;  /* 0x000000062b0a72a5 */ /* 0x000fe2000f8e003f */
[----:B------:R-:W-:Y:S01]  /*7e10*/  LOP3.LUT R74, R75, 0x380, RZ, 0xc0, !PT ;  /* 0x000003804b4a7812 */ /* 0x000fe200078ec0ff */
[----:B------:R-:W-:Y:S01]  /*7e20*/  UIMAD UR4, UR43, UR7, UR4 ;  /* 0x000000072b0472a4 */ /* 0x000fe2000f8e0204 */
[----:B------:R-:W-:-:S02]  /*7e30*/  IADD3 R71, P2, R16, 0xc020, RZ ;  /* 0x0000c02010477810 */ /* 0x000fc40007f5e0ff */
[----:B------:R-:W-:Y:S02]  /*7e40*/  LOP3.LUT R72, R73, 0x380, RZ, 0xc0, !PT ;  /* 0x0000038049487812 */ /* 0x000fe400078ec0ff */
[----:B------:R-:W-:Y:S02]  /*7e50*/  LOP3.LUT R76, R77, 0x380, RZ, 0xc0, !PT ;  /* 0x000003804d4c7812 */ /* 0x000fe400078ec0ff */
[----:B------:R-:W-:Y:S02]  /*7e60*/  MOV R110, R80 ;  /* 0x00000050006e7202 */ /* 0x000fe40000000f00 */
[----:B------:R-:W-:Y:S01]  /*7e70*/  MOV R81, R48 ;  /* 0x0000003000517202 */ /* 0x000fe20000000f00 */
[----:B------:R-:W-:Y:S01]  /*7e80*/  UIADD3 UR4, UR11, UR4, URZ ;  /* 0x000000040b047290 */ /* 0x000fe2000fffe03f */
[----:B------:R-:W-:Y:S02]  /*7e90*/  SHF.R.U64 R78, R78, 0x3, RZ ;  /* 0x000000034e4e7819 */ /* 0x000fe400000012ff */
[----:B------:R-:W-:-:S02]  /*7ea0*/  SHF.R.U64 R74, R74, 0x3, RZ ;  /* 0x000000034a4a7819 */ /* 0x000fc400000012ff */
[----:B------:R-:W-:Y:S02]  /*7eb0*/  LOP3.LUT R70, R71, 0x380, RZ, 0xc0, !PT ;  /* 0x0000038047467812 */ /* 0x000fe400078ec0ff */
[----:B------:R-:W-:Y:S02]  /*7ec0*/  SHF.R.U64 R72, R72, 0x3, RZ ;  /* 0x0000000348487819 */ /* 0x000fe400000012ff */
[----:B------:R-:W-:Y:S01]  /*7ed0*/  MOV R49, R68 ;  /* 0x0000004400317202 */ /* 0x000fe20000000f00 */
[----:B------:R-:W-:Y:S01]  /*7ee0*/  VIADD R69, R23, UR42 ;  /* 0x0000002a17457c36 */ /* 0x000fe20008000000 */
[----:B------:R-:W-:Y:S02]  /*7ef0*/  SHF.R.U64 R76, R76, 0x3, RZ ;  /* 0x000000034c4c7819 */ /* 0x000fe400000012ff */
[----:B------:R-:W-:Y:S01]  /*7f00*/  LOP3.LUT R78, R78, R79, RZ, 0x3c, !PT ;  /* 0x0000004f4e4e7212 */ /* 0x000fe200078e3cff */
[--C-:B------:R-:W-:Y:S01]  /*7f10*/  IMAD.X R79, RZ, RZ, R17.reuse, P4 ;  /* 0x000000ffff4f7224 */ /* 0x100fe200020e0611 */
[----:B------:R-:W-:Y:S01]  /*7f20*/  LOP3.LUT R74, R74, R75, RZ, 0x3c, !PT ;  /* 0x0000004b4a4a7212 */ /* 0x000fe200078e3cff */
[----:B------:R-:W-:Y:S01]  /*7f30*/  IMAD.X R75, RZ, RZ, R17, P6 ;  /* 0x000000ffff4b7224 */ /* 0x000fe200030e0611 */
[----:B------:R-:W-:-:S02]  /*7f40*/  SHF.R.U64 R70, R70, 0x3, RZ ;  /* 0x0000000346467819 */ /* 0x000fc400000012ff */
[----:B------:R-:W-:Y:S01]  /*7f50*/  LOP3.LUT R72, R72, R73, RZ, 0x3c, !PT ;  /* 0x0000004948487212 */ /* 0x000fe200078e3cff */
[--C-:B------:R-:W-:Y:S01]  /*7f60*/  IMAD.X R73, RZ, RZ, R17.reuse, P1 ;  /* 0x000000ffff497224 */ /* 0x100fe200008e0611 */
[----:B------:R-:W-:Y:S01]  /*7f70*/  MOV R108, R8 ;  /* 0x00000008006c7202 */ /* 0x000fe20000000f00 */
[----:B------:R-:W-:Y:S01]  /*7f80*/  VIADD R8, R69, 0x8 ;  /* 0x0000000845087836 */ /* 0x000fe20000000000 */
[----:B------:R-:W-:Y:S01]  /*7f90*/  LOP3.LUT R76, R76, R77, RZ, 0x3c, !PT ;  /* 0x0000004d4c4c7212 */ /* 0x000fe200078e3cff */
[--C-:B------:R-:W-:Y:S01]  /*7fa0*/  IMAD.X R77, RZ, RZ, R17.reuse, P5 ;  /* 0x000000ffff4d7224 */ /* 0x100fe200028e0611 */
[----:B------:R-:W-:Y:S01]  /*7fb0*/  MOV R104, R12 ;  /* 0x0000000c00687202 */ /* 0x000fe20000000f00 */
[----:B------:R-:W-:Y:S01]  /*7fc0*/  IMAD.U32 R13, RZ, RZ, UR11 ;  /* 0x0000000bff0d7e24 */ /* 0x000fe2000f8e00ff */
[----:B------:R-:W-:Y:S01]  /*7fd0*/  IADD3 R67, P4, R16, 0xc060, RZ ;  /* 0x0000c06010437810 */ /* 0x000fe20007f9e0ff */
[----:B------:R-:W-:Y:S01]  /*7fe0*/  IMAD.U32 R13, RZ, RZ, UR4 ;  /* 0x00000004ff0d7e24 */ /* 0x000fe2000f8e00ff */
[----:B------:R-:W-:Y:S01]  /*7ff0*/  LOP3.LUT P1, RZ, R2, 0x3, RZ, 0xc0, !PT ;  /* 0x0000000302ff7812 */ /* 0x000fe2000782c0ff */
[----:B------:R-:W-:Y:S01]  /*8000*/  ULDC UR4, c[0x0][0xa88] ;  /* 0x0002a20000047ab9 */ /* 0x000fe20000000800 */
[----:B------:R-:W-:Y:S01]  /*8010*/  LOP3.LUT R70, R70, R71, RZ, 0x3c, !PT ;  /* 0x0000004746467212 */ /* 0x000fe200078e3cff */
[----:B------:R-:W-:Y:S01]  /*8020*/  IMAD.X R71, RZ, RZ, R17, P2 ;  /* 0x000000ffff477224 */ /* 0x000fe200010e0611 */
[----:B------:R-:W-:Y:S01]  /*8030*/  LOP3.LUT R66, R67, 0x380, RZ, 0xc0, !PT ;  /* 0x0000038043427812 */ /* 0x000fe200078ec0ff */
[----:B------:R-:W-:Y:S01]  /*8040*/  SHFL.IDX PT, R61, R61, R4, 0x1c1f ;  /* 0x001c1f043d3d7589 */ /* 0x000fe200000e0000 */
[----:B------:R-:W-:-:S02]  /*8050*/  MOV R106, R10 ;  /* 0x0000000a006a7202 */ /* 0x000fc40000000f00 */
[----:B------:R-:W-:Y:S01]  /*8060*/  MOV R75, R74 ;  /* 0x0000004a004b7202 */ /* 0x000fe20000000f00 */
[----:B------:R-:W-:Y:S01]  /*8070*/  SHFL.IDX PT, R127, R127, R4, 0x1c1f ;  /* 0x001c1f047f7f7589 */ /* 0x000fe200000e0000 */
[----:B------:R-:W-:Y:S02]  /*8080*/  ISETP.GE.OR P2, PT, R8, UR4, P1 ;  /* 0x0000000408007c0c */ /* 0x000fe40008f46670 */
[----:B------:R-:W-:Y:S01]  /*8090*/  MOV R77, R76 ;  /* 0x0000004c004d7202 */ /* 0x000fe20000000f00 */
[----:B------:R-:W4:Y:S01]  /*80a0*/  SHFL.IDX PT, R0, R0, R46, 0x1c1f ;  /* 0x001c1f2e00007589 */ /* 0x000f2200000e0000 */
[----:B-1----:R-:W-:Y:S02]  /*80b0*/  SEL R8, R57, R40, P0 ;  /* 0x0000002839087207 */ /* 0x002fe40000000000 */
[----:B------:R-:W-:Y:S01]  /*80c0*/  SEL R10, R40, R57, P0 ;  /* 0x00000039280a7207 */ /* 0x000fe20000000000 */
[----:B------:R-:W1:Y:S01]  /*80d0*/  SHFL.IDX PT, R74, R35, R46, 0x1c1f ;  /* 0x001c1f2e234a7589 */ /* 0x000e6200000e0000 */
[----:B------:R-:W-:-:S02]  /*80e0*/  MOV R79, R78 ;  /* 0x0000004e004f7202 */ /* 0x000fc40000000f00 */
[----:B--2---:R-:W-:Y:S01]  /*80f0*/  SEL R9, R101, R54, P0 ;  /* 0x0000003665097207 */ /* 0x004fe20000000000 */
[----:B------:R-:W-:Y:S01]  /*8100*/  SHFL.IDX PT, R63, R63, R4, 0x1c1f ;  /* 0x001c1f043f3f7589 */ /* 0x000fe200000e0000 */
[----:B------:R-:W-:Y:S01]  /*8110*/  SEL R11, R54, R101, P0 ;  /* 0x00000065360b7207 */ /* 0x000fe20000000000 */
[----:B------:R-:W-:Y:S01]  /*8120*/  BAR.SYNC.DEFER_BLOCKING 0x1, 0x100 ;  /* 0x0044000000007b1d */ /* 0x000fe20000010000 */
[----:B------:R-:W-:-:S05]  /*8130*/  SHF.R.U64 R66, R66, 0x3, RZ ;  /* 0x0000000342427819 */ /* 0x000fca00000012ff */
[----:B------:R-:W-:Y:S04]  /*8140*/  SHFL.IDX PT, R129, R129, R4, 0x1c1f ;  /* 0x001c1f0481817589 */ /* 0x000fe800000e0000 */
[----:B------:R-:W2:Y:S04]  /*8150*/  SHFL.IDX PT, R40, R5, R46, 0x1c1f ;  /* 0x001c1f2e05287589 */ /* 0x000ea800000e0000 */
[----:B------:R-:W5:Y:S04]  /*8160*/  SHFL.IDX PT, R76, R33, R46, 0x1c1f ;  /* 0x001c1f2e214c7589 */ /* 0x000f6800000e0000 */
[----:B------:R-:W-:Y:S04]  /*8170*/  SHFL.IDX PT, R65, R65, R4, 0x1c1f ;  /* 0x001c1f0441417589 */ /* 0x000fe800000e0000 */
[----:B------:R-:W-:Y:S04]  /*8180*/  SHFL.IDX PT, R131, R131, R4, 0x1c1f ;  /* 0x001c1f0483837589 */ /* 0x000fe800000e0000 */
[----:B------:R-:W5:Y:S04]  /*8190*/  SHFL.IDX PT, R54, R7, R46, 0x1c1f ;  /* 0x001c1f2e07367589 */ /* 0x000f6800000e0000 */
[----:B------:R-:W5:Y:S04]  /*81a0*/  SHFL.IDX PT, R78, R32, R46, 0x1c1f ;  /* 0x001c1f2e204e7589 */ /* 0x000f6800000e0000 */
[----:B------:R-:W-:Y:S04]  /*81b0*/  SHFL.IDX PT, R133, R133, R4, 0x1c1f ;  /* 0x001c1f0485857589 */ /* 0x000fe800000e0000 */
[----:B------:R-:W5:Y:S01]  /*81c0*/  SHFL.IDX PT, R80, R34, R46, 0x1c1f ;  /* 0x001c1f2e22507589 */ /* 0x000f6200000e0000 */
[----:B------:R-:W-:-:S03]  /*81d0*/  LOP3.LUT R66, R66, R67, RZ, 0x3c, !PT ;  /* 0x0000004342427212 */ /* 0x000fc600078e3cff */
[----:B------:R-:W-:Y:S01]  /*81e0*/  SHFL.IDX PT, R89, R89, R4, 0x1c1f ;  /* 0x001c1f0459597589 */ /* 0x000fe200000e0000 */
[----:B------:R-:W-:-:S03]  /*81f0*/  MOV R59, R58 ;  /* 0x0000003a003b7202 */ /* 0x000fc60000000f00 */
[----:B------:R-:W-:Y:S04]  /*8200*/  SHFL.IDX PT, R95, R95, R4, 0x1c1f ;  /* 0x001c1f045f5f7589 */ /* 0x000fe800000e0000 */
        /* <DEDUP_REMOVED lines=19> */
[----:B------:R-:W-:Y:S01]  /*8340*/  SHFL.IDX PT, R121, R121, R4, 0x1c1f ;  /* 0x001c1f0479797589 */ /* 0x000fe200000e0000 */
[----:B------:R-:W-:-:S03]  /*8350*/  IMAD.X R67, RZ, RZ, R17, P4 ;  /* 0x000000ffff437224 */ /* 0x000fc600020e0611 */
[----:B------:R-:W5:Y:S04]  /*8360*/  SHFL.IDX PT, R4, R15, R46, 0x1c1f ;  /* 0x001c1f2e0f047589 */ /* 0x000f6800000e0000 */
[----:B------:R-:W5:Y:S04]  /*8370*/  SHFL.IDX PT, R82, R36, R46, 0x1c1f ;  /* 0x001c1f2e24527589 */ /* 0x000f6800000e0000 */
[----:B------:R-:W5:Y:S04]  /*8380*/  SHFL.IDX PT, R20, R20, R46, 0x1c1f ;  /* 0x001c1f2e14147589 */ /* 0x000f6800000e0000 */
[----:B------:R-:W5:Y:S04]  /*8390*/  SHFL.IDX PT, R84, R37, R46, 0x1c1f ;  /* 0x001c1f2e25547589 */ /* 0x000f6800000e0000 */
[----:B------:R3:W-:Y:S04]  /*83a0*/  STSM.16.M88.4 [R110], R8 ;  /* 0x000000086e007844 */ /* 0x0007e80000000200 */
[----:B------:R-:W5:Y:S04]  /*83b0*/  SHFL.IDX PT, R56, R21, R46, 0x1c1f ;  /* 0x001c1f2e15387589 */ /* 0x000f6800000e0000 */
[----:B------:R-:W5:Y:S04]  /*83c0*/  SHFL.IDX PT, R86, R38, R46, 0x1c1f ;  /* 0x001c1f2e26567589 */ /* 0x000f6800000e0000 */
[----:B------:R4:W5:Y:S01]  /*83d0*/  SHFL.IDX PT, R58, R24, R46, 0x1c1f ;  /* 0x001c1f2e183a7589 */ /* 0x00096200000e0000 */
[----:B---3--:R-:W-:-:S03]  /*83e0*/  SEL R8, R87, R14, P0 ;  /* 0x0000000e57087207 */ /* 0x008fc60000000000 */
[----:B------:R-:W3:Y:S01]  /*83f0*/  SHFL.IDX PT, R88, R39, R46, 0x1c1f ;  /* 0x001c1f2e27587589 */ /* 0x000ee200000e0000 */
[----:B------:R-:W-:Y:S02]  /*8400*/  SEL R10, R14, R87, P0 ;  /* 0x000000570e0a7207 */ /* 0x000fe40000000000 */
[----:B------:R-:W3:Y:S01]  /*8410*/  LDC.64 R14, c[0x0][0xb78] ;  /* 0x0002de00ff0e7b82 */ /* 0x000ee20000000a00 */
[----:B------:R-:W3:Y:S01]  /*8420*/  SHFL.IDX PT, R60, R25, R46, 0x1c1f ;  /* 0x001c1f2e193c7589 */ /* 0x000ee200000e0000 */
[----:B------:R-:W-:-:S03]  /*8430*/  MOV R53, R52 ;  /* 0x0000003400357202 */ /* 0x000fc60000000f00 */
[----:B------:R-:W3:Y:S01]  /*8440*/  SHFL.IDX PT, R90, R41, R46, 0x1c1f ;  /* 0x001c1f2e295a7589 */ /* 0x000ee200000e0000 */
[----:B------:R-:W-:-:S03]  /*8450*/  MOV R52, R66 ;  /* 0x0000004200347202 */ /* 0x000fc60000000f00 */
[----:B------:R1:W3:Y:S01]  /*8460*/  SHFL.IDX PT, R62, R26, R46, 0x1c1f ;  /* 0x001c1f2e1a3e7589 */ /* 0x0002e200000e0000 */
[----:B------:R-:W-:-:S03]  /*8470*/  MOV R48, R70 ;  /* 0x0000004600307202 */ /* 0x000fc60000000f00 */
[----:B------:R2:W-:Y:S04]  /*8480*/  SHFL.IDX PT, R64, R27, R46, 0x1c1f ;  /* 0x001c1f2e1b407589 */ /* 0x0005e800000e0000 */
[----:B------:R-:W3:Y:S01]  /*8490*/  SHFL.IDX PT, R92, R42, R46, 0x1c1f ;  /* 0x001c1f2e2a5c7589 */ /* 0x000ee200000e0000 */
[----:B------:R-:W-:-:S03]  /*84a0*/  MOV R73, R72 ;  /* 0x0000004800497202 */ /* 0x000fc60000000f00 */
[----:B------:R5:W-:Y:S04]  /*84b0*/  SHFL.IDX PT, R66, R28, R46, 0x1c1f ;  /* 0x001c1f2e1c427589 */ /* 0x000be800000e0000 */
[----:B------:R-:W3:Y:S04]  /*84c0*/  SHFL.IDX PT, R94, R43, R46, 0x1c1f ;  /* 0x001c1f2e2b5e7589 */ /* 0x000ee800000e0000 */
[----:B------:R-:W-:Y:S04]  /*84d0*/  SHFL.IDX PT, R68, R29, R46, 0x1c1f ;  /* 0x001c1f2e1d447589 */ /* 0x000fe800000e0000 */
[----:B------:R-:W3:Y:S04]  /*84e0*/  SHFL.IDX PT, R96, R44, R46, 0x1c1f ;  /* 0x001c1f2e2c607589 */ /* 0x000ee800000e0000 */
[----:B------:R5:W-:Y:S04]  /*84f0*/  SHFL.IDX PT, R70, R30, R46, 0x1c1f ;  /* 0x001c1f2e1e467589 */ /* 0x000be800000e0000 */
[----:B------:R-:W3:Y:S04]  /*8500*/  SHFL.IDX PT, R98, R45, R46, 0x1c1f ;  /* 0x001c1f2e2d627589 */ /* 0x000ee800000e0000 */
[----:B------:R-:W3:Y:S04]  /*8510*/  SHFL.IDX PT, R50, R50, R46, 0x1c1f ;  /* 0x001c1f2e32327589 */ /* 0x000ee800000e0000 */
[----:B------:R5:W-:Y:S04]  /*8520*/  SHFL.IDX PT, R72, R31, R46, 0x1c1f ;  /* 0x001c1f2e1f487589 */ /* 0x000be800000e0000 */
[----:B------:R3:W3:Y:S01]  /*8530*/  SHFL.IDX PT, R100, R51, R46, 0x1c1f ;  /* 0x001c1f2e33647589 */ /* 0x0006e200000e0000 */
[----:B----4-:R-:W-:-:S02]  /*8540*/  SEL R24, R61, R0, P0 ;  /* 0x000000003d187207 */ /* 0x010fc40000000000 */
[----:B-1----:R-:W-:Y:S02]  /*8550*/  SEL R26, R0, R61, P0 ;  /* 0x0000003d001a7207 */ /* 0x002fe40000000000 */
[----:B------:R-:W-:Y:S02]  /*8560*/  SEL R25, R127, R74, P0 ;  /* 0x0000004a7f197207 */ /* 0x000fe40000000000 */
[----:B--2---:R-:W-:Y:S01]  /*8570*/  SEL R27, R74, R127, P0 ;  /* 0x0000007f4a1b7207 */ /* 0x004fe20000000000 */
[----:B------:R-:W-:Y:S01]  /*8580*/  USHF.R.S32.HI UR5, URZ, 0x1f, UR44 ;  /* 0x0000001f3f057899 */ /* 0x000fe2000801142c */
[----:B-----5:R-:W-:Y:S02]  /*8590*/  SEL R28, R63, R40, P0 ;  /* 0x000000283f1c7207 */ /* 0x020fe40000000000 */
[----:B------:R-:W-:Y:S02]  /*85a0*/  SEL R30, R40, R63, P0 ;  /* 0x0000003f281e7207 */ /* 0x000fe40000000000 */
[----:B------:R-:W-:-:S02]  /*85b0*/  SEL R29, R129, R76, P0 ;  /* 0x0000004c811d7207 */ /* 0x000fc40000000000 */
[----:B------:R-:W-:Y:S02]  /*85c0*/  SEL R31, R76, R129, P0 ;  /* 0x000000814c1f7207 */ /* 0x000fe40000000000 */
[----:B------:R-:W-:Y:S02]  /*85d0*/  SEL R32, R65, R54, P0 ;  /* 0x0000003641207207 */ /* 0x000fe40000000000 */
[----:B------:R-:W-:Y:S02]  /*85e0*/  SEL R34, R54, R65, P0 ;  /* 0x0000004136227207 */ /* 0x000fe40000000000 */
[----:B------:R-:W-:Y:S02]  /*85f0*/  SEL R33, R131, R78, P0 ;  /* 0x0000004e83217207 */ /* 0x000fe40000000000 */
[----:B------:R-:W-:Y:S01]  /*8600*/  SEL R35, R78, R131, P0 ;  /* 0x000000834e237207 */ /* 0x000fe20000000000 */
[----:B------:R-:W-:Y:S01]  /*8610*/  IMAD.U32 R12, RZ, RZ, UR10 ;  /* 0x0000000aff0c7e24 */ /* 0x000fe2000f8e00ff */
[----:B------:R-:W-:-:S02]  /*8620*/  SEL R9, R133, R80, P0 ;  /* 0x0000005085097207 */ /* 0x000fc40000000000 */
[----:B------:R-:W-:Y:S01]  /*8630*/  SEL R11, R80, R133, P0 ;  /* 0x00000085500b7207 */ /* 0x000fe20000000000 */
[----:B------:R1:W-:Y:S01]  /*8640*/  STSM.16.M88.4 [R108], R24 ;  /* 0x000000186c007844 */ /* 0x0003e20000000200 */
[----:B------:R-:W-:Y:S02]  /*8650*/  SEL R36, R89, R4, P0 ;  /* 0x0000000459247207 */ /* 0x000fe40000000000 */
[----:B------:R-:W-:Y:S01]  /*8660*/  SEL R38, R4, R89, P0 ;  /* 0x0000005904267207 */ /* 0x000fe20000000000 */
[----:B------:R-:W-:Y:S01]  /*8670*/  STSM.16.M88.4 [R106], R28 ;  /* 0x0000001c6a007844 */ /* 0x000fe20000000200 */
[----:B------:R-:W-:Y:S02]  /*8680*/  SEL R37, R135, R82, P0 ;  /* 0x0000005287257207 */ /* 0x000fe40000000000 */
[----:B------:R-:W-:Y:S01]  /*8690*/  SEL R39, R82, R135, P0 ;  /* 0x0000008752277207 */ /* 0x000fe20000000000 */
[----:B------:R-:W-:Y:S01]  /*86a0*/  STSM.16.M88.4 [R104], R32 ;  /* 0x0000002068007844 */ /* 0x000fe20000000200 */
[----:B------:R-:W-:-:S02]  /*86b0*/  SEL R40, R95, R20, P0 ;  /* 0x000000145f287207 */ /* 0x000fc40000000000 */
[----:B------:R-:W-:Y:S02]  /*86c0*/  SEL R42, R20, R95, P0 ;  /* 0x0000005f142a7207 */ /* 0x000fe40000000000 */
[----:B------:R-:W-:Y:S02]  /*86d0*/  SEL R41, R137, R84, P0 ;  /* 0x0000005489297207 */ /* 0x000fe40000000000 */
[----:B------:R-:W-:Y:S01]  /*86e0*/  SEL R43, R84, R137, P0 ;  /* 0x00000089542b7207 */ /* 0x000fe20000000000 */
[----:B------:R2:W-:Y:S01]  /*86f0*/  STSM.16.M88.4 [R102], R8 ;  /* 0x0000000866007844 */ /* 0x0005e20000000200 */
[----:B------:R-:W-:Y:S01]  /*8700*/  SEL R44, R97, R56, P0 ;  /* 0x00000038612c7207 */ /* 0x000fe20000000000 */
[----:B---3--:R-:W-:Y:S01]  /*8710*/  IMAD R0, R14, UR5, RZ ;  /* 0x000000050e007c24 */ /* 0x008fe2000f8e02ff */
[----:B------:R-:W-:Y:S01]  /*8720*/  SEL R46, R56, R97, P0 ;  /* 0x00000061382e7207 */ /* 0x000fe20000000000 */
[----:B------:R-:W-:Y:S01]  /*8730*/  IMAD.WIDE.U32 R12, R14, UR44, R12 ;  /* 0x0000002c0e0c7c25 */ /* 0x000fe2000f8e000c */
[----:B------:R-:W-:-:S02]  /*8740*/  SEL R45, R139, R86, P0 ;  /* 0x000000568b2d7207 */ /* 0x000fc40000000000 */
[----:B------:R-:W-:Y:S02]  /*8750*/  SEL R47, R86, R139, P0 ;  /* 0x0000008b562f7207 */ /* 0x000fe40000000000 */
[----:B-1----:R-:W-:Y:S02]  /*8760*/  SEL R24, R103, R58, P0 ;  /* 0x0000003a67187207 */ /* 0x002fe40000000000 */
[----:B------:R-:W-:Y:S02]  /*8770*/  SEL R26, R58, R103, P0 ;  /* 0x000000673a1a7207 */ /* 0x000fe40000000000 */
[----:B------:R-:W-:Y:S02]  /*8780*/  SEL R25, R141, R88, P0 ;  /* 0x000000588d197207 */ /* 0x000fe40000000000 */
[----:B------:R-:W-:Y:S01]  /*8790*/  SEL R27, R88, R141, P0 ;  /* 0x0000008d581b7207 */ /* 0x000fe20000000000 */
[----:B------:R-:W-:Y:S01]  /*87a0*/  STSM.16.M88.4 [R81], R36 ;  /* 0x0000002451007844 */ /* 0x000fe20000000200 */
[----:B--2---:R-:W-:-:S02]  /*87b0*/  SEL R8, R105, R60, P0 ;  /* 0x0000003c69087207 */ /* 0x004fc40000000000 */
[----:B------:R-:W-:Y:S02]  /*87c0*/  SEL R10, R60, R105, P0 ;  /* 0x000000693c0a7207 */ /* 0x000fe40000000000 */
[----:B------:R-:W-:Y:S02]  /*87d0*/  SEL R9, R83, R90, P0 ;  /* 0x0000005a53097207 */ /* 0x000fe40000000000 */
[----:B------:R-:W-:Y:S01]  /*87e0*/  SEL R11, R90, R83, P0 ;  /* 0x000000535a0b7207 */ /* 0x000fe20000000000 */
[----:B------:R-:W-:Y:S01]  /*87f0*/  STSM.16.M88.4 [R53], R40 ;  /* 0x0000002835007844 */ /* 0x000fe20000000200 */
[----:B------:R-:W-:Y:S01]  /*8800*/  IMAD R4, R15, UR44, R0 ;  /* 0x0000002c0f047c24 */ /* 0x000fe2000f8e0200 */
[----:B------:R-:W-:Y:S02]  /*8810*/  SEL R60, R111, R62, P0 ;  /* 0x0000003e6f3c7207 */ /* 0x000fe40000000000 */
[----:B------:R-:W-:Y:S01]  /*8820*/  STSM.16.M88.4 [R55], R44 ;  /* 0x0000002c37007844 */ /* 0x000fe20000000200 */
[----:B------:R-:W-:-:S02]  /*8830*/  SEL R62, R62, R111, P0 ;  /* 0x0000006f3e3e7207 */ /* 0x000fc40000000000 */
[----:B------:R-:W-:Y:S01]  /*8840*/  SEL R61, R91, R92, P0 ;  /* 0x0000005c5b3d7207 */ /* 0x000fe20000000000 */
[----:B------:R-:W-:Y:S01]  /*8850*/  STSM.16.M88.4 [R59], R24 ;  /* 0x000000183b007844 */ /* 0x000fe20000000200 */
[----:B------:R-:W-:Y:S02]  /*8860*/  SEL R63, R92, R91, P0 ;  /* 0x0000005b5c3f7207 */ /* 0x000fe40000000000 */
[----:B------:R-:W-:Y:S01]  /*8870*/  SEL R28, R115, R64, P0 ;  /* 0x00000040731c7207 */ /* 0x000fe20000000000 */
[----:B------:R1:W-:Y:S01]  /*8880*/  STSM.16.M88.4 [R79], R8 ;  /* 0x000000084f007844 */ /* 0x0003e20000000200 */
[----:B------:R-:W-:Y:S02]  /*8890*/  SEL R30, R64, R115, P0 ;  /* 0x00000073401e7207 */ /* 0x000fe40000000000 */
[----:B------:R-:W-:Y:S02]  /*88a0*/  SHF.R.S32.HI R5, RZ, 0x1f, R69 ;  /* 0x0000001fff057819 */ /* 0x000fe40000011445 */
[----:B------:R-:W-:-:S02]  /*88b0*/  IADD3 R0, P3, R69, R12, RZ ;  /* 0x0000000c45007210 */ /* 0x000fc40007f7e0ff */
[----:B------:R-:W-:Y:S02]  /*88c0*/  SEL R29, R99, R94, P0 ;  /* 0x0000005e631d7207 */ /* 0x000fe40000000000 */
[----:B------:R-:W-:Y:S02]  /*88d0*/  SEL R31, R94, R99, P0 ;  /* 0x000000635e1f7207 */ /* 0x000fe40000000000 */
[----:B------:R-:W-:Y:S02]  /*88e0*/  SEL R64, R119, R66, P0 ;  /* 0x0000004277407207 */ /* 0x000fe40000000000 */
[----:B------:R-:W-:Y:S02]  /*88f0*/  SEL R66, R66, R119, P0 ;  /* 0x0000007742427207 */ /* 0x000fe40000000000 */
[----:B------:R-:W-:Y:S02]  /*8900*/  SEL R65, R107, R96, P0 ;  /* 0x000000606b417207 */ /* 0x000fe40000000000 */
[----:B------:R-:W-:-:S02]  /*8910*/  SEL R67, R96, R107, P0 ;  /* 0x0000006b60437207 */ /* 0x000fc40000000000 */
[----:B-1----:R-:W-:Y:S02]  /*8920*/  SEL R8, R123, R68, P0 ;  /* 0x000000447b087207 */ /* 0x002fe40000000000 */
[----:B------:R-:W-:Y:S02]  /*8930*/  SEL R10, R68, R123, P0 ;  /* 0x0000007b440a7207 */ /* 0x000fe40000000000 */
[----:B------:R-:W-:Y:S02]  /*8940*/  ISETP.GE.OR P1, PT, R69, UR4, P1 ;  /* 0x0000000445007c0c */ /* 0x000fe40008f26670 */
[----:B------:R-:W-:Y:S02]  /*8950*/  SEL R9, R113, R98, P0 ;  /* 0x0000006271097207 */ /* 0x000fe40000000000 */
[----:B------:R-:W-:Y:S01]  /*8960*/  SEL R11, R98, R113, P0 ;  /* 0x00000071620b7207 */ /* 0x000fe20000000000 */
[----:B------:R-:W-:Y:S01]  /*8970*/  STSM.16.M88.4 [R77], R60 ;  /* 0x0000003c4d007844 */ /* 0x000fe20000000200 */
[----:B------:R-:W-:Y:S01]  /*8980*/  SEL R68, R85, R70, P0 ;  /* 0x0000004655447207 */ /* 0x000fe20000000000 */
[----:B------:R-:W-:Y:S01]  /*8990*/  ULDC.64 UR4, c[0x0][0xb40] ;  /* 0x0002d00000047ab9 */ /* 0x000fe20000000a00 */
[----:B------:R-:W-:-:S02]  /*89a0*/  IADD3.X R5, R5, R13, R4, P3, !PT ;  /* 0x0000000d05057210 */ /* 0x000fc40001ffe404 */
[----:B------:R-:W-:Y:S02]  /*89b0*/  SEL R70, R70, R85, P0 ;  /* 0x0000005546467207 */ /* 0x000fe40000000000 */
[----:B------:R-:W-:Y:S02]  /*89c0*/  SEL R69, R117, R50, P0 ;  /* 0x0000003275457207 */ /* 0x000fe40000000000 */
[----:B------:R-:W-:Y:S01]  /*89d0*/  SEL R71, R50, R117, P0 ;  /* 0x0000007532477207 */ /* 0x000fe20000000000 */
[----:B------:R-:W-:Y:S01]  /*89e0*/  STSM.16.M88.4 [R75], R28 ;  /* 0x0000001c4b007844 */ /* 0x000fe20000000200 */
[----:B------:R-:W-:Y:S02]  /*89f0*/  SEL R13, R121, R100, P0 ;  /* 0x00000064790d7207 */ /* 0x000fe40000000000 */
[----:B------:R-:W-:Y:S02]  /*8a00*/  SEL R15, R100, R121, P0 ;  /* 0x00000079640f7207 */ /* 0x000fe40000000000 */
[----:B------:R-:W-:-:S02]  /*8a10*/  SEL R12, R93, R72, P0 ;  /* 0x000000485d0c7207 */ /* 0x000fc40000000000 */
[----:B------:R-:W-:Y:S01]  /*8a20*/  SEL R14, R72, R93, P0 ;  /* 0x0000005d480e7207 */ /* 0x000fe20000000000 */
[----:B------:R-:W-:Y:S04]  /*8a30*/  STSM.16.M88.4 [R73], R64 ;  /* 0x0000004049007844 */ /* 0x000fe80000000200 */
[----:B------:R-:W-:Y:S01]  /*8a40*/  STSM.16.M88.4 [R48], R8 ;  /* 0x0000000830007844 */ /* 0x000fe20000000200 */
[----:B------:R-:W-:-:S03]  /*8a50*/  LEA R4, P3, R0, UR4, 0x2 ;  /* 0x0000000400047c11 */ /* 0x000fc6000f8610ff */
[----:B------:R-:W-:Y:S04]  /*8a60*/  STSM.16.M88.4 [R49], R68 ;  /* 0x0000004431007844 */ /* 0x000fe80000000200 */
[----:B------:R-:W-:Y:S01]  /*8a70*/  STSM.16.M88.4 [R52], R12 ;  /* 0x0000000c34007844 */ /* 0x000fe20000000200 */
[----:B------:R1:W-:Y:S06]  /*8a80*/  MEMBAR.ALL.CTA ;  /* 0x0000000000007992 */ /* 0x0003ec0000008000 */
[----:B-1----:R-:W1:Y:S01]  /*8a90*/  FENCE.VIEW.ASYNC.S ;  /* 0x00000000000073c6 */ /* 0x002e620000000000 */
[----:B------:R-:W-:-:S03]  /*8aa0*/  LEA.HI.X R5, R0, UR5, R5, 0x2, P3 ;  /* 0x0000000500057c11 */ /* 0x000fc600098f1405 */
[----:B-1----:R-:W1:Y:S01]  /*8ab0*/  SHFL.IDX PT, R0, R22, RZ, 0x1f ;  /* 0x00001fff16007589 */ /* 0x002e6200000e0000 */
[----:B------:R-:W-:Y:S01]  /*8ac0*/  ULDC UR4, c[0x0][0xc] ;  /* 0x0000030000047ab9 */ /* 0x000fe20000000800 */
[----:B------:R-:W-:Y:S06]  /*8ad0*/  BAR.ARV 0x1, 0x120 ;  /* 0x0044800000007b1d */ /* 0x000fec0000002000 */
[----:B------:R2:W-:Y:S04]  /*8ae0*/  @!P1 STG.E desc[UR50][R4.64], R6 ;  /* 0x0000000604009986 */ /* 0x0005e8000c101932 */
[----:B------:R2:W-:Y:S01]  /*8af0*/  @!P2 STG.E desc[UR50][R4.64+0x20], R3 ;  /* 0x000020030400a986 */ /* 0x0005e2000c101932 */
[----:B-1----:R-:W-:Y:S01]  /*8b00*/  ISETP.NE.AND P0, PT, R0, 0x7, PT ;  /* 0x000000070000780c */ /* 0x002fe20003f05270 */
[----:B------:R-:W-:-:S12]  /*8b10*/  UIADD3 UR48, UR4, UR48, URZ ;  /* 0x0000003004307290 */ /* 0x000fd8000fffe03f */
[----:B--2---:R-:W-:Y:S05]  /*8b20*/  @P0 BRA `(.L_x_31) ;  /* 0x00000000007c0947 */ /* 0x004fea0003800000 */
[----:B------:R-:W-:Y:S01]  /*8b30*/  BAR.SYNC.DEFER_BLOCKING 0x1, 0x120 ;  /* 0x0044800000007b1d */ /* 0x000fe20000010000 */
[----:B------:R-:W-:-:S05]  /*8b40*/  ELECT P0, URZ, PT ;  /* 0x00000000003f782f */ /* 0x000fca0003800000 */
[----:B------:R-:W-:Y:S08]  /*8b50*/  BSSY B0, `(.L_x_31) ;  /* 0x000001c000007945 */ /* 0x000ff00003800000 */
[----:B------:R-:W-:Y:S05]  /*8b60*/  @!P0 BRA `(.L_x_32) ;  /* 0x0000000000688947 */ /* 0x000fea0003800000 */
[----:B------:R-:W-:Y:S02]  /*8b70*/  UIADD3 UR4, UP0, UR54, 0x9f0, URZ ;  /* 0x000009f036047890 */ /* 0x000fe4000ff1e03f */
[----:B------:R-:W-:Y:S02]  /*8b80*/  UIADD3 UR6, UR38, 0x4000, URZ ;  /* 0x0000400026067890 */ /* 0x000fe4000fffe03f */
[----:B------:R-:W-:Y:S02]  /*8b90*/  UIADD3.X UR5, URZ, UR55, URZ, UP0, !UPT ;  /* 0x000000373f057290 */ /* 0x000fe400087fe43f */
[----:B------:R-:W-:Y:S01]  /*8ba0*/  UIADD3 UR8, UR38, 0x8000, URZ ;  /* 0x0000800026087890 */ /* 0x000fe2000fffe03f */
[----:B------:R-:W-:Y:S01]  /*8bb0*/  UMOV UR41, URZ ;  /* 0x0000003f00297c82 */ /* 0x000fe20008000000 */
[----:B------:R-:W-:Y:S01]  /*8bc0*/  UMOV UR45, URZ ;  /* 0x0000003f002d7c82 */ /* 0x000fe20008000000 */
[----:B------:R-:W-:Y:S01]  /*8bd0*/  UMOV UR40, UR38 ;  /* 0x0000002600287c82 */ /* 0x000fe20008000000 */
[----:B------:R-:W-:Y:S01]  /*8be0*/  UMOV UR7, 0x40 ;  /* 0x0000004000077882 */ /* 0x000fe20000000000 */
[----:B------:R-:W-:-:S02]  /*8bf0*/  UIADD3 UR9, UR38, 0xc000, URZ ;  /* 0x0000c00026097890 */ /* 0x000fc4000fffe03f */
[----:B------:R1:W-:Y:S02]  /*8c00*/  UTMASTG.5D [UR40], [UR4] ;  /* 0x00000028040073b5 */ /* 0x0003e40008020000 */
[----:B-1----:R-:W-:Y:S01]  /*8c10*/  UMOV UR40, UR6 ;  /* 0x0000000600287c82 */ /* 0x002fe20008000000 */
[----:B------:R-:W-:Y:S01]  /*8c20*/  UMOV UR41, UR7 ;  /* 0x0000000700297c82 */ /* 0x000fe20008000000 */
[----:B------:R-:W-:Y:S01]  /*8c30*/  UMOV UR6, 0x80 ;  /* 0x0000008000067882 */ /* 0x000fe20000000000 */
[----:B------:R1:W-:Y:S02]  /*8c40*/  UTMASTG.5D [UR40], [UR4] ;  /* 0x00000028040073b5 */ /* 0x0003e40008020000 */
[----:B-1----:R-:W-:Y:S01]  /*8c50*/  UMOV UR40, UR8 ;  /* 0x0000000800287c82 */ /* 0x002fe20008000000 */
[----:B------:R-:W-:Y:S01]  /*8c60*/  UMOV UR41, UR6 ;  /* 0x0000000600297c82 */ /* 0x000fe20008000000 */
[----:B------:R-:W-:Y:S01]  /*8c70*/  UMOV UR6, 0xc0 ;  /* 0x000000c000067882 */ /* 0x000fe20000000000 */
[----:B------:R1:W-:Y:S02]  /*8c80*/  UTMASTG.5D [UR40], [UR4] ;  /* 0x00000028040073b5 */ /* 0x0003e40008020000 */
[----:B-1----:R-:W-:Y:S01]  /*8c90*/  UMOV UR40, UR9 ;  /* 0x0000000900287c82 */ /* 0x002fe20008000000 */
[----:B------:R-:W-:Y:S01]  /*8ca0*/  UMOV UR41, UR6 ;  /* 0x0000000600297c82 */ /* 0x000fe20008000000 */
[----:B------:R-:W-:Y:S01]  /*8cb0*/  UIADD3 UR6, UR38, 0x38820, URZ ;  /* 0x0003882026067890 */ /* 0x000fe2000fffe03f */
[----:B------:R1:W-:Y:S03]  /*8cc0*/  UTMASTG.5D [UR40], [UR4] ;  /* 0x00000028040073b5 */ /* 0x0003e60008020000 */
[----:B------:R-:W-:Y:S01]  /*8cd0*/  UPRMT UR6, URZ, 0x654, UR6 ;  /* 0x000006543f067896 */ /* 0x000fe20008000006 */
[----:B------:R0:W-:Y:S01]  /*8ce0*/  UTMACMDFLUSH ;  /* 0x00000000000079b7 */ /* 0x0001e20000000000 */
[----:B------:R-:W-:-:S07]  /*8cf0*/  DEPBAR.LE SB0, 0x0 ;  /* 0x000080000000791a */ /* 0x000fce0000000000 */
[----:B-1----:R-:W-:Y:S03]  /*8d00*/  SYNCS.ARRIVE.TRANS64.RED.A1T0 RZ, [UR6], RZ ;  /* 0x000000ffffff79a7 */ /* 0x002fe60008100406 */
.L_x_32:
[----:B------:R-:W-:Y:S05]  /*8d10*/  BSYNC B0 ;  /* 0x0000000000007941 */ /* 0x000fea0003800000 */
.L_x_31:
[----:B------:R-:W1:Y:S01]  /*8d20*/  LDC R0, c[0x0][0xda4] ;  /* 0x00036900ff007b82 */ /* 0x000e620000000800 */
[----:B------:R-:W-:Y:S02]  /*8d30*/  UIADD3 UR52, UR52, 0x1, URZ ;  /* 0x0000000134347890 */ /* 0x000fe4000fffe03f */
[----:B------:R-:W-:Y:S02]  /*8d40*/  UIADD3 UR39, UR39, 0x1, URZ ;  /* 0x0000000127277890 */ /* 0x000fe4000fffe03f */
[----:B------:R-:W-:-:S04]  /*8d50*/  UISETP.NE.AND UP0, UPT, UR52, 0x2, UPT ;  /* 0x000000023400788c */ /* 0x000fc8000bf05270 */
[----:B------:R-:W-:Y:S02]  /*8d60*/  USEL UR4, URZ, 0x1, UP0 ;  /* 0x000000013f047887 */ /* 0x000fe40008000000 */
[----:B------:R-:W-:Y:S02]  /*8d70*/  USEL UR52, UR52, URZ, UP0 ;  /* 0x0000003f34347287 */ /* 0x000fe40008000000 */
[----:B------:R-:W-:Y:S01]  /*8d80*/  ULOP3.LUT UR36, UR36, UR4, URZ, 0x3c, !UPT ;  /* 0x0000000424247292 */ /* 0x000fe2000f8e3c3f */
[----:B-1----:R-:W-:-:S13]  /*8d90*/  ISETP.LE.AND P0, PT, R0, UR48, PT ;  /* 0x0000003000007c0c */ /* 0x002fda000bf03270 */
[----:B------:R-:W-:Y:S05]  /*8da0*/  @!P0 BRA `(.L_x_33) ;  /* 0xffffff7c00f48947 */ /* 0x000fea000383ffff */
[----:B------:R-:W-:Y:S05]  /*8db0*/  EXIT ;  /* 0x000000000000794d */ /* 0x000fea0003800000 */
.L_x_7:
[----:B------:R-:W-:-:S08]  /*8dc0*/  NOP ;  /* 0x0000000000007918 */ /* 0x000fd00000000000 */
[----:B------:R-:W1:-:S00]  /*8dd0*/  USETMAXREG.DEALLOC.CTAPOOL 0x18 ;  /* 0x00000018000079c8 */ /* 0x000e4000080e0500 */
[----:B------:R-:W2:Y:S01]  /*8de0*/  S2UR UR49, SR_CTAID.X ;  /* 0x00000000003179c3 */ /* 0x000ea20000002500 */
[----:B-1----:R-:W-:Y:S01]  /*8df0*/  IMAD.MOV.U32 R0, RZ, RZ, 0x1 ;  /* 0x00000001ff007424 */ /* 0x002fe200078e00ff */
[----:B------:R1:W-:Y:S01]  /*8e00*/  STL [R1+0x8], RZ ;  /* 0x000008ff01007387 */ /* 0x0003e20000100800 */
[----:B------:R-:W-:-:S03]  /*8e10*/  UMOV UR47, 0x1 ;  /* 0x00000001002f7882 */ /* 0x000fc60000000000 */
[----:B------:R1:W-:Y:S02]  /*8e20*/  STL [R1+0xc], R0 ;  /* 0x00000c0001007387 */ /* 0x0003e40000100800 */
[----:B------:R-:W2:Y:S02]  /*8e30*/  LDC R2, c[0x0][0xda4] ;  /* 0x00036900ff027b82 */ /* 0x000ea40000000800 */
[----:B--2---:R-:W-:-:S13]  /*8e40*/  ISETP.LE.AND P0, PT, R2, UR49, PT ;  /* 0x0000003102007c0c */ /* 0x004fda000bf03270 */
[----:B-1----:R-:W-:Y:S05]  /*8e50*/  @P0 BRA `(.L_x_34) ;  /* 0x00000030002c0947 */ /* 0x002fea0003800000 */
[----:B------:R-:W1:Y:S01]  /*8e60*/  S2R R6, SR_TID.X ;  /* 0x0000000000067919 */ /* 0x000e620000002100 */
[----:B------:R-:W-:Y:S01]  /*8e70*/  ULDC.64 UR52, c[0x0][0x198] ;  /* 0x0000660000347ab9 */ /* 0x000fe20000000a00 */
[----:B------:R-:W-:Y:S01]  /*8e80*/  ULOP3.LUT UR43, UR46, 0x1, URZ, 0xfc, !UPT ;  /* 0x000000012e2b7892 */ /* 0x000fe2000f8efc3f */
[----:B------:R-:W2:Y:S01]  /*8e90*/  S2R R3, SR_TID.X ;  /* 0x0000000000037919 */ /* 0x000ea20000002100 */
[----:B------:R-:W-:Y:S01]  /*8ea0*/  ULOP3.LUT UR48, UR46, 0x2, URZ, 0xfc, !UPT ;  /* 0x000000022e307892 */ /* 0x000fe2000f8efc3f */
[----:B------:R-:W-:Y:S01]  /*8eb0*/  ULDC UR44, c[0x0][0xc] ;  /* 0x00000300002c7ab9 */ /* 0x000fe20000000800 */
[----:B------:R-:W-:Y:S01]  /*8ec0*/  UMOV UR47, URZ ;  /* 0x0000003f002f7c82 */ /* 0x000fe20008000000 */
[C---:B-1----:R-:W-:Y:S01]  /*8ed0*/  IMAD.SHL.U32 R0, R6.reuse, 0x80, RZ ;  /* 0x0000008006007824 */ /* 0x042fe200078e00ff */
[C---:B------:R-:W-:Y:S01]  /*8ee0*/  R2P PR, R6.reuse, 0x6 ;  /* 0x0000000606007804 */ /* 0x040fe20000000000 */
[----:B------:R-:W-:Y:S01]  /*8ef0*/  IMAD.SHL.U32 R4, R6, 0x10, RZ ;  /* 0x0000001006047824 */ /* 0x000fe200078e00ff */
[----:B--2---:R-:W-:-:S02]  /*8f00*/  LOP3.LUT R3, R3, 0x7f, RZ, 0xc0, !PT ;  /* 0x0000007f03037812 */ /* 0x004fc400078ec0ff */
[----:B------:R-:W-:Y:S02]  /*8f10*/  LOP3.LUT R2, R0, 0x380, RZ, 0xc0, !PT ;  /* 0x0000038000027812 */ /* 0x000fe400078ec0ff */
[----:B------:R-:W-:Y:S02]  /*8f20*/  SHF.R.U32.HI R3, RZ, 0x5, R3 ;  /* 0x00000005ff037819 */ /* 0x000fe40000011603 */
[----:B------:R-:W-:-:S03]  /*8f30*/  LOP3.LUT R5, R4, 0x70, RZ, 0xc0, !PT ;  /* 0x0000007004057812 */ /* 0x000fc600078ec0ff */
[----:B------:R-:W-:Y:S01]  /*8f40*/  IMAD R4, R3, 0x10, R2 ;  /* 0x0000001003047824 */ /* 0x000fe200078e0202 */
[----:B------:R-:W-:-:S04]  /*8f50*/  LOP3.LUT R2, R2, 0x10, R6, 0xf8, !PT ;  /* 0x0000001002027812 */ /* 0x000fc800078ef806 */
[-C--:B------:R-:W-:Y:S02]  /*8f60*/  LOP3.LUT R7, R4, R5.reuse, RZ, 0x3c, !PT ;  /* 0x0000000504077212 */ /* 0x080fe400078e3cff */
[----:B------:R-:W-:Y:S02]  /*8f70*/  LOP3.LUT R5, R2, R5, RZ, 0x3c, !PT ;  /* 0x0000000502057212 */ /* 0x000fe400078e3cff */
[----:B------:R-:W-:-:S05]  /*8f80*/  LOP3.LUT R2, R0, 0x400, RZ, 0xc0, !PT ;  /* 0x0000040000027812 */ /* 0x000fca00078ec0ff */
[----:B------:R-:W-:Y:S01]  /*8f90*/  IMAD R2, R3, 0x800, R2 ;  /* 0x0000080003027824 */ /* 0x000fe200078e0202 */
[----:B------:R-:W-:-:S03]  /*8fa0*/  LOP3.LUT R3, R7, 0xc00, R0, 0xf8, !PT ;  /* 0x00000c0007037812 */ /* 0x000fc600078ef800 */
[----:B------:R-:W-:Y:S02]  /*8fb0*/  IMAD.IADD R0, R2, 0x1, R5 ;  /* 0x0000000102007824 */ /* 0x000fe400078e0205 */
[----:B------:R-:W-:Y:S01]  /*8fc0*/  STL [R1+0x24], R3 ;  /* 0x0000240301007387 */ /* 0x000fe20000100800 */
[----:B------:R-:W-:-:S03]  /*8fd0*/  IMAD.MOV.U32 R2, RZ, RZ, 0x20 ;  /* 0x00000020ff027424 */ /* 0x000fc600078e00ff */
[----:B------:R1:W-:Y:S02]  /*8fe0*/  STL [R1+0x20], R0 ;  /* 0x0000200001007387 */ /* 0x0003e40000100800 */
[----:B-1----:R-:W-:-:S05]  /*8ff0*/  IMAD.MOV.U32 R0, RZ, RZ, 0x40 ;  /* 0x00000040ff007424 */ /* 0x002fca00078e00ff */
[----:B------:R-:W-:Y:S02]  /*9000*/  SEL R3, R0, 0xffffffc0, !P2 ;  /* 0xffffffc000037807 */ /* 0x000fe40005000000 */
[----:B------:R-:W-:-:S03]  /*9010*/  SEL R0, R2, 0xffffffe0, !P1 ;  /* 0xffffffe002007807 */ /* 0x000fc60004800000 */
[----:B------:R-:W-:Y:S04]  /*9020*/  STL [R1+0x18], R3 ;  /* 0x0000180301007387 */ /* 0x000fe80000100800 */
[----:B------:R-:W-:Y:S04]  /*9030*/  STL [R1+0x8], RZ ;  /* 0x000008ff01007387 */ /* 0x000fe80000100800 */
[----:B------:R1:W-:Y:S02]  /*9040*/  STL [R1+0x14], R0 ;  /* 0x0000140001007387 */ /* 0x0003e40000100800 */
[----:B-1----:R-:W-:-:S05]  /*9050*/  IMAD.MOV.U32 R0, RZ, RZ, 0x1 ;  /* 0x00000001ff007424 */ /* 0x002fca00078e00ff */
[----:B------:R1:W-:Y:S02]  /*9060*/  STL [R1+0xc], R0 ;  /* 0x00000c0001007387 */ /* 0x0003e40000100800 */
.L_x_78:
[----:B--2---:R-:W2:Y:S01]  /*9070*/  S2UR UR8, SR_CgaCtaId ;  /* 0x00000000000879c3 */ /* 0x004ea20000008800 */
[----:B------:R-:W-:Y:S01]  /*9080*/  ULDC UR4, c[0x0][0xda8] ;  /* 0x00036a0000047ab9 */ /* 0x000fe20000000800 */
[----:B------:R-:W-:Y:S01]  /*9090*/  ULDC.64 UR6, c[0x0][0x3f8] ;  /* 0x0000fe0000067ab9 */ /* 0x000fe20000000a00 */
[----:B------:R-:W-:Y:S02]  /*90a0*/  UISETP.NE.AND UP1, UPT, UR4, 0x1, UPT ;  /* 0x000000010400788c */ /* 0x000fe4000bf25270 */
[----:B------:R-:W-:Y:S01]  /*90b0*/  UISETP.NE.U32.AND UP0, UPT, UR6, URZ, UPT ;  /* 0x0000003f0600728c */ /* 0x000fe2000bf05070 */
[----:B------:R-:W-:Y:S02]  /*90c0*/  UMOV UR40, 0x400 ;  /* 0x0000040000287882 */ /* 0x000fe40000000000 */
[----:B------:R-:W-:Y:S01]  /*90d0*/  ULDC UR6, c[0x0][0xdb4] ;  /* 0x00036d0000067ab9 */ /* 0x000fe20000000800 */
[----:B------:R-:W-:Y:S02]  /*90e0*/  UISETP.NE.AND.EX UP0, UPT, UR7, URZ, UPT, UP0 ;  /* 0x0000003f0700728c */ /* 0x000fe4000bf05300 */
[----:B------:R-:W-:Y:S01]  /*90f0*/  UISETP.NE.AND UP2, UPT, UR6, 0x1, UPT ;  /* 0x000000010600788c */ /* 0x000fe2000bf45270 */
[----:B------:R-:W-:-:S02]  /*9100*/  ULDC UR7, c[0x0][0x404] ;  /* 0x0001010000077ab9 */ /* 0x000fc40000000800 */
[----:B------:R-:W-:Y:S01]  /*9110*/  @UP1 ULDC UR4, c[0x0][0xdac] ;  /* 0x00036b0000041ab9 */ /* 0x000fe20000000800 */
[----:B------:R-:W-:Y:S02]  /*9120*/  USEL UR7, UR7, 0x1, UP0 ;  /* 0x0000000107077887 */ /* 0x000fe40008000000 */
[----:B------:R-:W-:Y:S02]  /*9130*/  UIMAD.WIDE.U32 UR4, UR49, UR4, URZ ;  /* 0x00000004310472a5 */ /* 0x000fe4000f8e003f */
[----:B------:R-:W-:Y:S01]  /*9140*/  UMOV UR45, UR49 ;  /* 0x00000031002d7c82 */ /* 0x000fe20008000000 */
[----:B------:R-:W-:Y:S02]  /*9150*/  ULDC UR42, c[0x0][0x2e0] ;  /* 0x0000b800002a7ab9 */ /* 0x000fe40000000800 */
[----:B------:R-:W-:Y:S02]  /*9160*/  UIMAD UR42, UR7, UR42, URZ ;  /* 0x0000002a072a72a4 */ /* 0x000fe4000f8e023f */
[----:B--2---:R-:W-:-:S02]  /*9170*/  ULEA UR40, UR8, UR40, 0x18 ;  /* 0x0000002808287291 */ /* 0x004fc4000f8ec03f */
[----:B------:R-:W-:Y:S02]  /*9180*/  UIADD3 UR41, UR42, 0x7f, URZ ;  /* 0x0000007f2a297890 */ /* 0x000fe4000fffe03f */
[----:B------:R-:W-:Y:S01]  /*9190*/  UIADD3 UR10, UR40, 0x28400, URZ ;  /* 0x00028400280a7890 */ /* 0x000fe2000fffe03f */
[----:B------:R-:W-:-:S03]  /*91a0*/  @UP1 ULDC UR8, c[0x0][0xdb0] ;  /* 0x00036c0000081ab9 */ /* 0x000fc60000000800 */
[----:B------:R-:W-:Y:S02]  /*91b0*/  ULOP3.LUT UP0, URZ, UR10, 0x3ff, URZ, 0xc0, !UPT ;  /* 0x000003ff0a3f7892 */ /* 0x000fe4000f80c03f */
[----:B------:R-:W-:-:S03]  /*91c0*/  @UP1 USHF.R.U32.HI UR45, URZ, UR8, UR5 ;  /* 0x000000083f2d1299 */ /* 0x000fc60008011605 */
[----:B------:R-:W-:Y:S01]  /*91d0*/  @UP2 ULDC.64 UR8, c[0x0][0xdb8] ;  /* 0x00036e0000082ab9 */ /* 0x000fe20000000a00 */
[----:B------:R-:W-:Y:S01]  /*91e0*/  PLOP3.LUT P0, PT, PT, PT, UP0, 0x80, 0x0 ;  /* 0x000000000000781c */ /* 0x000fe20003f0f008 */
[----:B------:R-:W-:Y:S02]  /*91f0*/  UIMAD.WIDE.U32 UR4, UR45, UR8, URZ ;  /* 0x000000082d0472a5 */ /* 0x000fe4000f8e003f */
[----:B------:R-:W-:Y:S01]  /*9200*/  UMOV UR39, UR45 ;  /* 0x0000002d00277c82 */ /* 0x000fe20008000000 */
[----:B------:R-:W-:Y:S02]  /*9210*/  USHF.R.S32.HI UR4, URZ, 0x1f, UR41 ;  /* 0x0000001f3f047899 */ /* 0x000fe40008011429 */
[----:B------:R-:W-:Y:S02]  /*9220*/  @UP2 USHF.R.U32.HI UR39, URZ, UR9, UR5 ;  /* 0x000000093f272299 */ /* 0x000fe40008011605 */
[----:B------:R-:W-:Y:S02]  /*9230*/  ULEA.HI UR41, UR4, UR41, URZ, 0x7 ;  /* 0x0000002904297291 */ /* 0x000fe4000f8f383f */
[----:B------:R-:W-:-:S04]  /*9240*/  UIADD3 UR38, -UR39, URZ, URZ ;  /* 0x0000003f27267290 */ /* 0x000fc8000fffe13f */
[----:B------:R-:W-:Y:S01]  /*9250*/  UIMAD UR38, UR6, UR38, UR45 ;  /* 0x00000026062672a4 */ /* 0x000fe2000f8e022d */
[----:B------:R-:W-:Y:S11]  /*9260*/  @!P0 BRA `(.L_x_35) ;  /* 0x0000000000408947 */ /* 0x000ff60003800000 */
[----:B------:R-:W-:Y:S01]  /*9270*/  MOV R2, 0x0 ;  /* 0x0000000000027802 */ /* 0x000fe20000000f00 */
[----:B------:R-:W-:Y:S01]  /*9280*/  ULDC.64 UR6, c[0x4][0xc0] ;  /* 0x0100300000067ab9 */ /* 0x000fe20000000a00 */
[----:B------:R-:W-:Y:S01]  /*9290*/  ULDC.64 UR8, c[0x4][0xc8] ;  /* 0x0100320000087ab9 */ /* 0x000fe20000000a00 */
[----:B------:R-:W-:Y:S01]  /*92a0*/  ULDC.64 UR4, c[0x4][0x8] ;  /* 0x0100020000047ab9 */ /* 0x000fe20000000a00 */
[----:B------:R-:W-:Y:S02]  /*92b0*/  IMAD.U32 R4, RZ, RZ, UR6 ;  /* 0x00000006ff047e24 */ /* 0x000fe4000f8e00ff */
[----:B------:R-:W2:Y:S01]  /*92c0*/  LDC.64 R2, c[0x4][R2] ;  /* 0x0100000002027b82 */ /* 0x000ea20000000a00 */
[----:B------:R-:W-:Y:S02]  /*92d0*/  IMAD.U32 R5, RZ, RZ, UR7 ;  /* 0x00000007ff057e24 */ /* 0x000fe4000f8e00ff */
[----:B------:R-:W-:Y:S02]  /*92e0*/  IMAD.U32 R6, RZ, RZ, UR8 ;  /* 0x00000008ff067e24 */ /* 0x000fe4000f8e00ff */
[----:B------:R-:W-:-:S02]  /*92f0*/  IMAD.U32 R7, RZ, RZ, UR9 ;  /* 0x00000009ff077e24 */ /* 0x000fc4000f8e00ff */
[----:B------:R-:W-:Y:S02]  /*9300*/  IMAD.U32 R10, RZ, RZ, UR4 ;  /* 0x00000004ff0a7e24 */ /* 0x000fe4000f8e00ff */
[----:B------:R-:W-:Y:S02]  /*9310*/  IMAD.U32 R11, RZ, RZ, UR5 ;  /* 0x00000005ff0b7e24 */ /* 0x000fe4000f8e00ff */
[----:B------:R-:W-:Y:S02]  /*9320*/  IMAD.MOV.U32 R8, RZ, RZ, 0x70 ;  /* 0x00000070ff087424 */ /* 0x000fe400078e00ff */
[----:B------:R-:W-:Y:S02]  /*9330*/  IMAD.MOV.U32 R12, RZ, RZ, 0x1 ;  /* 0x00000001ff0c7424 */ /* 0x000fe400078e00ff */
[----:B------:R-:W-:-:S07]  /*9340*/  IMAD.MOV.U32 R13, RZ, RZ, RZ ;  /* 0x000000ffff0d7224 */ /* 0x000fce00078e00ff */
[----:B------:R-:W-:-:S07]  /*9350*/  LEPC R20, `(.L_x_35) ;  /* 0x000000001014794e */ /* 0x000fce0000000000 */
[----:B-12---:R-:W-:Y:S05]  /*9360*/  CALL.ABS.NOINC R2 ;  /* 0x0000000002007343 */ /* 0x006fea0003c00000 */
.L_x_35:
[----:B------:R-:W-:-:S06]  /*9370*/  UIADD3 UR4, UR40, 0x10400, URZ ;  /* 0x0001040028047890 */ /* 0x000fcc000fffe03f */
[----:B------:R-:W-:-:S05]  /*9380*/  IMAD.U32 R16, RZ, RZ, UR4 ;  /* 0x00000004ff107e24 */ /* 0x000fca000f8e00ff */
[----:B------:R-:W-:-:S13]  /*9390*/  LOP3.LUT P0, RZ, R16, 0x3ff, RZ, 0xc0, !PT ;  /* 0x000003ff10ff7812 */ /* 0x000fda000780c0ff */
[----:B------:R-:W-:Y:S05]  /*93a0*/  @!P0 BRA `(.L_x_36) ;  /* 0x0000000000408947 */ /* 0x000fea0003800000 */
        /* <DEDUP_REMOVED lines=16> */
.L_x_36:
[----:B------:R-:W-:-:S04]  /*94b0*/  UIADD3 UR4, UR40, 0x400, URZ ;  /* 0x0000040028047890 */ /* 0x000fc8000fffe03f */
[----:B------:R-:W-:-:S06]  /*94c0*/  ULOP3.LUT UP0, URZ, UR4, 0x3ff, URZ, 0xc0, !UPT ;  /* 0x000003ff043f7892 */ /* 0x000fcc000f80c03f */
[----:B------:R-:W-:-:S13]  /*94d0*/  PLOP3.LUT P0, PT, PT, PT, UP0, 0x80, 0x0 ;  /* 0x000000000000781c */ /* 0x000fda0003f0f008 */
        /* <DEDUP_REMOVED lines=17> */
.L_x_37:
        /* <DEDUP_REMOVED lines=18> */
.L_x_38:
[----:B------:R-:W-:Y:S01]  /*9710*/  ULDC.64 UR4, c[0x0][0x9f8] ;  /* 0x00027e0000047ab9 */ /* 0x000fe20000000a00 */
[----:B------:R-:W-:Y:S01]  /*9720*/  IMAD.U32 R5, RZ, RZ, UR39 ;  /* 0x00000027ff057e24 */ /* 0x000fe2000f8e00ff */
[----:B------:R-:W-:Y:S01]  /*9730*/  ISETP.NE.U32.AND P0, PT, RZ, UR4, PT ;  /* 0x00000004ff007c0c */ /* 0x000fe2000bf05070 */
[----:B------:R-:W-:Y:S01]  /*9740*/  IMAD.U32 R8, RZ, RZ, UR39 ;  /* 0x00000027ff087e24 */ /* 0x000fe2000f8e00ff */
[----:B-1----:R-:W1:Y:S01]  /*9750*/  LDC R0, c[0x0][0x428] ;  /* 0x00010a00ff007b82 */ /* 0x002e620000000800 */
[----:B------:R-:W2:Y:S01]  /*9760*/  S2R R17, SR_TID.X ;  /* 0x0000000000117919 */ /* 0x000ea20000002100 */
[----:B------:R-:W-:-:S06]  /*9770*/  ISETP.NE.AND.EX P0, PT, RZ, UR5, PT, P0 ;  /* 0x00000005ff007c0c */ /* 0x000fcc000bf05300 */
[----:B------:R-:W3:Y:S08]  /*9780*/  LDC R4, c[0x0][0xda8] ;  /* 0x00036a00ff047b82 */ /* 0x000ef00000000800 */
[----:B------:R-:W4:Y:S02]  /*9790*/  @P0 LDC.64 R2, c[0x0][0x9f8] ;  /* 0x00027e00ff020b82 */ /* 0x000f240000000a00 */
[----:B----4-:R-:W-:-:S05]  /*97a0*/  @P0 IMAD.WIDE R2, R5, 0x4, R2 ;  /* 0x0000000405020825 */ /* 0x010fca00078e0202 */
[----:B------:R4:W5:Y:S01]  /*97b0*/  @P0 LDG.E R8, desc[UR50][R2.64] ;  /* 0x0000003202080981 */ /* 0x000962000c1e1900 */
[----:B-1----:R-:W-:Y:S01]  /*97c0*/  ISETP.NE.AND P0, PT, R0, 0x1, PT ;  /* 0x000000010000780c */ /* 0x002fe20003f05270 */
[----:B------:R-:W-:Y:S01]  /*97d0*/  IMAD R7, RZ, RZ, -UR45 ;  /* 0x8000002dff077e24 */ /* 0x000fe2000f8e02ff */
[----:B--2---:R-:W-:Y:S01]  /*97e0*/  LOP3.LUT R16, R17, 0x7f, RZ, 0xc0, !PT ;  /* 0x0000007f11107812 */ /* 0x004fe200078ec0ff */
[----:B------:R-:W-:Y:S01]  /*97f0*/  IMAD.U32 R6, RZ, RZ, UR38 ;  /* 0x00000026ff067e24 */ /* 0x000fe2000f8e00ff */
[----:B------:R-:W-:Y:S01]  /*9800*/  UMOV UR36, URZ ;  /* 0x0000003f00247c82 */ /* 0x000fe20008000000 */
[----:B---3--:R-:W-:Y:S01]  /*9810*/  IMAD R7, R4, R7, UR49 ;  /* 0x0000003104077e24 */ /* 0x008fe2000f8e0207 */
[----:B------:R-:W-:Y:S01]  /*9820*/  ISETP.NE.AND P2, PT, R16, RZ, PT ;  /* 0x000000ff1000720c */ /* 0x000fe20003f45270 */
[----:B------:R-:W-:Y:S01]  /*9830*/  UMOV UR4, 0x80 ;  /* 0x0000008000047882 */ /* 0x000fe20000000000 */
[----:B------:R-:W-:Y:S01]  /*9840*/  UMOV UR6, UR38 ;  /* 0x0000002600067c82 */ /* 0x000fe20008000000 */
[----:B----4-:R-:W1:Y:S01]  /*9850*/  LDC.64 R2, c[0x0][0x3f8] ;  /* 0x0000fe00ff027b82 */ /* 0x010e620000000a00 */
[----:B------:R-:W-:Y:S01]  /*9860*/  IMAD.SHL.U32 R7, R7, 0x80, RZ ;  /* 0x0000008007077824 */ /* 0x000fe200078e00ff */
[----:B------:R-:W-:Y:S01]  /*9870*/  UMOV UR7, UR39 ;  /* 0x0000002700077c82 */ /* 0x000fe20008000000 */
[----:B------:R-:W-:-:S03]  /*9880*/  UMOV UR10, 0xffffffff ;  /* 0xffffffff000a7882 */ /* 0x000fc60000000000 */
[----:B------:R-:W-:Y:S02]  /*9890*/  R2UR UR37, R7 ;  /* 0x00000000072572ca */ /* 0x000fe400000e0000 */
[----:B------:R-:W2:Y:S02]  /*98a0*/  @P0 LDC R0, c[0x0][0x42c] ;  /* 0x00010b00ff000b82 */ /* 0x000ea40000000800 */
[----:B------:R-:W-:-:S05]  /*98b0*/  VOTEU.ALL UP1, P2 ;  /* 0x00000000003f7886 */ /* 0x000fca0001020000 */
[----:B------:R-:W-:Y:S01]  /*98c0*/  @!UP1 UIADD3 UR8, UP0, UR52, 0x270, URZ ;  /* 0x0000027034089890 */ /* 0x000fe2000ff1e03f */
[----:B------:R-:W3:Y:S03]  /*98d0*/  @P0 LDC R5, c[0x0][0x430] ;  /* 0x00010c00ff050b82 */ /* 0x000ee60000000800 */
[----:B------:R-:W-:Y:S01]  /*98e0*/  @!UP1 UIADD3.X UR9, URZ, UR53, URZ, UP0, !UPT ;  /* 0x000000353f099290 */ /* 0x000fe200087fe43f */
[----:B------:R-:W-:Y:S01]  /*98f0*/  UMOV UR5, UR37 ;  /* 0x0000002500057c82 */ /* 0x000fe20008000000 */
[----:B-1----:R-:W-:-:S07]  /*9900*/  ISETP.NE.U32.AND P1, PT, R2, RZ, PT ;  /* 0x000000ff0200720c */ /* 0x002fce0003f25070 */
[----:B------:R1:W-:Y:S01]  /*9910*/  @!UP1 UTMAPF.L2.4D [UR36], [UR8] ;  /* 0x00000024080095b8 */ /* 0x0003e20008018000 */
[----:B------:R-:W-:Y:S01]  /*9920*/  ISETP.NE.AND.EX P1, PT, R3, RZ, PT, P1 ;  /* 0x000000ff0300720c */ /* 0x000fe20003f25310 */
[----:B--2---:R-:W-:Y:S01]  /*9930*/  @P0 IMAD.HI.U32 R0, R0, UR38, RZ ;  /* 0x0000002600000c27 */ /* 0x004fe2000f8e00ff */
[----:B------:R1:W-:Y:S04]  /*9940*/  @!UP1 UTMAPF.L2.4D [UR4], [UR8] ;  /* 0x00000004080095b8 */ /* 0x0003e80008018000 */
[----:B---3--:R-:W-:-:S05]  /*9950*/  @P0 SHF.R.U32.HI R6, RZ, R5, R0 ;  /* 0x00000005ff060219 */ /* 0x008fca0000011600 */
[----:B------:R2:W-:Y:S02]  /*9960*/  STL [R1+0x4], R6 ;  /* 0x0000040601007387 */ /* 0x0005e40000100800 */
[----:B--2---:R-:W-:-:S04]  /*9970*/  SHF.R.U32.HI R6, RZ, 0x5, R17 ;  /* 0x00000005ff067819 */ /* 0x004fc80000011611 */
[----:B------:R-:W-:Y:S02]  /*9980*/  LOP3.LUT R6, R6, 0x3, RZ, 0xc0, !PT ;  /* 0x0000000306067812 */ /* 0x000fe400078ec0ff */
[----:B-----5:R-:W-:Y:S01]  /*9990*/  SHF.R.S32.HI R10, RZ, 0x1f, R8 ;  /* 0x0000001fff0a7819 */ /* 0x020fe20000011408 */
[----:B------:R1:W-:Y:S01]  /*99a0*/  STL [R1+0x10], R8 ;  /* 0x0000100801007387 */ /* 0x0003e20000100800 */
[----:B------:R-:W-:-:S03]  /*99b0*/  SEL R0, R8, RZ, !P1 ;  /* 0x000000ff08007207 */ /* 0x000fc60004800000 */
[----:B------:R1:W-:Y:S01]  /*99c0*/  STL [R1+0x1c], R10 ;  /* 0x00001c0a01007387 */ /* 0x0003e20000100800 */
[----:B------:R-:W-:Y:S05]  /*99d0*/  BRA.DIV UR10, `(.L_x_39) ;  /* 0x0000002a0aa87947 */ /* 0x000fea000b800000 */
[----:B------:R2:W3:Y:S02]  /*99e0*/  SHFL.IDX PT, R14, R6, RZ, 0x1f ;  /* 0x00001fff060e7589 */ /* 0x0004e400000e0000 */
.L_x_94:
[----:B---3--:R-:W-:Y:S02]  /*99f0*/  ISETP.NE.AND P0, PT, R14, RZ, PT ;  /* 0x000000ff0e00720c */ /* 0x008fe40003f05270 */
[----:B------:R-:W-:-:S11]  /*9a00*/  PLOP3.LUT P6, PT, PT, PT, PT, 0x8, 0x0 ;  /* 0x000000000000781c */ /* 0x000fd60003fce170 */
[----:B------:R-:W-:Y:S05]  /*9a10*/  @P0 BRA `(.L_x_40) ;  /* 0x0000000400d00947 */ /* 0x000fea0003800000 */
[----:B-1----:R-:W-:-:S06]  /*9a20*/  ULEA.HI.SX32 UR4, UR41, 0xffffffff, 0x19 ;  /* 0xffffffff29047891 */ /* 0x002fcc000f8fca3f */
[----:B--2---:R-:W-:Y:S01]  /*9a30*/  IMAD.U32 R6, RZ, RZ, UR4 ;  /* 0x00000004ff067e24 */ /* 0x004fe2000f8e00ff */
[----:B------:R-:W-:-:S03]  /*9a40*/  UMOV UR4, 0xffffffff ;  /* 0xffffffff00047882 */ /* 0x000fc60000000000 */
[----:B------:R-:W-:Y:S05]  /*9a50*/  BRA.DIV UR4, `(.L_x_41) ;  /* 0x0000002a04a87947 */ /* 0x000fea000b800000 */
[----:B------:R-:W-:-:S13]  /*9a60*/  ELECT P6, URZ, PT ;  /* 0x00000000003f782f */ /* 0x000fda00038c0000 */
.L_x_97:
[----:B------:R-:W-:Y:S05]  /*9a70*/  @!P6 BRA `(.L_x_42) ;  /* 0x000000040058e947 */ /* 0x000fea0003800000 */
[----:B------:R-:W-:Y:S01]  /*9a80*/  IMAD.MOV.U32 R0, RZ, RZ, R8 ;  /* 0x000000ffff007224 */ /* 0x000fe200078e0008 */
[----:B------:R-:W-:Y:S06]  /*9a90*/  @!P1 BRA `(.L_x_43) ;  /* 0x0000000000449947 */ /* 0x000fec0003800000 */
[----:B------:R-:W1:Y:S01]  /*9aa0*/  LDC R9, c[0x0][0x41c] ;  /* 0x00010700ff097b82 */ /* 0x000e620000000800 */
[----:B------:R-:W-:Y:S01]  /*9ab0*/  ULDC.64 UR4, c[0x0][0x408] ;  /* 0x0001020000047ab9 */ /* 0x000fe20000000a00 */
[----:B-1----:R-:W-:-:S13]  /*9ac0*/  ISETP.NE.AND P0, PT, R9, 0x1, PT ;  /* 0x000000010900780c */ /* 0x002fda0003f05270 */
[----:B------:R-:W1:Y:S02]  /*9ad0*/  @P0 LDC.64 R4, c[0x0][0x420] ;  /* 0x00010800ff040b82 */ /* 0x000e640000000a00 */
[----:B-1----:R-:W-:-:S04]  /*9ae0*/  @P0 IMAD.HI.U32 R0, R6, R4, RZ ;  /* 0x0000000406000227 */ /* 0x002fc800078e00ff */
[----:B------:R-:W-:Y:S01]  /*9af0*/  IMAD.MOV.U32 R4, RZ, RZ, R6 ;  /* 0x000000ffff047224 */ /* 0x000fe200078e0006 */
[----:B------:R-:W-:-:S04]  /*9b00*/  @P0 SHF.R.U32.HI R4, RZ, R5, R0 ;  /* 0x00000005ff040219 */ /* 0x000fc80000011600 */
[--C-:B------:R-:W-:Y:S01]  /*9b10*/  SHF.R.S32.HI R5, RZ, 0x1f, R4.reuse ;  /* 0x0000001fff057819 */ /* 0x100fe20000011404 */
[----:B------:R-:W-:-:S04]  /*9b20*/  IMAD.MOV R0, RZ, RZ, -R4 ;  /* 0x000000ffff007224 */ /* 0x000fc800078e0a04 */
[----:B------:R-:W-:Y:S02]  /*9b30*/  IMAD R6, R9, R0, R6 ;  /* 0x0000000009067224 */ /* 0x000fe400078e0206 */
[----:B------:R-:W-:Y:S02]  /*9b40*/  IMAD R0, R10, UR4, RZ ;  /* 0x000000040a007c24 */ /* 0x000fe4000f8e02ff */
[----:B------:R-:W-:-:S04]  /*9b50*/  IMAD.WIDE.U32 R4, R8, UR4, R4 ;  /* 0x0000000408047c25 */ /* 0x000fc8000f8e0004 */
[----:B------:R-:W-:Y:S01]  /*9b60*/  IMAD R9, R8, UR5, R0 ;  /* 0x0000000508097c24 */ /* 0x000fe2000f8e0200 */
[----:B------:R-:W-:-:S03]  /*9b70*/  LEA R2, P0, R4, R2, 0x2 ;  /* 0x0000000204027211 */ /* 0x000fc600078010ff */
[----:B------:R-:W-:-:S05]  /*9b80*/  IMAD.IADD R0, R5, 0x1, R9 ;  /* 0x0000000105007824 */ /* 0x000fca00078e0209 */
[----:B------:R-:W-:-:S05]  /*9b90*/  LEA.HI.X R3, R4, R3, R0, 0x2, P0 ;  /* 0x0000000304037211 */ /* 0x000fca00000f1400 */
[----:B------:R1:W5:Y:S02]  /*9ba0*/  LDG.E R0, desc[UR50][R2.64] ;  /* 0x0000003202007981 */ /* 0x000364000c1e1900 */
.L_x_43:
[----:B-1----:R-:W2:Y:S04]  /*9bb0*/  LDL R3, [R1+0x8] ;  /* 0x0000080001037983 */ /* 0x002ea80000100800 */
[----:B------:R-:W3:Y:S01]  /*9bc0*/  LDL R2, [R1+0xc] ;  /* 0x00000c0001027983 */ /* 0x000ee20000100800 */
[----:B------:R-:W-:Y:S02]  /*9bd0*/  ISETP.NE.AND P0, PT, R16, RZ, PT ;  /* 0x000000ff1000720c */ /* 0x000fe40003f05270 */
[----:B--2---:R-:W-:Y:S02]  /*9be0*/  LEA R5, R3, UR40, 0x3 ;  /* 0x0000002803057c11 */ /* 0x004fe4000f8e18ff */
[----:B---3--:R-:W-:-:S04]  /*9bf0*/  SHF.L.U32 R2, R2, 0x1f, RZ ;  /* 0x0000001f02027819 */ /* 0x008fc800000006ff */
[----:B------:R-:W1:Y:S02]  /*9c00*/  SYNCS.PHASECHK.TRANS64.TRYWAIT P3, [R5+URZ+0x38880], R2 ;  /* 0x03888002050075a7 */ /* 0x000e64000806017f */
[----:B-1----:R-:W-:Y:S05]  /*9c10*/  @!P3 BRA `(.L_x_44) ;  /* 0x000000280058b947 */ /* 0x002fea0003800000 */
.L_x_98:
[----:B------:R-:W-:Y:S05]  /*9c20*/  @P0 BRA `(.L_x_45) ;  /* 0x00000000001c0947 */ /* 0x000fea0003800000 */
[----:B------:R-:W2:Y:S02]  /*9c30*/  S2R R3, SR_TID.X ;  /* 0x0000000000037919 */ /* 0x000ea40000002100 */
[----:B--2---:R-:W-:Y:S01]  /*9c40*/  LOP3.LUT R4, R3, 0x1f, RZ, 0xc0, !PT ;  /* 0x0000001f03047812 */ /* 0x004fe200078ec0ff */
[----:B------:R-:W-:-:S03]  /*9c50*/  IMAD.MOV.U32 R3, RZ, RZ, 0x8000 ;  /* 0x00008000ff037424 */ /* 0x000fc600078e00ff */
[----:B------:R-:W-:Y:S01]  /*9c60*/  ISETP.NE.AND P3, PT, R4, RZ, PT ;  /* 0x000000ff0400720c */ /* 0x000fe20003f65270 */
[----:B------:R2:W-:-:S12]  /*9c70*/  SYNCS.ARRIVE.TRANS64 RZ, [R5+URZ+0x38870], R3 ;  /* 0x0388700305ff79a7 */ /* 0x0005d8000800003f */
[----:B--2---:R-:W-:Y:S05]  /*9c80*/  @!P3 BRA `(.L_x_45) ;  /* 0x000000000004b947 */ /* 0x004fea0003800000 */
[----:B------:R-:W-:Y:S01]  /*9c90*/  BPT.TRAP 0x1 ;  /* 0x000000040000795c */ /* 0x000fe20000300000 */
.L_x_45:
[----:B------:R-:W2:Y:S04]  /*9ca0*/  LDL R3, [R1+0x8] ;  /* 0x0000080001037983 */ /* 0x000ea80000100800 */
[----:B------:R-:W3:Y:S01]  /*9cb0*/  LDL R4, [R1+0x4] ;  /* 0x0000040001047983 */ /* 0x000ee20000100800 */
[----:B------:R-:W-:Y:S01]  /*9cc0*/  R2UR UR9, R5 ;  /* 0x00000000050972ca */ /* 0x000fe200000e0000 */
[----:B------:R-:W-:Y:S01]  /*9cd0*/  IMAD.SHL.U32 R6, R6, 0x80, RZ ;  /* 0x0000008006067824 */ /* 0x000fe200078e00ff */
[----:B-----5:R-:W-:Y:S01]  /*9ce0*/  R2UR UR13, R0 ;  /* 0x00000000000d72ca */ /* 0x020fe200000e0000 */
[----:B------:R-:W-:Y:S01]  /*9cf0*/  UIADD3 UR4, UP0, UR52, 0x470, URZ ;  /* 0x0000047034047890 */ /* 0x000fe2000ff1e03f */
[----:B------:R-:W-:Y:S02]  /*9d00*/  UMOV UR10, URZ ;  /* 0x0000003f000a7c82 */ /* 0x000fe40008000000 */
[----:B------:R-:W-:Y:S01]  /*9d10*/  R2UR UR11, R6 ;  /* 0x00000000060b72ca */ /* 0x000fe200000e0000 */
[----:B------:R-:W-:Y:S01]  /*9d20*/  UIADD3.X UR5, URZ, UR53, URZ, UP0, !UPT ;  /* 0x000000353f057290 */ /* 0x000fe200087fe43f */
[----:B------:R-:W-:Y:S01]  /*9d30*/  UMOV UR6, 0x0 ;  /* 0x0000000000067882 */ /* 0x000fe20000000000 */
[----:B------:R-:W-:Y:S01]  /*9d40*/  UMOV UR7, 0x14f00000 ;  /* 0x14f0000000077882 */ /* 0x000fe20000000000 */
[----:B------:R-:W-:-:S03]  /*9d50*/  UMOV UR15, 0x80 ;  /* 0x00000080000f7882 */ /* 0x000fc60000000000 */
[----:B------:R-:W-:Y:S01]  /*9d60*/  UIADD3 UR9, UR9, 0x38870, URZ ;  /* 0x0003887009097890 */ /* 0x000fe2000fffe03f */
[----:B--2---:R-:W-:-:S04]  /*9d70*/  LEA R3, R3, UR40, 0xf ;  /* 0x0000002803037c11 */ /* 0x004fc8000f8e78ff */
[----:B------:R-:W-:Y:S02]  /*9d80*/  R2UR UR14, R3 ;  /* 0x00000000030e72ca */ /* 0x000fe400000e0000 */
[----:B---3--:R-:W-:-:S11]  /*9d90*/  R2UR UR12, R4 ;  /* 0x00000000040c72ca */ /* 0x008fd600000e0000 */
[----:B------:R-:W-:Y:S02]  /*9da0*/  UIADD3 UR8, UR14, 0x10400, URZ ;  /* 0x000104000e087890 */ /* 0x000fe4000fffe03f */
[----:B------:R-:W-:-:S07]  /*9db0*/  UIADD3 UR14, UR14, 0x14400, URZ ;  /* 0x000144000e0e7890 */ /* 0x000fce000fffe03f */
[----:B------:R2:W-:Y:S02]  /*9dc0*/  UTMALDG.4D [UR8], [UR4], desc[UR6] ;  /* 0x00000608040075b4 */ /* 0x0005e40008019000 */
[----:B--2---:R-:W-:Y:S01]  /*9dd0*/  UMOV UR8, UR14 ;  /* 0x0000000e00087c82 */ /* 0x004fe20008000000 */
[----:B------:R-:W-:Y:S02]  /*9de0*/  UMOV UR10, UR15 ;  /* 0x0000000f000a7c82 */ /* 0x000fe40008000000 */
[----:B------:R2:W-:Y:S01]  /*9df0*/  UTMALDG.4D [UR8], [UR4], desc[UR6] ;  /* 0x00000608040075b4 */ /* 0x0005e20008019000 */
[----:B------:R-:W3:Y:S02]  /*9e00*/  SYNCS.PHASECHK.TRANS64.TRYWAIT P3, [R5+URZ+0x38840], R2 ;  /* 0x03884002050075a7 */ /* 0x000ee4000806017f */
[----:B--23--:R-:W-:Y:S05]  /*9e10*/  @!P3 BRA `(.L_x_46) ;  /* 0x0000002400ecb947 */ /* 0x00cfea0003800000 */
.L_x_99:
[----:B------:R-:W-:Y:S05]  /*9e20*/  @P0 BRA `(.L_x_47) ;  /* 0x00000000001c0947 */ /* 0x000fea0003800000 */
[----:B------:R-:W3:Y:S01]  /*9e30*/  S2R R4, SR_TID.X ;  /* 0x0000000000047919 */ /* 0x000ee20000002100 */
[----:B-12---:R-:W-:-:S04]  /*9e40*/  IMAD.MOV.U32 R2, RZ, RZ, 0x8000 ;  /* 0x00008000ff027424 */ /* 0x006fc800078e00ff */
[----:B------:R4:W-:Y:S01]  /*9e50*/  SYNCS.ARRIVE.TRANS64 RZ, [R5+URZ+0x38830], R2 ;  /* 0x0388300205ff79a7 */ /* 0x0009e2000800003f */
[----:B---3--:R-:W-:-:S04]  /*9e60*/  LOP3.LUT R4, R4, 0x1f, RZ, 0xc0, !PT ;  /* 0x0000001f04047812 */ /* 0x008fc800078ec0ff */
[----:B------:R-:W-:-:S13]  /*9e70*/  ISETP.NE.AND P0, PT, R4, RZ, PT ;  /* 0x000000ff0400720c */ /* 0x000fda0003f05270 */
[----:B----4-:R-:W-:Y:S05]  /*9e80*/  @!P0 BRA `(.L_x_47) ;  /* 0x0000000000048947 */ /* 0x010fea0003800000 */
[----:B------:R-:W-:Y:S01]  /*9e90*/  BPT.TRAP 0x1 ;  /* 0x000000040000795c */ /* 0x000fe20000300000 */
.L_x_47:
[----:B-12---:R-:W2:Y:S01]  /*9ea0*/  LDL R2, [R1+0x4] ;  /* 0x0000040001027983 */ /* 0x006ea20000100800 */
[----:B------:R-:W-:Y:S01]  /*9eb0*/  R2UR UR14, R3 ;  /* 0x00000000030e72ca */ /* 0x000fe200000e0000 */
[----:B------:R-:W-:Y:S01]  /*9ec0*/  UIADD3 UR4, UP0, UR52, 0x370, URZ ;  /* 0x0000037034047890 */ /* 0x000fe2000ff1e03f */
[----:B------:R-:W-:Y:S01]  /*9ed0*/  R2UR UR9, R5 ;  /* 0x00000000050972ca */ /* 0x000fe200000e0000 */
[----:B------:R-:W-:Y:S01]  /*9ee0*/  UMOV UR10, URZ ;  /* 0x0000003f000a7c82 */ /* 0x000fe20008000000 */
[----:B------:R-:W-:Y:S01]  /*9ef0*/  R2UR UR11, R6 ;  /* 0x00000000060b72ca */ /* 0x000fe200000e0000 */
[----:B------:R-:W-:Y:S01]  /*9f00*/  UIADD3.X UR5, URZ, UR53, URZ, UP0, !UPT ;  /* 0x000000353f057290 */ /* 0x000fe200087fe43f */
[----:B------:R-:W-:Y:S01]  /*9f10*/  R2UR UR13, R0 ;  /* 0x00000000000d72ca */ /* 0x000fe200000e0000 */
[----:B------:R-:W-:Y:S01]  /*9f20*/  UMOV UR6, 0x0 ;  /* 0x0000000000067882 */ /* 0x000fe20000000000 */
[----:B------:R-:W-:Y:S01]  /*9f30*/  UMOV UR7, 0x14f00000 ;  /* 0x14f0000000077882 */ /* 0x000fe20000000000 */
[----:B------:R-:W-:-:S04]  /*9f40*/  UMOV UR15, 0x80 ;  /* 0x00000080000f7882 */ /* 0x000fc80000000000 */
[----:B------:R-:W-:Y:S02]  /*9f50*/  UIADD3 UR8, UR14, 0x28400, URZ ;  /* 0x000284000e087890 */ /* 0x000fe4000fffe03f */
[----:B------:R-:W-:Y:S02]  /*9f60*/  UIADD3 UR9, UR9, 0x38830, URZ ;  /* 0x0003883009097890 */ /* 0x000fe4000fffe03f */
[----:B------:R-:W-:Y:S01]  /*9f70*/  UIADD3 UR14, UR14, 0x2c400, URZ ;  /* 0x0002c4000e0e7890 */ /* 0x000fe2000fffe03f */
[----:B--2---:R-:W-:-:S13]  /*9f80*/  R2UR UR12, R2 ;  /* 0x00000000020c72ca */ /* 0x004fda00000e0000 */
[----:B------:R1:W-:Y:S02]  /*9f90*/  UTMALDG.4D [UR8], [UR4], desc[UR6] ;  /* 0x00000608040075b4 */ /* 0x0003e40008019000 */
[----:B-1----:R-:W-:Y:S01]  /*9fa0*/  UMOV UR8, UR14 ;  /* 0x0000000e00087c82 */ /* 0x002fe20008000000 */
[----:B------:R-:W-:Y:S02]  /*9fb0*/  UMOV UR10, UR15 ;  /* 0x0000000f000a7c82 */ /* 0x000fe40008000000 */
[----:B------:R1:W-:Y:S02]  /*9fc0*/  UTMALDG.4D [UR8], [UR4], desc[UR6] ;  /* 0x00000608040075b4 */ /* 0x0003e40008019000 */
[----:B-1----:R-:W-:Y:S01]  /*9fd0*/  NOP ;  /* 0x0000000000007918 */ /* 0x002fe20000000000 */
.L_x_42:
[----:B------:R-:W-:Y:S05]  /*9fe0*/  WARPSYNC.ALL ;  /* 0x0000000000007948 */ /* 0x000fea0003800000 */
[----:B------:R-:W-:Y:S01]  /*9ff0*/  ELECT P0, URZ, PT ;  /* 0x00000000003f782f */ /* 0x000fe20003800000 */
[----:B------:R-:W-:Y:S01]  /*a000*/  BAR.SYNC.DEFER_BLOCKING 0x8, 0x120 ;  /* 0x0204800000007b1d */ /* 0x000fe20000010000 */
[----:B------:R-:W-:Y:S02]  /*a010*/  UIADD3 UR4, UP0, UR52, 0x270, URZ ;  /* 0x0000027034047890 */ /* 0x000fe4000ff1e03f */
[----:B------:R-:W-:Y:S02]  /*a020*/  UIADD3 UR8, UR40, 0x20400, URZ ;  /* 0x0002040028087890 */ /* 0x000fe4000fffe03f */
[----:B------:R-:W-:-:S02]  /*a030*/  UIADD3 UR9, UR40, 0x38800, URZ ;  /* 0x0003880028097890 */ /* 0x000fc4000fffe03f */
[----:B------:R-:W-:Y:S02]  /*a040*/  UIADD3.X UR5, URZ, UR53, URZ, UP0, !UPT ;  /* 0x000000353f057290 */ /* 0x000fe400087fe43f */
[----:B------:R-:W-:Y:S01]  /*a050*/  UIADD3 UR16, UR40, 0x24400, URZ ;  /* 0x0002440028107890 */ /* 0x000fe2000fffe03f */
[----:B------:R-:W-:Y:S02]  /*a060*/  UMOV UR6, 0x0 ;  /* 0x0000000000067882 */ /* 0x000fe40000000000 */
[C---:B------:R-:W-:Y:S01]  /*a070*/  @P0 R2UR UR11, R7.reuse ;  /* 0x00000000070b02ca */ /* 0x040fe200000e0000 */
[----:B------:R-:W-:Y:S01]  /*a080*/  @P0 IMAD.MOV.U32 R2, RZ, RZ, 0x8000 ;  /* 0x00008000ff020424 */ /* 0x000fe200078e00ff */
[----:B------:R-:W-:Y:S01]  /*a090*/  @P0 R2UR UR19, R7 ;  /* 0x00000000071302ca */ /* 0x000fe200000e0000 */
[----:B------:R-:W-:Y:S01]  /*a0a0*/  UMOV UR7, 0x12f00000 ;  /* 0x12f0000000077882 */ /* 0x000fe20000000000 */
[----:B------:R-:W-:Y:S01]  /*a0b0*/  UMOV UR10, URZ ;  /* 0x0000003f000a7c82 */ /* 0x000fe20008000000 */
[----:B------:R-:W-:Y:S01]  /*a0c0*/  UMOV UR12, UR38 ;  /* 0x00000026000c7c82 */ /* 0x000fe20008000000 */
[----:B------:R-:W-:Y:S01]  /*a0d0*/  UMOV UR13, UR39 ;  /* 0x00000027000d7c82 */ /* 0x000fe20008000000 */
[----:B------:R-:W-:Y:S01]  /*a0e0*/  UMOV UR18, 0x80 ;  /* 0x0000008000127882 */ /* 0x000fe20000000000 */
[----:B------:R-:W-:Y:S01]  /*a0f0*/  UMOV UR20, UR38 ;  /* 0x0000002600147c82 */ /* 0x000fe20008000000 */
[----:B------:R-:W-:Y:S01]  /*a100*/  UMOV UR21, UR39 ;  /* 0x0000002700157c82 */ /* 0x000fe20008000000 */
[----:B------:R-:W-:Y:S01]  /*a110*/  UMOV UR17, UR9 ;  /* 0x0000000900117c82 */ /* 0x000fe20008000000 */
[----:B------:R3:W-:Y:S02]  /*a120*/  @P0 SYNCS.ARRIVE.TRANS64 RZ, [UR40+0x38800], R2 ;  /* 0x03880002ffff09a7 */ /* 0x0007e40008000028 */
[----:B------:R3:W-:Y:S02]  /*a130*/  UTMALDG.4D [UR8], [UR4], desc[UR6] ;  /* 0x00000608040075b4 */ /* 0x0007e40008019000 */
[----:B------:R3:W-:Y:S01]  /*a140*/  UTMALDG.4D [UR16], [UR4], desc[UR6] ;  /* 0x00000610040075b4 */ /* 0x0007e20008019000 */
[----:B------:R-:W-:Y:S01]  /*a150*/  NOP ;  /* 0x0000000000007918 */ /* 0x000fe20000000000 */
.L_x_40:
[----:B-1-3--:R-:W-:-:S06]  /*a160*/  ULOP3.LUT UR4, UR47, 0x1, URZ, 0xc, !UPT ;  /* 0x000000012f047892 */ /* 0x00afcc000f8e0c3f */
[----:B------:R-:W-:-:S05]  /*a170*/  IMAD.U32 R2, RZ, RZ, UR4 ;  /* 0x00000004ff027e24 */ /* 0x000fca000f8e00ff */
[----:B------:R-:W-:-:S04]  /*a180*/  SHF.L.U32 R2, R2, 0x1f, RZ ;  /* 0x0000001f02027819 */ /* 0x000fc800000006ff */
[----:B------:R-:W1:Y:S02]  /*a190*/  SYNCS.PHASECHK.TRANS64.TRYWAIT P0, [UR40+0x38820], R2 ;  /* 0x03882002ff0075a7 */ /* 0x000e640008000168 */
[----:B-1----:R-:W-:Y:S05]  /*a1a0*/  @!P0 BRA `(.L_x_48) ;  /* 0x00000024001c8947 */ /* 0x002fea0003800000 */
.L_x_100:
[----:B------:R-:W-:-:S06]  /*a1b0*/  UISETP.GE.AND UP0, UPT, UR42, 0x81, UPT ;  /* 0x000000812a00788c */ /* 0x000fcc000bf06270 */
[----:B------:R-:W-:-:S13]  /*a1c0*/  PLOP3.LUT P0, PT, PT, PT, UP0, 0x80, 0x0 ;  /* 0x000000000000781c */ /* 0x000fda0003f0f008 */
[----:B------:R-:W-:Y:S05]  /*a1d0*/  @!P0 BRA `(.L_x_49) ;  /* 0x0000001000b48947 */ /* 0x000fea0003800000 */
[----:B--2---:R2:W5:Y:S01]  /*a1e0*/  LDL.LU R6, [R1+0xc] ;  /* 0x00000c0001067983 */ /* 0x0045620000300800 */
[----:B------:R-:W-:-:S03]  /*a1f0*/  ULEA.HI.SX32 UR4, UR41, 0xfffffffe, 0x19 ;  /* 0xfffffffe29047891 */ /* 0x000fc6000f8fca3f */
[----:B------:R2:W5:Y:S03]  /*a200*/  LDL.LU R7, [R1+0x8] ;  /* 0x0000080001077983 */ /* 0x0005660000300800 */
[----:B------:R-:W-:-:S07]  /*a210*/  IMAD.U32 R21, RZ, RZ, UR4 ;  /* 0x00000004ff157e24 */ /* 0x000fce000f8e00ff */
.L_x_71:
[----:B-1--45:R-:W-:Y:S01]  /*a220*/  VIADD R2, R7, 0x1 ;  /* 0x0000000107027836 */ /* 0x032fe20000000000 */
[----:B------:R-:W-:Y:S04]  /*a230*/  BSSY B0, `(.L_x_50) ;  /* 0x000008c000007945 */ /* 0x000fe80003800000 */
[----:B------:R-:W-:-:S04]  /*a240*/  ISETP.NE.AND P0, PT, R2, 0x2, PT ;  /* 0x000000020200780c */ /* 0x000fc80003f05270 */
[----:B------:R-:W-:Y:S02]  /*a250*/  SEL R3, RZ, 0x1, P0 ;  /* 0x00000001ff037807 */ /* 0x000fe40000000000 */
[----:B------:R-:W-:Y:S02]  /*a260*/  SEL R10, R2, RZ, P0 ;  /* 0x000000ff020a7207 */ /* 0x000fe40000000000 */
[----:B------:R-:W-:-:S05]  /*a270*/  LOP3.LUT R9, R6, R3, RZ, 0x3c, !PT ;  /* 0x0000000306097212 */ /* 0x000fca00078e3cff */
[----:B------:R1:W-:Y:S04]  /*a280*/  STL [R1+0xc], R9 ;  /* 0x00000c0901007387 */ /* 0x0003e80000100800 */
[----:B------:R1:W-:Y:S01]  /*a290*/  STL [R1+0x8], R10 ;  /* 0x0000080a01007387 */ /* 0x0003e20000100800 */
[----:B------:R-:W-:Y:S05]  /*a2a0*/  @!P6 BRA `(.L_x_51) ;  /* 0x000000080010e947 */ /* 0x000fea0003800000 */
[----:B------:R-:W-:Y:S01]  /*a2b0*/  IMAD.MOV.U32 R8, RZ, RZ, R21 ;  /* 0x000000ffff087224 */ /* 0x000fe200078e0015 */
[----:B------:R-:W-:Y:S06]  /*a2c0*/  @!P1 BRA `(.L_x_52) ;  /* 0x0000000000509947 */ /* 0x000fec0003800000 */
[----:B------:R-:W3:Y:S01]  /*a2d0*/  LDL R5, [R1+0x1c] ;  /* 0x00001c0001057983 */ /* 0x000ee20000100800 */
[----:B------:R-:W4:Y:S01]  /*a2e0*/  LDC R4, c[0x0][0x41c] ;  /* 0x00010700ff047b82 */ /* 0x000f220000000800 */
[----:B------:R-:W-:Y:S02]  /*a2f0*/  ULDC.64 UR4, c[0x0][0x408] ;  /* 0x0001020000047ab9 */ /* 0x000fe40000000a00 */
[----:B------:R-:W2:Y:S01]  /*a300*/  LDL R11, [R1+0x10] ;  /* 0x00001000010b7983 */ /* 0x000ea20000100800 */
[----:B----4-:R-:W-:-:S13]  /*a310*/  ISETP.NE.AND P0, PT, R4, 0x1, PT ;  /* 0x000000010400780c */ /* 0x010fda0003f05270 */
[----:B------:R-:W4:Y:S02]  /*a320*/  @P0 LDC.64 R2, c[0x0][0x420] ;  /* 0x00010800ff020b82 */ /* 0x000f240000000a00 */
[----:B----4-:R-:W-:-:S04]  /*a330*/  @P0 IMAD.HI.U32 R0, R21, R2, RZ ;  /* 0x0000000215000227 */ /* 0x010fc800078e00ff */
[----:B------:R-:W-:Y:S01]  /*a340*/  IMAD.MOV.U32 R2, RZ, RZ, R21 ;  /* 0x000000ffff027224 */ /* 0x000fe200078e0015 */
[----:B------:R-:W-:-:S04]  /*a350*/  @P0 SHF.R.U32.HI R2, RZ, R3, R0 ;  /* 0x00000003ff020219 */ /* 0x000fc80000011600 */
[--C-:B------:R-:W-:Y:S01]  /*a360*/  SHF.R.S32.HI R3, RZ, 0x1f, R2.reuse ;  /* 0x0000001fff037819 */ /* 0x100fe20000011402 */
[----:B------:R-:W-:-:S04]  /*a370*/  IMAD.MOV R8, RZ, RZ, -R2 ;  /* 0x000000ffff087224 */ /* 0x000fc800078e0a02 */
[----:B------:R-:W-:Y:S02]  /*a380*/  IMAD R8, R4, R8, R21 ;  /* 0x0000000804087224 */ /* 0x000fe400078e0215 */
[----:B---3--:R-:W-:-:S04]  /*a390*/  IMAD R5, R5, UR4, RZ ;  /* 0x0000000405057c24 */ /* 0x008fc8000f8e02ff */
[C---:B--2---:R-:W-:Y:S02]  /*a3a0*/  IMAD R5, R11.reuse, UR5, R5 ;  /* 0x000000050b057c24 */ /* 0x044fe4000f8e0205 */
[----:B------:R-:W-:Y:S01]  /*a3b0*/  IMAD.WIDE.U32 R2, R11, UR4, R2 ;  /* 0x000000040b027c25 */ /* 0x000fe2000f8e0002 */
[----:B------:R-:W-:-:S03]  /*a3c0*/  ULDC.64 UR4, c[0x0][0x3f8] ;  /* 0x0000fe0000047ab9 */ /* 0x000fc60000000a00 */
[----:B------:R-:W-:Y:S01]  /*a3d0*/  IMAD.IADD R5, R5, 0x1, R3 ;  /* 0x0000000105057824 */ /* 0x000fe200078e0203 */
[----:B------:R-:W-:-:S04]  /*a3e0*/  LEA R4, P0, R2, UR4, 0x2 ;  /* 0x0000000402047c11 */ /* 0x000fc8000f8010ff */
[----:B------:R-:W-:-:S05]  /*a3f0*/  LEA.HI.X R5, R2, UR5, R5, 0x2, P0 ;  /* 0x0000000502057c11 */ /* 0x000fca00080f1405 */
[----:B------:R3:W5:Y:S04]  /*a400*/  LDG.E R0, desc[UR50][R4.64] ;  /* 0x0000003204007981 */ /* 0x000768000c1e1900 */
.L_x_52:
[----:B------:R-:W4:Y:S01]  /*a410*/  S2R R2, SR_TID.X ;  /* 0x0000000000027919 */ /* 0x000f220000002100 */
[----:B---3--:R-:W-:Y:S01]  /*a420*/  LEA R4, R10, UR40, 0x3 ;  /* 0x000000280a047c11 */ /* 0x008fe2000f8e18ff */
[----:B------:R-:W-:Y:S01]  /*a430*/  BSSY B1, `(.L_x_53) ;  /* 0x0000006000017945 */ /* 0x000fe20003800000 */
[----:B----4-:R-:W-:Y:S02]  /*a440*/  LOP3.LUT R3, R2, 0x7f, RZ, 0xc0, !PT ;  /* 0x0000007f02037812 */ /* 0x010fe400078ec0ff */
[----:B------:R-:W-:Y:S02]  /*a450*/  SHF.L.U32 R2, R9, 0x1f, RZ ;  /* 0x0000001f09027819 */ /* 0x000fe400000006ff */
[----:B------:R-:W-:Y:S02]  /*a460*/  ISETP.NE.AND P3, PT, R3, RZ, PT ;  /* 0x000000ff0300720c */ /* 0x000fe40003f65270 */
[----:B------:R-:W3:Y:S02]  /*a470*/  SYNCS.PHASECHK.TRANS64.TRYWAIT P0, [R4+URZ+0x38880], R2 ;  /* 0x03888002040075a7 */ /* 0x000ee4000800017f */
[----:B---3--:R-:W-:Y:S09]  /*a480*/  @!P0 BRA `(.L_x_54) ;  /* 0x00000020007c8947 */ /* 0x008ff20003800000 */
.L_x_101:
[----:B------:R-:W-:Y:S05]  /*a490*/  BSYNC B1 ;  /* 0x0000000000017941 */ /* 0x000fea0003800000 */
.L_x_53:
[----:B------:R-:W-:Y:S04]  /*a4a0*/  BSSY B1, `(.L_x_55) ;  /* 0x0000009000017945 */ /* 0x000fe80003800000 */
[----:B------:R-:W-:Y:S05]  /*a4b0*/  @P3 BRA `(.L_x_56) ;  /* 0x00000000001c3947 */ /* 0x000fea0003800000 */
[----:B------:R-:W4:Y:S02]  /*a4c0*/  S2R R3, SR_TID.X ;  /* 0x0000000000037919 */ /* 0x000f240000002100 */
[----:B----4-:R-:W-:Y:S01]  /*a4d0*/  LOP3.LUT R5, R3, 0x1f, RZ, 0xc0, !PT ;  /* 0x0000001f03057812 */ /* 0x010fe200078ec0ff */
[----:B------:R-:W-:-:S03]  /*a4e0*/  IMAD.MOV.U32 R3, RZ, RZ, 0x8000 ;  /* 0x00008000ff037424 */ /* 0x000fc600078e00ff */
[----:B------:R-:W-:Y:S01]  /*a4f0*/  ISETP.NE.AND P0, PT, R5, RZ, PT ;  /* 0x000000ff0500720c */ /* 0x000fe20003f05270 */
[----:B------:R4:W-:-:S12]  /*a500*/  SYNCS.ARRIVE.TRANS64 RZ, [R4+URZ+0x38870], R3 ;  /* 0x0388700304ff79a7 */ /* 0x0009d8000800003f */
[----:B----4-:R-:W-:Y:S05]  /*a510*/  @!P0 BRA `(.L_x_56) ;  /* 0x0000000000048947 */ /* 0x010fea0003800000 */
[----:B------:R-:W-:Y:S01]  /*a520*/  BPT.TRAP 0x1 ;  /* 0x000000040000795c */ /* 0x000fe20000300000 */
.L_x_56:
[----:B------:R-:W-:Y:S05]  /*a530*/  BSYNC B1 ;  /* 0x0000000000017941 */ /* 0x000fea0003800000 */
.L_x_55:
[----:B-1----:R-:W4:Y:S04]  /*a540*/  LDL R9, [R1+0x4] ;  /* 0x0000040001097983 */ /* 0x002f280000100800 */
[----:B------:R-:W2:Y:S01]  /*a550*/  LDL R3, [R1+0x8] ;  /* 0x0000080001037983 */ /* 0x000ea20000100800 */
[----:B------:R-:W-:Y:S01]  /*a560*/  IMAD.MOV.U32 R5, RZ, RZ, RZ ;  /* 0x000000ffff057224 */ /* 0x000fe200078e00ff */
[----:B------:R-:W-:Y:S01]  /*a570*/  UIADD3 UR4, UP0, UR52, 0x470, URZ ;  /* 0x0000047034047890 */ /* 0x000fe2000ff1e03f */
[----:B------:R-:W-:Y:S01]  /*a580*/  PLOP3.LUT P0, PT, PT, PT, PT, 0x80, 0x0 ;  /* 0x000000000000781c */ /* 0x000fe20003f0f070 */
[----:B------:R-:W-:Y:S01]  /*a590*/  IMAD.SHL.U32 R8, R8, 0x80, RZ ;  /* 0x0000008008087824 */ /* 0x000fe200078e00ff */
[----:B------:R-:W-:Y:S01]  /*a5a0*/  UMOV UR6, 0x0 ;  /* 0x0000000000067882 */ /* 0x000fe20000000000 */
[----:B------:R-:W-:Y:S01]  /*a5b0*/  R2UR UR10, R5 ;  /* 0x00000000050a72ca */ /* 0x000fe200000e0000 */
[----:B------:R-:W-:Y:S01]  /*a5c0*/  UIADD3.X UR5, URZ, UR53, URZ, UP0, !UPT ;  /* 0x000000353f057290 */ /* 0x000fe200087fe43f */
[----:B------:R-:W-:Y:S01]  /*a5d0*/  UMOV UR7, 0x14f00000 ;  /* 0x14f0000000077882 */ /* 0x000fe20000000000 */
[----:B----4-:R-:W-:-:S02]  /*a5e0*/  R2UR UR12, R9 ;  /* 0x00000000090c72ca */ /* 0x010fc400000e0000 */
[----:B--2---:R-:W-:Y:S01]  /*a5f0*/  LEA R9, R3, UR40, 0xf ;  /* 0x0000002803097c11 */ /* 0x004fe2000f8e78ff */
[----:B------:R-:W-:-:S04]  /*a600*/  VIADD R3, R4, 0x38870 ;  /* 0x0003887004037836 */ /* 0x000fc80000000000 */
[----:B------:R-:W-:-:S08]  /*a610*/  VIADD R10, R9, 0x10400 ;  /* 0x00010400090a7836 */ /* 0x000fd00000000000 */
.L_x_57:
[----:B------:R-:W-:-:S13]  /*a620*/  @P0 ELECT P4, URZ, PT ;  /* 0x00000000003f082f */ /* 0x000fda0003880000 */
[----:B-----5:R-:W-:Y:S02]  /*a630*/  @P4 R2UR UR13, R0 ;  /* 0x00000000000d42ca */ /* 0x020fe400000e0000 */
[----:B------:R-:W-:Y:S02]  /*a640*/  @P4 R2UR UR11, R8 ;  /* 0x00000000080b42ca */ /* 0x000fe400000e0000 */
[----:B------:R-:W-:Y:S02]  /*a650*/  @P4 R2UR UR9, R3 ;  /* 0x00000000030942ca */ /* 0x000fe400000e0000 */
[----:B------:R-:W-:Y:S02]  /*a660*/  @P4 R2UR UR8, R10 ;  /* 0x000000000a0842ca */ /* 0x000fe400000e0000 */
[----:B------:R-:W-:Y:S02]  /*a670*/  @P4 PLOP3.LUT P0, PT, P4, PT, PT, 0x8, 0x0 ;  /* 0x000000000000481c */ /* 0x000fe4000270e170 */
[----:B------:R-:W-:-:S09]  /*a680*/  PLOP3.LUT P4, PT, PT, PT, PT, 0x8, 0x0 ;  /* 0x000000000000781c */ /* 0x000fd20003f8e170 */
[----:B------:R1:W-:Y:S02]  /*a690*/  UTMALDG.4D [UR8], [UR4], desc[UR6] ;  /* 0x00000608040075b4 */ /* 0x0003e40008019000 */
[----:B-1----:R-:W-:Y:S05]  /*a6a0*/  @P0 BRA.U.ANY `(.L_x_57) ;  /* 0xfffffffd00dc0947 */ /* 0x002fea000393ffff */
[----:B------:R-:W2:Y:S01]  /*a6b0*/  LDL R11, [R1+0x4] ;  /* 0x00000400010b7983 */ /* 0x000ea20000100800 */
[----:B------:R-:W-:Y:S01]  /*a6c0*/  IMAD.MOV.U32 R10, RZ, RZ, 0x80 ;  /* 0x00000080ff0a7424 */ /* 0x000fe200078e00ff */
[----:B------:R-:W-:Y:S01]  /*a6d0*/  PLOP3.LUT P0, PT, PT, PT, PT, 0x80, 0x0 ;  /* 0x000000000000781c */ /* 0x000fe20003f0f070 */
[----:B------:R-:W-:Y:S01]  /*a6e0*/  UMOV UR6, 0x0 ;  /* 0x0000000000067882 */ /* 0x000fe20000000000 */
[----:B------:R-:W-:Y:S02]  /*a6f0*/  UMOV UR7, 0x14f00000 ;  /* 0x14f0000000077882 */ /* 0x000fe40000000000 */
[----:B------:R-:W-:Y:S02]  /*a700*/  R2UR UR10, R10 ;  /* 0x000000000a0a72ca */ /* 0x000fe400000e0000 */
[----:B--2---:R-:W-:Y:S01]  /*a710*/  R2UR UR12, R11 ;  /* 0x000000000b0c72ca */ /* 0x004fe200000e0000 */
[----:B------:R-:W-:-:S14]  /*a720*/  VIADD R11, R9, 0x14400 ;  /* 0x00014400090b7836 */ /* 0x000fdc0000000000 */
.L_x_58:
[----:B------:R-:W-:-:S13]  /*a730*/  @P0 ELECT P4, URZ, PT ;  /* 0x00000000003f082f */ /* 0x000fda0003880000 */
[----:B------:R-:W-:Y:S02]  /*a740*/  @P4 R2UR UR13, R0 ;  /* 0x00000000000d42ca */ /* 0x000fe400000e0000 */
[----:B------:R-:W-:Y:S02]  /*a750*/  @P4 R2UR UR11, R8 ;  /* 0x00000000080b42ca */ /* 0x000fe400000e0000 */
[----:B------:R-:W-:Y:S02]  /*a760*/  @P4 R2UR UR9, R3 ;  /* 0x00000000030942ca */ /* 0x000fe400000e0000 */
[----:B------:R-:W-:Y:S02]  /*a770*/  @P4 R2UR UR8, R11 ;  /* 0x000000000b0842ca */ /* 0x000fe400000e0000 */
[----:B------:R-:W-:Y:S02]  /*a780*/  @P4 PLOP3.LUT P0, PT, P4, PT, PT, 0x8, 0x0 ;  /* 0x000000000000481c */ /* 0x000fe4000270e170 */
[----:B------:R-:W-:-:S09]  /*a790*/  PLOP3.LUT P4, PT, PT, PT, PT, 0x8, 0x0 ;  /* 0x000000000000781c */ /* 0x000fd20003f8e170 */
[----:B------:R1:W-:Y:S02]  /*a7a0*/  UTMALDG.4D [UR8], [UR4], desc[UR6] ;  /* 0x00000608040075b4 */ /* 0x0003e40008019000 */
[----:B-1----:R-:W-:Y:S05]  /*a7b0*/  @P0 BRA.U.ANY `(.L_x_58) ;  /* 0xfffffffd00dc0947 */ /* 0x002fea000393ffff */
[----:B------:R-:W1:Y:S01]  /*a7c0*/  SYNCS.PHASECHK.TRANS64.TRYWAIT P0, [R4+URZ+0x38840], R2 ;  /* 0x03884002040075a7 */ /* 0x000e62000800017f */
[----:B------:R-:W-:Y:S04]  /*a7d0*/  BSSY B1, `(.L_x_59) ;  /* 0x0000002000017945 */ /* 0x000fe80003800000 */
[----:B-1----:R-:W-:Y:S05]  /*a7e0*/  @!P0 BRA `(.L_x_60) ;  /* 0x0000001c00b88947 */ /* 0x002fea0003800000 */
.L_x_102:
[----:B------:R-:W-:Y:S05]  /*a7f0*/  BSYNC B1 ;  /* 0x0000000000017941 */ /* 0x000fea0003800000 */
.L_x_59:
[----:B------:R-:W-:Y:S01]  /*a800*/  BSSY B1, `(.L_x_61) ;  /* 0x000000b000017945 */ /* 0x000fe20003800000 */
[----:B-1-3--:R-:W-:Y:S02]  /*a810*/  IMAD.MOV.U32 R2, RZ, RZ, 0x0 ;  /* 0x00000000ff027424 */ /* 0x00afe400078e00ff */
[----:B------:R-:W-:Y:S01]  /*a820*/  IMAD.MOV.U32 R3, RZ, RZ, 0x14f00000 ;  /* 0x14f00000ff037424 */ /* 0x000fe200078e00ff */
[----:B------:R-:W-:Y:S06]  /*a830*/  @P3 BRA `(.L_x_62) ;  /* 0x00000000001c3947 */ /* 0x000fec0003800000 */
[----:B------:R-:W1:Y:S02]  /*a840*/  S2R R11, SR_TID.X ;  /* 0x00000000000b7919 */ /* 0x000e640000002100 */
[----:B-1----:R-:W-:Y:S01]  /*a850*/  LOP3.LUT R12, R11, 0x1f, RZ, 0xc0, !PT ;  /* 0x0000001f0b0c7812 */ /* 0x002fe200078ec0ff */
[----:B------:R-:W-:-:S03]  /*a860*/  IMAD.MOV.U32 R11, RZ, RZ, 0x8000 ;  /* 0x00008000ff0b7424 */ /* 0x000fc600078e00ff */
[----:B------:R-:W-:Y:S01]  /*a870*/  ISETP.NE.AND P0, PT, R12, RZ, PT ;  /* 0x000000ff0c00720c */ /* 0x000fe20003f05270 */
[----:B------:R1:W-:-:S12]  /*a880*/  SYNCS.ARRIVE.TRANS64 RZ, [R4+URZ+0x38830], R11 ;  /* 0x0388300b04ff79a7 */ /* 0x0003d8000800003f */
[----:B-1----:R-:W-:Y:S05]  /*a890*/  @!P0 BRA `(.L_x_62) ;  /* 0x0000000000048947 */ /* 0x002fea0003800000 */
[----:B------:R-:W-:Y:S01]  /*a8a0*/  BPT.TRAP 0x1 ;  /* 0x000000040000795c */ /* 0x000fe20000300000 */
.L_x_62:
[----:B------:R-:W-:Y:S05]  /*a8b0*/  BSYNC B1 ;  /* 0x0000000000017941 */ /* 0x000fea0003800000 */
.L_x_61:
[----:B------:R-:W2:Y:S01]  /*a8c0*/  LDL R11, [R1+0x4] ;  /* 0x00000400010b7983 */ /* 0x000ea20000100800 */
[----:B------:R-:W-:Y:S01]  /*a8d0*/  R2UR UR6, R2 ;  /* 0x00000000020672ca */ /* 0x000fe200000e0000 */
[----:B------:R-:W-:Y:S01]  /*a8e0*/  UIADD3 UR4, UP0, UR52, 0x370, URZ ;  /* 0x0000037034047890 */ /* 0x000fe2000ff1e03f */
[----:B------:R-:W-:Y:S01]  /*a8f0*/  R2UR UR7, R3 ;  /* 0x00000000030772ca */ /* 0x000fe200000e0000 */
[----:B------:R-:W-:Y:S01]  /*a900*/  VIADD R4, R4, 0x38830 ;  /* 0x0003883004047836 */ /* 0x000fe20000000000 */
[----:B------:R-:W-:Y:S01]  /*a910*/  R2UR UR10, R5 ;  /* 0x00000000050a72ca */ /* 0x000fe200000e0000 */
[----:B------:R-:W-:Y:S01]  /*a920*/  VIADD R5, R9, 0x28400 ;  /* 0x0002840009057836 */ /* 0x000fe20000000000 */
[----:B------:R-:W-:Y:S01]  /*a930*/  PLOP3.LUT P0, PT, PT, PT, PT, 0x80, 0x0 ;  /* 0x000000000000781c */ /* 0x000fe20003f0f070 */
[----:B------:R-:W-:Y:S01]  /*a940*/  UIADD3.X UR5, URZ, UR53, URZ, UP0, !UPT ;  /* 0x000000353f057290 */ /* 0x000fe200087fe43f */
[----:B--2---:R-:W-:-:S15]  /*a950*/  R2UR UR12, R11 ;  /* 0x000000000b0c72ca */ /* 0x004fde00000e0000 */
.L_x_63:
        /* <DEDUP_REMOVED lines=10> */
[----:B------:R-:W-:Y:S01]  /*aa00*/  R2UR UR10, R10 ;  /* 0x000000000a0a72ca */ /* 0x000fe200000e0000 */
[----:B------:R-:W-:Y:S01]  /*aa10*/  VIADD R9, R9, 0x2c400 ;  /* 0x0002c40009097836 */ /* 0x000fe20000000000 */
[----:B------:R-:W-:Y:S02]  /*aa20*/  R2UR UR6, R2 ;  /* 0x00000000020672ca */ /* 0x000fe400000e0000 */
[----:B------:R-:W-:Y:S02]  /*aa30*/  R2UR UR7, R3 ;  /* 0x00000000030772ca */ /* 0x000fe400000e0000 */
[----:B------:R-:W-:Y:S02]  /*aa40*/  PLOP3.LUT P0, PT, PT, PT, PT, 0x80, 0x0 ;  /* 0x000000000000781c */ /* 0x000fe40003f0f070 */
[----:B--2---:R-:W-:-:S15]  /*aa50*/  R2UR UR12, R11 ;  /* 0x000000000b0c72ca */ /* 0x004fde00000e0000 */
.L_x_64:
        /* <DEDUP_REMOVED lines=8> */
[----:B---3--:R-:W-:Y:S05]  /*aae0*/  @P0 BRA.U.ANY `(.L_x_64) ;  /* 0xfffffffd00dc0947 */ /* 0x008fea000393ffff */
.L_x_51:
[----:B------:R-:W-:Y:S05]  /*aaf0*/  BSYNC B0 ;  /* 0x0000000000007941 */ /* 0x000fea0003800000 */
.L_x_50:
[----:B------:R-:W-:-:S06]  /*ab00*/  UISETP.NE.AND UP0, UPT, UR43, 0x3, UPT ;  /* 0x000000032b00788c */ /* 0x000fcc000bf05270 */
[----:B------:R-:W-:-:S13]  /*ab10*/  PLOP3.LUT P0, PT, PT, PT, UP0, 0x80, 0x0 ;  /* 0x000000000000781c */ /* 0x000fda0003f0f008 */
[----:B------:R-:W-:Y:S05]  /*ab20*/  @!P0 BRA `(.L_x_65) ;  /* 0x0000000000048947 */ /* 0x000fea0003800000 */
[----:B------:R-:W-:Y:S01]  /*ab30*/  BPT.TRAP 0x1 ;  /* 0x000000040000795c */ /* 0x000fe20000300000 */
.L_x_65:
[----:B------:R-:W-:Y:S01]  /*ab40*/  IMAD.U32 R2, RZ, RZ, UR48 ;  /* 0x00000030ff027e24 */ /* 0x000fe2000f8e00ff */
[----:B------:R-:W-:Y:S01]  /*ab50*/  LEA R3, R7, UR40, 0x3 ;  /* 0x0000002807037c11 */ /* 0x000fe2000f8e18ff */
[----:B------:R-:W-:Y:S03]  /*ab60*/  BSSY B0, `(.L_x_66) ;  /* 0x0000007000007945 */ /* 0x000fe60003800000 */
[----:B------:R-:W-:Y:S01]  /*ab70*/  ISETP.NE.AND P0, PT, R2, 0x3, PT ;  /* 0x000000030200780c */ /* 0x000fe20003f05270 */
[----:B------:R3:W-:Y:S01]  /*ab80*/  STL [R1], R3 ;  /* 0x0000000301007387 */ /* 0x0007e20000100800 */
[----:B------:R-:W-:-:S04]  /*ab90*/  LOP3.LUT R2, R6, 0x1, RZ, 0x3c, !PT ;  /* 0x0000000106027812 */ /* 0x000fc800078e3cff */
[----:B------:R-:W-:-:S04]  /*aba0*/  SHF.L.U32 R2, R2, 0x1f, RZ ;  /* 0x0000001f02027819 */ /* 0x000fc800000006ff */
[----:B------:R-:W4:Y:S02]  /*abb0*/  SYNCS.PHASECHK.TRANS64.TRYWAIT P3, [R3+URZ+0x38870], R2 ;  /* 0x03887002030075a7 */ /* 0x000f24000806017f */
[----:B---34-:R-:W-:Y:S05]  /*abc0*/  @!P3 BRA `(.L_x_67) ;  /* 0x0000001800d4b947 */ /* 0x018fea0003800000 */
.L_x_103:
[----:B------:R-:W-:Y:S05]  /*abd0*/  BSYNC B0 ;  /* 0x0000000000007941 */ /* 0x000fea0003800000 */
.L_x_66:
[----:B------:R-:W-:Y:S05]  /*abe0*/  @!P0 BRA `(.L_x_68) ;  /* 0x0000000000048947 */ /* 0x000fea0003800000 */
[----:B------:R-:W-:Y:S01]  /*abf0*/  BPT.TRAP 0x1 ;  /* 0x000000040000795c */ /* 0x000fe20000300000 */
.L_x_68:
[----:B---3--:R-:W3:Y:S01]  /*ac00*/  LDL R3, [R1] ;  /* 0x0000000001037983 */ /* 0x008ee20000100800 */
[----:B------:R-:W-:Y:S01]  /*ac10*/  SHF.L.U32 R2, R6, 0x1f, RZ ;  /* 0x0000001f06027819 */ /* 0x000fe200000006ff */
[----:B------:R-:W-:-:S03]  /*ac20*/  IMAD.SHL.U32 R20, R7, 0x8000, RZ ;  /* 0x0000800007147824 */ /* 0x000fc600078e00ff */
[----:B---3--:R-:W3:Y:S02]  /*ac30*/  SYNCS.PHASECHK.TRANS64.TRYWAIT P3, [R3+URZ+0x38860], R2 ;  /* 0x03886002030075a7 */ /* 0x008ee4000806017f */
[----:B---3--:R-:W-:Y:S05]  /*ac40*/  @!P3 BRA `(.L_x_69) ;  /* 0x0000001800ccb947 */ /* 0x008fea0003800000 */
.L_x_104:
[----:B---3--:R-:W3:Y:S04]  /*ac50*/  LDL R3, [R1+0x24] ;  /* 0x0000240001037983 */ /* 0x008ee80000100800 */
[----:B------:R-:W4:Y:S04]  /*ac60*/  LDL R16, [R1+0x18] ;  /* 0x0000180001107983 */ /* 0x000f280000100800 */
[----:B------:R-:W5:Y:S01]  /*ac70*/  LDL R12, [R1+0x20] ;  /* 0x00002000010c7983 */ /* 0x000f620000100800 */
[----:B------:R-:W-:Y:S05]  /*ac80*/  WARPSYNC.ALL ;  /* 0x0000000000007948 */ /* 0x000fea0003800000 */
[----:B---3--:R-:W-:-:S05]  /*ac90*/  LOP3.LUT R2, R20, R3, RZ, 0xfc, !PT ;  /* 0x0000000314027212 */ /* 0x008fca00078efcff */
[----:B-1----:R-:W1:Y:S01]  /*aca0*/  LDSM.16.MT88.4 R8, [R2+UR40+0x10400] ;  /* 0x010400280208783b */ /* 0x002e620008004200 */
[----:B------:R-:W-:-:S04]  /*acb0*/  VIADD R3, R2, UR40 ;  /* 0x0000002802037c36 */ /* 0x000fc80008000000 */
[----:B----4-:R-:W-:Y:S01]  /*acc0*/  IMAD.IADD R3, R16, 0x1, R3 ;  /* 0x0000000110037824 */ /* 0x010fe200078e0203 */
[C-C-:B-1----:R-:W-:Y:S02]  /*acd0*/  PRMT R4, R8.reuse, 0x6420, R9.reuse ;  /* 0x0000642008047816 */ /* 0x142fe40000000009 */
[----:B------:R-:W-:Y:S02]  /*ace0*/  PRMT R5, R8, 0x7531, R9 ;  /* 0x0000753108057816 */ /* 0x000fe40000000009 */
[C-C-:B------:R-:W-:Y:S02]  /*acf0*/  PRMT R6, R10.reuse, 0x6420, R11.reuse ;  /* 0x000064200a067816 */ /* 0x140fe4000000000b */
[----:B------:R-:W-:Y:S02]  /*ad00*/  PRMT R7, R10, 0x7531, R11 ;  /* 0x000075310a077816 */ /* 0x000fe4000000000b */
[----:B------:R-:W1:Y:S01]  /*ad10*/  LDSM.16.MT88.4 R8, [R3+0x10400] ;  /* 0x010400000308783b */ /* 0x000e620000004200 */
[----:B-----5:R-:W-:-:S05]  /*ad20*/  IADD3 R20, R20, UR40, R12 ;  /* 0x0000002814147c10 */ /* 0x020fca000fffe00c */
[----:B------:R-:W-:Y:S01]  /*ad30*/  STSM.16.M88.4 [R20+0x400], R4 ;  /* 0x0004000414007844 */ /* 0x000fe20000000200 */
[C-C-:B-1----:R-:W-:Y:S02]  /*ad40*/  PRMT R12, R8.reuse, 0x6420, R9.reuse ;  /* 0x00006420080c7816 */ /* 0x142fe40000000009 */
[----:B------:R-:W-:Y:S02]  /*ad50*/  PRMT R13, R8, 0x7531, R9 ;  /* 0x00007531080d7816 */ /* 0x000fe40000000009 */
[C-C-:B------:R-:W-:Y:S02]  /*ad60*/  PRMT R14, R10.reuse, 0x6420, R11.reuse ;  /* 0x000064200a0e7816 */ /* 0x140fe4000000000b */
[----:B------:R-:W-:-:S05]  /*ad70*/  PRMT R15, R10, 0x7531, R11 ;  /* 0x000075310a0f7816 */ /* 0x000fca000000000b */
[----:B------:R-:W-:Y:S04]  /*ad80*/  STSM.16.M88.4 [R20+0x2400], R12 ;  /* 0x0024000c14007844 */ /* 0x000fe80000000200 */
[----:B------:R-:W1:Y:S02]  /*ad90*/  LDSM.16.MT88.4 R8, [R2+UR40+0x14400] ;  /* 0x014400280208783b */ /* 0x000e640008004200 */
[C-C-:B-1----:R-:W-:Y:S02]  /*ada0*/  PRMT R4, R8.reuse, 0x6420, R9.reuse ;  /* 0x0000642008047816 */ /* 0x142fe40000000009 */
[----:B------:R-:W-:Y:S02]  /*adb0*/  PRMT R5, R8, 0x7531, R9 ;  /* 0x0000753108057816 */ /* 0x000fe40000000009 */
[----:B------:R-:W-:-:S02]  /*adc0*/  PRMT R6, R10, 0x6420, R11 ;  /* 0x000064200a067816 */ /* 0x000fc4000000000b */
[----:B------:R-:W-:Y:S02]  /*add0*/  PRMT R7, R10, 0x7531, R11 ;  /* 0x000075310a077816 */ /* 0x000fe4000000000b */
[----:B------:R-:W1:Y:S01]  /*ade0*/  LDSM.16.MT88.4 R8, [R3+0x14400] ;  /* 0x014400000308783b */ /* 0x000e620000004200 */
[----:B------:R-:W-:-:S03]  /*adf0*/  IMAD.MOV.U32 R15, RZ, RZ, R16 ;  /* 0x000000ffff0f7224 */ /* 0x000fc600078e0010 */
[----:B------:R-:W-:Y:S01]  /*ae00*/  STSM.16.M88.4 [R20+0x4400], R4 ;  /* 0x0044000414007844 */ /* 0x000fe20000000200 */
[C-C-:B-1----:R-:W-:Y:S02]  /*ae10*/  PRMT R16, R8.reuse, 0x6420, R9.reuse ;  /* 0x0000642008107816 */ /* 0x142fe40000000009 */
[----:B------:R-:W-:Y:S02]  /*ae20*/  PRMT R17, R8, 0x7531, R9 ;  /* 0x0000753108117816 */ /* 0x000fe40000000009 */
[C-C-:B------:R-:W-:Y:S02]  /*ae30*/  PRMT R18, R10.reuse, 0x6420, R11.reuse ;  /* 0x000064200a127816 */ /* 0x140fe4000000000b */
[----:B------:R-:W-:-:S05]  /*ae40*/  PRMT R19, R10, 0x7531, R11 ;  /* 0x000075310a137816 */ /* 0x000fca000000000b */
[----:B------:R1:W-:Y:S04]  /*ae50*/  STSM.16.M88.4 [R20+0x6400], R16 ;  /* 0x0064001014007844 */ /* 0x0003e80000000200 */
[----:B------:R-:W3:Y:S04]  /*ae60*/  LDSM.16.MT88.4 R8, [R2+UR40+0x11400] ;  /* 0x011400280208783b */ /* 0x000ee80008004200 */
[----:B-1----:R-:W4:Y:S01]  /*ae70*/  LDL R18, [R1+0x14] ;  /* 0x0000140001127983 */ /* 0x002f220000100800 */
[C-C-:B---3--:R-:W-:Y:S02]  /*ae80*/  PRMT R4, R8.reuse, 0x6420, R9.reuse ;  /* 0x0000642008047816 */ /* 0x148fe40000000009 */
[----:B------:R-:W-:-:S02]  /*ae90*/  PRMT R5, R8, 0x7531, R9 ;  /* 0x0000753108057816 */ /* 0x000fc40000000009 */
[C-C-:B------:R-:W-:Y:S02]  /*aea0*/  PRMT R6, R10.reuse, 0x6420, R11.reuse ;  /* 0x000064200a067816 */ /* 0x140fe4000000000b */
[----:B------:R-:W-:Y:S02]  /*aeb0*/  PRMT R7, R10, 0x7531, R11 ;  /* 0x000075310a077816 */ /* 0x000fe4000000000b */
[----:B------:R-:W1:Y:S01]  /*aec0*/  LDSM.16.MT88.4 R8, [R3+0x11400] ;  /* 0x011400000308783b */ /* 0x000e620000004200 */
[----:B------:R-:W-:Y:S01]  /*aed0*/  IMAD.MOV.U32 R19, RZ, RZ, R15 ;  /* 0x000000ffff137224 */ /* 0x000fe200078e000f */
[C-C-:B-1----:R-:W-:Y:S02]  /*aee0*/  PRMT R12, R8.reuse, 0x6420, R9.reuse ;  /* 0x00006420080c7816 */ /* 0x142fe40000000009 */
[----:B------:R-:W-:Y:S02]  /*aef0*/  PRMT R13, R8, 0x7531, R9 ;  /* 0x00007531080d7816 */ /* 0x000fe40000000009 */
[----:B------:R-:W-:-:S02]  /*af00*/  PRMT R14, R10, 0x6420, R11 ;  /* 0x000064200a0e7816 */ /* 0x000fc4000000000b */
[----:B------:R-:W-:Y:S02]  /*af10*/  PRMT R15, R10, 0x7531, R11 ;  /* 0x000075310a0f7816 */ /* 0x000fe4000000000b */
[----:B----4-:R-:W-:-:S05]  /*af20*/  IADD3 R16, R18, 0x400, R20 ;  /* 0x0000040012107810 */ /* 0x010fca0007ffe014 */
[----:B------:R-:W-:Y:S04]  /*af30*/  STSM.16.M88.4 [R16], R4 ;  /* 0x0000000410007844 */ /* 0x000fe80000000200 */
[----:B------:R-:W-:Y:S04]  /*af40*/  STSM.16.M88.4 [R16+0x2000], R12 ;  /* 0x0020000c10007844 */ /* 0x000fe80000000200 */
[----:B------:R-:W1:Y:S02]  /*af50*/  LDSM.16.MT88.4 R8, [R2+UR40+0x15400] ;  /* 0x015400280208783b */ /* 0x000e640008004200 */
[----:B-1----:R-:W-:-:S02]  /*af60*/  PRMT R4, R8, 0x6420, R9 ;  /* 0x0000642008047816 */ /* 0x002fc40000000009 */
[----:B------:R-:W-:Y:S02]  /*af70*/  PRMT R5, R8, 0x7531, R9 ;  /* 0x0000753108057816 */ /* 0x000fe40000000009 */
[C-C-:B------:R-:W-:Y:S02]  /*af80*/  PRMT R6, R10.reuse, 0x6420, R11.reuse ;  /* 0x000064200a067816 */ /* 0x140fe4000000000b */
[----:B------:R-:W-:Y:S02]  /*af90*/  PRMT R7, R10, 0x7531, R11 ;  /* 0x000075310a077816 */ /* 0x000fe4000000000b */
[----:B------:R-:W1:Y:S01]  /*afa0*/  LDSM.16.MT88.4 R8, [R3+0x15400] ;  /* 0x015400000308783b */ /* 0x000e620000004200 */
[----:B------:R-:W-:Y:S02]  /*afb0*/  IMAD.MOV.U32 R13, RZ, RZ, R16 ;  /* 0x000000ffff0d7224 */ /* 0x000fe400078e0010 */
[----:B------:R-:W-:Y:S02]  /*afc0*/  IMAD.MOV.U32 R14, RZ, RZ, R18 ;  /* 0x000000ffff0e7224 */ /* 0x000fe400078e0012 */
[----:B------:R-:W-:Y:S01]  /*afd0*/  IMAD.MOV.U32 R15, RZ, RZ, R19 ;  /* 0x000000ffff0f7224 */ /* 0x000fe200078e0013 */
[----:B------:R-:W-:Y:S01]  /*afe0*/  STSM.16.M88.4 [R13+0x4000], R4 ;  /* 0x004000040d007844 */ /* 0x000fe20000000200 */
[----:B-1----:R-:W-:-:S02]  /*aff0*/  PRMT R16, R8, 0x6420, R9 ;  /* 0x0000642008107816 */ /* 0x002fc40000000009 */
        /* <DEDUP_REMOVED lines=10> */
[----:B------:R-:W-:Y:S01]  /*b0a0*/  IMAD.MOV.U32 R19, RZ, RZ, R14 ;  /* 0x000000ffff137224 */ /* 0x000fe200078e000e */
[----:B------:R-:W-:-:S05]  /*b0b0*/  IADD3 R20, R15, 0x400, R20 ;  /* 0x000004000f147810 */ /* 0x000fca0007ffe014 */
[----:B------:R-:W-:Y:S01]  /*b0c0*/  STSM.16.M88.4 [R20], R4 ;  /* 0x0000000414007844 */ /* 0x000fe20000000200 */
        /* <DEDUP_REMOVED lines=24> */
[----:B------:R-:W-:-:S05]  /*b250*/  IMAD.IADD R20, R15, 0x1, R20 ;  /* 0x000000010f147824 */ /* 0x000fca00078e0214 */
[----:B------:R1:W-:Y:S02]  /*b260*/  STSM.16.M88.4 [R20], R4 ;  /* 0x0000000414007844 */ /* 0x0003e40000000200 */
[C-C-:B-1----:R-:W-:Y:S02]  /*b270*/  PRMT R4, R8.reuse, 0x6420, R9.reuse ;  /* 0x0000642008047816 */ /* 0x142fe40000000009 */
[----:B------:R-:W-:Y:S02]  /*b280*/  PRMT R5, R8, 0x7531, R9 ;  /* 0x0000753108057816 */ /* 0x000fe40000000009 */
[C-C-:B------:R-:W-:Y:S02]  /*b290*/  PRMT R6, R10.reuse, 0x6420, R11.reuse ;  /* 0x000064200a067816 */ /* 0x140fe4000000000b */
[----:B------:R-:W-:-:S05]  /*b2a0*/  PRMT R7, R10, 0x7531, R11 ;  /* 0x000075310a077816 */ /* 0x000fca000000000b */
[----:B------:R-:W-:Y:S04]  /*b2b0*/  STSM.16.M88.4 [R20+0x2000], R4 ;  /* 0x0020000414007844 */ /* 0x000fe80000000200 */
[----:B------:R-:W1:Y:S04]  /*b2c0*/  LDSM.16.MT88.4 R8, [R2+UR40+0x17400] ;  /* 0x017400280208783b */ /* 0x000e680008004200 */
[----:B------:R-:W3:Y:S01]  /*b2d0*/  LDSM.16.MT88.4 R4, [R3+0x17400] ;  /* 0x017400000304783b */ /* 0x000ee20000004200 */
[C-C-:B-1----:R-:W-:Y:S02]  /*b2e0*/  PRMT R12, R8.reuse, 0x6420, R9.reuse ;  /* 0x00006420080c7816 */ /* 0x142fe40000000009 */
[----:B------:R-:W-:-:S02]  /*b2f0*/  PRMT R13, R8, 0x7531, R9 ;  /* 0x00007531080d7816 */ /* 0x000fc40000000009 */
[C-C-:B------:R-:W-:Y:S02]  /*b300*/  PRMT R14, R10.reuse, 0x6420, R11.reuse ;  /* 0x000064200a0e7816 */ /* 0x140fe4000000000b */
[----:B------:R-:W-:Y:S02]  /*b310*/  PRMT R15, R10, 0x7531, R11 ;  /* 0x000075310a0f7816 */ /* 0x000fe4000000000b */
[C-C-:B---3--:R-:W-:Y:S02]  /*b320*/  PRMT R8, R4.reuse, 0x6420, R5.reuse ;  /* 0x0000642004087816 */ /* 0x148fe40000000005 */
[----:B------:R-:W-:Y:S02]  /*b330*/  PRMT R9, R4, 0x7531, R5 ;  /* 0x0000753104097816 */ /* 0x000fe40000000005 */
[C-C-:B------:R-:W-:Y:S02]  /*b340*/  PRMT R10, R6.reuse, 0x6420, R7.reuse ;  /* 0x00006420060a7816 */ /* 0x140fe40000000007 */
[----:B------:R-:W-:Y:S01]  /*b350*/  PRMT R11, R6, 0x7531, R7 ;  /* 0x00007531060b7816 */ /* 0x000fe20000000007 */
[----:B------:R1:W-:Y:S04]  /*b360*/  STSM.16.M88.4 [R20+0x4000], R12 ;  /* 0x0040000c14007844 */ /* 0x0003e80000000200 */
[----:B------:R1:W-:Y:S01]  /*b370*/  STSM.16.M88.4 [R20+0x6000], R8 ;  /* 0x0060000814007844 */ /* 0x0003e20000000200 */
[----:B------:R-:W-:Y:S01]  /*b380*/  @!PT LDS RZ, [RZ] ;  /* 0x00000000fffff984 */ /* 0x000fe20000000800 */
[----:B------:R-:W-:Y:S01]  /*b390*/  @!PT LDS RZ, [RZ] ;  /* 0x00000000fffff984 */ /* 0x000fe20000000800 */
[----:B------:R-:W-:Y:S01]  /*b3a0*/  @!PT LDS RZ, [RZ] ;  /* 0x00000000fffff984 */ /* 0x000fe20000000800 */
[----:B------:R-:W-:Y:S01]  /*b3b0*/  @!PT LDS RZ, [RZ] ;  /* 0x00000000fffff984 */ /* 0x000fe20000000800 */
[----:B------:R3:W-:Y:S06]  /*b3c0*/  MEMBAR.ALL.CTA ;  /* 0x0000000000007992 */ /* 0x0007ec0000008000 */
[----:B---3--:R-:W3:Y:S01]  /*b3d0*/  FENCE.VIEW.ASYNC.S ;  /* 0x00000000000073c6 */ /* 0x008ee20000000000 */
[----:B------:R-:W-:Y:S05]  /*b3e0*/  @!P0 BRA `(.L_x_70) ;  /* 0x0000000000048947 */ /* 0x000fea0003800000 */
[----:B------:R-:W-:Y:S01]  /*b3f0*/  BPT.TRAP 0x1 ;  /* 0x000000040000795c */ /* 0x000fe20000300000 */
.L_x_70:
[----:B------:R-:W3:Y:S01]  /*b400*/  LDL.LU R3, [R1] ;  /* 0x0000000001037983 */ /* 0x000ee20000300800 */
[C---:B------:R-:W-:Y:S01]  /*b410*/  ISETP.GT.AND P0, PT, R21.reuse, RZ, PT ;  /* 0x000000ff1500720c */ /* 0x040fe20003f04270 */
[----:B------:R-:W-:Y:S02]  /*b420*/  VIADD R21, R21, 0xffffffff ;  /* 0xffffffff15157836 */ /* 0x000fe40000000000 */
[----:B------:R4:W5:Y:S04]  /*b430*/  LDL R6, [R1+0xc] ;  /* 0x00000c0001067983 */ /* 0x0009680000100800 */
[----:B------:R4:W5:Y:S01]  /*b440*/  LDL R7, [R1+0x8] ;  /* 0x0000080001077983 */ /* 0x0009620000100800 */
[----:B---3--:R4:W-:Y:S01]  /*b450*/  SYNCS.ARRIVE.TRANS64.A1T0 RZ, [R3+URZ+0x38850], RZ ;  /* 0x038850ff03ff79a7 */ /* 0x0089e2000810003f */
[----:B------:R-:W-:-:S05]  /*b460*/  @!P2 VIADD R2, R3, 0x38880 ;  /* 0x000388800302a836 */ /* 0x000fca0000000000 */
[----:B------:R-:W-:Y:S01]  /*b470*/  @!P2 PRMT R2, RZ, 0x654, R2 ;  /* 0x00000654ff02a816 */ /* 0x000fe20000000002 */
[----:B------:R-:W-:Y:S06]  /*b480*/  BAR.SYNC.DEFER_BLOCKING 0x2, 0x80 ;  /* 0x0082000000007b1d */ /* 0x000fec0000010000 */
[----:B------:R4:W-:Y:S01]  /*b490*/  @!P2 SYNCS.ARRIVE.TRANS64.RED.A1T0 RZ, [R2+URZ], RZ ;  /* 0x000000ff02ffa9a7 */ /* 0x0009e2000810043f */
[----:B------:R-:W-:Y:S05]  /*b4a0*/  @P0 BRA `(.L_x_71) ;  /* 0xffffffec005c0947 */ /* 0x000fea000383ffff */
.L_x_49:
[----:B------:R-:W-:-:S06]  /*b4b0*/  UISETP.NE.AND UP0, UPT, UR43, 0x3, UPT ;  /* 0x000000032b00788c */ /* 0x000fcc000bf05270 */
[----:B------:R-:W-:-:S13]  /*b4c0*/  PLOP3.LUT P0, PT, PT, PT, UP0, 0x80, 0x0 ;  /* 0x000000000000781c */ /* 0x000fda0003f0f008 */
[----:B------:R-:W-:Y:S05]  /*b4d0*/  @!P0 BRA `(.L_x_72) ;  /* 0x0000000000048947 */ /* 0x000fea0003800000 */
[----:B------:R-:W-:Y:S01]  /*b4e0*/  BPT.TRAP 0x1 ;  /* 0x000000040000795c */ /* 0x000fe20000300000 */
.L_x_72:
[----:B------:R-:W3:Y:S04]  /*b4f0*/  LDL R0, [R1+0xc] ;  /* 0x00000c0001007983 */ /* 0x000ee80000100800 */
[----:B-1--4-:R-:W4:Y:S01]  /*b500*/  LDL R2, [R1+0x8] ;  /* 0x0000080001027983 */ /* 0x012f220000100800 */
[----:B------:R-:W-:Y:S01]  /*b510*/  BSSY B0, `(.L_x_73) ;  /* 0x0000008000007945 */ /* 0x000fe20003800000 */
[----:B---3--:R-:W-:-:S04]  /*b520*/  LOP3.LUT R0, R0, 0x1, RZ, 0x3c, !PT ;  /* 0x0000000100007812 */ /* 0x008fc800078e3cff */
[----:B------:R-:W-:Y:S02]  /*b530*/  SHF.L.U32 R0, R0, 0x1f, RZ ;  /* 0x0000001f00007819 */ /* 0x000fe400000006ff */
[----:B----4-:R-:W-:-:S04]  /*b540*/  LEA R21, R2, UR40, 0x3 ;  /* 0x0000002802157c11 */ /* 0x010fc8000f8e18ff */
[----:B------:R-:W1:Y:S01]  /*b550*/  SYNCS.PHASECHK.TRANS64.TRYWAIT P0, [R21+URZ+0x38870], R0 ;  /* 0x03887000150075a7 */ /* 0x000e62000800017f */
[----:B------:R-:W-:-:S05]  /*b560*/  IMAD.U32 R2, RZ, RZ, UR48 ;  /* 0x00000030ff027e24 */ /* 0x000fca000f8e00ff */
[----:B------:R-:W-:Y:S01]  /*b570*/  ISETP.NE.AND P1, PT, R2, 0x3, PT ;  /* 0x000000030200780c */ /* 0x000fe20003f25270 */
[----:B-1----:R-:W-:-:S12]  /*b580*/  @!P0 BRA `(.L_x_74) ;  /* 0x0000001000948947 */ /* 0x002fd80003800000 */
.L_x_105:
[----:B------:R-:W-:Y:S05]  /*b590*/  BSYNC B0 ;  /* 0x0000000000007941 */ /* 0x000fea0003800000 */
.L_x_73:
[----:B------:R-:W-:Y:S05]  /*b5a0*/  @!P1 BRA `(.L_x_75) ;  /* 0x0000000000049947 */ /* 0x000fea0003800000 */
[----:B------:R-:W-:Y:S01]  /*b5b0*/  BPT.TRAP 0x1 ;  /* 0x000000040000795c */ /* 0x000fe20000300000 */
.L_x_75:
[----:B-1----:R-:W3:Y:S02]  /*b5c0*/  LDL R0, [R1+0xc] ;  /* 0x00000c0001007983 */ /* 0x002ee40000100800 */
[----:B---3--:R-:W-:-:S04]  /*b5d0*/  SHF.L.U32 R0, R0, 0x1f, RZ ;  /* 0x0000001f00007819 */ /* 0x008fc800000006ff */
[----:B------:R-:W1:Y:S02]  /*b5e0*/  SYNCS.PHASECHK.TRANS64.TRYWAIT P0, [R21+URZ+0x38860], R0 ;  /* 0x03886000150075a7 */ /* 0x000e64000800017f */
[----:B-1----:R-:W-:Y:S05]  /*b5f0*/  @!P0 BRA `(.L_x_76) ;  /* 0x00000010008c8947 */ /* 0x002fea0003800000 */
.L_x_106:
[----:B------:R-:W3:Y:S04]  /*b600*/  LDL R3, [R1+0x8] ;  /* 0x0000080001037983 */ /* 0x000ee80000100800 */
[----:B------:R-:W1:Y:S04]  /*b610*/  LDL R2, [R1+0x24] ;  /* 0x0000240001027983 */ /* 0x000e680000100800 */
[----:B------:R-:W4:Y:S04]  /*b620*/  LDL R16, [R1+0x18] ;  /* 0x0000180001107983 */ /* 0x000f280000100800 */
[----:B------:R-:W4:Y:S01]  /*b630*/  LDL R12, [R1+0x20] ;  /* 0x00002000010c7983 */ /* 0x000f220000100800 */
[----:B------:R-:W-:Y:S05]  /*b640*/  WARPSYNC.ALL ;  /* 0x0000000000007948 */ /* 0x000fea0003800000 */
[----:B---3--:R-:W-:-:S05]  /*b650*/  IMAD.SHL.U32 R3, R3, 0x8000, RZ ;  /* 0x0000800003037824 */ /* 0x008fca00078e00ff */
[----:B-1----:R-:W-:-:S05]  /*b660*/  LOP3.LUT R0, R3, R2, RZ, 0xfc, !PT ;  /* 0x0000000203007212 */ /* 0x002fca00078efcff */
[----:B--2--5:R-:W1:Y:S01]  /*b670*/  LDSM.16.MT88.4 R4, [R0+UR40+0x10400] ;  /* 0x010400280004783b */ /* 0x024e620008004200 */
[----:B------:R-:W-:-:S04]  /*b680*/  VIADD R2, R0, UR40 ;  /* 0x0000002800027c36 */ /* 0x000fc80008000000 */
[----:B----4-:R-:W-:Y:S01]  /*b690*/  IMAD.IADD R2, R16, 0x1, R2 ;  /* 0x0000000110027824 */ /* 0x010fe200078e0202 */
[C-C-:B-1----:R-:W-:Y:S02]  /*b6a0*/  PRMT R8, R4.reuse, 0x6420, R5.reuse ;  /* 0x0000642004087816 */ /* 0x142fe40000000005 */
[----:B------:R-:W-:Y:S02]  /*b6b0*/  PRMT R9, R4, 0x7531, R5 ;  /* 0x0000753104097816 */ /* 0x000fe40000000005 */
[C-C-:B------:R-:W-:Y:S02]  /*b6c0*/  PRMT R10, R6.reuse, 0x6420, R7.reuse ;  /* 0x00006420060a7816 */ /* 0x140fe40000000007 */
[----:B------:R-:W-:Y:S02]  /*b6d0*/  PRMT R11, R6, 0x7531, R7 ;  /* 0x00007531060b7816 */ /* 0x000fe40000000007 */
[----:B------:R-:W1:Y:S01]  /*b6e0*/  LDSM.16.MT88.4 R4, [R2+0x10400] ;  /* 0x010400000204783b */ /* 0x000e620000004200 */
[----:B------:R-:W-:-:S05]  /*b6f0*/  IADD3 R3, R3, UR40, R12 ;  /* 0x0000002803037c10 */ /* 0x000fca000fffe00c */
[----:B------:R1:W-:Y:S02]  /*b700*/  STSM.16.M88.4 [R3+0x400], R8 ;  /* 0x0004000803007844 */ /* 0x0003e40000000200 */
        /* <DEDUP_REMOVED lines=10> */
[----:B------:R-:W1:Y:S04]  /*b7b0*/  LDSM.16.MT88.4 R4, [R2+0x14400] ;  /* 0x014400000204783b */ /* 0x000e680000004200 */
[----:B------:R2:W-:Y:S04]  /*b7c0*/  STSM.16.M88.4 [R3+0x4400], R12 ;  /* 0x0044000c03007844 */ /* 0x0005e80000000200 */
[----:B--2---:R-:W2:Y:S01]  /*b7d0*/  LDL R15, [R1+0x14] ;  /* 0x00001400010f7983 */ /* 0x004ea20000100800 */
[----:B-1----:R-:W-:-:S02]  /*b7e0*/  PRMT R8, R4, 0x6420, R5 ;  /* 0x0000642004087816 */ /* 0x002fc40000000005 */
[----:B------:R-:W-:Y:S02]  /*b7f0*/  PRMT R9, R4, 0x7531, R5 ;  /* 0x0000753104097816 */ /* 0x000fe40000000005 */
[C-C-:B------:R-:W-:Y:S02]  /*b800*/  PRMT R10, R6.reuse, 0x6420, R7.reuse ;  /* 0x00006420060a7816 */ /* 0x140fe40000000007 */
[----:B------:R-:W-:-:S05]  /*b810*/  PRMT R11, R6, 0x7531, R7 ;  /* 0x00007531060b7816 */ /* 0x000fca0000000007 */
[----:B------:R-:W-:Y:S04]  /*b820*/  STSM.16.M88.4 [R3+0x6400], R8 ;  /* 0x0064000803007844 */ /* 0x000fe80000000200 */
[----:B------:R-:W1:Y:S01]  /*b830*/  LDSM.16.MT88.4 R4, [R0+UR40+0x11400] ;  /* 0x011400280004783b */ /* 0x000e620008004200 */
[----:B------:R-:W-:Y:S01]  /*b840*/  IMAD.MOV.U32 R14, RZ, RZ, R16 ;  /* 0x000000ffff0e7224 */ /* 0x000fe200078e0010 */
[C-C-:B-1----:R-:W-:Y:S02]  /*b850*/  PRMT R16, R4.reuse, 0x6420, R5.reuse ;  /* 0x0000642004107816 */ /* 0x142fe40000000005 */
[----:B------:R-:W-:Y:S02]  /*b860*/  PRMT R17, R4, 0x7531, R5 ;  /* 0x0000753104117816 */ /* 0x000fe40000000005 */
[----:B------:R-:W-:-:S02]  /*b870*/  PRMT R18, R6, 0x6420, R7 ;  /* 0x0000642006127816 */ /* 0x000fc40000000007 */
[----:B------:R-:W-:Y:S02]  /*b880*/  PRMT R19, R6, 0x7531, R7 ;  /* 0x0000753106137816 */ /* 0x000fe40000000007 */
[----:B------:R-:W1:Y:S02]  /*b890*/  LDSM.16.MT88.4 R4, [R2+0x11400] ;  /* 0x011400000204783b */ /* 0x000e640000004200 */
[C-C-:B-1----:R-:W-:Y:S02]  /*b8a0*/  PRMT R8, R4.reuse, 0x6420, R5.reuse ;  /* 0x0000642004087816 */ /* 0x142fe40000000005 */
[----:B------:R-:W-:Y:S02]  /*b8b0*/  PRMT R9, R4, 0x7531, R5 ;  /* 0x0000753104097816 */ /* 0x000fe40000000005 */
[C-C-:B------:R-:W-:Y:S02]  /*b8c0*/  PRMT R10, R6.reuse, 0x6420, R7.reuse ;  /* 0x00006420060a7816 */ /* 0x140fe40000000007 */
[----:B------:R-:W-:-:S02]  /*b8d0*/  PRMT R11, R6, 0x7531, R7 ;  /* 0x00007531060b7816 */ /* 0x000fc40000000007 */
[----:B--2---:R-:W-:-:S05]  /*b8e0*/  IADD3 R20, R15, 0x400, R3 ;  /* 0x000004000f147810 */ /* 0x004fca0007ffe003 */
[----:B------:R1:W-:Y:S04]  /*b8f0*/  STSM.16.M88.4 [R20], R16 ;  /* 0x0000001014007844 */ /* 0x0003e80000000200 */
[----:B------:R-:W-:Y:S04]  /*b900*/  STSM.16.M88.4 [R20+0x2000], R8 ;  /* 0x0020000814007844 */ /* 0x000fe80000000200 */
[----:B------:R-:W2:Y:S01]  /*b910*/  LDSM.16.MT88.4 R4, [R0+UR40+0x15400] ;  /* 0x015400280004783b */ /* 0x000ea20008004200 */
[----:B-1----:R-:W-:Y:S02]  /*b920*/  IMAD.MOV.U32 R18, RZ, RZ, R14 ;  /* 0x000000ffff127224 */ /* 0x002fe400078e000e */
[----:B------:R-:W-:Y:S01]  /*b930*/  IMAD.MOV.U32 R19, RZ, RZ, R15 ;  /* 0x000000ffff137224 */ /* 0x000fe200078e000f */
[----:B--2---:R-:W-:-:S02]  /*b940*/  PRMT R12, R4, 0x6420, R5 ;  /* 0x00006420040c7816 */ /* 0x004fc40000000005 */
[----:B------:R-:W-:Y:S02]  /*b950*/  PRMT R13, R4, 0x7531, R5 ;  /* 0x00007531040d7816 */ /* 0x000fe40000000005 */
[C-C-:B------:R-:W-:Y:S02]  /*b960*/  PRMT R14, R6.reuse, 0x6420, R7.reuse ;  /* 0x00006420060e7816 */ /* 0x140fe40000000007 */
[----:B------:R-:W-:Y:S02]  /*b970*/  PRMT R15, R6, 0x7531, R7 ;  /* 0x00007531060f7816 */ /* 0x000fe40000000007 */
[----:B------:R-:W1:Y:S04]  /*b980*/  LDSM.16.MT88.4 R4, [R2+0x15400] ;  /* 0x015400000204783b */ /* 0x000e680000004200 */
[----:B------:R2:W-:Y:S01]  /*b990*/  STSM.16.M88.4 [R20+0x4000], R12 ;  /* 0x0040000c14007844 */ /* 0x0005e20000000200 */
[----:B-1----:R-:W-:-:S02]  /*b9a0*/  PRMT R8, R4, 0x6420, R5 ;  /* 0x0000642004087816 */ /* 0x002fc40000000005 */
[----:B------:R-:W-:Y:S02]  /*b9b0*/  PRMT R9, R4, 0x7531, R5 ;  /* 0x0000753104097816 */ /* 0x000fe40000000005 */
[C-C-:B------:R-:W-:Y:S02]  /*b9c0*/  PRMT R10, R6.reuse, 0x6420, R7.reuse ;  /* 0x00006420060a7816 */ /* 0x140fe40000000007 */
[----:B------:R-:W-:-:S05]  /*b9d0*/  PRMT R11, R6, 0x7531, R7 ;  /* 0x00007531060b7816 */ /* 0x000fca0000000007 */
[----:B------:R-:W-:Y:S04]  /*b9e0*/  STSM.16.M88.4 [R20+0x6000], R8 ;  /* 0x0060000814007844 */ /* 0x000fe80000000200 */
[----:B------:R-:W1:Y:S01]  /*b9f0*/  LDSM.16.MT88.4 R4, [R0+UR40+0x12400] ;  /* 0x012400280004783b */ /* 0x000e620008004200 */
[----:B--2---:R-:W-:Y:S02]  /*ba00*/  IMAD.MOV.U32 R14, RZ, RZ, R18 ;  /* 0x000000ffff0e7224 */ /* 0x004fe400078e0012 */
[----:B------:R-:W-:Y:S01]  /*ba10*/  IMAD.MOV.U32 R15, RZ, RZ, R19 ;  /* 0x000000ffff0f7224 */ /* 0x000fe200078e0013 */
[C-C-:B-1----:R-:W-:Y:S02]  /*ba20*/  PRMT R16, R4.reuse, 0x6420, R5.reuse ;  /* 0x0000642004107816 */ /* 0x142fe40000000005 */
[----:B------:R-:W-:-:S02]  /*ba30*/  PRMT R17, R4, 0x7531, R5 ;  /* 0x0000753104117816 */ /* 0x000fc40000000005 */
[C-C-:B------:R-:W-:Y:S02]  /*ba40*/  PRMT R18, R6.reuse, 0x6420, R7.reuse ;  /* 0x0000642006127816 */ /* 0x140fe40000000007 */
[----:B------:R-:W-:Y:S02]  /*ba50*/  PRMT R19, R6, 0x7531, R7 ;  /* 0x0000753106137816 */ /* 0x000fe40000000007 */
[----:B------:R-:W1:Y:S01]  /*ba60*/  LDSM.16.MT88.4 R4, [R2+0x12400] ;  /* 0x012400000204783b */ /* 0x000e620000004200 */
[----:B------:R-:W-:-:S05]  /*ba70*/  IADD3 R3, R14, 0x400, R3 ;  /* 0x000004000e037810 */ /* 0x000fca0007ffe003 */
[----:B------:R2:W-:Y:S01]  /*ba80*/  STSM.16.M88.4 [R3], R16 ;  /* 0x0000001003007844 */ /* 0x0005e20000000200 */
[C-C-:B-1----:R-:W-:Y:S02]  /*ba90*/  PRMT R8, R4.reuse, 0x6420, R5.reuse ;  /* 0x0000642004087816 */ /* 0x142fe40000000005 */
[----:B------:R-:W-:Y:S02]  /*baa0*/  PRMT R9, R4, 0x7531, R5 ;  /* 0x0000753104097816 */ /* 0x000fe40000000005 */
[C-C-:B------:R-:W-:Y:S02]  /*bab0*/  PRMT R10, R6.reuse, 0x6420, R7.reuse ;  /* 0x00006420060a7816 */ /* 0x140fe40000000007 */
[----:B------:R-:W-:-:S05]  /*bac0*/  PRMT R11, R6, 0x7531, R7 ;  /* 0x00007531060b7816 */ /* 0x000fca0000000007 */
[----:B------:R-:W-:Y:S04]  /*bad0*/  STSM.16.M88.4 [R3+0x2000], R8 ;  /* 0x0020000803007844 */ /* 0x000fe80000000200 */
[----:B------:R-:W1:Y:S01]  /*bae0*/  LDSM.16.MT88.4 R4, [R0+UR40+0x16400] ;  /* 0x016400280004783b */ /* 0x000e620008004200 */
[----:B--2---:R-:W-:Y:S01]  /*baf0*/  IMAD.MOV.U32 R19, RZ, RZ, R15 ;  /* 0x000000ffff137224 */ /* 0x004fe200078e000f */
[C-C-:B-1----:R-:W-:Y:S02]  /*bb00*/  PRMT R12, R4.reuse, 0x6420, R5.reuse ;  /* 0x00006420040c7816 */ /* 0x142fe40000000005 */
[----:B------:R-:W-:Y:S02]  /*bb10*/  PRMT R13, R4, 0x7531, R5 ;  /* 0x00007531040d7816 */ /* 0x000fe40000000005 */
[----:B------:R-:W-:-:S02]  /*bb20*/  PRMT R14, R6, 0x6420, R7 ;  /* 0x00006420060e7816 */ /* 0x000fc40000000007 */
[----:B------:R-:W-:Y:S02]  /*bb30*/  PRMT R15, R6, 0x7531, R7 ;  /* 0x00007531060f7816 */ /* 0x000fe40000000007 */
[----:B------:R-:W1:Y:S04]  /*bb40*/  LDSM.16.MT88.4 R4, [R2+0x16400] ;  /* 0x016400000204783b */ /* 0x000e680000004200 */
[----:B------:R2:W-:Y:S01]  /*bb50*/  STSM.16.M88.4 [R3+0x4000], R12 ;  /* 0x0040000c03007844 */ /* 0x0005e20000000200 */
[C-C-:B-1----:R-:W-:Y:S02]  /*bb60*/  PRMT R8, R4.reuse, 0x6420, R5.reuse ;  /* 0x0000642004087816 */ /* 0x142fe40000000005 */
[----:B------:R-:W-:Y:S02]  /*bb70*/  PRMT R9, R4, 0x7531, R5 ;  /* 0x0000753104097816 */ /* 0x000fe40000000005 */
[----:B------:R-:W-:-:S02]  /*bb80*/  PRMT R10, R6, 0x6420, R7 ;  /* 0x00006420060a7816 */ /* 0x000fc40000000007 */
        /* <DEDUP_REMOVED lines=8> */
[----:B------:R-:W1:Y:S01]  /*bc10*/  LDSM.16.MT88.4 R4, [R2+0x13400] ;  /* 0x013400000204783b */ /* 0x000e620000004200 */
[----:B------:R-:W-:-:S05]  /*bc20*/  IMAD.IADD R3, R15, 0x1, R3 ;  /* 0x000000010f037824 */ /* 0x000fca00078e0203 */
        /* <DEDUP_REMOVED lines=17> */
[----:B------:R2:W-:Y:S01]  /*bd40*/  STSM.16.M88.4 [R3+0x6000], R8 ;  /* 0x0060000803007844 */ /* 0x0005e20000000200 */
[----:B------:R-:W-:Y:S01]  /*bd50*/  @!PT LDS RZ, [RZ] ;  /* 0x00000000fffff984 */ /* 0x000fe20000000800 */
[----:B------:R-:W-:Y:S01]  /*bd60*/  @!PT LDS RZ, [RZ] ;  /* 0x00000000fffff984 */ /* 0x000fe20000000800 */
[----:B------:R-:W-:Y:S01]  /*bd70*/  @!PT LDS RZ, [RZ] ;  /* 0x00000000fffff984 */ /* 0x000fe20000000800 */
[----:B------:R-:W-:Y:S01]  /*bd80*/  @!PT LDS RZ, [RZ] ;  /* 0x00000000fffff984 */ /* 0x000fe20000000800 */
[----:B------:R1:W-:Y:S06]  /*bd90*/  MEMBAR.ALL.CTA ;  /* 0x0000000000007992 */ /* 0x0003ec0000008000 */
[----:B-1----:R-:W1:Y:S01]  /*bda0*/  FENCE.VIEW.ASYNC.S ;  /* 0x00000000000073c6 */ /* 0x002e620000000000 */
[----:B------:R-:W-:Y:S05]  /*bdb0*/  @!P1 BRA `(.L_x_77) ;  /* 0x0000000000049947 */ /* 0x000fea0003800000 */
[----:B------:R-:W-:Y:S01]  /*bdc0*/  BPT.TRAP 0x1 ;  /* 0x000000040000795c */ /* 0x000fe20000300000 */
.L_x_77:
[----:B------:R-:W3:Y:S01]  /*bdd0*/  LDL.LU R4, [R1+0x8] ;  /* 0x0000080001047983 */ /* 0x000ee20000300800 */
[----:B-1----:R-:W-:Y:S03]  /*bde0*/  SYNCS.ARRIVE.TRANS64.A1T0 RZ, [R21+URZ+0x38850], RZ ;  /* 0x038850ff15ff79a7 */ /* 0x002fe6000810003f */
[----:B--2---:R-:W2:Y:S01]  /*bdf0*/  LDL.LU R3, [R1+0xc] ;  /* 0x00000c0001037983 */ /* 0x004ea20000300800 */
[----:B------:R-:W-:Y:S01]  /*be00*/  @!P2 VIADD R0, R21, 0x38880 ;  /* 0x000388801500a836 */ /* 0x000fe20000000000 */
[----:B------:R-:W-:Y:S02]  /*be10*/  UIADD3 UR49, UR44, UR49, URZ ;  /* 0x000000312c317290 */ /* 0x000fe4000fffe03f */
[----:B------:R-:W-:Y:S01]  /*be20*/  UIADD3 UR47, UR47, 0x1, URZ ;  /* 0x000000012f2f7890 */ /* 0x000fe2000fffe03f */
[----:B------:R-:W1:Y:S01]  /*be30*/  LDC R2, c[0x0][0xda4] ;  /* 0x00036900ff027b82 */ /* 0x000e620000000800 */
[----:B------:R-:W-:-:S07]  /*be40*/  @!P2 PRMT R0, RZ, 0x654, R0 ;  /* 0x00000654ff00a816 */ /* 0x000fce0000000000 */
[----:B------:R-:W-:Y:S01]  /*be50*/  BAR.SYNC.DEFER_BLOCKING 0x2, 0x80 ;  /* 0x0082000000007b1d */ /* 0x000fe20000010000 */
[----:B-1----:R-:W-:-:S05]  /*be60*/  ISETP.LE.AND P1, PT, R2, UR49, PT ;  /* 0x0000003102007c0c */ /* 0x002fca000bf23270 */
[----:B------:R3:W-:Y:S02]  /*be70*/  @!P2 SYNCS.ARRIVE.TRANS64.RED.A1T0 RZ, [R0+URZ], RZ ;  /* 0x000000ff00ffa9a7 */ /* 0x0007e4000810043f */
[----:B---3--:R-:W-:-:S05]  /*be80*/  VIADD R0, R4, 0x1 ;  /* 0x0000000104007836 */ /* 0x008fca0000000000 */
[----:B------:R-:W-:-:S04]  /*be90*/  ISETP.NE.AND P0, PT, R0, 0x2, PT ;  /* 0x000000020000780c */ /* 0x000fc80003f05270 */
[----:B------:R-:W-:Y:S02]  /*bea0*/  SEL R2, RZ, 0x1, P0 ;  /* 0x00000001ff027807 */ /* 0x000fe40000000000 */
[----:B------:R-:W-:Y:S02]  /*beb0*/  SEL R0, R0, RZ, P0 ;  /* 0x000000ff00007207 */ /* 0x000fe40000000000 */
[----:B--2---:R-:W-:-:S03]  /*bec0*/  LOP3.LUT R3, R3, R2, RZ, 0x3c, !PT ;  /* 0x0000000203037212 */ /* 0x004fc600078e3cff */
[----:B------:R2:W-:Y:S04]  /*bed0*/  STL [R1+0x8], R0 ;  /* 0x0000080001007387 */ /* 0x0005e80000100800 */
[----:B------:R2:W-:Y:S01]  /*bee0*/  STL [R1+0xc], R3 ;  /* 0x00000c0301007387 */ /* 0x0005e20000100800 */
[----:B------:R-:W-:Y:S05]  /*bef0*/  @!P1 BRA `(.L_x_78) ;  /* 0xffffffd0005c9947 */ /* 0x000fea000383ffff */
[----:B------:R-:W-:-:S12]  /*bf00*/  ULOP3.LUT UR47, UR47, 0x1, URZ, 0xc, !UPT ;  /* 0x000000012f2f7892 */ /* 0x000fd8000f8e0c3f */
.L_x_34:
[----:B--2---:R-:W1:Y:S01]  /*bf10*/  S2R R3, SR_CgaCtaId ;  /* 0x0000000000037919 */ /* 0x004e620000008800 */
[----:B------:R-:W-:-:S04]  /*bf20*/  MOV R0, 0x400 ;  /* 0x0000040000007802 */ /* 0x000fc80000000f00 */
[----:B-1----:R-:W-:Y:S01]  /*bf30*/  LEA R9, R3, R0, 0x18 ;  /* 0x0000000003097211 */ /* 0x002fe200078ec0ff */
[----:B------:R-:W-:-:S05]  /*bf40*/  IMAD.U32 R0, RZ, RZ, UR47 ;  /* 0x0000002fff007e24 */ /* 0x000fca000f8e00ff */
[----:B------:R-:W-:-:S04]  /*bf50*/  SHF.L.U32 R0, R0, 0x1f, RZ ;  /* 0x0000001f00007819 */ /* 0x000fc800000006ff */
[----:B------:R-:W1:Y:S02]  /*bf60*/  SYNCS.PHASECHK.TRANS64.TRYWAIT P0, [R9+URZ+0x38820], R0 ;  /* 0x03882000090075a7 */ /* 0x000e64000800017f */
[----:B-1----:R-:W-:Y:S05]  /*bf70*/  @!P0 BRA `(.L_x_79) ;  /* 0x0000000800408947 */ /* 0x002fea0003800000 */
.L_x_107:
[----:B------:R-:W2:Y:S02]  /*bf80*/  S2R R2, SR_TID.X ;  /* 0x0000000000027919 */ /* 0x000ea40000002100 */
[----:B--2---:R-:W-:-:S04]  /*bf90*/  SHF.R.U32.HI R2, RZ, 0x5, R2 ;  /* 0x00000005ff027819 */ /* 0x004fc80000011602 */
[----:B------:R-:W-:-:S05]  /*bfa0*/  LOP3.LUT R2, R2, 0x3, RZ, 0xc0, !PT ;  /* 0x0000000302027812 */ /* 0x000fca00078ec0ff */
[----:B-1----:R-:W1:Y:S02]  /*bfb0*/  SHFL.IDX PT, R0, R2, RZ, 0x1f ;  /* 0x00001fff02007589 */ /* 0x002e6400000e0000 */
[----:B-1----:R-:W-:-:S13]  /*bfc0*/  ISETP.NE.AND P0, PT, R0, RZ, PT ;  /* 0x000000ff0000720c */ /* 0x002fda0003f05270 */
[----:B------:R-:W-:Y:S05]  /*bfd0*/  @P0 EXIT ;  /* 0x000000000000094d */ /* 0x000fea0003800000 */
[----:B------:R-:W-:Y:S01]  /*bfe0*/  ELECT P0, URZ, PT ;  /* 0x00000000003f782f */ /* 0x000fe20003800000 */
[----:B------:R-:W-:-:S12]  /*bff0*/  BSSY B0, `(.L_x_80) ;  /* 0x000002a000007945 */ /* 0x000fd80003800000 */
[----:B------:R-:W-:Y:S05]  /*c000*/  @!P0 BRA `(.L_x_81) ;  /* 0x0000000000a08947 */ /* 0x000fea0003800000 */
[----:B------:R-:W-:-:S06]  /*c010*/  ULOP3.LUT UR4, UR46, 0x2, URZ, 0xfc, !UPT ;  /* 0x000000022e047892 */ /* 0x000fcc000f8efc3f */
[----:B------:R-:W-:-:S05]  /*c020*/  IMAD.U32 R0, RZ, RZ, UR4 ;  /* 0x00000004ff007e24 */ /* 0x000fca000f8e00ff */
[----:B------:R-:W-:-:S13]  /*c030*/  ISETP.NE.AND P0, PT, R0, 0x3, PT ;  /* 0x000000030000780c */ /* 0x000fda0003f05270 */
[----:B------:R-:W-:Y:S05]  /*c040*/  @!P0 BRA `(.L_x_82) ;  /* 0x0000000000048947 */ /* 0x000fea0003800000 */
[----:B------:R-:W-:Y:S01]  /*c050*/  BPT.TRAP 0x1 ;  /* 0x000000040000795c */ /* 0x000fe20000300000 */
.L_x_82:
[----:B------:R-:W2:Y:S04]  /*c060*/  LDL R2, [R1+0x8] ;  /* 0x0000080001027983 */ /* 0x000ea80000100800 */
[----:B------:R-:W3:Y:S01]  /*c070*/  LDL.LU R6, [R1+0xc] ;  /* 0x00000c0001067983 */ /* 0x000ee20000300800 */
[----:B------:R-:W-:-:S04]  /*c080*/  VIADD R0, R9, 0x38840 ;  /* 0x0003884009007836 */ /* 0x000fc80000000000 */
[C---:B--2---:R-:W-:Y:S02]  /*c090*/  IMAD R5, R2.reuse, 0x8, R0 ;  /* 0x0000000802057824 */ /* 0x044fe400078e0200 */
[----:B------:R-:W-:Y:S01]  /*c0a0*/  VIADD R2, R2, 0x1 ;  /* 0x0000000102027836 */ /* 0x000fe20000000000 */
[----:B---3--:R-:W-:-:S04]  /*c0b0*/  SHF.L.U32 R4, R6, 0x1f, RZ ;  /* 0x0000001f06047819 */ /* 0x008fc800000006ff */
[----:B------:R-:W-:Y:S01]  /*c0c0*/  ISETP.NE.AND P2, PT, R2, 0x2, PT ;  /* 0x000000020200780c */ /* 0x000fe20003f45270 */
[----:B------:R-:W1:Y:S03]  /*c0d0*/  SYNCS.PHASECHK.TRANS64.TRYWAIT P1, [R5+URZ], R4 ;  /* 0x00000004050075a7 */ /* 0x000e66000802017f */
[----:B------:R-:W-:-:S04]  /*c0e0*/  SEL R3, RZ, 0x1, P2 ;  /* 0x00000001ff037807 */ /* 0x000fc80001000000 */
[----:B------:R-:W-:Y:S02]  /*c0f0*/  LOP3.LUT R6, R6, R3, RZ, 0x3c, !PT ;  /* 0x0000000306067212 */ /* 0x000fe400078e3cff */
[----:B------:R-:W-:-:S05]  /*c100*/  SEL R3, R2, RZ, P2 ;  /* 0x000000ff02037207 */ /* 0x000fca0001000000 */
[----:B------:R-:W-:Y:S01]  /*c110*/  IMAD R7, R3, 0x8, R0 ;  /* 0x0000000803077824 */ /* 0x000fe200078e0200 */
[----:B------:R-:W-:Y:S01]  /*c120*/  SHF.L.U32 R0, R6, 0x1f, RZ ;  /* 0x0000001f06007819 */ /* 0x000fe200000006ff */
[----:B-1----:R-:W-:Y:S06]  /*c130*/  @!P1 BRA `(.L_x_83) ;  /* 0x0000000400e49947 */ /* 0x002fec0003800000 */
.L_x_108:
[----:B------:R-:W2:Y:S02]  /*c140*/  SYNCS.PHASECHK.TRANS64.TRYWAIT P1, [R7+URZ], R0 ;  /* 0x00000000070075a7 */ /* 0x000ea4000802017f */
[----:B--2---:R-:W-:Y:S05]  /*c150*/  @!P1 BRA `(.L_x_84) ;  /* 0x0000000400f09947 */ /* 0x004fea0003800000 */
.L_x_109:
[----:B------:R-:W-:Y:S05]  /*c160*/  @!P0 BRA `(.L_x_85) ;  /* 0x0000000000048947 */ /* 0x000fea0003800000 */
[----:B------:R-:W-:Y:S01]  /*c170*/  BPT.TRAP 0x1 ;  /* 0x000000040000795c */ /* 0x000fe20000300000 */
.L_x_85:
[----:B------:R-:W1:Y:S02]  /*c180*/  LDL.LU R2, [R1+0x8] ;  /* 0x0000080001027983 */ /* 0x000e640000300800 */
[----:B-1----:R-:W-:-:S04]  /*c190*/  IMAD R5, R2, 0x8, R9 ;  /* 0x0000000802057824 */ /* 0x002fc800078e0209 */
[----:B------:R-:W1:Y:S02]  /*c1a0*/  SYNCS.PHASECHK.TRANS64.TRYWAIT P1, [R5+URZ+0x38860], R4 ;  /* 0x03886004050075a7 */ /* 0x000e64000802017f */
[----:B-1----:R-:W-:Y:S05]  /*c1b0*/  @!P1 BRA `(.L_x_86) ;  /* 0x0000000400ec9947 */ /* 0x002fea0003800000 */
.L_x_110:
[----:B------:R-:W-:Y:S05]  /*c1c0*/  @!P0 BRA `(.L_x_87) ;  /* 0x0000000000048947 */ /* 0x000fea0003800000 */
[----:B------:R-:W-:Y:S01]  /*c1d0*/  BPT.TRAP 0x1 ;  /* 0x000000040000795c */ /* 0x000fe20000300000 */
.L_x_87:
[----:B------:R-:W-:-:S04]  /*c1e0*/  IMAD R3, R3, 0x8, R9 ;  /* 0x0000000803037824 */ /* 0x000fc800078e0209 */
[----:B------:R-:W3:Y:S02]  /*c1f0*/  SYNCS.PHASECHK.TRANS64.TRYWAIT P1, [R3+URZ+0x38860], R0 ;  /* 0x03886000030075a7 */ /* 0x000ee4000802017f */
[----:B---3--:R-:W-:Y:S05]  /*c200*/  @!P1 BRA `(.L_x_88) ;  /* 0x0000000400ec9947 */ /* 0x008fea0003800000 */
.L_x_111:
[----:B------:R-:W-:Y:S05]  /*c210*/  @!P0 BRA `(.L_x_89) ;  /* 0x0000000000048947 */ /* 0x000fea0003800000 */
[----:B------:R-:W-:Y:S01]  /*c220*/  BPT.TRAP 0x1 ;  /* 0x000000040000795c */ /* 0x000fe20000300000 */
.L_x_89:
[----:B------:R-:W4:Y:S02]  /*c230*/  SYNCS.PHASECHK.TRANS64.TRYWAIT P0, [R5+URZ+0x38880], R4 ;  /* 0x03888004050075a7 */ /* 0x000f24000800017f */
[----:B----4-:R-:W-:Y:S05]  /*c240*/  @!P0 BRA `(.L_x_90) ;  /* 0x0000000400f08947 */ /* 0x010fea0003800000 */
.L_x_91:
[----:B------:R1:W1:Y:S02]  /*c250*/  SYNCS.PHASECHK.TRANS64.TRYWAIT P0, [R3+URZ+0x38880], R0 ;  /* 0x03888000030075a7 */ /* 0x000264000800017f */
[----:B-1----:R-:W-:Y:S05]  /*c260*/  @!P0 NANOSLEEP.SYNCS 0x989680 ;  /* 0x009896800000895d */ /* 0x002fea0003900000 */
[----:B------:R-:W1:Y:S02]  /*c270*/  @!P0 SYNCS.PHASECHK.TRANS64 P0, [R3+URZ+0x38880], R0 ;  /* 0x03888000030085a7 */ /* 0x000e64000800007f */
[----:B-1----:R-:W-:Y:S05]  /*c280*/  @!P0 BRA `(.L_x_91) ;  /* 0xfffffffc00f08947 */ /* 0x002fea000383ffff */
.L_x_81:
[----:B------:R-:W-:Y:S05]  /*c290*/  BSYNC B0 ;  /* 0x0000000000007941 */ /* 0x000fea0003800000 */
.L_x_80:
[----:B------:R-:W-:Y:S05]  /*c2a0*/  EXIT ;  /* 0x000000000000794d */ /* 0x000fea0003800000 */
.L_x_10:
[----:B-1----:R-:W-:-:S04]  /*c2b0*/  IMAD.U32 R3, RZ, RZ, UR38 ;  /* 0x00000026ff037e24 */ /* 0x002fc8000f8e00ff */
[----:B------:R1:W2:Y:S03]  /*c2c0*/  SYNCS.PHASECHK.TRANS64.TRYWAIT P1, [R3+URZ+0x38800], R0 ;  /* 0x03880000030075a7 */ /* 0x0002a6000802017f */
[----:B--2---:R-:W-:Y:S05]  /*c2d0*/  @!P1 NANOSLEEP.SYNCS 0x989680 ;  /* 0x009896800000995d */ /* 0x004fea0003900000 */
[----:B------:R-:W2:Y:S02]  /*c2e0*/  @!P1 SYNCS.PHASECHK.TRANS64 P1, [R3+URZ+0x38800], R0 ;  /* 0x03880000030095a7 */ /* 0x000ea4000802007f */
[----:B--2---:R-:W-:Y:S05]  /*c2f0*/  @!P1 BRA `(.L_x_10) ;  /* 0xfffffffc00ec9947 */ /* 0x004fea000383ffff */
[----:B------:R-:W-:Y:S05]  /*c300*/  BRA `(.L_x_92) ;  /* 0xffffff5000807947 */ /* 0x000fea000383ffff */
.L_x_14:
[----:B--2---:R2:W3:Y:S02]  /*c310*/  SYNCS.PHASECHK.TRANS64.TRYWAIT P1, [R3+URZ+0x38830], R0 ;  /* 0x03883000030075a7 */ /* 0x0044e4000802017f */
[----:B---3--:R-:W-:Y:S05]  /*c320*/  @!P1 NANOSLEEP.SYNCS 0x989680 ;  /* 0x009896800000995d */ /* 0x008fea0003900000 */
[----:B------:R-:W3:Y:S02]  /*c330*/  @!P1 SYNCS.PHASECHK.TRANS64 P1, [R3+URZ+0x38830], R0 ;  /* 0x03883000030095a7 */ /* 0x000ee4000802007f */
[----:B---3--:R-:W-:Y:S05]  /*c340*/  @!P1 BRA `(.L_x_14) ;  /* 0xfffffffc00f09947 */ /* 0x008fea000383ffff */
[----:B------:R-:W-:Y:S05]  /*c350*/  BRA `(.L_x_13) ;  /* 0xffffff5000a87947 */ /* 0x000fea000383ffff */
.L_x_19:
[----:B--2---:R-:W-:-:S04]  /*c360*/  IMAD.U32 R5, RZ, RZ, UR6 ;  /* 0x00000006ff057e24 */ /* 0x004fc8000f8e00ff */
[----:B------:R2:W3:Y:S03]  /*c370*/  SYNCS.PHASECHK.TRANS64.TRYWAIT P1, [R5+URZ+0x38830], R0 ;  /* 0x03883000050075a7 */ /* 0x0004e6000802017f */
[----:B---3--:R-:W-:Y:S05]  /*c380*/  @!P1 NANOSLEEP.SYNCS 0x989680 ;  /* 0x009896800000995d */ /* 0x008fea0003900000 */
[----:B------:R-:W3:Y:S02]  /*c390*/  @!P1 SYNCS.PHASECHK.TRANS64 P1, [R5+URZ+0x38830], R0 ;  /* 0x03883000050095a7 */ /* 0x000ee4000802007f */
[----:B---3--:R-:W-:Y:S05]  /*c3a0*/  @!P1 BRA `(.L_x_19) ;  /* 0xfffffffc00ec9947 */ /* 0x008fea000383ffff */
[----:B------:R-:W-:Y:S05]  /*c3b0*/  BRA `(.L_x_16) ;  /* 0xffffff7c00647947 */ /* 0x000fea000383ffff */
.L_x_23:
[----:B--2---:R-:W-:-:S04]  /*c3c0*/  IMAD.U32 R5, RZ, RZ, UR6 ;  /* 0x00000006ff057e24 */ /* 0x004fc8000f8e00ff */
[----:B------:R2:W3:Y:S03]  /*c3d0*/  SYNCS.PHASECHK.TRANS64.TRYWAIT P1, [R5+URZ+0x38850], R0 ;  /* 0x03885000050075a7 */ /* 0x0004e6000802017f */
[----:B---3--:R-:W-:Y:S05]  /*c3e0*/  @!P1 NANOSLEEP.SYNCS 0x989680 ;  /* 0x009896800000995d */ /* 0x008fea0003900000 */
[----:B------:R-:W3:Y:S02]  /*c3f0*/  @!P1 SYNCS.PHASECHK.TRANS64 P1, [R5+URZ+0x38850], R0 ;  /* 0x03885000050095a7 */ /* 0x000ee4000802007f */
[----:B---3--:R-:W-:Y:S05]  /*c400*/  @!P1 BRA `(.L_x_23) ;  /* 0xfffffffc00ec9947 */ /* 0x008fea000383ffff */
[----:B------:R-:W-:Y:S05]  /*c410*/  BRA `(.L_x_20) ;  /* 0xffffff8000307947 */ /* 0x000fea000383ffff */
.L_x_29:
[----:B--2---:R-:W-:-:S04]  /*c420*/  IMAD.U32 R7, RZ, RZ, UR8 ;  /* 0x00000008ff077e24 */ /* 0x004fc8000f8e00ff */
[----:B------:R2:W3:Y:S03]  /*c430*/  SYNCS.PHASECHK.TRANS64.TRYWAIT P1, [R7+URZ+0x38850], R6 ;  /* 0x03885006070075a7 */ /* 0x0004e6000802017f */
[----:B---3--:R-:W-:Y:S05]  /*c440*/  @!P1 NANOSLEEP.SYNCS 0x989680 ;  /* 0x009896800000995d */ /* 0x008fea0003900000 */
[----:B------:R-:W3:Y:S02]  /*c450*/  @!P1 SYNCS.PHASECHK.TRANS64 P1, [R7+URZ+0x38850], R6 ;  /* 0x03885006070095a7 */ /* 0x000ee4000802007f */
[----:B---3--:R-:W-:Y:S05]  /*c460*/  @!P1 BRA `(.L_x_29) ;  /* 0xfffffffc00ec9947 */ /* 0x008fea000383ffff */
[----:B------:R-:W-:Y:S05]  /*c470*/  BRA `(.L_x_28) ;  /* 0xffffff9c00d07947 */ /* 0x000fea000383ffff */
.L_x_39:
[----:B------:R-:W-:Y:S02]  /*c480*/  IMAD.MOV.U32 R13, RZ, RZ, R6 ;  /* 0x000000ffff0d7224 */ /* 0x000fe400078e0006 */
[----:B------:R-:W-:Y:S02]  /*c490*/  IMAD.MOV.U32 R12, RZ, RZ, RZ ;  /* 0x000000ffff0c7224 */ /* 0x000fe400078e00ff */
[----:B------:R-:W-:Y:S02]  /*c4a0*/  IMAD.MOV.U32 R11, RZ, RZ, 0x1f ;  /* 0x0000001fff0b7424 */ /* 0x000fe400078e00ff */
[----:B------:R-:W-:-:S07]  /*c4b0*/  IMAD.MOV.U32 R15, RZ, RZ, -0x1 ;  /* 0xffffffffff0f7424 */ /* 0x000fce00078e00ff */
[----:B-1----:R-:W-:Y:S05]  /*c4c0*/  WARPSYNC.COLLECTIVE R15, `(.L_x_93) ;  /* 0x000000000f087348 */ /* 0x002fea0003c00000 */
[----:B------:R2:W3:Y:S02]  /*c4d0*/  SHFL.IDX P6, R14, R13, R12, R11 ;  /* 0x0000000c0d0e7389 */ /* 0x0004e400000c000b */
[----:B-123--:R-:W-:Y:S01]  /*c4e0*/  ENDCOLLECTIVE ;  /* 0x000000000000791b */ /* 0x00efe20003800000 */
.L_x_93:
[----:B------:R-:W-:Y:S05]  /*c4f0*/  BRA `(.L_x_94) ;  /* 0xffffffd4003c7947 */ /* 0x000fea000383ffff */
.L_x_41:
[----:B------:R-:W-:Y:S01]  /*c500*/  BSSY B0, `(.L_x_95) ;  /* 0x0000006000007945 */ /* 0x000fe20003800000 */
[----:B------:R-:W-:-:S07]  /*c510*/  IMAD.MOV.U32 R15, RZ, RZ, -0x1 ;  /* 0xffffffffff0f7424 */ /* 0x000fce00078e00ff */
[----:B------:R-:W-:Y:S05]  /*c520*/  WARPSYNC.COLLECTIVE R15, `(.L_x_96) ;  /* 0x000000000f0c7348 */ /* 0x000fea0003c00000 */
[----:B------:R-:W-:Y:S02]  /*c530*/  ELECT P6, UR62, PT ;  /* 0x00000000003e782f */ /* 0x000fe400038c0000 */
[----:B------:R-:W-:Y:S01]  /*c540*/  MOV R14, UR62 ;  /* 0x0000003e000e7c02 */ /* 0x000fe20008000f00 */
[----:B------:R-:W-:Y:S10]  /*c550*/  ENDCOLLECTIVE ;  /* 0x000000000000791b */ /* 0x000ff40003800000 */
.L_x_96:
[----:B------:R-:W-:Y:S05]  /*c560*/  BSYNC B0 ;  /* 0x0000000000007941 */ /* 0x000fea0003800000 */
.L_x_95:
[----:B------:R-:W-:Y:S05]  /*c570*/  BRA `(.L_x_97) ;  /* 0xffffffd4003c7947 */ /* 0x000fea000383ffff */
.L_x_44:
[----:B-1----:R1:W2:Y:S02]  /*c580*/  SYNCS.PHASECHK.TRANS64.TRYWAIT P3, [R5+URZ+0x38880], R2 ;  /* 0x03888002050075a7 */ /* 0x0022a4000806017f */
[----:B--2---:R-:W-:Y:S05]  /*c590*/  @!P3 NANOSLEEP.SYNCS 0x989680 ;  /* 0x009896800000b95d */ /* 0x004fea0003900000 */
[----:B------:R-:W2:Y:S02]  /*c5a0*/  @!P3 SYNCS.PHASECHK.TRANS64 P3, [R5+URZ+0x38880], R2 ;  /* 0x038880020500b5a7 */ /* 0x000ea4000806007f */
[----:B--2---:R-:W-:Y:S05]  /*c5b0*/  @!P3 BRA `(.L_x_44) ;  /* 0xfffffffc00f0b947 */ /* 0x004fea000383ffff */
[----:B------:R-:W-:Y:S05]  /*c5c0*/  BRA `(.L_x_98) ;  /* 0xffffffd400947947 */ /* 0x000fea000383ffff */
.L_x_46:
[----:B--2---:R2:W3:Y:S02]  /*c5d0*/  SYNCS.PHASECHK.TRANS64.TRYWAIT P3, [R5+URZ+0x38840], R2 ;  /* 0x03884002050075a7 */ /* 0x0044e4000806017f */
[----:B---3--:R-:W-:Y:S05]  /*c5e0*/  @!P3 NANOSLEEP.SYNCS 0x989680 ;  /* 0x009896800000b95d */ /* 0x008fea0003900000 */
[----:B------:R-:W3:Y:S02]  /*c5f0*/  @!P3 SYNCS.PHASECHK.TRANS64 P3, [R5+URZ+0x38840], R2 ;  /* 0x038840020500b5a7 */ /* 0x000ee4000806007f */
[----:B---3--:R-:W-:Y:S05]  /*c600*/  @!P3 BRA `(.L_x_46) ;  /* 0xfffffffc00f0b947 */ /* 0x008fea000383ffff */
[----:B------:R-:W-:Y:S05]  /*c610*/  BRA `(.L_x_99) ;  /* 0xffffffd800007947 */ /* 0x000fea000383ffff */
.L_x_48:
[----:B-1----:R-:W-:-:S04]  /*c620*/  IMAD.U32 R3, RZ, RZ, UR40 ;  /* 0x00000028ff037e24 */ /* 0x002fc8000f8e00ff */
[----:B------:R1:W3:Y:S03]  /*c630*/  SYNCS.PHASECHK.TRANS64.TRYWAIT P0, [R3+URZ+0x38820], R2 ;  /* 0x03882002030075a7 */ /* 0x0002e6000800017f */
[----:B---3--:R-:W-:Y:S05]  /*c640*/  @!P0 NANOSLEEP.SYNCS 0x989680 ;  /* 0x009896800000895d */ /* 0x008fea0003900000 */
[----:B------:R-:W3:Y:S02]  /*c650*/  @!P0 SYNCS.PHASECHK.TRANS64 P0, [R3+URZ+0x38820], R2 ;  /* 0x03882002030085a7 */ /* 0x000ee4000800007f */
[----:B---3--:R-:W-:Y:S05]  /*c660*/  @!P0 BRA `(.L_x_48) ;  /* 0xfffffffc00ec8947 */ /* 0x008fea000383ffff */
[----:B------:R-:W-:Y:S05]  /*c670*/  BRA `(.L_x_100) ;  /* 0xffffffd800cc7947 */ /* 0x000fea000383ffff */
.L_x_54:
[----:B---3--:R3:W4:Y:S02]  /*c680*/  SYNCS.PHASECHK.TRANS64.TRYWAIT P0, [R4+URZ+0x38880], R2 ;  /* 0x03888002040075a7 */ /* 0x008724000800017f */
[----:B----4-:R-:W-:Y:S05]  /*c690*/  @!P0 NANOSLEEP.SYNCS 0x989680 ;  /* 0x009896800000895d */ /* 0x010fea0003900000 */
[----:B------:R-:W4:Y:S02]  /*c6a0*/  @!P0 SYNCS.PHASECHK.TRANS64 P0, [R4+URZ+0x38880], R2 ;  /* 0x03888002040085a7 */ /* 0x000f24000800007f */
[----:B----4-:R-:W-:Y:S05]  /*c6b0*/  @!P0 BRA `(.L_x_54) ;  /* 0xfffffffc00f08947 */ /* 0x010fea000383ffff */
[----:B------:R-:W-:Y:S05]  /*c6c0*/  BRA `(.L_x_101) ;  /* 0xffffffdc00707947 */ /* 0x000fea000383ffff */
.L_x_60:
[----:B-1----:R1:W2:Y:S02]  /*c6d0*/  SYNCS.PHASECHK.TRANS64.TRYWAIT P0, [R4+URZ+0x38840], R2 ;  /* 0x03884002040075a7 */ /* 0x0022a4000800017f */
[----:B--2---:R-:W-:Y:S05]  /*c6e0*/  @!P0 NANOSLEEP.SYNCS 0x989680 ;  /* 0x009896800000895d */ /* 0x004fea0003900000 */
[----:B------:R-:W2:Y:S02]  /*c6f0*/  @!P0 SYNCS.PHASECHK.TRANS64 P0, [R4+URZ+0x38840], R2 ;  /* 0x03884002040085a7 */ /* 0x000ea4000800007f */
[----:B--2---:R-:W-:Y:S05]  /*c700*/  @!P0 BRA `(.L_x_60) ;  /* 0xfffffffc00f08947 */ /* 0x004fea000383ffff */
[----:B------:R-:W-:Y:S05]  /*c710*/  BRA `(.L_x_102) ;  /* 0xffffffe000347947 */ /* 0x000fea000383ffff */
.L_x_67:
[----:B---3--:R-:W3:Y:S02]  /*c720*/  LDL R3, [R1] ;  /* 0x0000000001037983 */ /* 0x008ee40000100800 */
[----:B---3--:R3:W4:Y:S02]  /*c730*/  SYNCS.PHASECHK.TRANS64.TRYWAIT P3, [R3+URZ+0x38870], R2 ;  /* 0x03887002030075a7 */ /* 0x008724000806017f */
[----:B----4-:R-:W-:Y:S05]  /*c740*/  @!P3 NANOSLEEP.SYNCS 0x989680 ;  /* 0x009896800000b95d */ /* 0x010fea0003900000 */
[----:B------:R-:W4:Y:S02]  /*c750*/  @!P3 SYNCS.PHASECHK.TRANS64 P3, [R3+URZ+0x38870], R2 ;  /* 0x038870020300b5a7 */ /* 0x000f24000806007f */
[----:B----4-:R-:W-:Y:S05]  /*c760*/  @!P3 BRA `(.L_x_67) ;  /* 0xfffffffc00ecb947 */ /* 0x010fea000383ffff */
[----:B------:R-:W-:Y:S05]  /*c770*/  BRA `(.L_x_103) ;  /* 0xffffffe400147947 */ /* 0x000fea000383ffff */
.L_x_69:
[----:B---3--:R-:W3:Y:S02]  /*c780*/  LDL R3, [R1] ;  /* 0x0000000001037983 */ /* 0x008ee40000100800 */
[----:B---3--:R3:W4:Y:S02]  /*c790*/  SYNCS.PHASECHK.TRANS64.TRYWAIT P3, [R3+URZ+0x38860], R2 ;  /* 0x03886002030075a7 */ /* 0x008724000806017f */
[----:B----4-:R-:W-:Y:S05]  /*c7a0*/  @!P3 NANOSLEEP.SYNCS 0x989680 ;  /* 0x009896800000b95d */ /* 0x010fea0003900000 */
[----:B------:R-:W4:Y:S02]  /*c7b0*/  @!P3 SYNCS.PHASECHK.TRANS64 P3, [R3+URZ+0x38860], R2 ;  /* 0x038860020300b5a7 */ /* 0x000f24000806007f */
[----:B----4-:R-:W-:Y:S05]  /*c7c0*/  @!P3 BRA `(.L_x_69) ;  /* 0xfffffffc00ecb947 */ /* 0x010fea000383ffff */
[----:B------:R-:W-:Y:S05]  /*c7d0*/  BRA `(.L_x_104) ;  /* 0xffffffe4001c7947 */ /* 0x000fea000383ffff */
.L_x_74:
[----:B-1----:R1:W3:Y:S02]  /*c7e0*/  SYNCS.PHASECHK.TRANS64.TRYWAIT P0, [R21+URZ+0x38870], R0 ;  /* 0x03887000150075a7 */ /* 0x0022e4000800017f */
[----:B---3--:R-:W-:Y:S05]  /*c7f0*/  @!P0 NANOSLEEP.SYNCS 0x989680 ;  /* 0x009896800000895d */ /* 0x008fea0003900000 */
[----:B------:R-:W3:Y:S02]  /*c800*/  @!P0 SYNCS.PHASECHK.TRANS64 P0, [R21+URZ+0x38870], R0 ;  /* 0x03887000150085a7 */ /* 0x000ee4000800007f */
[----:B---3--:R-:W-:Y:S05]  /*c810*/  @!P0 BRA `(.L_x_74) ;  /* 0xfffffffc00f08947 */ /* 0x008fea000383ffff */
[----:B------:R-:W-:Y:S05]  /*c820*/  BRA `(.L_x_105) ;  /* 0xffffffec00587947 */ /* 0x000fea000383ffff */
.L_x_76:
[----:B-1----:R1:W3:Y:S02]  /*c830*/  SYNCS.PHASECHK.TRANS64.TRYWAIT P0, [R21+URZ+0x38860], R0 ;  /* 0x03886000150075a7 */ /* 0x0022e4000800017f */
[----:B---3--:R-:W-:Y:S05]  /*c840*/  @!P0 NANOSLEEP.SYNCS 0x989680 ;  /* 0x009896800000895d */ /* 0x008fea0003900000 */
[----:B------:R-:W3:Y:S02]  /*c850*/  @!P0 SYNCS.PHASECHK.TRANS64 P0, [R21+URZ+0x38860], R0 ;  /* 0x03886000150085a7 */ /* 0x000ee4000800007f */
[----:B---3--:R-:W-:Y:S05]  /*c860*/  @!P0 BRA `(.L_x_76) ;  /* 0xfffffffc00f08947 */ /* 0x008fea000383ffff */
[----:B------:R-:W-:Y:S05]  /*c870*/  BRA `(.L_x_106) ;  /* 0xffffffec00607947 */ /* 0x000fea000383ffff */
.L_x_79:
[----:B-1----:R1:W2:Y:S02]  /*c880*/  SYNCS.PHASECHK.TRANS64.TRYWAIT P0, [R9+URZ+0x38820], R0 ;  /* 0x03882000090075a7 */ /* 0x0022a4000800017f */
[----:B--2---:R-:W-:Y:S05]  /*c890*/  @!P0 NANOSLEEP.SYNCS 0x989680 ;  /* 0x009896800000895d */ /* 0x004fea0003900000 */
[----:B------:R-:W2:Y:S02]  /*c8a0*/  @!P0 SYNCS.PHASECHK.TRANS64 P0, [R9+URZ+0x38820], R0 ;  /* 0x03882000090085a7 */ /* 0x000ea4000800007f */
[----:B--2---:R-:W-:Y:S05]  /*c8b0*/  @!P0 BRA `(.L_x_79) ;  /* 0xfffffffc00f08947 */ /* 0x004fea000383ffff */
[----:B------:R-:W-:Y:S05]  /*c8c0*/  BRA `(.L_x_107) ;  /* 0xfffffff400ac7947 */ /* 0x000fea000383ffff */
.L_x_83:
[----:B-1----:R1:W2:Y:S02]  /*c8d0*/  SYNCS.PHASECHK.TRANS64.TRYWAIT P1, [R5+URZ], R4 ;  /* 0x00000004050075a7 */ /* 0x0022a4000802017f */
[----:B--2---:R-:W-:Y:S05]  /*c8e0*/  @!P1 NANOSLEEP.SYNCS 0x989680 ;  /* 0x009896800000995d */ /* 0x004fea0003900000 */
[----:B------:R-:W2:Y:S02]  /*c8f0*/  @!P1 SYNCS.PHASECHK.TRANS64 P1, [R5+URZ], R4 ;  /* 0x00000004050095a7 */ /* 0x000ea4000802007f */
[----:B--2---:R-:W-:Y:S05]  /*c900*/  @!P1 BRA `(.L_x_83) ;  /* 0xfffffffc00f09947 */ /* 0x004fea000383ffff */
[----:B------:R-:W-:Y:S05]  /*c910*/  BRA `(.L_x_108) ;  /* 0xfffffff800087947 */ /* 0x000fea000383ffff */
.L_x_84:
[----:B--2---:R2:W3:Y:S02]  /*c920*/  SYNCS.PHASECHK.TRANS64.TRYWAIT P1, [R7+URZ], R0 ;  /* 0x00000000070075a7 */ /* 0x0044e4000802017f */
[----:B---3--:R-:W-:Y:S05]  /*c930*/  @!P1 NANOSLEEP.SYNCS 0x989680 ;  /* 0x009896800000995d */ /* 0x008fea0003900000 */
[----:B------:R-:W3:Y:S02]  /*c940*/  @!P1 SYNCS.PHASECHK.TRANS64 P1, [R7+URZ], R0 ;  /* 0x00000000070095a7 */ /* 0x000ee4000802007f */
[----:B---3--:R-:W-:Y:S05]  /*c950*/  @!P1 BRA `(.L_x_84) ;  /* 0xfffffffc00f09947 */ /* 0x008fea000383ffff */
[----:B------:R-:W-:Y:S05]  /*c960*/  BRA `(.L_x_109) ;  /* 0xfffffff400fc7947 */ /* 0x000fea000383ffff */
.L_x_86:
[----:B-1----:R1:W3:Y:S02]  /*c970*/  SYNCS.PHASECHK.TRANS64.TRYWAIT P1, [R5+URZ+0x38860], R4 ;  /* 0x03886004050075a7 */ /* 0x0022e4000802017f */
[----:B---3--:R-:W-:Y:S05]  /*c980*/  @!P1 NANOSLEEP.SYNCS 0x989680 ;  /* 0x009896800000995d */ /* 0x008fea0003900000 */
[----:B------:R-:W3:Y:S02]  /*c990*/  @!P1 SYNCS.PHASECHK.TRANS64 P1, [R5+URZ+0x38860], R4 ;  /* 0x03886004050095a7 */ /* 0x000ee4000802007f */
[----:B---3--:R-:W-:Y:S05]  /*c9a0*/  @!P1 BRA `(.L_x_86) ;  /* 0xfffffffc00f09947 */ /* 0x008fea000383ffff */
[----:B------:R-:W-:Y:S05]  /*c9b0*/  BRA `(.L_x_110) ;  /* 0xfffffff800007947 */ /* 0x000fea000383ffff */
.L_x_88:
[----:B---3--:R3:W4:Y:S02]  /*c9c0*/  SYNCS.PHASECHK.TRANS64.TRYWAIT P1, [R3+URZ+0x38860], R0 ;  /* 0x03886000030075a7 */ /* 0x008724000802017f */
[----:B----4-:R-:W-:Y:S05]  /*c9d0*/  @!P1 NANOSLEEP.SYNCS 0x989680 ;  /* 0x009896800000995d */ /* 0x010fea0003900000 */
[----:B------:R-:W4:Y:S02]  /*c9e0*/  @!P1 SYNCS.PHASECHK.TRANS64 P1, [R3+URZ+0x38860], R0 ;  /* 0x03886000030095a7 */ /* 0x000f24000802007f */
[----:B----4-:R-:W-:Y:S05]  /*c9f0*/  @!P1 BRA `(.L_x_88) ;  /* 0xfffffffc00f09947 */ /* 0x010fea000383ffff */
[----:B------:R-:W-:Y:S05]  /*ca00*/  BRA `(.L_x_111) ;  /* 0xfffffff800007947 */ /* 0x000fea000383ffff */
.L_x_90:
[----:B----4-:R4:W1:Y:S02]  /*ca10*/  SYNCS.PHASECHK.TRANS64.TRYWAIT P0, [R5+URZ+0x38880], R4 ;  /* 0x03888004050075a7 */ /* 0x010864000800017f */
[----:B-1----:R-:W-:Y:S05]  /*ca20*/  @!P0 NANOSLEEP.SYNCS 0x989680 ;  /* 0x009896800000895d */ /* 0x002fea0003900000 */
[----:B------:R-:W1:Y:S02]  /*ca30*/  @!P0 SYNCS.PHASECHK.TRANS64 P0, [R5+URZ+0x38880], R4 ;  /* 0x03888004050085a7 */ /* 0x000e64000800007f */
[----:B-1----:R-:W-:Y:S05]  /*ca40*/  @!P0 BRA `(.L_x_90) ;  /* 0xfffffffc00f08947 */ /* 0x002fea000383ffff */
[----:B------:R-:W-:Y:S05]  /*ca50*/  BRA `(.L_x_91) ;  /* 0xfffffff400fc7947 */ /* 0x000fea000383ffff */
.L_x_112:
[----:B------:R-:W-:-:S00]  /*ca60*/  BRA `(.L_x_112) ;  /* 0xfffffffc00fc7947 */ /* 0x000fc0000383ffff */
[----:B------:R-:W-:-:S00]  /*ca70*/  NOP ;  /* 0x0000000000007918 */ /* 0x000fc00000000000 */
        /* <DEDUP_REMOVED lines=8> */
.L_x_2764:


//--------------------- .text._ZN7cutlass13device_kernelIN5flash11enable_sm90INS1_16FlashAttnFwdSm90INS1_25CollectiveMainloopFwdSm90ILi2EN4cute5tupleIJNS5_1CILi1EEES8_S8_EEENS6_IJNS7_ILi128EEESA_NS7_ILi256EEEEEELi256ENS_12float_e4m3_tEfNS_4arch4Sm90ELb0ELb0ELb0ELb1ELb0ELb0ELb0ELb1ELb1ELb0ELb0ELb0EEENS1_21CollectiveEpilogueFwdINS6_IJSA_SB_SA_EEES9_NS_10bfloat16_tESF_Li256ELb1ELb0ELb0ELb1EEENS1_36VarlenDynamicPersistentTileSchedulerILi128ELi128ELi256ELi128ELb0ELb0ELb1ELb0ELb1ELb1EEEEEEEEEvNT_6ParamsE --------------------------
	.section	.text._ZN7cutlass13device_kernelIN5flash11enable_sm90INS1_16FlashAttnFwdSm90INS1_25CollectiveMainloopFwdSm90ILi2EN4cute5tupleIJNS5_1CILi1EEES8_S8_EEENS6_IJNS7_ILi128EEESA_NS7_ILi256EEEEEELi256ENS_12float_e4m3_tEfNS_4arch4Sm90ELb0ELb0ELb0ELb1ELb0ELb0ELb0ELb1ELb1ELb0ELb0ELb0EEENS1_21CollectiveEpilogueFwdINS6_IJSA_SB_SA_EEES9_NS_10bfloat16_tESF_Li256ELb1ELb0ELb0ELb1EEENS1_36VarlenDynamicPersistentTileSchedulerILi128ELi128ELi256ELi128ELb0ELb0ELb1ELb0ELb1ELb1EEEEEEEEEvNT_6ParamsE,"ax",@progbits
	.align	128
.text._ZN7cutlass13device_kernelIN5flash11enable_sm90INS1_16FlashAttnFwdSm90INS1_25CollectiveMainloopFwdSm90ILi2EN4cute5tupleIJNS5_1CILi1EEES8_S8_EEENS6_IJNS7_ILi128EEESA_NS7_ILi256EEEEEELi256ENS_12float_e4m3_tEfNS_4arch4Sm90ELb0ELb0ELb0ELb1ELb0ELb0ELb0ELb1ELb1ELb0ELb0ELb0EEENS1_21CollectiveEpilogueFwdINS6_IJSA_SB_SA_EEES9_NS_10bfloat16_tESF_Li256ELb1ELb0ELb0ELb1EEENS1_36VarlenDynamicPersistentTileSchedulerILi128ELi128ELi256ELi128ELb0ELb0ELb1ELb0ELb1ELb1EEEEEEEEEvNT_6ParamsE:
        .type           _ZN7cutlass13device_kernelIN5flash11enable_sm90INS1_16FlashAttnFwdSm90INS1_25CollectiveMainloopFwdSm90ILi2EN4cute5tupleIJNS5_1CILi1EEES8_S8_EEENS6_IJNS7_ILi128EEESA_NS7_ILi256EEEEEELi256ENS_12float_e4m3_tEfNS_4arch4Sm90ELb0ELb0ELb0ELb1ELb0ELb0ELb0ELb1ELb1ELb0ELb0ELb0EEENS1_21CollectiveEpilogueFwdINS6_IJSA_SB_SA_EEES9_NS_10bfloat16_tESF_Li256ELb1ELb0ELb0ELb1EEENS1_36VarlenDynamicPersistentTileSchedulerILi128ELi128ELi256ELi128ELb0ELb0ELb1ELb0ELb1ELb1EEEEEEEEEvNT_6ParamsE,@function
        .size           _ZN7cutlass13device_kernelIN5flash11enable_sm90INS1_16FlashAttnFwdSm90INS1_25CollectiveMainloopFwdSm90ILi2EN4cute5tupleIJNS5_1CILi1EEES8_S8_EEENS6_IJNS7_ILi128EEESA_NS7_ILi256EEEEEELi256ENS_12float_e4m3_tEfNS_4arch4Sm90ELb0ELb0ELb0ELb1ELb0ELb0ELb0ELb1ELb1ELb0ELb0ELb0EEENS1_21CollectiveEpilogueFwdINS6_IJSA_SB_SA_EEES9_NS_10bfloat16_tESF_Li256ELb1ELb0ELb0ELb1EEENS1_36VarlenDynamicPersistentTileSchedulerILi128ELi128ELi256ELi128ELb0ELb0ELb1ELb0ELb1ELb1EEEEEEEEEvNT_6ParamsE,(.L_x_2765 - _ZN7cutlass13device_kernelIN5flash11enable_sm90INS1_16FlashAttnFwdSm90INS1_25CollectiveMainloopFwdSm90ILi2EN4cute5tupleIJNS5_1CILi1EEES8_S8_EEENS6_IJNS7_ILi128EEESA_NS7_ILi256EEEEEELi256ENS_12float_e4m3_tEfNS_4arch4Sm90ELb0ELb0ELb0ELb1ELb0ELb0ELb0ELb1ELb1ELb0ELb0ELb0EEENS1_21CollectiveEpilogueFwdINS6_IJSA_SB_SA_EEES9_NS_10bfloat16_tESF_Li256ELb1ELb0ELb0ELb1EEENS1_36VarlenDynamicPersistentTileSchedulerILi128ELi128ELi256ELi128ELb0ELb0ELb1ELb0ELb1ELb1EEEEEEEEEvNT_6ParamsE)
        .other          _ZN7cutlass13device_kernelIN5flash11enable_sm90INS1_16FlashAttnFwdSm90INS1_25CollectiveMainloopFwdSm90ILi2EN4cute5tupleIJNS5_1CILi1EEES8_S8_EEENS6_IJNS7_ILi128EEESA_NS7_ILi256EEEEEELi256ENS_12float_e4m3_tEfNS_4arch4Sm90ELb0ELb0ELb0ELb1ELb0ELb0ELb0ELb1ELb1ELb0ELb0ELb0EEENS1_21CollectiveEpilogueFwdINS6_IJSA_SB_SA_EEES9_NS_10bfloat16_tESF_Li256ELb1ELb0ELb0ELb1EEENS1_36VarlenDynamicPersistentTileSchedulerILi128ELi128ELi256ELi128ELb0ELb0ELb1ELb0ELb1ELb1EEEEEEEEEvNT_6ParamsE,@"STO_CUDA_ENTRY STV_DEFAULT"
_ZN7cutlass13device_kernelIN5flash11enable_sm90INS1_16FlashAttnFwdSm90INS1_25CollectiveMainloopFwdSm90ILi2EN4cute5tupleIJNS5_1CILi1EEES8_S8_EEENS6_IJNS7_ILi128EEESA_NS7_ILi256EEEEEELi256ENS_12float_e4m3_tEfNS_4arch4Sm90ELb0ELb0ELb0ELb1ELb0ELb0ELb0ELb1ELb1ELb0ELb0ELb0EEENS1_21CollectiveEpilogueFwdINS6_IJSA_SB_SA_EEES9_NS_10bfloat16_tESF_Li256ELb1ELb0ELb0ELb1EEENS1_36VarlenDynamicPersistentTileSchedulerILi128ELi128ELi256ELi128ELb0ELb0ELb1ELb0ELb1ELb1EEEEEEEEEvNT_6ParamsE:
[----:B------:R-:W0:Y:S02]  /*0000*/  LDC R1, c[0x0][0x28] ;  /* 0x00000a00ff017b82 */ /* 0x000e240000000800 */
[----:B0-----:R-:W-:Y:S01]  /*0010*/  VIADD R1, R1, 0xffffffc0 ;  /* 0xffffffc001017836 */ /* 0x001fe20000000000 */
[----:B------:R-:W0:Y:S01]  /*0020*/  S2R R3, SR_TID.X ;  /* 0x0000000000037919 */ /* 0x000e220000002100 */
[----:B------:R-:W-:Y:S01]  /*0030*/  ELECT P0, URZ, PT ;  /* 0x00000000003f782f */ /* 0x000fe20003800000 */
[----:B------:R-:W-:Y:S01]  /*0040*/  BSSY B0, `(.L_x_113) ;  /* 0x0000011000007945 */ /* 0x000fe20003800000 */
[--C-:B0-----:R-:W-:Y:S02]  /*0050*/  SHF.R.U32.HI R0, RZ, 0x5, R3.reuse ;  /* 0x00000005ff007819 */ /* 0x101fe40000011603 */
[----:B------:R-:W-:-:S03]  /*0060*/  SHF.R.U32.HI R23, RZ, 0x7, R3 ;  /* 0x00000007ff177819 */ /* 0x000fc60000011603 */
[----:B------:R-:W0:Y:S02]  /*0070*/  SHFL.IDX PT, R2, R0, RZ, 0x1f ;  /* 0x00001fff00027589 */ /* 0x000e2400000e0000 */
[----:B0-----:R-:W-:-:S13]  /*0080*/  ISETP.EQ.AND P0, PT, R2, RZ, P0 ;  /* 0x000000ff0200720c */ /* 0x001fda0000702270 */
[----:B------:R-:W-:Y:S05]  /*0090*/  @!P0 BRA `(.L_x_114) ;  /* 0x00000000002c8947 */ /* 0x000fea0003800000 */
[----:B------:R-:W-:Y:S02]  /*00a0*/  ULDC.64 UR4, c[0x0][0x198] ;  /* 0x0000660000047ab9 */ /* 0x000fe40000000a00 */
[----:B------:R-:W-:Y:S02]  /*00b0*/  UIADD3 UR6, UP0, UR4, 0x270, URZ ;  /* 0x0000027004067890 */ /* 0x000fe4000ff1e03f */
[----:B------:R-:W-:Y:S02]  /*00c0*/  UIADD3 UR8, UP1, UR4, 0x370, URZ ;  /* 0x0000037004087890 */ /* 0x000fe4000ff3e03f */
[----:B------:R-:W-:Y:S02]  /*00d0*/  UIADD3 UR4, UP2, UR4, 0x470, URZ ;  /* 0x0000047004047890 */ /* 0x000fe4000ff5e03f */
[----:B------:R-:W-:Y:S02]  /*00e0*/  UIADD3.X UR7, URZ, UR5, URZ, UP0, !UPT ;  /* 0x000000053f077290 */ /* 0x000fe400087fe43f */
[----:B------:R-:W-:-:S02]  /*00f0*/  UIADD3.X UR9, URZ, UR5, URZ, UP1, !UPT ;  /* 0x000000053f097290 */ /* 0x000fc40008ffe43f */
[----:B------:R-:W-:-:S05]  /*0100*/  UIADD3.X UR5, URZ, UR5, URZ, UP2, !UPT ;  /* 0x000000053f057290 */ /* 0x000fca00097fe43f */
[----:B------:R0:W-:Y:S02]  /*0110*/  UTMACCTL.PF [UR6] ;  /* 0x00000000060079b9 */ /* 0x0001e40008040000 */
[----:B------:R0:W-:Y:S02]  /*0120*/  UTMACCTL.PF [UR8] ;  /* 0x00000000080079b9 */ /* 0x0001e40008040000 */
[----:B------:R0:W-:Y:S02]  /*0130*/  UTMACCTL.PF [UR4] ;  /* 0x00000000040079b9 */ /* 0x0001e40008040000 */
[----:B0-----:R-:W-:Y:S01]  /*0140*/  NOP ;  /* 0x0000000000007918 */ /* 0x001fe20000000000 */
.L_x_114:
[----:B------:R-:W-:Y:S05]  /*0150*/  BSYNC B0 ;  /* 0x0000000000007941 */ /* 0x000fea0003800000 */
.L_x_113:
[----:B------:R-:W-:Y:S01]  /*0160*/  VOTEU.ANY UP0, P0 ;  /* 0x00000000003f7886 */ /* 0x000fe20000000100 */
[----:B------:R-:W0:Y:S01]  /*0170*/  SHFL.IDX PT, R3, R23, RZ, 0x1f ;  /* 0x00001fff17037589 */ /* 0x000e2200000e0000 */
[----:B------:R-:W-:Y:S01]  /*0180*/  UMOV UR4, 0x1 ;  /* 0x0000000100047882 */ /* 0x000fe20000000000 */
[----:B------:R-:W-:Y:S01]  /*0190*/  UMOV UR7, 0x100 ;  /* 0x0000010000077882 */ /* 0x000fe20000000000 */
[----:B------:R-:W-:Y:S01]  /*01a0*/  VOTEU.ANY UP1, P0 ;  /* 0x00000000003f7886 */ /* 0x000fe20000020100 */
[----:B------:R-:W1:Y:S01]  /*01b0*/  @UP0 S2UR UR8, SR_CgaCtaId ;  /* 0x00000000000809c3 */ /* 0x000e620000008800 */
[----:B------:R-:W2:Y:S01]  /*01c0*/  SHFL.IDX PT, R2, R0, RZ, 0x1f ;  /* 0x00001fff00027589 */ /* 0x000ea200000e0000 */
[----:B------:R-:W-:Y:S01]  /*01d0*/  @UP0 UMOV UR6, 0x400 ;  /* 0x0000040000060882 */ /* 0x000fe20000000000 */
[----:B------:R-:W-:-:S04]  /*01e0*/  @UP0 UIADD3 UR4, -UR4, 0x100000, URZ ;  /* 0x0010000004040890 */ /* 0x000fc8000fffe13f */
[----:B------:R-:W-:Y:S02]  /*01f0*/  @UP0 USHF.L.U32 UR5, UR4, 0xb, URZ ;  /* 0x0000000b04050899 */ /* 0x000fe4000800063f */
[----:B------:R-:W-:Y:S01]  /*0200*/  @UP0 USHF.L.U32 UR4, UR4, 0x1, URZ ;  /* 0x0000000104040899 */ /* 0x000fe2000800063f */
[----:B------:R-:W-:Y:S01]  /*0210*/  VOTEU.ANY UP2, P0 ;  /* 0x00000000003f7886 */ /* 0x000fe20000040100 */
[----:B0-----:R-:W-:Y:S01]  /*0220*/  R2UR UR9, R3 ;  /* 0x00000000030972ca */ /* 0x001fe200000e0000 */
[----:B-1----:R-:W-:Y:S01]  /*0230*/  @UP0 ULEA UR8, UR8, UR6, 0x18 ;  /* 0x0000000608080291 */ /* 0x002fe2000f8ec03f */
[----:B--2---:R-:W-:Y:S01]  /*0240*/  ISETP.NE.AND P1, PT, R2, RZ, PT ;  /* 0x000000ff0200720c */ /* 0x004fe20003f25270 */
[----:B------:R-:W-:-:S04]  /*0250*/  @UP0 UIADD3 UR6, -UR7, 0x100000, URZ ;  /* 0x0010000007060890 */ /* 0x000fc8000fffe13f */
[----:B------:R-:W-:Y:S02]  /*0260*/  @UP0 USHF.L.U32 UR7, UR6, 0xb, URZ ;  /* 0x0000000b06070899 */ /* 0x000fe4000800063f */
[----:B------:R-:W-:-:S04]  /*0270*/  @UP0 USHF.L.U32 UR6, UR6, 0x1, URZ ;  /* 0x0000000106060899 */ /* 0x000fc8000800063f */
[----:B------:R-:W-:Y:S01]  /*0280*/  UISETP.NE.AND UP0, UPT, UR9, URZ, UPT ;  /* 0x0000003f0900728c */ /* 0x000fe2000bf05270 */
[----:B------:R-:W0:Y:S02]  /*0290*/  FENCE.VIEW.ASYNC.S ;  /* 0x00000000000073c6 */ /* 0x000e240000000000 */
[----:B0-----:R0:W1:Y:S05]  /*02a0*/  @UP1 SYNCS.EXCH.64 URZ, [UR8+0x38800], UR4 ;  /* 0x03880004083f15b2 */ /* 0x00106a0008000100 */
[----:B------:R0:W2:Y:S01]  /*02b0*/  @UP2 SYNCS.EXCH.64 URZ, [UR8+0x38820], UR6 ;  /* 0x03882006083f25b2 */ /* 0x0000a20008000100 */
[----:B------:R-:W-:Y:S05]  /*02c0*/  @P1 BRA `(.L_x_115) ;  /* 0x0000000000481947 */ /* 0x000fea0003800000 */
[----:B0-----:R-:W0:Y:S01]  /*02d0*/  S2UR UR5, SR_CgaCtaId ;  /* 0x00000000000579c3 */ /* 0x001e220000008800 */
[----:B------:R-:W-:Y:S01]  /*02e0*/  UMOV UR4, 0x400 ;  /* 0x0000040000047882 */ /* 0x000fe20000000000 */
[----:B------:R-:W-:Y:S01]  /*02f0*/  UMOV UR6, 0x1 ;  /* 0x0000000100067882 */ /* 0x000fe20000000000 */
[----:B------:R-:W-:Y:S01]  /*0300*/  UMOV UR9, 0x2 ;  /* 0x0000000200097882 */ /* 0x000fe20000000000 */
[----:B------:R-:W-:-:S04]  /*0310*/  UIADD3 UR6, -UR6, 0x100000, URZ ;  /* 0x0010000006067890 */ /* 0x000fc8000fffe13f */
[----:B------:R-:W-:Y:S02]  /*0320*/  USHF.L.U32 UR7, UR6, 0xb, URZ ;  /* 0x0000000b06077899 */ /* 0x000fe4000800063f */
[----:B------:R-:W-:Y:S01]  /*0330*/  USHF.L.U32 UR6, UR6, 0x1, URZ ;  /* 0x0000000106067899 */ /* 0x000fe2000800063f */
[----:B------:R-:W-:Y:S01]  /*0340*/  ELECT P0, URZ, PT ;  /* 0x00000000003f782f */ /* 0x000fe20003800000 */
[----:B0-----:R-:W-:Y:S02]  /*0350*/  ULEA UR8, UR5, UR4, 0x18 ;  /* 0x0000000405087291 */ /* 0x001fe4000f8ec03f */
[----:B------:R-:W-:-:S04]  /*0360*/  UIADD3 UR4, -UR9, 0x100000, URZ ;  /* 0x0010000009047890 */ /* 0x000fc8000fffe13f */
[----:B------:R-:W-:Y:S02]  /*0370*/  USHF.L.U32 UR5, UR4, 0xb, URZ ;  /* 0x0000000b04057899 */ /* 0x000fe4000800063f */
[----:B------:R-:W-:Y:S01]  /*0380*/  USHF.L.U32 UR4, UR4, 0x1, URZ ;  /* 0x0000000104047899 */ /* 0x000fe2000800063f */
[----:B------:R-:W0:Y:S03]  /*0390*/  FENCE.VIEW.ASYNC.S ;  /* 0x00000000000073c6 */ /* 0x000e260000000000 */
[----:B0-----:R3:W4:Y:S08]  /*03a0*/  SYNCS.EXCH.64 URZ, [UR8+0x38830], UR6 ;  /* 0x03883006083f75b2 */ /* 0x0017300008000100 */
[----:B------:R3:W0:Y:S01]  /*03b0*/  SYNCS.EXCH.64 URZ, [UR8+0x38840], UR4 ;  /* 0x03884004083f75b2 */ /* 0x0006220008000100 */
[----:B------:R3:W0:Y:S01]  /*03c0*/  SYNCS.EXCH.64 URZ, [UR8+0x38838], UR6 ;  /* 0x03883806083f75b2 */ /* 0x0006220008000100 */
[----:B------:R3:W0:Y:S02]  /*03d0*/  SYNCS.EXCH.64 URZ, [UR8+0x38848], UR4 ;  /* 0x03884804083f75b2 */ /* 0x0006240008000100 */
[----:B---3--:R-:W-:Y:S01]  /*03e0*/  NOP ;  /* 0x0000000000007918 */ /* 0x008fe20000000000 */
.L_x_115:
[----:B------:R-:W3:Y:S01]  /*03f0*/  SHFL.IDX PT, R2, R0, RZ, 0x1f ;  /* 0x00001fff00027589 */ /* 0x000ee200000e0000 */
[----:B------:R-:W-:Y:S01]  /*0400*/  NOP ;  /* 0x0000000000007918 */ /* 0x000fe20000000000 */
[----:B---3--:R-:W-:-:S13]  /*0410*/  ISETP.NE.AND P0, PT, R2, RZ, PT ;  /* 0x000000ff0200720c */ /* 0x008fda0003f05270 */
[----:B------:R-:W-:Y:S05]  /*0420*/  @P0 BRA `(.L_x_116) ;  /* 0x0000000000480947 */ /* 0x000fea0003800000 */
[----:B0-----:R-:W0:Y:S01]  /*0430*/  S2UR UR5, SR_CgaCtaId ;  /* 0x00000000000579c3 */ /* 0x001e220000008800 */
[----:B------:R-:W-:Y:S01]  /*0440*/  UMOV UR4, 0x400 ;  /* 0x0000040000047882 */ /* 0x000fe20000000000 */
[----:B------:R-:W-:Y:S01]  /*0450*/  UMOV UR6, 0x80 ;  /* 0x0000008000067882 */ /* 0x000fe20000000000 */
[----:B------:R-:W-:Y:S01]  /*0460*/  UMOV UR7, 0x100 ;  /* 0x0000010000077882 */ /* 0x000fe20000000000 */
[----:B------:R-:W-:Y:S01]  /*0470*/  ELECT P0, URZ, PT ;  /* 0x00000000003f782f */ /* 0x000fe20003800000 */
[----:B0-----:R-:W-:Y:S02]  /*0480*/  ULEA UR8, UR5, UR4, 0x18 ;  /* 0x0000000405087291 */ /* 0x001fe4000f8ec03f */
[----:B------:R-:W-:-:S04]  /*0490*/  UIADD3 UR4, -UR6, 0x100000, URZ ;  /* 0x0010000006047890 */ /* 0x000fc8000fffe13f */
[----:B------:R-:W-:Y:S02]  /*04a0*/  USHF.L.U32 UR5, UR4, 0xb, URZ ;  /* 0x0000000b04057899 */ /* 0x000fe4000800063f */
[----:B------:R-:W-:Y:S02]  /*04b0*/  USHF.L.U32 UR4, UR4, 0x1, URZ ;  /* 0x0000000104047899 */ /* 0x000fe4000800063f */
[----:B------:R-:W-:-:S04]  /*04c0*/  UIADD3 UR6, -UR7, 0x100000, URZ ;  /* 0x0010000007067890 */ /* 0x000fc8000fffe13f */
[----:B------:R-:W-:Y:S02]  /*04d0*/  USHF.L.U32 UR7, UR6, 0xb, URZ ;  /* 0x0000000b06077899 */ /* 0x000fe4000800063f */
[----:B------:R-:W-:Y:S01]  /*04e0*/  USHF.L.U32 UR6, UR6, 0x1, URZ ;  /* 0x0000000106067899 */ /* 0x000fe2000800063f */
[----:B------:R-:W0:Y:S03]  /*04f0*/  FENCE.VIEW.ASYNC.S ;  /* 0x00000000000073c6 */ /* 0x000e260000000000 */
[----:B0-----:R3:W0:Y:S08]  /*0500*/  SYNCS.EXCH.64 URZ, [UR8+0x38850], UR4 ;  /* 0x03885004083f75b2 */ /* 0x0016300008000100 */
[----:B------:R3:W0:Y:S01]  /*0510*/  SYNCS.EXCH.64 URZ, [UR8+0x38860], UR6 ;  /* 0x03886006083f75b2 */ /* 0x0006220008000100 */
[----:B------:R3:W0:Y:S01]  /*0520*/  SYNCS.EXCH.64 URZ, [UR8+0x38858], UR4 ;  /* 0x03885804083f75b2 */ /* 0x0006220008000100 */
[----:B------:R3:W0:Y:S02]  /*0530*/  SYNCS.EXCH.64 URZ, [UR8+0x38868], UR6 ;  /* 0x03886806083f75b2 */ /* 0x0006240008000100 */
[----:B---3--:R-:W-:Y:S01]  /*0540*/  NOP ;  /* 0x0000000000007918 */ /* 0x008fe20000000000 */
.L_x_116:
[----:B------:R-:W3:Y:S01]  /*0550*/  SHFL.IDX PT, R2, R0, RZ, 0x1f ;  /* 0x00001fff00027589 */ /* 0x000ee200000e0000 */
[----:B------:R-:W-:Y:S01]  /*0560*/  NOP ;  /* 0x0000000000007918 */ /* 0x000fe20000000000 */
[----:B---3--:R-:W-:-:S13]  /*0570*/  ISETP.NE.AND P0, PT, R2, RZ, PT ;  /* 0x000000ff0200720c */ /* 0x008fda0003f05270 */
[----:B------:R-:W-:Y:S05]  /*0580*/  @P0 BRA `(.L_x_117) ;  /* 0x0000000000380947 */ /* 0x000fea0003800000 */
[----:B0-----:R-:W0:Y:S01]  /*0590*/  S2UR UR5, SR_CgaCtaId ;  /* 0x00000000000579c3 */ /* 0x001e220000008800 */
[----:B------:R-:W-:Y:S01]  /*05a0*/  UMOV UR4, 0x400 ;  /* 0x0000040000047882 */ /* 0x000fe20000000000 */
[----:B------:R-:W-:Y:S01]  /*05b0*/  UMOV UR7, 0x1 ;  /* 0x0000000100077882 */ /* 0x000fe20000000000 */
[----:B------:R-:W-:Y:S01]  /*05c0*/  ELECT P0, URZ, PT ;  /* 0x00000000003f782f */ /* 0x000fe20003800000 */
[----:B0-----:R-:W-:Y:S02]  /*05d0*/  ULEA UR6, UR5, UR4, 0x18 ;  /* 0x0000000405067291 */ /* 0x001fe4000f8ec03f */
[----:B------:R-:W-:-:S04]  /*05e0*/  UIADD3 UR4, -UR7, 0x100000, URZ ;  /* 0x0010000007047890 */ /* 0x000fc8000fffe13f */
[----:B------:R-:W-:Y:S02]  /*05f0*/  USHF.L.U32 UR5, UR4, 0xb, URZ ;  /* 0x0000000b04057899 */ /* 0x000fe4000800063f */
[----:B------:R-:W-:Y:S01]  /*0600*/  USHF.L.U32 UR4, UR4, 0x1, URZ ;  /* 0x0000000104047899 */ /* 0x000fe2000800063f */
[----:B------:R-:W0:Y:S11]  /*0610*/  FENCE.VIEW.ASYNC.S ;  /* 0x00000000000073c6 */ /* 0x000e360000000000 */
[----:B0-----:R3:W0:Y:S01]  /*0620*/  SYNCS.EXCH.64 URZ, [UR6+0x38870], UR4 ;  /* 0x03887004063f75b2 */ /* 0x0016220008000100 */
[----:B------:R3:W0:Y:S01]  /*0630*/  SYNCS.EXCH.64 URZ, [UR6+0x38880], UR4 ;  /* 0x03888004063f75b2 */ /* 0x0006220008000100 */
[----:B------:R3:W0:Y:S01]  /*0640*/  SYNCS.EXCH.64 URZ, [UR6+0x38878], UR4 ;  /* 0x03887804063f75b2 */ /* 0x0006220008000100 */
[----:B------:R3:W0:Y:S02]  /*0650*/  SYNCS.EXCH.64 URZ, [UR6+0x38888], UR4 ;  /* 0x03888804063f75b2 */ /* 0x0006240008000100 */
[----:B---3--:R-:W-:Y:S01]  /*0660*/  NOP ;  /* 0x0000000000007918 */ /* 0x008fe20000000000 */
.L_x_117:
        /* <DEDUP_REMOVED lines=22> */
.L_x_118:
        /* <DEDUP_REMOVED lines=22> */
.L_x_119:
[----:B------:R-:W-:Y:S01]  /*0930*/  PLOP3.LUT P0, PT, PT, PT, UP0, 0x80, 0x0 ;  /* 0x000000000000781c */ /* 0x000fe20003f0f008 */
[----:B------:R-:W-:Y:S01]  /*0940*/  UMOV UR40, 0x1 ;  /* 0x0000000100287882 */ /* 0x000fe20000000000 */
[----:B------:R-:W-:Y:S01]  /*0950*/  NOP ;  /* 0x0000000000007918 */ /* 0x000fe20000000000 */
[----:B------:R-:W-:Y:S01]  /*0960*/  USEL UR40, UR40, 0x2, !UP0 ;  /* 0x0000000228287887 */ /* 0x000fe2000c000000 */
[----:B------:R-:W-:Y:S01]  /*0970*/  ULDC.64 UR46, c[0x0][0x208] ;  /* 0x00008200002e7ab9 */ /* 0x000fe20000000a00 */
[----:B012-4-:R-:W-:Y:S08]  /*0980*/  BAR.SYNC.DEFER_BLOCKING 0x0 ;  /* 0x0000000000007b1d */ /* 0x017ff00000010000 */
[----:B------:R-:W-:Y:S05]  /*0990*/  @!P0 BRA `(.L_x_120) ;  /* 0x000000a400f08947 */ /* 0x000fea0003800000 */
.L_x_121:
[----:B------:R-:W-:-:S08]  /*09a0*/  NOP ;  /* 0x0000000000007918 */ /* 0x000fd00000000000 */
[----:B------:R-:W0:Y:S02]  /*09b0*/  USETMAXREG.TRY_ALLOC.CTAPOOL UP0, 0xf0 ;  /* 0x000000f0000079c8 */ /* 0x000e240008000600 */
[----:B0-----:R-:W-:-:S13]  /*09c0*/  PLOP3.LUT P0, PT, PT, PT, UP0, 0x80, 0x0 ;  /* 0x000000000000781c */ /* 0x001fda0003f0f008 */
[----:B------:R-:W-:Y:S05]  /*09d0*/  @!P0 BRA `(.L_x_121) ;  /* 0xfffffffc00f08947 */ /* 0x000fea000383ffff */
[----:B------:R-:W0:Y:S01]  /*09e0*/  S2R R2, SR_TID.X ;  /* 0x0000000000027919 */ /* 0x000e220000002100 */
[----:B------:R-:W1:Y:S01]  /*09f0*/  S2UR UR5, SR_CgaCtaId ;  /* 0x00000000000579c3 */ /* 0x000e620000008800 */
[----:B------:R-:W-:-:S07]  /*0a00*/  UMOV UR4, 0x400 ;  /* 0x0000040000047882 */ /* 0x000fce0000000000 */
[----:B------:R-:W-:Y:S06]  /*0a10*/  BAR.ARV 0x8, 0x120 ;  /* 0x0204800000007b1d */ /* 0x000fec0000002000 */
[----:B-1----:R-:W-:Y:S01]  /*0a20*/  ULEA UR4, UR5, UR4, 0x18 ;  /* 0x0000000405047291 */ /* 0x002fe2000f8ec03f */
[----:B0-----:R-:W-:-:S04]  /*0a30*/  LOP3.LUT R0, R2, 0xffffff80, RZ, 0xc0, !PT ;  /* 0xffffff8002007812 */ /* 0x001fc800078ec0ff */
[----:B------:R-:W-:-:S13]  /*0a40*/  ISETP.NE.AND P0, PT, R0, 0x80, PT ;  /* 0x000000800000780c */ /* 0x000fda0003f05270 */
[----:B------:R-:W-:Y:S08]  /*0a50*/  @!P0 BAR.ARV 0x9, 0x100 ;  /* 0x0244000000008b1d */ /* 0x000ff00000002000 */
[----:B------:R-:W-:Y:S06]  /*0a60*/  BAR.SYNC.DEFER_BLOCKING 0x5, 0x180 ;  /* 0x0146000000007b1d */ /* 0x000fec0000010000 */
[----:B------:R-:W0:Y:S01]  /*0a70*/  LDS.128 R80, [UR4+0x388d0] ;  /* 0x0388d004ff507984 */ /* 0x000e220008000c00 */
[----:B------:R-:W-:Y:S01]  /*0a80*/  ULDC UR4, c[0x0][0xc14] ;  /* 0x0003050000047ab9 */ /* 0x000fe20000000800 */
[----:B------:R-:W-:Y:S06]  /*0a90*/  BAR.ARV 0x4, 0x180 ;  /* 0x0106000000007b1d */ /* 0x000fec0000002000 */
[----:B0-----:R-:W-:-:S13]  /*0aa0*/  ISETP.GE.AND P0, PT, R83, UR4, PT ;  /* 0x0000000453007c0c */ /* 0x001fda000bf06270 */
[----:B------:R-:W-:Y:S05]  /*0ab0*/  @P0 EXIT ;  /* 0x000000000000094d */ /* 0x000fea0003800000 */
[----:B------:R-:W-:Y:S01]  /*0ac0*/  VIADD R236, R2, 0xffffff80 ;  /* 0xffffff8002ec7836 */ /* 0x000fe20000000000 */
[----:B------:R-:W-:Y:S01]  /*0ad0*/  R2UR UR5, R82 ;  /* 0x00000000520572ca */ /* 0x000fe200000e0000 */
[----:B------:R-:W-:Y:S01]  /*0ae0*/  ULOP3.LUT UR45, UR40, 0x1, URZ, 0xfc, !UPT ;  /* 0x00000001282d7892 */ /* 0x000fe2000f8efc3f */
[----:B------:R-:W-:Y:S02]  /*0af0*/  UMOV UR44, URZ ;  /* 0x0000003f002c7c82 */ /* 0x000fe40008000000 */
[----:B------:R-:W-:Y:S01]  /*0b00*/  SHF.R.S32.HI R3, RZ, 0x1f, R236 ;  /* 0x0000001fff037819 */ /* 0x000fe200000114ec */
[----:B------:R-:W-:Y:S01]  /*0b10*/  UMOV UR43, URZ ;  /* 0x0000003f002b7c82 */ /* 0x000fe20008000000 */
[----:B------:R-:W-:Y:S02]  /*0b20*/  UMOV UR51, URZ ;  /* 0x0000003f00337c82 */ /* 0x000fe40008000000 */
[CC--:B------:R-:W-:Y:S02]  /*0b30*/  LEA.HI R5, R3.reuse, R236.reuse, RZ, 0x7 ;  /* 0x000000ec03057211 */ /* 0x0c0fe400078f38ff */
[----:B------:R-:W-:-:S02]  /*0b40*/  LEA.HI R0, R3, R236, RZ, 0x4 ;  /* 0x000000ec03007211 */ /* 0x000fc400078f20ff */
[----:B------:R-:W-:Y:S02]  /*0b50*/  LOP3.LUT R7, R5, 0xffffff80, RZ, 0xc0, !PT ;  /* 0xffffff8005077812 */ /* 0x000fe400078ec0ff */
[----:B------:R-:W-:Y:S02]  /*0b60*/  SHF.R.S32.HI R9, RZ, 0x4, R0 ;  /* 0x00000004ff097819 */ /* 0x000fe40000011400 */
[----:B------:R-:W-:Y:S01]  /*0b70*/  SHF.R.S32.HI R232, RZ, 0x7, R5 ;  /* 0x00000007ffe87819 */ /* 0x000fe20000011405 */
[----:B------:R-:W-:Y:S01]  /*0b80*/  IMAD.IADD R22, R236, 0x1, -R7 ;  /* 0x00000001ec167824 */ /* 0x000fe200078e0a07 */
[----:B------:R-:W-:Y:S02]  /*0b90*/  LEA.HI R2, R3, R236, RZ, 0x5 ;  /* 0x000000ec03027211 */ /* 0x000fe400078f28ff */
[----:B------:R-:W-:Y:S02]  /*0ba0*/  LOP3.LUT R7, R0, 0x3fffff0, RZ, 0xc0, !PT ;  /* 0x03fffff000077812 */ /* 0x000fe400078ec0ff */
[----:B------:R-:W-:Y:S01]  /*0bb0*/  SHF.R.S32.HI R11, RZ, 0x1f, R22 ;  /* 0x0000001fff0b7819 */ /* 0x000fe20000011416 */
[----:B------:R-:W-:Y:S01]  /*0bc0*/  IMAD.SHL.U32 R2, R2, 0x20, RZ ;  /* 0x0000002002027824 */ /* 0x000fe200078e00ff */
[----:B------:R-:W-:Y:S01]  /*0bd0*/  LEA.HI R0, R0, R9, RZ, 0x1 ;  /* 0x0000000900007211 */ /* 0x000fe200078f08ff */
[----:B------:R-:W-:Y:S01]  /*0be0*/  IMAD.IADD R7, R236, 0x1, -R7 ;  /* 0x00000001ec077824 */ /* 0x000fe200078e0a07 */
[----:B------:R-:W-:-:S02]  /*0bf0*/  LEA.HI R4, R11, R22, RZ, 0x2 ;  /* 0x000000160b047211 */ /* 0x000fc400078f10ff */
[----:B------:R-:W-:Y:S02]  /*0c00*/  LEA.HI R5, R5, R232, RZ, 0x1 ;  /* 0x000000e805057211 */ /* 0x000fe400078f08ff */
[--C-:B------:R-:W-:Y:S02]  /*0c10*/  SHF.R.S32.HI R6, RZ, 0x2, R4.reuse ;  /* 0x00000002ff067819 */ /* 0x100fe40000011404 */
[----:B------:R-:W-:Y:S02]  /*0c20*/  SHF.R.S32.HI R13, RZ, 0x1f, R4 ;  /* 0x0000001fff0d7819 */ /* 0x000fe40000011404 */
[----:B------:R-:W-:Y:S02]  /*0c30*/  LOP3.LUT R0, R0, 0x1ffffffe, RZ, 0xc0, !PT ;  /* 0x1ffffffe00007812 */ /* 0x000fe400078ec0ff */
[----:B------:R-:W-:Y:S02]  /*0c40*/  LEA.HI R13, R13, R6, RZ, 0x3 ;  /* 0x000000060d0d7211 */ /* 0x000fe400078f18ff */
[----:B------:R-:W-:Y:S01]  /*0c50*/  LOP3.LUT R5, R5, 0x3fffffe, RZ, 0xc0, !PT ;  /* 0x03fffffe05057812 */ /* 0x000fe200078ec0ff */
[----:B------:R-:W-:Y:S01]  /*0c60*/  IMAD.IADD R0, R9, 0x1, -R0 ;  /* 0x0000000109007824 */ /* 0x000fe200078e0a00 */
[----:B------:R-:W-:-:S02]  /*0c70*/  LOP3.LUT R13, R13, 0xfffffff8, RZ, 0xc0, !PT ;  /* 0xfffffff80d0d7812 */ /* 0x000fc400078ec0ff */
[----:B------:R-:W-:Y:S01]  /*0c80*/  LEA.HI R11, R11, R22, RZ, 0x5 ;  /* 0x000000160b0b7211 */ /* 0x000fe200078f28ff */
[----:B------:R-:W-:Y:S01]  /*0c90*/  IMAD.IADD R234, R232, 0x1, -R5 ;  /* 0x00000001e8ea7824 */ /* 0x000fe200078e0a05 */
[----:B------:R-:W-:Y:S01]  /*0ca0*/  LEA.HI R3, R3, R236, RZ, 0x3 ;  /* 0x000000ec03037211 */ /* 0x000fe200078f18ff */
[----:B------:R-:W-:Y:S01]  /*0cb0*/  IMAD.IADD R6, R6, 0x1, -R13 ;  /* 0x0000000106067824 */ /* 0x000fe200078e0a0d */
[----:B------:R-:W-:Y:S02]  /*0cc0*/  LOP3.LUT R2, R2, 0xfffffc00, RZ, 0xc0, !PT ;  /* 0xfffffc0002027812 */ /* 0x000fe400078ec0ff */
[----:B------:R-:W-:Y:S02]  /*0cd0*/  LOP3.LUT R9, R4, 0x7ffffffc, RZ, 0xc0, !PT ;  /* 0x7ffffffc04097812 */ /* 0x000fe400078ec0ff */
[----:B------:R-:W-:Y:S01]  /*0ce0*/  SHF.R.S32.HI R11, RZ, 0x5, R11 ;  /* 0x00000005ff0b7819 */ /* 0x000fe2000001140b */
[----:B------:R-:W-:Y:S01]  /*0cf0*/  IMAD R7, R7, 0x40, R2 ;  /* 0x0000004007077824 */ /* 0x000fe200078e0202 */
[----:B------:R-:W-:Y:S01]  /*0d00*/  LOP3.LUT R5, R3, 0x1ffffff8, RZ, 0xc0, !PT ;  /* 0x1ffffff803057812 */ /* 0x000fe200078ec0ff */
[----:B------:R-:W-:Y:S01]  /*0d10*/  IMAD.MOV.U32 R2, RZ, RZ, -0x2 ;  /* 0xfffffffeff027424 */ /* 0x000fe200078e00ff */
[----:B------:R-:W-:Y:S01]  /*0d20*/  SHF.R.S32.HI R18, RZ, 0x3, R3 ;  /* 0x00000003ff127819 */ /* 0x000fe20000011403 */
[----:B------:R-:W-:-:S02]  /*0d30*/  IMAD.IADD R9, R22, 0x1, -R9 ;  /* 0x0000000116097824 */ /* 0x000fc400078e0a09 */
[----:B------:R-:W-:Y:S02]  /*0d40*/  IMAD R11, R11, 0x10, R6 ;  /* 0x000000100b0b7824 */ /* 0x000fe400078e0206 */
[----:B------:R-:W-:Y:S02]  /*0d50*/  IMAD.IADD R5, R236, 0x1, -R5 ;  /* 0x00000001ec057824 */ /* 0x000fe400078e0a05 */
[----:B------:R-:W-:Y:S02]  /*0d60*/  IMAD R235, R0, 0x8, R7 ;  /* 0x0000000800eb7824 */ /* 0x000fe400078e0207 */
[----:B------:R-:W-:Y:S02]  /*0d70*/  IMAD R233, R9, R2, 0x80 ;  /* 0x0000008009e97424 */ /* 0x000fe400078e0202 */
[----:B------:R-:W-:Y:S02]  /*0d80*/  IMAD R234, R234, 0x40, R11 ;  /* 0x00000040eaea7824 */ /* 0x000fe400078e020b */
[----:B------:R-:W-:-:S07]  /*0d90*/  IMAD.SHL.U32 R16, R5, 0x8, RZ ;  /* 0x0000000805107824 */ /* 0x000fce00078e00ff */
.L_x_165:
[----:B0-----:R-:W0:Y:S01]  /*0da0*/  LDC.64 R2, c[0x0][0xc60] ;  /* 0x00031800ff027b82 */ /* 0x001e220000000a00 */
[----:B------:R-:W-:Y:S01]  /*0db0*/  ULDC.64 UR8, c[0x0][0x990] ;  /* 0x0002640000087ab9 */ /* 0x000fe20000000a00 */
[----:B------:R-:W-:Y:S01]  /*0dc0*/  ULDC UR4, c[0x0][0x428] ;  /* 0x00010a0000047ab9 */ /* 0x000fe20000000800 */
[----:B------:R-:W-:Y:S01]  /*0dd0*/  ULDC.64 UR6, c[0x0][0x998] ;  /* 0x0002660000067ab9 */ /* 0x000fe20000000a00 */
[----:B0-----:R-:W-:-:S06]  /*0de0*/  IMAD.WIDE R2, R83, 0x4, R2 ;  /* 0x0000000453027825 */ /* 0x001fcc00078e0202 */
[----:B--2---:R-:W2:Y:S01]  /*0df0*/  LDG.E R2, desc[UR46][R2.64] ;  /* 0x0000002e02027981 */ /* 0x004ea2000c1e1900 */
[----:B------:R-:W-:Y:S01]  /*0e00*/  UISETP.NE.U32.AND UP2, UPT, UR8, URZ, UPT ;  /* 0x0000003f0800728c */ /* 0x000fe2000bf45070 */
[----:B-1--45:R-:W-:Y:S01]  /*0e10*/  IMAD.MOV.U32 R9, RZ, RZ, 0x3f800000 ;  /* 0x3f800000ff097424 */ /* 0x032fe200078e00ff */
[----:B------:R-:W-:Y:S02]  /*0e20*/  UISETP.NE.AND UP3, UPT, UR4, 0x1, UPT ;  /* 0x000000010400788c */ /* 0x000fe4000bf65270 */
[----:B------:R-:W-:Y:S02]  /*0e30*/  UISETP.NE.AND.EX UP2, UPT, UR9, URZ, UPT, UP2 ;  /* 0x0000003f0900728c */ /* 0x000fe4000bf45320 */
[----:B------:R-:W-:-:S04]  /*0e40*/  UISETP.NE.U32.AND UP0, UPT, UR6, URZ, UPT ;  /* 0x0000003f0600728c */ /* 0x000fc8000bf05070 */
[----:B------:R-:W-:Y:S01]  /*0e50*/  UISETP.NE.AND.EX UP0, UPT, UR7, URZ, UPT, UP0 ;  /* 0x0000003f0700728c */ /* 0x000fe2000bf05300 */
[----:B------:R-:W-:Y:S02]  /*0e60*/  PLOP3.LUT P0, PT, PT, PT, UP2, 0x80, 0x0 ;  /* 0x000000000000781c */ /* 0x000fe40003f0f028 */
[----:B------:R-:W-:Y:S02]  /*0e70*/  @UP3 ULDC UR10, c[0x0][0x42c] ;  /* 0x00010b00000a3ab9 */ /* 0x000fe40000000800 */
[----:B------:R-:W-:Y:S01]  /*0e80*/  @UP2 ULDC.64 UR14, c[0x0][0x9a8] ;  /* 0x00026a00000e2ab9 */ /* 0x000fe20000000a00 */
[----:B------:R-:W-:Y:S01]  /*0e90*/  UIMAD.WIDE.U32 UR10, UR5, UR10, URZ ;  /* 0x0000000a050a72a5 */ /* 0x000fe2000f8e003f */
[----:B------:R-:W-:Y:S01]  /*0ea0*/  PLOP3.LUT P2, PT, PT, PT, UP0, 0x80, 0x0 ;  /* 0x000000000000781c */ /* 0x000fe20003f4f008 */
[----:B------:R-:W-:-:S03]  /*0eb0*/  @UP2 ULDC.64 UR18, c[0x0][0x9b0] ;  /* 0x00026c0000122ab9 */ /* 0x000fc60000000a00 */
[----:B------:R-:W-:Y:S01]  /*0ec0*/  @UP0 ULDC.64 UR16, c[0x0][0x9b8] ;  /* 0x00026e0000100ab9 */ /* 0x000fe20000000a00 */
[----:B------:R-:W-:Y:S01]  /*0ed0*/  IMAD.MOV.U32 R0, RZ, RZ, 0x3f800000 ;  /* 0x3f800000ff007424 */ /* 0x000fe200078e00ff */
[----:B--2---:R-:W-:-:S13]  /*0ee0*/  R2UR UR36, R2 ;  /* 0x00000000022472ca */ /* 0x004fda00000e0000 */
[----:B------:R-:W-:Y:S02]  /*0ef0*/  USHF.R.S32.HI UR37, URZ, 0x1f, UR36 ;  /* 0x0000001f3f257899 */ /* 0x000fe40008011424 */
[----:B------:R-:W-:Y:S02]  /*0f00*/  @UP2 UIMAD.WIDE.U32 UR12, UR36, UR14, URZ ;  /* 0x0000000e240c22a5 */ /* 0x000fe4000f8e003f */
[----:B------:R-:W-:-:S03]  /*0f10*/  @UP2 UIMAD UR4, UR37, UR14, URZ ;  /* 0x0000000e250422a4 */ /* 0x000fc6000f8e023f */
[----:B------:R-:W-:Y:S01]  /*0f20*/  @UP3 ULDC UR14, c[0x0][0x430] ;  /* 0x00010c00000e3ab9 */ /* 0x000fe20000000800 */
[----:B------:R-:W-:-:S03]  /*0f30*/  @UP2 UIMAD UR15, UR36, UR15, UR4 ;  /* 0x0000000f240f22a4 */ /* 0x000fc6000f8e0204 */
[----:B------:R-:W-:Y:S01]  /*0f40*/  UMOV UR4, UR5 ;  /* 0x0000000500047c82 */ /* 0x000fe20008000000 */
[----:B------:R-:W-:Y:S02]  /*0f50*/  @UP3 USHF.R.U32.HI UR4, URZ, UR14, UR11 ;  /* 0x0000000e3f043299 */ /* 0x000fe4000801160b */
[----:B------:R-:W-:Y:S02]  /*0f60*/  @UP0 UIMAD.WIDE.U32 UR10, UR36, UR16, URZ ;  /* 0x00000010240a02a5 */ /* 0x000fe4000f8e003f */
[----:B------:R-:W-:Y:S02]  /*0f70*/  @UP2 USHF.R.S32.HI UR14, URZ, 0x1f, UR4 ;  /* 0x0000001f3f0e2899 */ /* 0x000fe40008011404 */
[----:B------:R-:W-:Y:S02]  /*0f80*/  @UP0 UIMAD UR16, UR37, UR16, URZ ;  /* 0x00000010251002a4 */ /* 0x000fe4000f8e023f */
[----:B------:R-:W-:Y:S02]  /*0f90*/  @UP2 UIADD3 UR13, UR13, UR15, URZ ;  /* 0x0000000f0d0d2290 */ /* 0x000fe4000fffe03f */
[----:B------:R-:W-:-:S02]  /*0fa0*/  @UP2 UIMAD UR14, UR14, UR18, URZ ;  /* 0x000000120e0e22a4 */ /* 0x000fc4000f8e023f */
[----:B------:R-:W-:Y:S02]  /*0fb0*/  @UP0 UIMAD UR16, UR36, UR17, UR16 ;  /* 0x00000011241002a4 */ /* 0x000fe4000f8e0210 */
[----:B------:R-:W-:Y:S02]  /*0fc0*/  @UP0 USHF.R.S32.HI UR15, URZ, 0x1f, UR4 ;  /* 0x0000001f3f0f0899 */ /* 0x000fe40008011404 */
[----:B------:R-:W-:Y:S02]  /*0fd0*/  @UP2 UIMAD UR14, UR4, UR19, UR14 ;  /* 0x00000013040e22a4 */ /* 0x000fe4000f8e020e */
[----:B------:R-:W-:Y:S02]  /*0fe0*/  @UP2 UIMAD.WIDE.U32 UR12, UR4, UR18, UR12 ;  /* 0x00000012040c22a5 */ /* 0x000fe4000f8e000c */
[----:B------:R-:W-:Y:S01]  /*0ff0*/  @UP0 UIADD3 UR11, UR11, UR16, URZ ;  /* 0x000000100b0b0290 */ /* 0x000fe2000fffe03f */
[----:B------:R-:W-:Y:S01]  /*1000*/  @UP0 ULDC.64 UR18, c[0x0][0x9c0] ;  /* 0x0002700000120ab9 */ /* 0x000fe20000000a00 */
[----:B------:R-:W-:-:S02]  /*1010*/  @UP2 UIADD3 UR13, UR13, UR14, URZ ;  /* 0x0000000e0d0d2290 */ /* 0x000fc4000fffe03f */
[----:B------:R-:W-:Y:S02]  /*1020*/  @UP0 UIMAD UR15, UR15, UR18, URZ ;  /* 0x000000120f0f02a4 */ /* 0x000fe4000f8e023f */
[----:B------:R-:W-:Y:S02]  /*1030*/  @UP2 ULEA UR8, UP1, UR12, UR8, 0x2 ;  /* 0x000000080c082291 */ /* 0x000fe4000f82103f */
[----:B------:R-:W-:Y:S02]  /*1040*/  @UP0 UIMAD UR15, UR4, UR19, UR15 ;  /* 0x00000013040f02a4 */ /* 0x000fe4000f8e020f */
[----:B------:R-:W-:Y:S01]  /*1050*/  @UP0 UIMAD.WIDE.U32 UR10, UR4, UR18, UR10 ;  /* 0x00000012040a02a5 */ /* 0x000fe2000f8e000a */
[----:B------:R-:W-:Y:S02]  /*1060*/  ULDC.64 UR16, c[0x0][0xa28] ;  /* 0x00028a0000107ab9 */ /* 0x000fe40000000a00 */
[----:B------:R-:W-:Y:S01]  /*1070*/  ULDC.64 UR18, c[0x0][0xa20] ;  /* 0x0002880000127ab9 */ /* 0x000fe20000000a00 */
[----:B------:R-:W-:Y:S01]  /*1080*/  @UP2 ULEA.HI.X UR9, UR12, UR9, UR13, 0x2, UP1 ;  /* 0x000000090c092291 */ /* 0x000fe200088f140d */
[----:B---3--:R-:W-:Y:S01]  /*1090*/  IMAD.U32 R4, RZ, RZ, UR8 ;  /* 0x00000008ff047e24 */ /* 0x008fe2000f8e00ff */
[----:B------:R-:W-:-:S02]  /*10a0*/  UISETP.NE.U32.AND UP4, UPT, UR16, URZ, UPT ;  /* 0x0000003f1000728c */ /* 0x000fc4000bf85070 */
[----:B------:R-:W-:Y:S02]  /*10b0*/  UISETP.NE.U32.AND UP1, UPT, UR18, URZ, UPT ;  /* 0x0000003f1200728c */ /* 0x000fe4000bf25070 */
[----:B------:R-:W-:Y:S01]  /*10c0*/  UISETP.NE.AND.EX UP2, UPT, UR17, URZ, UPT, UP4 ;  /* 0x0000003f1100728c */ /* 0x000fe2000bf45340 */
[----:B------:R-:W-:Y:S01]  /*10d0*/  IMAD.U32 R5, RZ, RZ, UR9 ;  /* 0x00000009ff057e24 */ /* 0x000fe2000f8e00ff */
[----:B------:R-:W-:Y:S02]  /*10e0*/  UISETP.NE.AND.EX UP1, UPT, UR19, URZ, UPT, UP1 ;  /* 0x0000003f1300728c */ /* 0x000fe4000bf25310 */
[----:B------:R-:W-:Y:S02]  /*10f0*/  @UP0 UIADD3 UR4, UR11, UR15, URZ ;  /* 0x0000000f0b040290 */ /* 0x000fe4000fffe03f */
[----:B------:R-:W-:Y:S01]  /*1100*/  @UP0 ULEA UR12, UP4, UR10, UR6, 0x2 ;  /* 0x000000060a0c0291 */ /* 0x000fe2000f88103f */
[----:B------:R0:W2:Y:S03]  /*1110*/  @P0 LDG.E R9, desc[UR46][R4.64] ;  /* 0x0000002e04090981 */ /* 0x0000a6000c1e1900 */
[----:B------:R-:W-:-:S02]  /*1120*/  @UP0 ULEA.HI.X UR13, UR10, UR7, UR4, 0x2, UP4 ;  /* 0x000000070a0d0291 */ /* 0x000fc4000a0f1404 */
[----:B------:R-:W-:Y:S01]  /*1130*/  @UP2 ULEA UR6, UP0, UR36, UR16, 0x2 ;  /* 0x0000001024062291 */ /* 0x000fe2000f80103f */
[----:B------:R-:W-:Y:S01]  /*1140*/  IMAD.U32 R6, RZ, RZ, UR12 ;  /* 0x0000000cff067e24 */ /* 0x000fe2000f8e00ff */
[----:B------:R-:W-:Y:S01]  /*1150*/  @UP1 ULEA UR8, UP4, UR36, UR18, 0x2 ;  /* 0x0000001224081291 */ /* 0x000fe2000f88103f */
[----:B------:R-:W-:Y:S01]  /*1160*/  PLOP3.LUT P0, PT, PT, PT, UP2, 0x80, 0x0 ;  /* 0x000000000000781c */ /* 0x000fe20003f0f028 */
[----:B------:R-:W-:Y:S01]  /*1170*/  IMAD.U32 R7, RZ, RZ, UR13 ;  /* 0x0000000dff077e24 */ /* 0x000fe2000f8e00ff */
[----:B------:R-:W-:Y:S01]  /*1180*/  PLOP3.LUT P1, PT, PT, PT, UP1, 0x80, 0x0 ;  /* 0x000000000000781c */ /* 0x000fe20003f2f018 */
[----:B------:R-:W-:Y:S02]  /*1190*/  @UP2 ULEA.HI.X UR7, UR36, UR17, UR37, 0x2, UP0 ;  /* 0x0000001124072291 */ /* 0x000fe400080f1425 */
[----:B------:R-:W-:Y:S01]  /*11a0*/  @UP1 ULEA.HI.X UR9, UR36, UR19, UR37, 0x2, UP4 ;  /* 0x0000001324091291 */ /* 0x000fe2000a0f1425 */
[----:B------:R1:W2:Y:S01]  /*11b0*/  @P2 LDG.E R0, desc[UR46][R6.64] ;  /* 0x0000002e06002981 */ /* 0x0002a2000c1e1900 */
[----:B------:R-:W-:Y:S01]  /*11c0*/  IMAD.U32 R2, RZ, RZ, UR6 ;  /* 0x00000006ff027e24 */ /* 0x000fe2000f8e00ff */
[----:B------:R-:W-:Y:S01]  /*11d0*/  ULDC UR4, c[0x0][0x404] ;  /* 0x0001010000047ab9 */ /* 0x000fe20000000800 */
[----:B0-----:R-:W-:Y:S01]  /*11e0*/  IMAD.U32 R4, RZ, RZ, UR8 ;  /* 0x00000008ff047e24 */ /* 0x001fe2000f8e00ff */
[----:B------:R-:W-:Y:S01]  /*11f0*/  UMOV UR49, URZ ;  /* 0x0000003f00317c82 */ /* 0x000fe20008000000 */
[----:B------:R-:W-:Y:S01]  /*1200*/  IMAD.U32 R3, RZ, RZ, UR7 ;  /* 0x00000007ff037e24 */ /* 0x000fe2000f8e00ff */
[----:B------:R-:W-:Y:S01]  /*1210*/  ULDC.64 UR6, c[0x0][0x3f8] ;  /* 0x0000fe0000067ab9 */ /* 0x000fe20000000a00 */
[----:B------:R-:W-:Y:S01]  /*1220*/  IMAD.U32 R5, RZ, RZ, UR9 ;  /* 0x00000009ff057e24 */ /* 0x000fe2000f8e00ff */
[----:B------:R-:W-:Y:S01]  /*1230*/  UMOV UR42, UR5 ;  /* 0x00000005002a7c82 */ /* 0x000fe20008000000 */
[----:B------:R-:W-:Y:S01]  /*1240*/  @UP3 ULDC UR8, c[0x0][0x42c] ;  /* 0x00010b0000083ab9 */ /* 0x000fe20000000800 */
[----:B------:R-:W3:Y:S04]  /*1250*/  @P0 LDG.E R2, desc[UR46][R2.64] ;  /* 0x0000002e02020981 */ /* 0x000ee8000c1e1900 */
[----:B------:R-:W4:Y:S01]  /*1260*/  @P1 LDG.E R4, desc[UR46][R4.64] ;  /* 0x0000002e04041981 */ /* 0x000f22000c1e1900 */
[----:B------:R-:W-:-:S03]  /*1270*/  UISETP.NE.U32.AND UP0, UPT, UR6, URZ, UPT ;  /* 0x0000003f0600728c */ /* 0x000fc6000bf05070 */
[----:B------:R-:W-:Y:S01]  /*1280*/  ULDC UR6, c[0x0][0x2e0] ;  /* 0x0000b80000067ab9 */ /* 0x000fe20000000800 */
[----:B------:R-:W-:-:S03]  /*1290*/  UISETP.NE.AND.EX UP0, UPT, UR7, URZ, UPT, UP0 ;  /* 0x0000003f0700728c */ /* 0x000fc6000bf05300 */
[----:B------:R-:W-:Y:S01]  /*12a0*/  ULDC UR7, c[0x0][0x988] ;  /* 0x0002620000077ab9 */ /* 0x000fe20000000800 */
[----:B------:R-:W-:-:S04]  /*12b0*/  USEL UR4, UR4, 0x1, UP0 ;  /* 0x0000000104047887 */ /* 0x000fc80008000000 */
[----:B------:R-:W-:Y:S01]  /*12c0*/  UIMAD UR4, UR4, UR6, URZ ;  /* 0x00000006040472a4 */ /* 0x000fe2000f8e023f */
        /* <DEDUP_REMOVED lines=55> */
[----:B------:R-:W-:Y:S01]  /*1640*/  CS2R R164, SRZ ;  /* 0x0000000000a47805 */ /* 0x000fe2000001ff00 */
[----:B------:R-:W-:Y:S01]  /*1650*/  IMAD.MOV.U32 R13, RZ, RZ, RZ ;  /* 0x000000ffff0d7224 */ /* 0x000fe200078e00ff */
[----:B------:R-:W-:Y:S01]  /*1660*/  CS2R R166, SRZ ;  /* 0x0000000000a67805 */ /* 0x000fe2000001ff00 */
[----:B------:R-:W-:Y:S01]  /*1670*/  IMAD.MOV.U32 R11, RZ, RZ, RZ ;  /* 0x000000ffff0b7224 */ /* 0x000fe200078e00ff */
[----:B-1----:R-:W-:Y:S01]  /*1680*/  CS2R R6, SRZ ;  /* 0x0000000000067805 */ /* 0x002fe2000001ff00 */
[----:B------:R-:W-:Y:S02]  /*1690*/  IMAD.MOV.U32 R168, RZ, RZ, RZ ;  /* 0x000000ffffa87224 */ /* 0x000fe400078e00ff */
[----:B------:R-:W-:Y:S02]  /*16a0*/  IMAD.MOV.U32 R170, RZ, RZ, RZ ;  /* 0x000000ffffaa7224 */ /* 0x000fe400078e00ff */
[----:B--2---:R-:W-:-:S04]  /*16b0*/  FMUL.FTZ R0, R9, R0 ;  /* 0x0000000009007220 */ /* 0x004fc80000410000 */
[----:B------:R-:W-:Y:S01]  /*16c0*/  FMUL.FTZ R0, R0, UR7 ;  /* 0x0000000700007c20 */ /* 0x000fe20008410000 */
[----:B------:R-:W-:-:S04]  /*16d0*/  IMAD.MOV.U32 R9, RZ, RZ, RZ ;  /* 0x000000ffff097224 */ /* 0x000fc800078e00ff */
[----:B------:R-:W-:Y:S02]  /*16e0*/  R2UR UR38, R0 ;  /* 0x00000000002672ca */ /* 0x000fe400000e0000 */
[----:B---3--:R-:W-:Y:S02]  /*16f0*/  @P0 R2UR UR49, R2 ;  /* 0x00000000023102ca */ /* 0x008fe400000e0000 */
[----:B----4-:R-:W-:Y:S01]  /*1700*/  @P1 R2UR UR4, R4 ;  /* 0x00000000040412ca */ /* 0x010fe200000e0000 */
[----:B------:R-:W-:Y:S01]  /*1710*/  IMAD.MOV.U32 R0, RZ, RZ, RZ ;  /* 0x000000ffff007224 */ /* 0x000fe200078e00ff */
[----:B------:R-:W-:Y:S01]  /*1720*/  PLOP3.LUT P0, PT, PT, PT, PT, 0x80, 0x0 ;  /* 0x000000000000781c */ /* 0x000fe20003f0f070 */
[----:B------:R-:W-:Y:S01]  /*1730*/  IMAD.MOV.U32 R4, RZ, RZ, RZ ;  /* 0x000000ffff047224 */ /* 0x000fe200078e00ff */
[----:B------:R-:W-:Y:S11]  /*1740*/  @P1 BRA `(.L_x_122) ;  /* 0x0000000000341947 */ /* 0x000ff60003800000 */
[----:B------:R-:W-:Y:S02]  /*1750*/  ULDC.64 UR6, c[0x0][0xa08] ;  /* 0x0002820000067ab9 */ /* 0x000fe40000000a00 */
[----:B------:R-:W-:-:S04]  /*1760*/  ISETP.NE.U32.AND P1, PT, RZ, UR6, PT ;  /* 0x00000006ff007c0c */ /* 0x000fc8000bf25070 */
[----:B------:R-:W-:-:S13]  /*1770*/  ISETP.NE.AND.EX P1, PT, RZ, UR7, PT, P1 ;  /* 0x00000007ff007c0c */ /* 0x000fda000bf25310 */
[----:B------:R-:W-:Y:S05]  /*1780*/  @!P1 BRA `(.L_x_122) ;  /* 0x0000000000249947 */ /* 0x000fea0003800000 */
[----:B------:R-:W-:Y:S02]  /*1790*/  ULDC.64 UR6, c[0x0][0xa08] ;  /* 0x0002820000067ab9 */ /* 0x000fe40000000a00 */
[----:B------:R-:W-:-:S06]  /*17a0*/  UIMAD.WIDE UR6, UR36, 0x4, UR6 ;  /* 0x00000004240678a5 */ /* 0x000fcc000f8e0206 */
[----:B------:R-:W-:Y:S02]  /*17b0*/  IMAD.U32 R2, RZ, RZ, UR6 ;  /* 0x00000006ff027e24 */ /* 0x000fe4000f8e00ff */
[----:B------:R-:W-:-:S05]  /*17c0*/  IMAD.U32 R3, RZ, RZ, UR7 ;  /* 0x00000007ff037e24 */ /* 0x000fca000f8e00ff */
[----:B------:R-:W2:Y:S04]  /*17d0*/  LDG.E R8, desc[UR46][R2.64] ;  /* 0x0000002e02087981 */ /* 0x000ea8000c1e1900 */
[----:B------:R-:W3:Y:S01]  /*17e0*/  LDG.E R5, desc[UR46][R2.64+0x4] ;  /* 0x0000042e02057981 */ /* 0x000ee2000c1e1900 */
[----:B--2---:R-:W-:Y:S02]  /*17f0*/  R2UR UR4, R8 ;  /* 0x00000000080472ca */ /* 0x004fe400000e0000 */
[----:B---3--:R-:W-:-:S13]  /*1800*/  R2UR UR6, R5 ;  /* 0x00000000050672ca */ /* 0x008fda00000e0000 */
[----:B------:R-:W-:-:S12]  /*1810*/  UIADD3 UR4, -UR4, UR6, URZ ;  /* 0x0000000604047290 */ /* 0x000fd8000fffe13f */
.L_x_122:
[----:B------:R-:W-:Y:S01]  /*1820*/  UIADD3 UR49, -UR49, UR4, URZ ;  /* 0x0000000431317290 */ /* 0x000fe2000fffe13f */
[----:B------:R-:W-:Y:S01]  /*1830*/  IMAD.MOV.U32 R12, RZ, RZ, RZ ;  /* 0x000000ffff0c7224 */ /* 0x000fe200078e00ff */
[----:B------:R-:W-:Y:S01]  /*1840*/  UIMAD.WIDE.U32 UR6, UR5, UR8, URZ ;  /* 0x00000008050672a5 */ /* 0x000fe2000f8e003f */
[----:B------:R-:W-:Y:S01]  /*1850*/  IMAD.MOV.U32 R169, RZ, RZ, RZ ;  /* 0x000000ffffa97224 */ /* 0x000fe200078e00ff */
[----:B------:R-:W-:Y:S01]  /*1860*/  UISETP.GE.AND UP0, UPT, UR49, 0x1, UPT ;  /* 0x000000013100788c */ /* 0x000fe2000bf06270 */
[----:B------:R-:W-:Y:S01]  /*1870*/  IMAD.MOV.U32 R172, RZ, RZ, RZ ;  /* 0x000000ffffac7224 */ /* 0x000fe200078e00ff */
[----:B------:R-:W-:Y:S01]  /*1880*/  UIADD3 UR4, UR49, 0x7f, URZ ;  /* 0x0000007f31047890 */ /* 0x000fe2000fffe03f */
[----:B------:R-:W-:Y:S01]  /*1890*/  IMAD.MOV.U32 R8, RZ, RZ, RZ ;  /* 0x000000ffff087224 */ /* 0x000fe200078e00ff */
[----:B------:R-:W-:Y:S01]  /*18a0*/  @UP3 ULDC UR9, c[0x0][0x430] ;  /* 0x00010c0000093ab9 */ /* 0x000fe20000000800 */
[----:B------:R-:W-:Y:S01]  /*18b0*/  UMOV UR39, UR5 ;  /* 0x0000000500277c82 */ /* 0x000fe20008000000 */
[----:B------:R-:W-:Y:S01]  /*18c0*/  PLOP3.LUT P1, PT, PT, PT, UP0, 0x80, 0x0 ;  /* 0x000000000000781c */ /* 0x000fe20003f2f008 */
[----:B------:R-:W-:Y:S01]  /*18d0*/  USHF.R.S32.HI UR8, URZ, 0x1f, UR4 ;  /* 0x0000001f3f087899 */ /* 0x000fe20008011404 */
[----:B------:R-:W-:Y:S01]  /*18e0*/  IMAD.MOV.U32 R3, RZ, RZ, RZ ;  /* 0x000000ffff037224 */ /* 0x000fe200078e00ff */
[----:B------:R-:W-:Y:S01]  /*18f0*/  @UP3 USHF.R.U32.HI UR42, URZ, UR9, UR7 ;  /* 0x000000093f2a3299 */ /* 0x000fe20008011607 */
[----:B------:R-:W-:Y:S01]  /*1900*/  IMAD.MOV.U32 R171, RZ, RZ, RZ ;  /* 0x000000ffffab7224 */ /* 0x000fe200078e00ff */
[----:B------:R-:W-:Y:S01]  /*1910*/  ULEA.HI UR8, UR8, UR4, URZ, 0x7 ;  /* 0x0000000408087291 */ /* 0x000fe2000f8f383f */
[----:B------:R-:W-:-:S02]  /*1920*/  IMAD.MOV.U32 R174, RZ, RZ, RZ ;  /* 0x000000ffffae7224 */ /* 0x000fc400078e00ff */
[----:B------:R-:W-:Y:S02]  /*1930*/  IMAD.MOV.U32 R10, RZ, RZ, RZ ;  /* 0x000000ffff0a7224 */ /* 0x000fe400078e00ff */
[----:B------:R-:W-:-:S03]  /*1940*/  IMAD.MOV.U32 R5, RZ, RZ, RZ ;  /* 0x000000ffff057224 */ /* 0x000fc600078e00ff */
[----:B------:R-:W-:Y:S05]  /*1950*/  @!P1 BRA `(.L_x_123) ;  /* 0x00000060002c9947 */ /* 0x000fea0003800000 */
[----:B------:R-:W0:Y:S01]  /*1960*/  SHFL.IDX PT, R0, R232, RZ, 0x1f ;  /* 0x00001fffe8007589 */ /* 0x000e2200000e0000 */
[----:B------:R-:W1:Y:S01]  /*1970*/  S2UR UR6, SR_CgaCtaId ;  /* 0x00000000000679c3 */ /* 0x000e620000008800 */
[----:B------:R-:W-:Y:S01]  /*1980*/  UMOV UR5, 0x400 ;  /* 0x0000040000057882 */ /* 0x000fe20000000000 */
[----:B------:R-:W-:Y:S01]  /*1990*/  USHF.R.S32.HI UR48, URZ, 0x7, UR8 ;  /* 0x000000073f307899 */ /* 0x000fe20008011408 */
[----:B0-----:R-:W-:Y:S01]  /*19a0*/  R2UR UR41, R0 ;  /* 0x00000000002972ca */ /* 0x001fe200000e0000 */
[----:B-1----:R-:W-:-:S04]  /*19b0*/  ULEA UR5, UR6, UR5, 0x18 ;  /* 0x0000000506057291 */ /* 0x002fc8000f8ec03f */
[----:B------:R-:W-:-:S04]  /*19c0*/  UIADD3 UR5, UR5, 0x20400, URZ ;  /* 0x0002040005057890 */ /* 0x000fc8000fffe03f */
[----:B------:R-:W-:-:S04]  /*19d0*/  ULOP3.LUT UP0, URZ, UR5, 0x3ff, URZ, 0xc0, !UPT ;  /* 0x000003ff053f7892 */ /* 0x000fc8000f80c03f */
[----:B------:R-:W-:Y:S02]  /*19e0*/  ULEA.HI UR4, UR41, UR41, URZ, 0x1 ;  /* 0x0000002929047291 */ /* 0x000fe4000f8f083f */
[----:B------:R-:W-:Y:S02]  /*19f0*/  PLOP3.LUT P0, PT, PT, PT, UP0, 0x80, 0x0 ;  /* 0x000000000000781c */ /* 0x000fe40003f0f008 */
[----:B------:R-:W-:-:S04]  /*1a00*/  ULOP3.LUT UR4, UR4, 0x1e, URZ, 0xc0, !UPT ;  /* 0x0000001e04047892 */ /* 0x000fc8000f8ec03f */
[----:B------:R-:W-:-:S04]  /*1a10*/  UIADD3 UR4, UR41, -UR4, URZ ;  /* 0x8000000429047290 */ /* 0x000fc8000fffe03f */
[----:B------:R-:W-:-:S04]  /*1a20*/  ULEA UR4, UR4, UR5, 0xd ;  /* 0x0000000504047291 */ /* 0x000fc8000f8e683f */
[----:B------:R-:W-:-:S04]  /*1a30*/  USHF.R.U32.HI UR4, URZ, 0x4, UR4 ;  /* 0x000000043f047899 */ /* 0x000fc80008011604 */
[----:B------:R-:W-:Y:S01]  /*1a40*/  ULOP3.LUT UR52, UR4, 0x3fff, URZ, 0xc0, !UPT ;  /* 0x00003fff04347892 */ /* 0x000fe2000f8ec03f */
[----:B------:R-:W-:Y:S11]  /*1a50*/  @!P0 BRA `(.L_x_124) ;  /* 0x0000000000408947 */ /* 0x000ff60003800000 */
[----:B------:R-:W-:Y:S01]  /*1a60*/  MOV R0, 0x0 ;  /* 0x0000000000007802 */ /* 0x000fe20000000f00 */
[----:B------:R-:W-:Y:S01]  /*1a70*/  ULDC.64 UR4, c[0x4][0xc0] ;  /* 0x0100300000047ab9 */ /* 0x000fe20000000a00 */
[----:B------:R-:W-:Y:S01]  /*1a80*/  ULDC.64 UR6, c[0x4][0x28] ;  /* 0x01000a0000067ab9 */ /* 0x000fe20000000a00 */
[----:B------:R-:W-:Y:S01]  /*1a90*/  IMAD.U32 R4, RZ, RZ, UR4 ;  /* 0x00000004ff047e24 */ /* 0x000fe2000f8e00ff */
[----:B------:R0:W1:Y:S01]  /*1aa0*/  LDC.64 R2, c[0x4][R0] ;  /* 0x0100000000027b82 */ /* 0x0000620000000a00 */
        /* <DEDUP_REMOVED lines=8> */
[----:B0-----:R-:W-:-:S07]  /*1b30*/  IMAD.MOV.U32 R13, RZ, RZ, RZ ;  /* 0x000000ffff0d7224 */ /* 0x001fce00078e00ff */
[----:B------:R-:W-:-:S07]  /*1b40*/  LEPC R20, `(.L_x_124) ;  /* 0x000000001014794e */ /* 0x000fce0000000000 */
[----:B-1----:R-:W-:Y:S05]  /*1b50*/  CALL.ABS.NOINC R2 ;  /* 0x0000000002007343 */ /* 0x002fea0003c00000 */
.L_x_124:
[----:B------:R-:W0:Y:S01]  /*1b60*/  S2UR UR5, SR_CgaCtaId ;  /* 0x00000000000579c3 */ /* 0x000e220000008800 */
[----:B------:R-:W-:Y:S01]  /*1b70*/  ULEA.HI UR4, UR44, UR44, URZ, 0x1 ;  /* 0x0000002c2c047291 */ /* 0x000fe2000f8f083f */
[----:B------:R-:W-:-:S03]  /*1b80*/  MOV R3, 0x400 ;  /* 0x0000040000037802 */ /* 0x000fc60000000f00 */
[----:B------:R-:W-:-:S04]  /*1b90*/  ULOP3.LUT UR4, UR4, 0xfffffffe, URZ, 0xc0, !UPT ;  /* 0xfffffffe04047892 */ /* 0x000fc8000f8ec03f */
[----:B------:R-:W-:-:S06]  /*1ba0*/  UIADD3 UR4, UR44, -UR4, URZ ;  /* 0x800000042c047290 */ /* 0x000fcc000fffe03f */
[----:B------:R-:W-:Y:S02]  /*1bb0*/  IMAD.U32 R4, RZ, RZ, UR4 ;  /* 0x00000004ff047e24 */ /* 0x000fe4000f8e00ff */
[----:B0-----:R-:W-:-:S05]  /*1bc0*/  IMAD.U32 R2, RZ, RZ, UR5 ;  /* 0x00000005ff027e24 */ /* 0x001fca000f8e00ff */
[----:B------:R-:W-:Y:S02]  /*1bd0*/  LEA R0, R2, R3, 0x18 ;  /* 0x0000000302007211 */ /* 0x000fe400078ec0ff */
[----:B------:R-:W-:Y:S01]  /*1be0*/  SHF.L.U32 R3, R4, 0x1f, RZ ;  /* 0x0000001f04037819 */ /* 0x000fe200000006ff */
[----:B------:R-:W-:-:S03]  /*1bf0*/  IMAD.U32 R4, RZ, RZ, UR45 ;  /* 0x0000002dff047e24 */ /* 0x000fc6000f8e00ff */
[----:B------:R-:W0:Y:S02]  /*1c00*/  SYNCS.PHASECHK.TRANS64.TRYWAIT P1, [R0+URZ+0x38800], R3 ;  /* 0x03880003000075a7 */ /* 0x000e24000802017f */
[----:B------:R-:W-:Y:S01]  /*1c10*/  ISETP.NE.AND P0, PT, R4, 0x3, PT ;  /* 0x000000030400780c */ /* 0x000fe20003f05270 */
[----:B0-----:R-:W-:-:S12]  /*1c20*/  @!P1 BRA `(.L_x_125) ;  /* 0x000000e400409947 */ /* 0x001fd80003800000 */
.L_x_252:
[----:B------:R-:W-:Y:S05]  /*1c30*/  @!P0 BRA `(.L_x_126) ;  /* 0x0000000000048947 */ /* 0x000fea0003800000 */
[----:B------:R-:W-:Y:S01]  /*1c40*/  BPT.TRAP 0x1 ;  /* 0x000000040000795c */ /* 0x000fe20000300000 */
.L_x_126:
[----:B0-----:R-:W-:Y:S02]  /*1c50*/  IMAD.U32 R3, RZ, RZ, UR51 ;  /* 0x00000033ff037e24 */ /* 0x001fe4000f8e00ff */
[----:B------:R-:W-:Y:S02]  /*1c60*/  IMAD.U32 R5, RZ, RZ, UR43 ;  /* 0x0000002bff057e24 */ /* 0x000fe4000f8e00ff */
[----:B------:R-:W-:-:S03]  /*1c70*/  IMAD R4, R3, 0x8, R0 ;  /* 0x0000000803047824 */ /* 0x000fc600078e0200 */
[----:B------:R-:W-:-:S04]  /*1c80*/  SHF.L.U32 R3, R5, 0x1f, RZ ;  /* 0x0000001f05037819 */ /* 0x000fc800000006ff */
[----:B------:R0:W1:Y:S01]  /*1c90*/  SYNCS.PHASECHK.TRANS64.TRYWAIT P1, [R4+URZ+0x38830], R3 ;  /* 0x03883003040075a7 */ /* 0x000062000802017f */
[----:B------:R-:W-:Y:S05]  /*1ca0*/  @!P0 BRA `(.L_x_127) ;  /* 0x0000000000048947 */ /* 0x000fea0003800000 */
[----:B------:R-:W-:Y:S01]  /*1cb0*/  BPT.TRAP 0x1 ;  /* 0x000000040000795c */ /* 0x000fe20000300000 */
.L_x_127:
[----:B------:R-:W2:Y:S01]  /*1cc0*/  S2R R5, SR_TID.X ;  /* 0x0000000000057919 */ /* 0x000ea20000002100 */
[----:B------:R-:W-:Y:S01]  /*1cd0*/  IMAD.MOV.U32 R151, RZ, RZ, RZ ;  /* 0x000000ffff977224 */ /* 0x000fe200078e00ff */
[----:B--2---:R-:W-:Y:S01]  /*1ce0*/  LOP3.LUT P2, RZ, R5, 0x7f, RZ, 0xc0, !PT ;  /* 0x0000007f05ff7812 */ /* 0x004fe2000784c0ff */
[----:B-1----:R-:W-:-:S12]  /*1cf0*/  @P1 BRA `(.L_x_128) ;  /* 0x0000000000081947 */ /* 0x002fd80003800000 */
[----:B------:R-:W1:Y:S02]  /*1d00*/  SYNCS.PHASECHK.TRANS64.TRYWAIT P1, [R4+URZ+0x38830], R3 ;  /* 0x03883003040075a7 */ /* 0x000e64000802017f */
[----:B-1----:R-:W-:Y:S05]  /*1d10*/  @!P1 BRA `(.L_x_129) ;  /* 0x000000e400189947 */ /* 0x002fea0003800000 */
.L_x_128:
[----:B------:R-:W-:Y:S05]  /*1d20*/  WARPSYNC.ALL ;  /* 0x0000000000007948 */ /* 0x000fea0003800000 */
[----:B------:R-:W-:Y:S01]  /*1d30*/  R2UR UR4, R0 ;  /* 0x00000000000472ca */ /* 0x000fe200000e0000 */
[----:B------:R-:W-:Y:S01]  /*1d40*/  ULOP3.LUT UR32, UR52, 0x10000, URZ, 0xfc, !UPT ;  /* 0x0001000034207892 */ /* 0x000fe2000f8efc3f */
[----:B------:R-:W-:Y:S01]  /*1d50*/  WARPGROUP.ARRIVE ;  /* 0x00000000000079c5 */ /* 0x000fe20000000000 */
[----:B------:R-:W-:Y:S01]  /*1d60*/  UMOV UR33, 0x40000040 ;  /* 0x4000004000217882 */ /* 0x000fe20000000000 */
[----:B------:R-:W-:Y:S01]  /*1d70*/  UMOV UR35, 0x40000040 ;  /* 0x4000004000237882 */ /* 0x000fe20000000000 */
[----:B------:R-:W-:Y:S01]  /*1d80*/  UMOV UR5, 0x40000040 ;  /* 0x4000004000057882 */ /* 0x000fe20000000000 */
[----:B------:R-:W-:Y:S01]  /*1d90*/  UMOV UR7, 0x40000040 ;  /* 0x4000004000077882 */ /* 0x000fe20000000000 */
[----:B------:R-:W-:Y:S01]  /*1da0*/  UIADD3 UR8, UR32, 0x4, URZ ;  /* 0x0000000420087890 */ /* 0x000fe2000fffe03f */
[----:B01----:R-:W-:Y:S01]  /*1db0*/  VIADD R3, R233, UR49 ;  /* 0x00000031e9037c36 */ /* 0x003fe20008000000 */
[----:B------:R-:W-:Y:S01]  /*1dc0*/  UMOV UR9, 0x40000040 ;  /* 0x4000004000097882 */ /* 0x000fe20000000000 */
[----:B------:R-:W-:Y:S01]  /*1dd0*/  UMOV UR11, 0x40000040 ;  /* 0x40000040000b7882 */ /* 0x000fe20000000000 */
[----:B------:R-:W-:Y:S01]  /*1de0*/  UIADD3 UR12, UR32, 0x6, URZ ;  /* 0x00000006200c7890 */ /* 0x000fe2000fffe03f */
[----:B------:R-:W-:Y:S01]  /*1df0*/  IMAD.U32 R6, RZ, RZ, UR48 ;  /* 0x00000030ff067e24 */ /* 0x000fe2000f8e00ff */
[----:B------:R-:W-:Y:S01]  /*1e00*/  UIADD3 UR4, UR4, 0x28400, URZ ;  /* 0x0002840004047890 */ /* 0x000fe2000fffe03f */
[----:B------:R-:W-:Y:S01]  /*1e10*/  P2R R12, PR, RZ, 0x1 ;  /* 0x00000001ff0c7803 */ /* 0x000fe20000000000 */
[----:B------:R-:W-:Y:S01]  /*1e20*/  UMOV UR13, 0x40000040 ;  /* 0x40000040000d7882 */ /* 0x000fe20000000000 */
[----:B------:R-:W-:Y:S01]  /*1e30*/  UMOV UR15, 0x40000040 ;  /* 0x40000040000f7882 */ /* 0x000fe20000000000 */
[----:B------:R-:W-:Y:S01]  /*1e40*/  USHF.R.U32.HI UR4, URZ, 0x4, UR4 ;  /* 0x000000043f047899 */ /* 0x000fe20008011604 */
[----:B------:R-:W-:Y:S01]  /*1e50*/  IMAD R5, R6, -0x80, R3 ;  /* 0xffffff8006057824 */ /* 0x000fe200078e0203 */
[----:B------:R-:W-:Y:S01]  /*1e60*/  UIADD3 UR16, UR32, 0x400, URZ ;  /* 0x0000040020107890 */ /* 0x000fe2000fffe03f */
[----:B------:R-:W0:Y:S01]  /*1e70*/  S2R R89, SR_TID.X ;  /* 0x0000000000597919 */ /* 0x000e220000002100 */
[----:B------:R-:W-:Y:S01]  /*1e80*/  ULOP3.LUT UR4, UR4, 0x3fff, URZ, 0xc0, !UPT ;  /* 0x00003fff04047892 */ /* 0x000fe2000f8ec03f */
[----:B------:R-:W-:Y:S01]  /*1e90*/  IMAD.MOV.U32 R150, RZ, RZ, R151 ;  /* 0x000000ffff967224 */ /* 0x000fe200078e0097 */
[----:B------:R-:W-:Y:S01]  /*1ea0*/  UMOV UR17, 0x40000040 ;  /* 0x4000004000117882 */ /* 0x000fe20000000000 */
[----:B------:R-:W-:Y:S01]  /*1eb0*/  UMOV UR19, 0x40000040 ;  /* 0x4000004000137882 */ /* 0x000fe20000000000 */
[----:B------:R-:W-:Y:S01]  /*1ec0*/  ULOP3.LUT UR50, UR4, 0x10000, URZ, 0xfc, !UPT ;  /* 0x0001000004327892 */ /* 0x000fe2000f8efc3f */
[C---:B------:R-:W-:Y:S01]  /*1ed0*/  ISETP.GT.AND P3, PT, R5.reuse, RZ, PT ;  /* 0x000000ff0500720c */ /* 0x040fe20003f64270 */
[----:B------:R-:W-:Y:S01]  /*1ee0*/  UIADD3 UR4, UR32, 0x2, URZ ;  /* 0x0000000220047890 */ /* 0x000fe2000fffe03f */
[C---:B------:R-:W-:Y:S01]  /*1ef0*/  ISETP.GT.AND P1, PT, R5.reuse, 0x1, PT ;  /* 0x000000010500780c */ /* 0x040fe20003f24270 */
[----:B------:R-:W-:Y:S01]  /*1f00*/  ULEA UR34, UR51, UR50, 0xb ;  /* 0x0000003233227291 */ /* 0x000fe2000f8e583f */
[C---:B------:R-:W-:Y:S01]  /*1f10*/  ISETP.GT.AND P2, PT, R5.reuse, 0x8, PT ;  /* 0x000000080500780c */ /* 0x040fe20003f44270 */
[----:B------:R-:W-:Y:S01]  /*1f20*/  UIADD3 UR20, UR32, 0x402, URZ ;  /* 0x0000040220147890 */ /* 0x000fe2000fffe03f */
[C---:B------:R-:W-:Y:S01]  /*1f30*/  ISETP.GT.AND P5, PT, R5.reuse, 0x9, PT ;  /* 0x000000090500780c */ /* 0x040fe20003fa4270 */
[----:B------:R-:W-:Y:S01]  /*1f40*/  UIADD3 UR6, UR34, 0x2, URZ ;  /* 0x0000000222067890 */ /* 0x000fe2000fffe03f */
[C---:B------:R-:W-:Y:S01]  /*1f50*/  ISETP.GT.AND P4, PT, R5.reuse, 0x10, PT ;  /* 0x000000100500780c */ /* 0x040fe20003f84270 */
[----:B------:R-:W-:Y:S01]  /*1f60*/  UIADD3 UR10, UR34, 0x4, URZ ;  /* 0x00000004220a7890 */ /* 0x000fe2000fffe03f */
[----:B------:R-:W-:Y:S01]  /*1f70*/  ISETP.GT.AND P0, PT, R5, 0x59, PT ;  /* 0x000000590500780c */ /* 0x000fe20003f04270 */
[----:B------:R-:W-:-:S02]  /*1f80*/  UIADD3 UR14, UR34, 0x6, URZ ;  /* 0x00000006220e7890 */ /* 0x000fc4000fffe03f */
[----:B------:R-:W-:Y:S01]  /*1f90*/  QGMMA.64x128x32.F32.E4M3.E4M3 R24, gdesc[UR32], RZ, !UPT, gsb0 ;  /* 0x01e00000201879f3 */ /* 0x000fe2000c0008ff */
[----:B------:R-:W-:Y:S01]  /*1fa0*/  UIADD3 UR18, UR34, 0x400, URZ ;  /* 0x0000040022127890 */ /* 0x000fe2000fffe03f */
[----:B------:R-:W-:Y:S01]  /*1fb0*/  ISETP.GT.AND P6, PT, R5, 0x60, PT ;  /* 0x000000600500780c */ /* 0x000fe20003fc4270 */
        /* <DEDUP_REMOVED lines=70> */
[----:B------:R-:W-:Y:S01]  /*2420*/  IMAD.MOV.U32 R91, RZ, RZ, R151 ;  /* 0x000000ffff5b7224 */ /* 0x000fe200078e0097 */
[----:B------:R-:W-:Y:S02]  /*2430*/  WARPGROUP.DEPBAR.LE gsb0, 0x0 ;  /* 0x00008000000079c5 */ /* 0x000fe40000010000 */
[----:B------:R-:W-:-:S06]  /*2440*/  WARPGROUP.ARRIVE ;  /* 0x00000000000079c5 */ /* 0x000fcc0000000000 */
        /* <DEDUP_REMOVED lines=134> */
[----:B------:R-:W1:Y:S01]  /*2cb0*/  SHFL.BFLY PT, R3, R6, 0x2, 0x1f ;  /* 0x0c401f0006037f89 */ /* 0x000e6200000e0000 */
        /* <DEDUP_REMOVED lines=12> */
[----:B-1----:R-:W-:Y:S02]  /*2d80*/  FMNMX.FTZ R7, R6, R3, !PT ;  /* 0x0000000306077209 */ /* 0x002fe40007810000 */
[----:B------:R-:W-:-:S03]  /*2d90*/  ISETP.NE.AND P0, PT, R12, RZ, PT ;  /* 0x000000ff0c00720c */ /* 0x000fc60003f05270 */
[----:B------:R-:W1:Y:S02]  /*2da0*/  SHFL.BFLY PT, R8, R7, 0x1, 0x1f ;  /* 0x0c201f0007087f89 */ /* 0x000e6400000e0000 */
[----:B-1----:R-:W-:Y:S01]  /*2db0*/  FMNMX.FTZ R3, R7, R8, !PT ;  /* 0x0000000807037209 */ /* 0x002fe20007810000 */
        /* <DEDUP_REMOVED lines=12> */
[----:B------:R-:W-:Y:S01]  /*2e80*/  IMAD.U32 R41, RZ, RZ, UR38 ;  /* 0x00000026ff297e24 */ /* 0x000fe2000f8e00ff */
[----:B------:R-:W-:Y:S01]  /*2e90*/  FMNMX.FTZ R9, R31, R6, !PT ;  /* 0x000000061f097209 */ /* 0x000fe20007810000 */
[----:B------:R-:W-:-:S01]  /*2ea0*/  FFMA.FTZ R5, R24, UR38, -R88 ;  /* 0x0000002618057c23 */ /* 0x000fc20008010858 */
[--C-:B------:R-:W-:Y:S01]  /*2eb0*/  FFMA.FTZ R7, R28, UR38, -R88.reuse ;  /* 0x000000261c077c23 */ /* 0x100fe20008010858 */
[----:B------:R-:W-:Y:S01]  /*2ec0*/  MUFU.EX2 R8, R8 ;  /* 0x0000000800087308 */ /* 0x000fe20000000800 */
[----:B------:R-:W-:Y:S01]  /*2ed0*/  FMNMX.FTZ R6, R34, R9, !PT ;  /* 0x0000000922067209 */ /* 0x000fe20007810000 */
[--C-:B------:R-:W-:Y:S01]  /*2ee0*/  FFMA.FTZ R32, R32, UR38, -R88.reuse ;  /* 0x0000002620207c23 */ /* 0x100fe20008010858 */
[----:B------:R-:W-:-:S01]  /*2ef0*/  FFMA.FTZ R44, R44, UR38, -R88 ;  /* 0x000000262c2c7c23 */ /* 0x000fc20008010858 */
[--C-:B------:R-:W-:Y:S01]  /*2f00*/  FFMA.FTZ R45, R45, UR38, -R88.reuse ;  /* 0x000000262d2d7c23 */ /* 0x100fe20008010858 */
[----:B------:R-:W-:Y:S01]  /*2f10*/  FMNMX.FTZ R11, R35, R6, !PT ;  /* 0x00000006230b7209 */ /* 0x000fe20007810000 */
[--C-:B------:R-:W-:Y:S01]  /*2f20*/  FFMA.FTZ R36, R36, UR38, -R88.reuse ;  /* 0x0000002624247c23 */ /* 0x100fe20008010858 */
[----:B0-----:R-:W-:Y:S01]  /*2f30*/  LOP3.LUT P2, RZ, R89, 0x7f, RZ, 0xc0, !PT ;  /* 0x0000007f59ff7812 */ /* 0x001fe2000784c0ff */
[----:B------:R-:W-:Y:S01]  /*2f40*/  MUFU.EX2 R5, R5 ;  /* 0x0000000500057308 */ /* 0x000fe20000000800 */
[----:B------:R-:W-:Y:S01]  /*2f50*/  FMNMX.FTZ R6, R38, R11, !PT ;  /* 0x0000000b26067209 */ /* 0x000fe20007810000 */
[--C-:B------:R-:W-:Y:S01]  /*2f60*/  FFMA.FTZ R14, R37, UR38, -R88.reuse ;  /* 0x00000026250e7c23 */ /* 0x100fe20008010858 */
[----:B------:R-:W-:-:S01]  /*2f70*/  FFMA.FTZ R48, R48, UR38, -R88 ;  /* 0x0000002630307c23 */ /* 0x000fc20008010858 */
[--C-:B------:R-:W-:Y:S01]  /*2f80*/  FFMA.FTZ R24, R49, UR38, -R88.reuse ;  /* 0x0000002631187c23 */ /* 0x100fe20008010858 */
[----:B------:R-:W-:Y:S01]  /*2f90*/  FMNMX.FTZ R11, R39, R6, !PT ;  /* 0x00000006270b7209 */ /* 0x000fe20007810000 */
[--C-:B------:R-:W-:Y:S01]  /*2fa0*/  FFMA.FTZ R40, R40, UR38, -R88.reuse ;  /* 0x0000002628287c23 */ /* 0x100fe20008010858 */
[----:B------:R-:W-:-:S01]  /*2fb0*/  FFMA.FTZ R52, R52, UR38, -R88 ;  /* 0x0000002634347c23 */ /* 0x000fc20008010858 */
[----:B------:R-:W-:Y:S01]  /*2fc0*/  MUFU.EX2 R7, R7 ;  /* 0x0000000700077308 */ /* 0x000fe20000000800 */
[----:B------:R-:W-:Y:S01]  /*2fd0*/  FMNMX.FTZ R6, R42, R11, !PT ;  /* 0x0000000b2a067209 */ /* 0x000fe20007810000 */
[--C-:B------:R-:W-:Y:S01]  /*2fe0*/  FFMA.FTZ R53, R53, UR38, -R88.reuse ;  /* 0x0000002635357c23 */ /* 0x100fe20008010858 */
[----:B------:R-:W-:-:S01]  /*2ff0*/  FFMA.FTZ R56, R56, UR38, -R88 ;  /* 0x0000002638387c23 */ /* 0x000fc20008010858 */
[----:B------:R-:W-:Y:S01]  /*3000*/  @!P2 VIADD R4, R4, 0x38840 ;  /* 0x000388400404a836 */ /* 0x000fe20000000000 */
[----:B------:R-:W-:Y:S01]  /*3010*/  FMNMX.FTZ R13, R43, R6, !PT ;  /* 0x000000062b0d7209 */ /* 0x000fe20007810000 */
[--C-:B------:R-:W-:Y:S01]  /*3020*/  FFMA.FTZ R28, R57, UR38, -R88.reuse ;  /* 0x00000026391c7c23 */ /* 0x100fe20008010858 */
[----:B------:R-:W-:-:S01]  /*3030*/  FFMA.FTZ R60, R60, UR38, -R88 ;  /* 0x000000263c3c7c23 */ /* 0x000fc20008010858 */
[----:B------:R-:W0:Y:S01]  /*3040*/  MUFU.EX2 R10, R10 ;  /* 0x0000000a000a7308 */ /* 0x000e220000000800 */
[----:B------:R-:W-:Y:S01]  /*3050*/  FMNMX.FTZ R6, R46, R13, !PT ;  /* 0x0000000d2e067209 */ /* 0x000fe20007810000 */
[----:B------:R-:W-:Y:S01]  /*3060*/  FFMA.FTZ R61, R61, UR38, -R88 ;  /* 0x000000263d3d7c23 */ /* 0x000fe20008010858 */
[----:B------:R-:W-:Y:S01]  /*3070*/  @!P2 PRMT R4, RZ, 0x654, R4 ;  /* 0x00000654ff04a816 */ /* 0x000fe20000000004 */
[--C-:B------:R-:W-:Y:S01]  /*3080*/  FFMA.FTZ R68, R68, UR38, -R88.reuse ;  /* 0x0000002644447c23 */ /* 0x100fe20008010858 */
[----:B------:R-:W-:Y:S01]  /*3090*/  FMNMX.FTZ R13, R47, R6, !PT ;  /* 0x000000062f0d7209 */ /* 0x000fe20007810000 */
[--C-:B------:R-:W-:Y:S01]  /*30a0*/  FFMA.FTZ R69, R69, UR38, -R88.reuse ;  /* 0x0000002645457c23 */ /* 0x100fe20008010858 */
[----:B------:R1:W-:Y:S01]  /*30b0*/  @!P2 SYNCS.ARRIVE.TRANS64.RED.A1T0 RZ, [R4+URZ], RZ ;  /* 0x000000ff04ffa9a7 */ /* 0x0003e2000810043f */
[----:B------:R2:W-:Y:S01]  /*30c0*/  MUFU.EX2 R9, R32 ;  /* 0x0000002000097308 */ /* 0x0005e20000000800 */
        /* <DEDUP_REMOVED lines=9> */
[----:B--2---:R-:W-:Y:S01]  /*3160*/  FFMA.FTZ R32, R80, UR38, -R88 ;  /* 0x0000002650207c23 */ /* 0x004fe20008010858 */
[----:B0-----:R-:W-:Y:S01]  /*3170*/  F2FP.SATFINITE.E4M3.F32.PACK_AB_MERGE_C R216, R10, R7, RZ ;  /* 0x000000070ad8723e */ /* 0x001fe200048070ff */
[--C-:B------:R-:W-:Y:S01]  /*3180*/  IMAD.MOV.U32 R89, RZ, RZ, R151.reuse ;  /* 0x000000ffff597224 */ /* 0x100fe200078e0097 */
[----:B------:R-:W-:Y:S01]  /*3190*/  FMNMX.FTZ R15, R55, R6, !PT ;  /* 0x00000006370f7209 */ /* 0x000fe20007810000 */
[--C-:B------:R-:W-:Y:S01]  /*31a0*/  IMAD.MOV.U32 R81, RZ, RZ, R151.reuse ;  /* 0x000000ffff517224 */ /* 0x100fe200078e0097 */
[----:B------:R-:W-:Y:S01]  /*31b0*/  F2FP.SATFINITE.E4M3.F32.PACK_AB_MERGE_C R216, R8, R5, R216 ;  /* 0x0000000508d8723e */ /* 0x000fe200048070d8 */
[----:B------:R-:W-:Y:S01]  /*31c0*/  MUFU.EX2 R90, R45 ;  /* 0x0000002d005a7308 */ /* 0x000fe20000000800 */
[----:B------:R-:W-:Y:S01]  /*31d0*/  FMNMX.FTZ R6, R58, R15, !PT ;  /* 0x0000000f3a067209 */ /* 0x000fe20007810000 */
[----:B------:R-:W-:-:S02]  /*31e0*/  IMAD.MOV.U32 R80, RZ, RZ, R151 ;  /* 0x000000ffff507224 */ /* 0x000fc400078e0097 */
[----:B------:R-:W-:Y:S01]  /*31f0*/  IMAD.MOV.U32 R57, RZ, RZ, R151 ;  /* 0x000000ffff397224 */ /* 0x000fe200078e0097 */
[----:B------:R-:W-:-:S03]  /*3200*/  FMNMX.FTZ R21, R59, R6, !PT ;  /* 0x000000063b157209 */ /* 0x000fc60007810000 */
[----:B------:R0:W2:Y:S01]  /*3210*/  MUFU.EX2 R15, R44 ;  /* 0x0000002c000f7308 */ /* 0x0000a20000000800 */
[----:B------:R-:W-:-:S04]  /*3220*/  FMNMX.FTZ R6, R62, R21, !PT ;  /* 0x000000153e067209 */ /* 0x000fc80007810000 */
[----:B------:R-:W-:-:S03]  /*3230*/  FMNMX.FTZ R21, R63, R6, !PT ;  /* 0x000000063f157209 */ /* 0x000fc60007810000 */
[----:B------:R3:W-:Y:S01]  /*3240*/  MUFU.EX2 R11, R36 ;  /* 0x00000024000b7308 */ /* 0x0007e20000000800 */
[----:B------:R-:W-:Y:S01]  /*3250*/  FMNMX.FTZ R6, R66, R21, !PT ;  /* 0x0000001542067209 */ /* 0x000fe20007810000 */
[----:B0-----:R-:W-:-:S03]  /*3260*/  FADD.FTZ R44, R5, R8 ;  /* 0x00000008052c7221 */ /* 0x001fc60000010000 */
[----:B------:R-:W-:Y:S01]  /*3270*/  FMNMX.FTZ R25, R67, R6, !PT ;  /* 0x0000000643197209 */ /* 0x000fe20007810000 */
[----:B------:R-:W-:-:S02]  /*3280*/  FADD.FTZ R49, R7, R44 ;  /* 0x0000002c07317221 */ /* 0x000fc40000010000 */
[----:B------:R-:W0:Y:S01]  /*3290*/  MUFU.EX2 R14, R14 ;  /* 0x0000000e000e7308 */ /* 0x000e220000000800 */
[----:B------:R-:W-:Y:S01]  /*32a0*/  FMNMX.FTZ R6, R70, R25, !PT ;  /* 0x0000001946067209 */ /* 0x000fe20007810000 */
[----:B---3--:R-:W-:Y:S01]  /*32b0*/  FFMA.FTZ R36, R65, UR38, -R88 ;  /* 0x0000002641247c23 */ /* 0x008fe20008010858 */
[----:B--2---:R-:W-:Y:S01]  /*32c0*/  F2FP.SATFINITE.E4M3.F32.PACK_AB_MERGE_C R220, R90, R15, RZ ;  /* 0x0000000f5adc723e */ /* 0x004fe200048070ff */
[----:B------:R-:W-:Y:S01]  /*32d0*/  IMAD.MOV.U32 R65, RZ, RZ, R151 ;  /* 0x000000ffff417224 */ /* 0x000fe200078e0097 */
[----:B------:R-:W-:-:S03]  /*32e0*/  FMNMX.FTZ R25, R71, R6, !PT ;  /* 0x0000000647197209 */ /* 0x000fc60007810000 */
[----:B------:R2:W-:Y:S01]  /*32f0*/  MUFU.EX2 R21, R48 ;  /* 0x0000003000157308 */ /* 0x0005e20000000800 */
[----:B------:R-:W-:-:S04]  /*3300*/  FMNMX.FTZ R6, R74, R25, !PT ;  /* 0x000000194a067209 */ /* 0x000fc80007810000 */
[----:B------:R-:W-:-:S03]  /*3310*/  FMNMX.FTZ R25, R75, R6, !PT ;  /* 0x000000064b197209 */ /* 0x000fc60007810000 */
[----:B------:R3:W-:Y:S01]  /*3320*/  MUFU.EX2 R13, R40 ;  /* 0x00000028000d7308 */ /* 0x0007e20000000800 */
[----:B------:R-:W-:Y:S01]  /*3330*/  FMNMX.FTZ R6, R78, R25, !PT ;  /* 0x000000194e067209 */ /* 0x000fe20007810000 */
[----:B--2---:R-:W-:Y:S01]  /*3340*/  FADD.FTZ R48, R10, R49 ;  /* 0x000000310a307221 */ /* 0x004fe20000010000 */
[----:B0-----:R-:W-:Y:S02]  /*3350*/  F2FP.SATFINITE.E4M3.F32.PACK_AB_MERGE_C R218, R14, R11, RZ ;  /* 0x0000000b0eda723e */ /* 0x001fe400048070ff */
[----:B------:R-:W-:Y:S01]  /*3360*/  FMNMX.FTZ R25, R79, R6, !PT ;  /* 0x000000064f197209 */ /* 0x000fe20007810000 */
[----:B------:R-:W-:-:S01]  /*3370*/  FADD.FTZ R49, R9, R48 ;  /* 0x0000003009317221 */ /* 0x000fc20000010000 */
[----:B------:R-:W-:Y:S01]  /*3380*/  F2FP.SATFINITE.E4M3.F32.PACK_AB_MERGE_C R218, R12, R9, R218 ;  /* 0x000000090cda723e */ /* 0x000fe200048070da */
[----:B------:R-:W0:Y:S01]  /*3390*/  MUFU.EX2 R20, R20 ;  /* 0x0000001400147308 */ /* 0x000e220000000800 */
[----:B------:R-:W-:Y:S01]  /*33a0*/  FMNMX.FTZ R6, R82, R25, !PT ;  /* 0x0000001952067209 */ /* 0x000fe20007810000 */
[----:B------:R-:W-:Y:S01]  /*33b0*/  FADD.FTZ R48, R12, R49 ;  /* 0x000000310c307221 */ /* 0x000fe20000010000 */
[----:B---3--:R-:W-:-:S01]  /*33c0*/  FFMA.FTZ R40, R85, UR38, -R88 ;  /* 0x0000002655287c23 */ /* 0x008fc20008010858 */
[--C-:B------:R-:W-:Y:S01]  /*33d0*/  IMAD.MOV.U32 R85, RZ, RZ, R151.reuse ;  /* 0x000000ffff557224 */ /* 0x100fe200078e0097 */
[----:B------:R-:W-:Y:S01]  /*33e0*/  FMNMX.FTZ R29, R83, R6, !PT ;  /* 0x00000006531d7209 */ /* 0x000fe20007810000 */
[----:B------:R-:W-:Y:S01]  /*33f0*/  FADD.FTZ R49, R11, R48 ;  /* 0x000000300b317221 */ /* 0x000fe20000010000 */
[--C-:B------:R-:W-:Y:S01]  /*3400*/  IMAD.MOV.U32 R48, RZ, RZ, R151.reuse ;  /* 0x000000ffff307224 */ /* 0x100fe200078e0097 */
[----:B------:R-:W-:Y:S01]  /*3410*/  MUFU.EX2 R24, R24 ;  /* 0x0000001800187308 */ /* 0x000fe20000000800 */
[----:B------:R-:W-:Y:S01]  /*3420*/  FMNMX.FTZ R6, R86, R29, !PT ;  /* 0x0000001d56067209 */ /* 0x000fe20007810000 */
[----:B------:R-:W-:Y:S01]  /*3430*/  FFMA.FTZ R29, R64, UR38, -R88 ;  /* 0x00000026401d7c23 */ /* 0x000fe20008010858 */
[----:B------:R-:W-:-:S02]  /*3440*/  IMAD.MOV.U32 R64, RZ, RZ, R151 ;  /* 0x000000ffff407224 */ /* 0x000fc400078e0097 */
[----:B------:R-:W-:-:S03]  /*3450*/  FMNMX.FTZ R6, R87, R6, !PT ;  /* 0x0000000657067209 */ /* 0x000fc60007810000 */
[----:B------:R-:W-:Y:S01]  /*3460*/  MUFU.EX2 R52, R52 ;  /* 0x0000003400347308 */ /* 0x000fe20000000800 */
[----:B0-----:R-:W-:Y:S01]  /*3470*/  F2FP.SATFINITE.E4M3.F32.PACK_AB_MERGE_C R220, R20, R13, R220 ;  /* 0x0000000d14dc723e */ /* 0x001fe200048070dc */
[----:B------:R-:W0:Y:S06]  /*3480*/  SHFL.BFLY PT, R33, R6, 0x2, 0x1f ;  /* 0x0c401f0006217f89 */ /* 0x000e2c00000e0000 */
[----:B------:R-:W-:Y:S08]  /*3490*/  MUFU.EX2 R53, R53 ;  /* 0x0000003500357308 */ /* 0x000ff00000000800 */
[----:B------:R2:W-:Y:S08]  /*34a0*/  MUFU.EX2 R25, R56 ;  /* 0x0000003800197308 */ /* 0x0005f00000000800 */
[----:B------:R-:W-:Y:S01]  /*34b0*/  MUFU.EX2 R28, R28 ;  /* 0x0000001c001c7308 */ /* 0x000fe20000000800 */
[----:B--2---:R-:W-:Y:S01]  /*34c0*/  IMAD.MOV.U32 R56, RZ, RZ, R151 ;  /* 0x000000ffff387224 */ /* 0x004fe200078e0097 */
[----:B0-----:R-:W-:-:S05]  /*34d0*/  FMNMX.FTZ R33, R6, R33, !PT ;  /* 0x0000002106217209 */ /* 0x001fca0007810000 */
[----:B------:R-:W0:Y:S01]  /*34e0*/  SHFL.BFLY PT, R6, R33, 0x1, 0x1f ;  /* 0x0c201f0021067f89 */ /* 0x000e2200000e0000 */
[----:B------:R-:W-:Y:S08]  /*34f0*/  MUFU.EX2 R60, R60 ;  /* 0x0000003c003c7308 */ /* 0x000ff00000000800 */
[----:B------:R-:W-:Y:S08]  /*3500*/  MUFU.EX2 R61, R61 ;  /* 0x0000003d003d7308 */ /* 0x000ff00000000800 */
[----:B------:R-:W-:Y:S01]  /*3510*/  MUFU.EX2 R29, R29 ;  /* 0x0000001d001d7308 */ /* 0x000fe20000000800 */
[----:B0-----:R-:W-:-:S07]  /*3520*/  FMNMX.FTZ R6, R33, R6, !PT ;  /* 0x0000000621067209 */ /* 0x001fce0007810000 */
[----:B------:R-:W-:Y:S01]  /*3530*/  MUFU.EX2 R36, R36 ;  /* 0x0000002400247308 */ /* 0x000fe20000000800 */
[----:B------:R-:W-:-:S01]  /*3540*/  FFMA.FTZ R33, R84, UR38, -R88 ;  /* 0x0000002654217c23 */ /* 0x000fc20008010858 */
[--C-:B------:R-:W-:Y:S01]  /*3550*/  IMAD.MOV.U32 R88, RZ, RZ, R151.reuse ;  /* 0x000000ffff587224 */ /* 0x100fe200078e0097 */
[C---:B------:R-:W-:Y:S01]  /*3560*/  FSETP.NEU.FTZ.AND P1, PT, R6.reuse, -INF , PT ;  /* 0xff8000000600780b */ /* 0x040fe20003f3d000 */
[----:B------:R-:W-:Y:S01]  /*3570*/  FFMA.FTZ R41, R6, R41, -8 ;  /* 0xc100000006297423 */ /* 0x000fe20000010029 */
[----:B------:R-:W-:-:S03]  /*3580*/  IMAD.MOV.U32 R84, RZ, RZ, R151 ;  /* 0x000000ffff547224 */ /* 0x000fc600078e0097 */
[----:B------:R-:W-:Y:S01]  /*3590*/  MUFU.EX2 R68, R68 ;  /* 0x0000004400447308 */ /* 0x000fe20000000800 */
[----:B------:R-:W-:Y:S02]  /*35a0*/  FSEL R41, R41, RZ, P1 ;  /* 0x000000ff29297208 */ /* 0x000fe40000800000 */
        /* <DEDUP_REMOVED lines=11> */
[--C-:B------:R-:W-:Y:S01]  /*3660*/  FFMA.FTZ R43, R43, UR38, -R41.reuse ;  /* 0x000000262b2b7c23 */ /* 0x100fe20008010829 */
[----:B------:R-:W-:-:S01]  /*3670*/  FFMA.FTZ R46, R46, UR38, -R41 ;  /* 0x000000262e2e7c23 */ /* 0x000fc20008010829 */
[--C-:B------:R-:W-:Y:S01]  /*3680*/  FFMA.FTZ R47, R47, UR38, -R41.reuse ;  /* 0x000000262f2f7c23 */ /* 0x100fe20008010829 */
[----:B------:R-:W-:-:S01]  /*3690*/  FFMA.FTZ R50, R50, UR38, -R41 ;  /* 0x0000002632327c23 */ /* 0x000fc20008010829 */
[----:B------:R-:W0:Y:S01]  /*36a0*/  MUFU.EX2 R27, R27 ;  /* 0x0000001b001b7308 */ /* 0x000e220000000800 */
[----:B------:R-:W-:-:S01]  /*36b0*/  FFMA.FTZ R51, R51, UR38, -R41 ;  /* 0x0000002633337c23 */ /* 0x000fc20008010829 */
[--C-:B------:R-:W-:Y:S01]  /*36c0*/  FFMA.FTZ R54, R54, UR38, -R41.reuse ;  /* 0x0000002636367c23 */ /* 0x100fe20008010829 */
[----:B------:R-:W-:-:S01]  /*36d0*/  FFMA.FTZ R55, R55, UR38, -R41 ;  /* 0x0000002637377c23 */ /* 0x000fc20008010829 */
[--C-:B------:R-:W-:Y:S01]  /*36e0*/  FFMA.FTZ R58, R58, UR38, -R41.reuse ;  /* 0x000000263a3a7c23 */ /* 0x100fe20008010829 */
[----:B------:R-:W-:-:S01]  /*36f0*/  FFMA.FTZ R59, R59, UR38, -R41 ;  /* 0x000000263b3b7c23 */ /* 0x000fc20008010829 */
[--C-:B------:R-:W-:Y:S01]  /*3700*/  FFMA.FTZ R62, R62, UR38, -R41.reuse ;  /* 0x000000263e3e7c23 */ /* 0x100fe20008010829 */
[----:B------:R-:W-:-:S01]  /*3710*/  FFMA.FTZ R63, R63, UR38, -R41 ;  /* 0x000000263f3f7c23 */ /* 0x000fc20008010829 */
[----:B------:R-:W2:Y:S01]  /*3720*/  MUFU.EX2 R30, R30 ;  /* 0x0000001e001e7308 */ /* 0x000ea20000000800 */
        /* <DEDUP_REMOVED lines=8> */
[----:B0-----:R-:W-:-:S01]  /*37b0*/  FADD.FTZ R45, R26, R27 ;  /* 0x0000001b1a2d7221 */ /* 0x001fc20000010000 */
[--C-:B------:R-:W-:Y:S01]  /*37c0*/  FFMA.FTZ R79, R79, UR38, -R41.reuse ;  /* 0x000000264f4f7c23 */ /* 0x100fe20008010829 */
[----:B------:R-:W-:-:S01]  /*37d0*/  FFMA.FTZ R82, R82, UR38, -R41 ;  /* 0x0000002652527c23 */ /* 0x000fc20008010829 */
[--C-:B------:R-:W-:Y:S01]  /*37e0*/  FFMA.FTZ R83, R83, UR38, -R41.reuse ;  /* 0x0000002653537c23 */ /* 0x100fe20008010829 */
[----:B------:R-:W-:-:S01]  /*37f0*/  FFMA.FTZ R86, R86, UR38, -R41 ;  /* 0x0000002656567c23 */ /* 0x000fc20008010829 */
[----:B------:R-:W-:Y:S01]  /*3800*/  FFMA.FTZ R41, R87, UR38, -R41 ;  /* 0x0000002657297c23 */ /* 0x000fe20008010829 */
[----:B------:R-:W-:Y:S01]  /*3810*/  IMAD.MOV.U32 R87, RZ, RZ, R151 ;  /* 0x000000ffff577224 */ /* 0x000fe200078e0097 */
[----:B------:R-:W0:Y:S01]  /*3820*/  MUFU.EX2 R34, R34 ;  /* 0x0000002200227308 */ /* 0x000e220000000800 */
[----:B--2---:R-:W-:-:S07]  /*3830*/  FADD.FTZ R44, R30, R45 ;  /* 0x0000002d1e2c7221 */ /* 0x004fce0000010000 */
[----:B------:R-:W2:Y:S01]  /*3840*/  MUFU.EX2 R35, R35 ;  /* 0x0000002300237308 */ /* 0x000ea20000000800 */
[----:B---3--:R-:W-:-:S01]  /*3850*/  FADD.FTZ R45, R31, R44 ;  /* 0x0000002c1f2d7221 */ /* 0x008fc20000010000 */
[----:B------:R-:W-:Y:S01]  /*3860*/  F2FP.SATFINITE.E4M3.F32.PACK_AB_MERGE_C R30, R31, R30, RZ ;  /* 0x0000001e1f1e723e */ /* 0x000fe200048070ff */
[----:B------:R-:W-:-:S03]  /*3870*/  IMAD.MOV.U32 R31, RZ, RZ, R151 ;  /* 0x000000ffff1f7224 */ /* 0x000fc600078e0097 */
[----:B------:R-:W-:Y:S01]  /*3880*/  F2FP.SATFINITE.E4M3.F32.PACK_AB_MERGE_C R217, R27, R26, R30 ;  /* 0x0000001a1bd9723e */ /* 0x000fe2000480701e */
[----:B------:R-:W-:Y:S01]  /*3890*/  IMAD.MOV.U32 R30, RZ, RZ, R151 ;  /* 0x000000ffff1e7224 */ /* 0x000fe200078e0097 */
[----:B------:R-:W1:Y:S01]  /*38a0*/  MUFU.EX2 R38, R38 ;  /* 0x0000002600267308 */ /* 0x000e620000000800 */
[----:B0-----:R-:W-:-:S01]  /*38b0*/  FADD.FTZ R44, R34, R45 ;  /* 0x0000002d222c7221 */ /* 0x001fc20000010000 */
[--C-:B------:R-:W-:Y:S02]  /*38c0*/  IMAD.MOV.U32 R27, RZ, RZ, R151.reuse ;  /* 0x000000ffff1b7224 */ /* 0x100fe400078e0097 */
[----:B------:R-:W-:-:S04]  /*38d0*/  IMAD.MOV.U32 R26, RZ, RZ, R151 ;  /* 0x000000ffff1a7224 */ /* 0x000fc800078e0097 */
[----:B------:R-:W0:Y:S01]  /*38e0*/  MUFU.EX2 R39, R39 ;  /* 0x0000002700277308 */ /* 0x000e220000000800 */
[----:B--2---:R-:W-:-:S01]  /*38f0*/  FADD.FTZ R45, R35, R44 ;  /* 0x0000002c232d7221 */ /* 0x004fc20000010000 */
[----:B------:R-:W-:-:S04]  /*3900*/  FADD.FTZ R44, R14, R49 ;  /* 0x000000310e2c7221 */ /* 0x000fc80000010000 */
[----:B------:R-:W-:Y:S02]  /*3910*/  FADD.FTZ R49, R13, R44 ;  /* 0x0000002c0d317221 */ /* 0x000fe40000010000 */
[----:B------:R-:W2:Y:S01]  /*3920*/  MUFU.EX2 R42, R42 ;  /* 0x0000002a002a7308 */ /* 0x000ea20000000800 */
[----:B-1----:R-:W-:-:S01]  /*3930*/  FADD.FTZ R4, R38, R45 ;  /* 0x0000002d26047221 */ /* 0x002fc20000010000 */
[----:B------:R-:W-:-:S04]  /*3940*/  FADD.FTZ R44, R20, R49 ;  /* 0x00000031142c7221 */ /* 0x000fc80000010000 */
[----:B------:R-:W-:Y:S02]  /*3950*/  FADD.FTZ R49, R15, R44 ;  /* 0x0000002c0f317221 */ /* 0x000fe40000010000 */
[----:B------:R-:W1:Y:S01]  /*3960*/  MUFU.EX2 R43, R43 ;  /* 0x0000002b002b7308 */ /* 0x000e620000000800 */
[----:B0-----:R-:W-:-:S01]  /*3970*/  FADD.FTZ R45, R39, R4 ;  /* 0x00000004272d7221 */ /* 0x001fc20000010000 */
[----:B------:R-:W-:Y:S01]  /*3980*/  FADD.FTZ R44, R90, R49 ;  /* 0x000000315a2c7221 */ /* 0x000fe20000010000 */
[----:B------:R-:W-:Y:S01]  /*3990*/  F2FP.SATFINITE.E4M3.F32.PACK_AB_MERGE_C R38, R39, R38, RZ ;  /* 0x000000262726723e */ /* 0x000fe200048070ff */
[----:B------:R-:W-:Y:S02]  /*39a0*/  IMAD.MOV.U32 R90, RZ, RZ, R151 ;  /* 0x000000ffff5a7224 */ /* 0x000fe400078e0097 */
[----:B------:R-:W-:-:S01]  /*39b0*/  FADD.FTZ R49, R21, R44 ;  /* 0x0000002c15317221 */ /* 0x000fc20000010000 */
[----:B------:R-:W-:Y:S01]  /*39c0*/  F2FP.SATFINITE.E4M3.F32.PACK_AB_MERGE_C R219, R35, R34, R38 ;  /* 0x0000002223db723e */ /* 0x000fe20004807026 */
[----:B------:R-:W0:Y:S01]  /*39d0*/  MUFU.EX2 R46, R46 ;  /* 0x0000002e002e7308 */ /* 0x000e220000000800 */
[----:B--2---:R-:W-:-:S01]  /*39e0*/  FADD.FTZ R4, R42, R45 ;  /* 0x0000002d2a047221 */ /* 0x004fc20000010000 */
[----:B------:R-:W-:Y:S01]  /*39f0*/  FADD.FTZ R49, R24, R49 ;  /* 0x0000003118317221 */ /* 0x000fe20000010000 */
[----:B------:R-:W-:-:S02]  /*3a00*/  IMAD.MOV.U32 R44, RZ, RZ, R151 ;  /* 0x000000ffff2c7224 */ /* 0x000fc400078e0097 */
[--C-:B------:R-:W-:Y:S02]  /*3a10*/  IMAD.MOV.U32 R39, RZ, RZ, R151.reuse ;  /* 0x000000ffff277224 */ /* 0x100fe400078e0097 */
[----:B------:R-:W-:Y:S01]  /*3a20*/  IMAD.MOV.U32 R38, RZ, RZ, R151 ;  /* 0x000000ffff267224 */ /* 0x000fe200078e0097 */
[----:B------:R-:W2:Y:S01]  /*3a30*/  MUFU.EX2 R47, R47 ;  /* 0x0000002f002f7308 */ /* 0x000ea20000000800 */
[----:B-1----:R-:W-:-:S01]  /*3a40*/  FADD.FTZ R45, R43, R4 ;  /* 0x000000042b2d7221 */ /* 0x002fc20000010000 */
[--C-:B------:R-:W-:Y:S02]  /*3a50*/  IMAD.MOV.U32 R35, RZ, RZ, R151.reuse ;  /* 0x000000ffff237224 */ /* 0x100fe400078e0097 */
[----:B------:R-:W-:-:S04]  /*3a60*/  IMAD.MOV.U32 R34, RZ, RZ, R151 ;  /* 0x000000ffff227224 */ /* 0x000fc800078e0097 */
[----:B------:R-:W1:Y:S01]  /*3a70*/  MUFU.EX2 R50, R50 ;  /* 0x0000003200327308 */ /* 0x000e620000000800 */
[----:B0-----:R-:W-:-:S07]  /*3a80*/  FADD.FTZ R4, R46, R45 ;  /* 0x0000002d2e047221 */ /* 0x001fce0000010000 */
[----:B------:R-:W0:Y:S01]  /*3a90*/  MUFU.EX2 R51, R51 ;  /* 0x0000003300337308 */ /* 0x000e220000000800 */
[----:B--2---:R-:W-:-:S01]  /*3aa0*/  FADD.FTZ R45, R47, R4 ;  /* 0x000000042f2d7221 */ /* 0x004fc20000010000 */
[----:B------:R-:W-:Y:S01]  /*3ab0*/  F2FP.SATFINITE.E4M3.F32.PACK_AB_MERGE_C R46, R47, R46, RZ ;  /* 0x0000002e2f2e723e */ /* 0x000fe200048070ff */
[----:B------:R-:W-:-:S03]  /*3ac0*/  IMAD.MOV.U32 R47, RZ, RZ, R151 ;  /* 0x000000ffff2f7224 */ /* 0x000fc600078e0097 */
[----:B------:R-:W-:Y:S01]  /*3ad0*/  F2FP.SATFINITE.E4M3.F32.PACK_AB_MERGE_C R221, R43, R42, R46 ;  /* 0x0000002a2bdd723e */ /* 0x000fe2000480702e */
[----:B------:R-:W-:Y:S01]  /*3ae0*/  IMAD.MOV.U32 R46, RZ, RZ, R151 ;  /* 0x000000ffff2e7224 */ /* 0x000fe200078e0097 */
[----:B------:R-:W2:Y:S01]  /*3af0*/  MUFU.EX2 R54, R54 ;  /* 0x0000003600367308 */ /* 0x000ea20000000800 */
[----:B-1----:R-:W-:-:S01]  /*3b00*/  FADD.FTZ R4, R50, R45 ;  /* 0x0000002d32047221 */ /* 0x002fc20000010000 */
[--C-:B------:R-:W-:Y:S02]  /*3b10*/  IMAD.MOV.U32 R45, RZ, RZ, R151.reuse ;  /* 0x000000ffff2d7224 */ /* 0x100fe400078e0097 */
[--C-:B------:R-:W-:Y:S02]  /*3b20*/  IMAD.MOV.U32 R43, RZ, RZ, R151.reuse ;  /* 0x000000ffff2b7224 */ /* 0x100fe400078e0097 */
[----:B------:R-:W-:Y:S02]  /*3b30*/  IMAD.MOV.U32 R42, RZ, RZ, R151 ;  /* 0x000000ffff2a7224 */ /* 0x000fe400078e0097 */
[----:B------:R-:W1:Y:S01]  /*3b40*/  MUFU.EX2 R55, R55 ;  /* 0x0000003700377308 */ /* 0x000e620000000800 */
[----:B0-----:R-:W-:-:S01]  /*3b50*/  FADD.FTZ R7, R51, R4 ;  /* 0x0000000433077221 */ /* 0x001fc20000010000 */
[----:B------:R-:W-:Y:S01]  /*3b60*/  FADD.FTZ R4, R52, R49 ;  /* 0x0000003134047221 */ /* 0x000fe20000010000 */
[----:B------:R-:W-:Y:S01]  /*3b70*/  F2FP.SATFINITE.E4M3.F32.PACK_AB_MERGE_C R52, R53, R52, RZ ;  /* 0x000000343534723e */ /* 0x000fe200048070ff */
[----:B------:R-:W-:-:S02]  /*3b80*/  IMAD.MOV.U32 R49, RZ, RZ, R151 ;  /* 0x000000ffff317224 */ /* 0x000fc400078e0097 */
[----:B------:R-:W-:-:S01]  /*3b90*/  FADD.FTZ R4, R53, R4 ;  /* 0x0000000435047221 */ /* 0x000fc20000010000 */
[----:B------:R-:W-:Y:S01]  /*3ba0*/  F2FP.SATFINITE.E4M3.F32.PACK_AB_MERGE_C R222, R24, R21, R52 ;  /* 0x0000001518de723e */ /* 0x000fe20004807034 */
[----:B------:R-:W0:Y:S01]  /*3bb0*/  MUFU.EX2 R58, R58 ;  /* 0x0000003a003a7308 */ /* 0x000e220000000800 */
[----:B--2---:R-:W-:-:S01]  /*3bc0*/  FADD.FTZ R10, R54, R7 ;  /* 0x00000007360a7221 */ /* 0x004fc20000010000 */
[----:B------:R-:W-:Y:S01]  /*3bd0*/  FADD.FTZ R11, R25, R4 ;  /* 0x00000004190b7221 */ /* 0x000fe20000010000 */
[--C-:B------:R-:W-:Y:S02]  /*3be0*/  IMAD.MOV.U32 R53, RZ, RZ, R151.reuse ;  /* 0x000000ffff357224 */ /* 0x100fe400078e0097 */
[----:B------:R-:W-:Y:S02]  /*3bf0*/  IMAD.MOV.U32 R52, RZ, RZ, R151 ;  /* 0x000000ffff347224 */ /* 0x000fe400078e0097 */
[----:B------:R-:W-:-:S01]  /*3c00*/  FADD.FTZ R11, R28, R11 ;  /* 0x0000000b1c0b7221 */ /* 0x000fc20000010000 */
[----:B------:R-:W-:Y:S01]  /*3c10*/  IMAD.MOV.U32 R24, RZ, RZ, R151 ;  /* 0x000000ffff187224 */ /* 0x000fe200078e0097 */
[----:B------:R-:W2:Y:S01]  /*3c20*/  MUFU.EX2 R59, R59 ;  /* 0x0000003b003b7308 */ /* 0x000ea20000000800 */
[----:B-1----:R-:W-:-:S01]  /*3c30*/  FADD.FTZ R7, R55, R10 ;  /* 0x0000000a37077221 */ /* 0x002fc20000010000 */
        /* <DEDUP_REMOVED lines=10> */
[----:B------:R-:W-:Y:S01]  /*3ce0*/  FADD.FTZ R4, R60, R11 ;  /* 0x0000000b3c047221 */ /* 0x000fe20000010000 */
[----:B------:R-:W-:-:S03]  /*3cf0*/  F2FP.SATFINITE.E4M3.F32.PACK_AB_MERGE_C R60, R61, R60, RZ ;  /* 0x0000003c3d3c723e */ /* 0x000fc600048070ff */
[----:B------:R-:W-:Y:S01]  /*3d00*/  FADD.FTZ R4, R61, R4 ;  /* 0x000000043d047221 */ /* 0x000fe20000010000 */
[----:B------:R-:W-:Y:S01]  /*3d10*/  F2FP.SATFINITE.E4M3.F32.PACK_AB_MERGE_C R224, R28, R25, R60 ;  /* 0x000000191ce0723e */ /* 0x000fe2000480703c */
[----:B------:R-:W2:Y:S01]  /*3d20*/  MUFU.EX2 R66, R66 ;  /* 0x0000004200427308 */ /* 0x000ea20000000800 */
[----:B-1----:R-:W-:-:S01]  /*3d30*/  FADD.FTZ R8, R62, R7 ;  /* 0x000000073e087221 */ /* 0x002fc20000010000 */
[----:B------:R-:W-:Y:S01]  /*3d40*/  FADD.FTZ R5, R29, R4 ;  /* 0x000000041d057221 */ /* 0x000fe20000010000 */
[--C-:B------:R-:W-:Y:S02]  /*3d50*/  IMAD.MOV.U32 R61, RZ, RZ, R151.reuse ;  /* 0x000000ffff3d7224 */ /* 0x100fe400078e0097 */
[----:B------:R-:W-:Y:S02]  /*3d60*/  IMAD.MOV.U32 R60, RZ, RZ, R151 ;  /* 0x000000ffff3c7224 */ /* 0x000fe400078e0097 */
[----:B------:R-:W-:-:S01]  /*3d70*/  FADD.FTZ R5, R36, R5 ;  /* 0x0000000524057221 */ /* 0x000fc20000010000 */
[--C-:B------:R-:W-:Y:S01]  /*3d80*/  IMAD.MOV.U32 R28, RZ, RZ, R151.reuse ;  /* 0x000000ffff1c7224 */ /* 0x100fe200078e0097 */
[----:B------:R-:W1:Y:S01]  /*3d90*/  MUFU.EX2 R67, R67 ;  /* 0x0000004300437308 */ /* 0x000e620000000800 */
[C---:B0-----:R-:W-:Y:S01]  /*3da0*/  F2FP.SATFINITE.E4M3.F32.PACK_AB_MERGE_C R62, R63.reuse, R62, RZ ;  /* 0x0000003e3f3e723e */ /* 0x041fe200048070ff */
[----:B------:R-:W-:Y:S01]  /*3db0*/  FADD.FTZ R63, R63, R8 ;  /* 0x000000083f3f7221 */ /* 0x000fe20000010000 */
[----:B------:R-:W-:-:S02]  /*3dc0*/  IMAD.MOV.U32 R25, RZ, RZ, R151 ;  /* 0x000000ffff197224 */ /* 0x000fc400078e0097 */
[----:B------:R-:W-:Y:S01]  /*3dd0*/  F2FP.SATFINITE.E4M3.F32.PACK_AB_MERGE_C R225, R59, R58, R62 ;  /* 0x0000003a3be1723e */ /* 0x000fe2000480703e */
[----:B------:R-:W-:Y:S02]  /*3de0*/  IMAD.MOV.U32 R62, RZ, RZ, R151 ;  /* 0x000000ffff3e7224 */ /* 0x000fe400078e0097 */
[----:B------:R-:W0:Y:S01]  /*3df0*/  MUFU.EX2 R70, R70 ;  /* 0x0000004600467308 */ /* 0x000e220000000800 */
[----:B--2---:R-:W-:-:S01]  /*3e00*/  FADD.FTZ R4, R66, R63 ;  /* 0x0000003f42047221 */ /* 0x004fc20000010000 */
[--C-:B------:R-:W-:Y:S02]  /*3e10*/  IMAD.MOV.U32 R63, RZ, RZ, R151.reuse ;  /* 0x000000ffff3f7224 */ /* 0x100fe400078e0097 */
[--C-:B------:R-:W-:Y:S02]  /*3e20*/  IMAD.MOV.U32 R59, RZ, RZ, R151.reuse ;  /* 0x000000ffff3b7224 */ /* 0x100fe400078e0097 */
[----:B------:R-:W-:Y:S02]  /*3e30*/  IMAD.MOV.U32 R58, RZ, RZ, R151 ;  /* 0x000000ffff3a7224 */ /* 0x000fe400078e0097 */
[----:B------:R-:W2:Y:S01]  /*3e40*/  MUFU.EX2 R69, R69 ;  /* 0x0000004500457308 */ /* 0x000ea20000000800 */
[----:B-1----:R-:W-:-:S01]  /*3e50*/  FADD.FTZ R7, R67, R4 ;  /* 0x0000000443077221 */ /* 0x002fc20000010000 */
[----:B------:R-:W-:-:S06]  /*3e60*/  FADD.FTZ R4, R68, R5 ;  /* 0x0000000544047221 */ /* 0x000fcc0000010000 */
[----:B------:R-:W1:Y:S01]  /*3e70*/  MUFU.EX2 R71, R71 ;  /* 0x0000004700477308 */ /* 0x000e620000000800 */
[----:B0-----:R-:W-:-:S07]  /*3e80*/  FADD.FTZ R8, R70, R7 ;  /* 0x0000000746087221 */ /* 0x001fce0000010000 */
[----:B------:R-:W-:Y:S01]  /*3e90*/  MUFU.EX2 R76, R76 ;  /* 0x0000004c004c7308 */ /* 0x000fe20000000800 */
[C---:B--2---:R-:W-:Y:S01]  /*3ea0*/  F2FP.SATFINITE.E4M3.F32.PACK_AB_MERGE_C R68, R69.reuse, R68, RZ ;  /* 0x000000444544723e */ /* 0x044fe200048070ff */
[----:B------:R-:W-:-:S03]  /*3eb0*/  FADD.FTZ R69, R69, R4 ;  /* 0x0000000445457221 */ /* 0x000fc60000010000 */
[----:B------:R-:W-:Y:S01]  /*3ec0*/  F2FP.SATFINITE.E4M3.F32.PACK_AB_MERGE_C R226, R36, R29, R68 ;  /* 0x0000001d24e2723e */ /* 0x000fe20004807044 */
[--C-:B------:R-:W-:Y:S02]  /*3ed0*/  IMAD.MOV.U32 R68, RZ, RZ, R151.reuse ;  /* 0x000000ffff447224 */ /* 0x100fe400078e0097 */
[----:B------:R-:W0:Y:S01]  /*3ee0*/  MUFU.EX2 R77, R77 ;  /* 0x0000004d004d7308 */ /* 0x000e220000000800 */
[C---:B-1----:R-:W-:Y:S01]  /*3ef0*/  F2FP.SATFINITE.E4M3.F32.PACK_AB_MERGE_C R70, R71.reuse, R70, RZ ;  /* 0x000000464746723e */ /* 0x042fe200048070ff */
[----:B------:R-:W-:Y:S01]  /*3f00*/  FADD.FTZ R71, R71, R8 ;  /* 0x0000000847477221 */ /* 0x000fe20000010000 */
[--C-:B------:R-:W-:Y:S02]  /*3f10*/  IMAD.MOV.U32 R36, RZ, RZ, R151.reuse ;  /* 0x000000ffff247224 */ /* 0x100fe400078e0097 */
[----:B------:R-:W-:Y:S01]  /*3f20*/  F2FP.SATFINITE.E4M3.F32.PACK_AB_MERGE_C R227, R67, R66, R70 ;  /* 0x0000004243e3723e */ /* 0x000fe20004807046 */
[--C-:B------:R-:W-:Y:S02]  /*3f30*/  IMAD.MOV.U32 R70, RZ, RZ, R151.reuse ;  /* 0x000000ffff467224 */ /* 0x100fe400078e0097 */
[----:B------:R-:W1:Y:S01]  /*3f40*/  MUFU.EX2 R72, R72 ;  /* 0x0000004800487308 */ /* 0x000e620000000800 */
[----:B------:R-:W-:-:S02]  /*3f50*/  IMAD.MOV.U32 R67, RZ, RZ, R151 ;  /* 0x000000ffff437224 */ /* 0x000fc400078e0097 */
[--C-:B------:R-:W-:Y:S02]  /*3f60*/  IMAD.MOV.U32 R66, RZ, RZ, R151.reuse ;  /* 0x000000ffff427224 */ /* 0x100fe400078e0097 */
[----:B------:R-:W-:-:S03]  /*3f70*/  IMAD.MOV.U32 R29, RZ, RZ, R151 ;  /* 0x000000ffff1d7224 */ /* 0x000fc600078e0097 */
[----:B------:R-:W2:Y:S01]  /*3f80*/  MUFU.EX2 R74, R74 ;  /* 0x0000004a004a7308 */ /* 0x000ea20000000800 */
[----:B0-----:R-:W-:-:S07]  /*3f90*/  F2FP.SATFINITE.E4M3.F32.PACK_AB_MERGE_C R5, R77, R76, RZ ;  /* 0x0000004c4d05723e */ /* 0x001fce00048070ff */
[----:B------:R-:W0:Y:S01]  /*3fa0*/  MUFU.EX2 R73, R73 ;  /* 0x0000004900497308 */ /* 0x000e220000000800 */
[----:B-1----:R-:W-:-:S01]  /*3fb0*/  FADD.FTZ R4, R72, R69 ;  /* 0x0000004548047221 */ /* 0x002fc20000010000 */
[----:B------:R-:W-:-:S06]  /*3fc0*/  IMAD.MOV.U32 R69, RZ, RZ, R151 ;  /* 0x000000ffff457224 */ /* 0x000fcc00078e0097 */
[----:B------:R-:W1:Y:S01]  /*3fd0*/  MUFU.EX2 R75, R75 ;  /* 0x0000004b004b7308 */ /* 0x000e620000000800 */
[----:B--2---:R-:W-:-:S01]  /*3fe0*/  FADD.FTZ R8, R74, R71 ;  /* 0x000000474a087221 */ /* 0x004fc20000010000 */
[----:B------:R-:W-:-:S06]  /*3ff0*/  IMAD.MOV.U32 R71, RZ, RZ, R151 ;  /* 0x000000ffff477224 */ /* 0x000fcc00078e0097 */
[----:B------:R-:W2:Y:S01]  /*4000*/  MUFU.EX2 R78, R78 ;  /* 0x0000004e004e7308 */ /* 0x000ea20000000800 */
[C---:B0-----:R-:W-:Y:S01]  /*4010*/  F2FP.SATFINITE.E4M3.F32.PACK_AB_MERGE_C R228, R73.reuse, R72, R5 ;  /* 0x0000004849e4723e */ /* 0x041fe20004807005 */
[----:B------:R-:W-:Y:S01]  /*4020*/  FADD.FTZ R73, R73, R4 ;  /* 0x0000000449497221 */ /* 0x000fe20000010000 */
[----:B------:R-:W-:-:S03]  /*4030*/  IMAD.MOV.U32 R72, RZ, RZ, R151 ;  /* 0x000000ffff487224 */ /* 0x000fc600078e0097 */
[----:B------:R-:W-:Y:S01]  /*4040*/  FADD.FTZ R76, R76, R73 ;  /* 0x000000494c4c7221 */ /* 0x000fe20000010000 */
[----:B------:R-:W-:Y:S01]  /*4050*/  IMAD.MOV.U32 R73, RZ, RZ, R151 ;  /* 0x000000ffff497224 */ /* 0x000fe200078e0097 */
[----:B------:R-:W0:Y:S01]  /*4060*/  MUFU.EX2 R79, R79 ;  /* 0x0000004f004f7308 */ /* 0x000e220000000800 */
[----:B-1----:R-:W-:-:S01]  /*4070*/  FADD.FTZ R5, R75, R8 ;  /* 0x000000084b057221 */ /* 0x002fc20000010000 */
[----:B------:R-:W-:Y:S01]  /*4080*/  FADD.FTZ R77, R77, R76 ;  /* 0x0000004c4d4d7221 */ /* 0x000fe20000010000 */
[----:B------:R-:W-:-:S05]  /*4090*/  IMAD.MOV.U32 R76, RZ, RZ, R151 ;  /* 0x000000ffff4c7224 */ /* 0x000fca00078e0097 */
[----:B------:R-:W1:Y:S01]  /*40a0*/  MUFU.EX2 R32, R32 ;  /* 0x0000002000207308 */ /* 0x000e620000000800 */
[----:B--2---:R-:W-:-:S07]  /*40b0*/  FADD.FTZ R4, R78, R5 ;  /* 0x000000054e047221 */ /* 0x004fce0000010000 */
[----:B------:R-:W-:Y:S01]  /*40c0*/  MUFU.EX2 R33, R33 ;  /* 0x0000002100217308 */ /* 0x000fe20000000800 */
[C---:B0-----:R-:W-:Y:S01]  /*40d0*/  F2FP.SATFINITE.E4M3.F32.PACK_AB_MERGE_C R78, R79.reuse, R78, RZ ;  /* 0x0000004e4f4e723e */ /* 0x041fe200048070ff */
[----:B------:R-:W-:-:S03]  /*40e0*/  FADD.FTZ R79, R79, R4 ;  /* 0x000000044f4f7221 */ /* 0x000fc60000010000 */
[----:B------:R-:W-:Y:S01]  /*40f0*/  F2FP.SATFINITE.E4M3.F32.PACK_AB_MERGE_C R229, R75, R74, R78 ;  /* 0x0000004a4be5723e */ /* 0x000fe2000480704e */
[----:B------:R-:W-:Y:S02]  /*4100*/  IMAD.MOV.U32 R78, RZ, RZ, R151 ;  /* 0x000000ffff4e7224 */ /* 0x000fe400078e0097 */
[----:B------:R-:W0:Y:S01]  /*4110*/  MUFU.EX2 R40, R40 ;  /* 0x0000002800287308 */ /* 0x000e220000000800 */
[----:B-1----:R-:W-:-:S01]  /*4120*/  FADD.FTZ R4, R32, R77 ;  /* 0x0000004d20047221 */ /* 0x002fc20000010000 */
[--C-:B------:R-:W-:Y:S02]  /*4130*/  IMAD.MOV.U32 R77, RZ, RZ, R151.reuse ;  /* 0x000000ffff4d7224 */ /* 0x100fe400078e0097 */
[--C-:B------:R-:W-:Y:S02]  /*4140*/  IMAD.MOV.U32 R75, RZ, RZ, R151.reuse ;  /* 0x000000ffff4b7224 */ /* 0x100fe400078e0097 */
[----:B------:R-:W-:Y:S02]  /*4150*/  IMAD.MOV.U32 R74, RZ, RZ, R151 ;  /* 0x000000ffff4a7224 */ /* 0x000fe400078e0097 */
[----:B------:R-:W1:Y:S08]  /*4160*/  MUFU.EX2 R82, R82 ;  /* 0x0000005200527308 */ /* 0x000e700000000800 */
[----:B------:R-:W2:Y:S01]  /*4170*/  MUFU.EX2 R37, R37 ;  /* 0x0000002500257308 */ /* 0x000ea20000000800 */
[----:B0-----:R-:W-:-:S07]  /*4180*/  F2FP.SATFINITE.E4M3.F32.PACK_AB_MERGE_C R5, R40, R33, RZ ;  /* 0x000000212805723e */ /* 0x001fce00048070ff */
[----:B------:R-:W0:Y:S01]  /*4190*/  MUFU.EX2 R83, R83 ;  /* 0x0000005300537308 */ /* 0x000e220000000800 */
[----:B-1----:R-:W-:-:S01]  /*41a0*/  FADD.FTZ R8, R82, R79 ;  /* 0x0000004f52087221 */ /* 0x002fc20000010000 */
[----:B------:R-:W-:-:S06]  /*41b0*/  IMAD.MOV.U32 R79, RZ, RZ, R151 ;  /* 0x000000ffff4f7224 */ /* 0x000fcc00078e0097 */
[----:B------:R-:W1:Y:S01]  /*41c0*/  MUFU.EX2 R86, R86 ;  /* 0x0000005600567308 */ /* 0x000e620000000800 */
[C---:B--2---:R-:W-:Y:S01]  /*41d0*/  F2FP.SATFINITE.E4M3.F32.PACK_AB_MERGE_C R230, R37.reuse, R32, R5 ;  /* 0x0000002025e6723e */ /* 0x044fe20004807005 */
[----:B------:R-:W-:Y:S01]  /*41e0*/  FADD.FTZ R4, R37, R4 ;  /* 0x0000000425047221 */ /* 0x000fe20000010000 */
[--C-:B------:R-:W-:Y:S02]  /*41f0*/  IMAD.MOV.U32 R37, RZ, RZ, R151.reuse ;  /* 0x000000ffff257224 */ /* 0x100fe400078e0097 */
[----:B------:R-:W-:Y:S02]  /*4200*/  IMAD.MOV.U32 R32, RZ, RZ, R151 ;  /* 0x000000ffff207224 */ /* 0x000fe400078e0097 */
[----:B------:R-:W-:-:S01]  /*4210*/  FADD.FTZ R33, R33, R4 ;  /* 0x0000000421217221 */ /* 0x000fc20000010000 */
[----:B------:R-:W2:Y:S01]  /*4220*/  MUFU.EX2 R41, R41 ;  /* 0x0000002900297308 */ /* 0x000ea20000000800 */
[----:B0-----:R-:W-:-:S04]  /*4230*/  FADD.FTZ R5, R83, R8 ;  /* 0x0000000853057221 */ /* 0x001fc80000010000 */
[----:B-1----:R-:W-:Y:S01]  /*4240*/  FADD.FTZ R4, R86, R5 ;  /* 0x0000000556047221 */ /* 0x002fe20000010000 */
[----:B------:R-:W-:-:S01]  /*4250*/  FADD.FTZ R5, R40, R33 ;  /* 0x0000002128057221 */ /* 0x000fc20000010000 */
[--C-:B------:R-:W-:Y:S02]  /*4260*/  IMAD.MOV.U32 R40, RZ, RZ, R151.reuse ;  /* 0x000000ffff287224 */ /* 0x100fe400078e0097 */
[----:B------:R-:W-:Y:S01]  /*4270*/  IMAD.MOV.U32 R33, RZ, RZ, R151 ;  /* 0x000000ffff217224 */ /* 0x000fe200078e0097 */
[C---:B--2---:R-:W-:Y:S01]  /*4280*/  F2FP.SATFINITE.E4M3.F32.PACK_AB_MERGE_C R7, R41.reuse, R86, RZ ;  /* 0x000000562907723e */ /* 0x044fe200048070ff */
[----:B------:R-:W-:-:S01]  /*4290*/  FADD.FTZ R4, R41, R4 ;  /* 0x0000000429047221 */ /* 0x000fc20000010000 */
[----:B------:R-:W-:Y:S02]  /*42a0*/  IMAD.MOV.U32 R86, RZ, RZ, R151 ;  /* 0x000000ffff567224 */ /* 0x000fe400078e0097 */
[----:B------:R-:W-:Y:S01]  /*42b0*/  F2FP.SATFINITE.E4M3.F32.PACK_AB_MERGE_C R231, R83, R82, R7 ;  /* 0x0000005253e7723e */ /* 0x000fe20004807007 */
[----:B------:R-:W-:-:S02]  /*42c0*/  IMAD.MOV.U32 R83, RZ, RZ, R151 ;  /* 0x000000ffff537224 */ /* 0x000fc400078e0097 */
        /* <DEDUP_REMOVED lines=72> */
.L_x_140:
[----:B------:R-:W-:Y:S01]  /*4750*/  ISETP.NE.AND P2, PT, RZ, UR41, PT ;  /* 0x00000029ff007c0c */ /* 0x000fe2000bf45270 */
[----:B------:R-:W-:-:S04]  /*4760*/  UISETP.NE.AND UP0, UPT, UR49, 0x1, UPT ;  /* 0x000000013100788c */ /* 0x000fc8000bf05270 */
[----:B------:R-:W-:-:S04]  /*4770*/  USEL UR43, URZ, 0x1, UP0 ;  /* 0x000000013f2b7887 */ /* 0x000fc80008000000 */
[----:B------:R-:W-:-:S04]  /*4780*/  ULOP3.LUT UR43, UR52, UR43, URZ, 0x3c, !UPT ;  /* 0x0000002b342b7292 */ /* 0x000fc8000f8e3c3f */
[----:B------:R-:W-:Y:S08]  /*4790*/  @P2 BRA `(.L_x_131) ;  /* 0x0000000000442947 */ /* 0x000ff00003800000 */
[----:B------:R-:W-:Y:S05]  /*47a0*/  @!P0 BRA `(.L_x_132) ;  /* 0x0000000000048947 */ /* 0x000fea0003800000 */
[----:B------:R-:W-:Y:S01]  /*47b0*/  BPT.TRAP 0x1 ;  /* 0x000000040000795c */ /* 0x000fe20000300000 */
.L_x_132:
[----:B------:R-:W0:Y:S01]  /*47c0*/  S2UR UR10, SR_CgaCtaId ;  /* 0x00000000000a79c3 */ /* 0x000e220000008800 */
[----:B------:R-:W-:Y:S01]  /*47d0*/  UIADD3 UR6, UR49, 0x1, URZ ;  /* 0x0000000131067890 */ /* 0x000fe2000fffe03f */
[----:B------:R-:W-:Y:S01]  /*47e0*/  IMAD.U32 R0, RZ, RZ, UR43 ;  /* 0x0000002bff007e24 */ /* 0x000fe2000f8e00ff */
[----:B------:R-:W-:Y:S02]  /*47f0*/  UMOV UR7, 0x400 ;  /* 0x0000040000077882 */ /* 0x000fe40000000000 */
[----:B------:R-:W-:Y:S02]  /*4800*/  UISETP.NE.AND UP0, UPT, UR6, 0x2, UPT ;  /* 0x000000020600788c */ /* 0x000fe4000bf05270 */
[----:B------:R-:W-:Y:S02]  /*4810*/  SHF.L.U32 R0, R0, 0x1f, RZ ;  /* 0x0000001f00007819 */ /* 0x000fe400000006ff */
[----:B------:R-:W-:Y:S02]  /*4820*/  USEL UR6, UR6, URZ, UP0 ;  /* 0x0000003f06067287 */ /* 0x000fe40008000000 */
[----:B0-----:R-:W-:-:S04]  /*4830*/  ULEA UR7, UR10, UR7, 0x18 ;  /* 0x000000070a077291 */ /* 0x001fc8000f8ec03f */
[----:B------:R-:W-:-:S09]  /*4840*/  ULEA UR6, UR6, UR7, 0x3 ;  /* 0x0000000706067291 */ /* 0x000fd2000f8e183f */
[----:B------:R0:W1:Y:S01]  /*4850*/  SYNCS.PHASECHK.TRANS64.TRYWAIT P1, [UR6+0x38830], R0 ;  /* 0x03883000ff0075a7 */ /* 0x0000620008020146 */
[----:B------:R-:W-:Y:S05]  /*4860*/  @!P0 BRA `(.L_x_133) ;  /* 0x0000000000048947 */ /* 0x000fea0003800000 */
[----:B------:R-:W-:Y:S01]  /*4870*/  BPT.TRAP 0x1 ;  /* 0x000000040000795c */ /* 0x000fe20000300000 */
.L_x_133:
[----:B-1----:R-:W-:Y:S05]  /*4880*/  @P1 BRA `(.L_x_131) ;  /* 0x0000000000081947 */ /* 0x002fea0003800000 */
[----:B------:R-:W1:Y:S02]  /*4890*/  SYNCS.PHASECHK.TRANS64.TRYWAIT P1, [UR6+0x38830], R0 ;  /* 0x03883000ff0075a7 */ /* 0x000e640008020146 */
[----:B-1----:R-:W-:Y:S05]  /*48a0*/  @!P1 BRA `(.L_x_134) ;  /* 0x000000b800489947 */ /* 0x002fea0003800000 */
.L_x_131:
[----:B01----:R-:W-:Y:S01]  /*48b0*/  VIADD R0, R23, 0x8 ;  /* 0x0000000817007836 */ /* 0x003fe20000000000 */
        /* <DEDUP_REMOVED lines=44> */
[----:B0-----:R-:W-:Y:S05]  /*4b80*/  @P2 BRA `(.L_x_135) ;  /* 0x0000000000382947 */ /* 0x001fea0003800000 */
[----:B------:R-:W-:Y:S05]  /*4b90*/  @!P0 BRA `(.L_x_136) ;  /* 0x0000000000048947 */ /* 0x000fea0003800000 */
[----:B------:R-:W-:Y:S01]  /*4ba0*/  BPT.TRAP 0x1 ;  /* 0x000000040000795c */ /* 0x000fe20000300000 */
.L_x_136:
[----:B------:R-:W0:Y:S01]  /*4bb0*/  S2UR UR7, SR_CgaCtaId ;  /* 0x00000000000779c3 */ /* 0x000e220000008800 */
[----:B------:R-:W-:Y:S01]  /*4bc0*/  UMOV UR6, 0x400 ;  /* 0x0000040000067882 */ /* 0x000fe20000000000 */
[----:B------:R-:W-:-:S05]  /*4bd0*/  IMAD.U32 R0, RZ, RZ, UR52 ;  /* 0x00000034ff007e24 */ /* 0x000fca000f8e00ff */
[----:B------:R-:W-:Y:S01]  /*4be0*/  SHF.L.U32 R0, R0, 0x1f, RZ ;  /* 0x0000001f00007819 */ /* 0x000fe200000006ff */
[----:B0-----:R-:W-:-:S04]  /*4bf0*/  ULEA UR6, UR7, UR6, 0x18 ;  /* 0x0000000607067291 */ /* 0x001fc8000f8ec03f */
[----:B------:R-:W-:-:S09]  /*4c00*/  ULEA UR6, UR49, UR6, 0x3 ;  /* 0x0000000631067291 */ /* 0x000fd2000f8e183f */
[----:B------:R0:W1:Y:S01]  /*4c10*/  SYNCS.PHASECHK.TRANS64.TRYWAIT P1, [UR6+0x38850], R0 ;  /* 0x03885000ff0075a7 */ /* 0x0000620008020146 */
[----:B------:R-:W-:Y:S05]  /*4c20*/  @!P0 BRA `(.L_x_137) ;  /* 0x0000000000048947 */ /* 0x000fea0003800000 */
[----:B------:R-:W-:Y:S01]  /*4c30*/  BPT.TRAP 0x1 ;  /* 0x000000040000795c */ /* 0x000fe20000300000 */
.L_x_137:
[----:B-1----:R-:W-:Y:S05]  /*4c40*/  @P1 BRA `(.L_x_135) ;  /* 0x0000000000081947 */ /* 0x002fea0003800000 */
[----:B------:R-:W1:Y:S02]  /*4c50*/  SYNCS.PHASECHK.TRANS64.TRYWAIT P1, [UR6+0x38850], R0 ;  /* 0x03885000ff0075a7 */ /* 0x000e640008020146 */
[----:B-1----:R-:W-:Y:S05]  /*4c60*/  @!P1 BRA `(.L_x_138) ;  /* 0x000000b400709947 */ /* 0x002fea0003800000 */
.L_x_135:
[----:B------:R-:W2:Y:S01]  /*4c70*/  S2UR UR6, SR_CgaCtaId ;  /* 0x00000000000679c3 */ /* 0x000ea20000008800 */
[----:B-1----:R-:W-:Y:S01]  /*4c80*/  MOV R3, 0x400 ;  /* 0x0000040000037802 */ /* 0x002fe20000000f00 */
[----:B------:R-:W-:Y:S01]  /*4c90*/  WARPGROUP.ARRIVE ;  /* 0x00000000000079c5 */ /* 0x000fe20000000000 */
[----:B------:R-:W-:Y:S01]  /*4ca0*/  UMOV UR7, 0x40000040 ;  /* 0x4000004000077882 */ /* 0x000fe20000000000 */
[----:B------:R-:W-:Y:S02]  /*4cb0*/  FMNMX.FTZ R6, R152, R7, !PT ;  /* 0x0000000798067209 */ /* 0x000fe40007810000 */
[----:B------:R-:W-:-:S04]  /*4cc0*/  FMNMX.FTZ R8, R154, R9, !PT ;  /* 0x000000099a087209 */ /* 0x000fc80007810000 */
[----:B------:R-:W-:-:S04]  /*4cd0*/  FMNMX.FTZ R11, R155, R8, !PT ;  /* 0x000000089b0b7209 */ /* 0x000fc80007810000 */
[----:B------:R-:W-:-:S04]  /*4ce0*/  FMNMX.FTZ R8, R158, R11, !PT ;  /* 0x0000000b9e087209 */ /* 0x000fc80007810000 */
[----:B------:R-:W-:-:S04]  /*4cf0*/  FMNMX.FTZ R11, R159, R8, !PT ;  /* 0x000000089f0b7209 */ /* 0x000fc80007810000 */
[----:B------:R-:W-:Y:S01]  /*4d00*/  FMNMX.FTZ R8, R162, R11, !PT ;  /* 0x0000000ba2087209 */ /* 0x000fe20007810000 */
[----:B--2---:R-:W-:-:S03]  /*4d10*/  IMAD.U32 R2, RZ, RZ, UR6 ;  /* 0x00000006ff027e24 */ /* 0x004fc6000f8e00ff */
[----:B------:R-:W-:Y:S02]  /*4d20*/  FMNMX.FTZ R11, R163, R8, !PT ;  /* 0x00000008a30b7209 */ /* 0x000fe40007810000 */
[----:B0-----:R-:W-:Y:S02]  /*4d30*/  LEA R0, R2, R3, 0x18 ;  /* 0x0000000302007211 */ /* 0x001fe400078ec0ff */
[----:B------:R-:W-:Y:S02]  /*4d40*/  FMNMX.FTZ R3, R153, R6, !PT ;  /* 0x0000000699037209 */ /* 0x000fe40007810000 */
[----:B------:R-:W-:Y:S02]  /*4d50*/  R2UR UR6, R0 ;  /* 0x00000000000672ca */ /* 0x000fe400000e0000 */
[----:B------:R-:W-:Y:S02]  /*4d60*/  FMNMX.FTZ R6, R156, R3, !PT ;  /* 0x000000039c067209 */ /* 0x000fe40007810000 */
[----:B------:R-:W-:-:S02]  /*4d70*/  FMNMX.FTZ R8, R166, R11, !PT ;  /* 0x0000000ba6087209 */ /* 0x000fc40007810000 */
[----:B------:R-:W-:Y:S02]  /*4d80*/  FMNMX.FTZ R3, R157, R6, !PT ;  /* 0x000000069d037209 */ /* 0x000fe40007810000 */
[----:B------:R-:W-:Y:S02]  /*4d90*/  FMNMX.FTZ R11, R167, R8, !PT ;  /* 0x00000008a70b7209 */ /* 0x000fe40007810000 */
[----:B------:R-:W-:Y:S02]  /*4da0*/  FMNMX.FTZ R6, R160, R3, !PT ;  /* 0x00000003a0067209 */ /* 0x000fe40007810000 */
[----:B------:R-:W-:Y:S01]  /*4db0*/  FMNMX.FTZ R8, R170, R11, !PT ;  /* 0x0000000baa087209 */ /* 0x000fe20007810000 */
[----:B------:R-:W-:Y:S01]  /*4dc0*/  UIADD3 UR6, UR6, 0x400, URZ ;  /* 0x0000040006067890 */ /* 0x000fe2000fffe03f */
[----:B------:R-:W-:Y:S02]  /*4dd0*/  FMNMX.FTZ R3, R161, R6, !PT ;  /* 0x00000006a1037209 */ /* 0x000fe40007810000 */
[----:B------:R-:W-:Y:S01]  /*4de0*/  FMNMX.FTZ R11, R171, R8, !PT ;  /* 0x00000008ab0b7209 */ /* 0x000fe20007810000 */
[----:B------:R-:W-:Y:S01]  /*4df0*/  USHF.R.U32.HI UR6, URZ, 0x4, UR6 ;  /* 0x000000043f067899 */ /* 0x000fe20008011606 */
[----:B------:R-:W-:-:S02]  /*4e00*/  FMNMX.FTZ R6, R164, R3, !PT ;  /* 0x00000003a4067209 */ /* 0x000fc40007810000 */
[----:B------:R-:W-:Y:S01]  /*4e10*/  FMNMX.FTZ R8, R174, R11, !PT ;  /* 0x0000000bae087209 */ /* 0x000fe20007810000 */
[----:B------:R-:W-:Y:S01]  /*4e20*/  ULOP3.LUT UR6, UR6, 0x3fff, URZ, 0xc0, !UPT ;  /* 0x00003fff06067892 */ /* 0x000fe2000f8ec03f */
[----:B------:R-:W-:Y:S02]  /*4e30*/  FMNMX.FTZ R3, R165, R6, !PT ;  /* 0x00000006a5037209 */ /* 0x000fe40007810000 */
[----:B------:R-:W-:Y:S01]  /*4e40*/  FMNMX.FTZ R11, R175, R8, !PT ;  /* 0x00000008af0b7209 */ /* 0x000fe20007810000 */
[----:B------:R-:W-:Y:S01]  /*4e50*/  ULOP3.LUT UR6, UR6, 0x10000, URZ, 0xfc, !UPT ;  /* 0x0001000006067892 */ /* 0x000fe2000f8efc3f */
[----:B------:R-:W-:Y:S02]  /*4e60*/  FMNMX.FTZ R6, R168, R3, !PT ;  /* 0x00000003a8067209 */ /* 0x000fe40007810000 */
[----:B------:R-:W-:Y:S01]  /*4e70*/  FMNMX.FTZ R8, R178, R11, !PT ;  /* 0x0000000bb2087209 */ /* 0x000fe20007810000 */
[----:B------:R-:W-:Y:S01]  /*4e80*/  ULEA UR10, UR49, UR6, 0xb ;  /* 0x00000006310a7291 */ /* 0x000fe2000f8e583f */
[----:B------:R-:W-:-:S02]  /*4e90*/  FMNMX.FTZ R3, R169, R6, !PT ;  /* 0x00000006a9037209 */ /* 0x000fc40007810000 */
        /* <DEDUP_REMOVED lines=41> */
[----:B------:R-:W-:-:S04]  /*5130*/  FMNMX.FTZ R6, R208, R3, !PT ;  /* 0x00000003d0067209 */ /* 0x000fc80007810000 */
[----:B------:R-:W-:-:S04]  /*5140*/  FMNMX.FTZ R3, R209, R6, !PT ;  /* 0x00000006d1037209 */ /* 0x000fc80007810000 */
[----:B------:R-:W-:-:S04]  /*5150*/  FMNMX.FTZ R6, R212, R3, !PT ;  /* 0x00000003d4067209 */ /* 0x000fc80007810000 */
[----:B------:R-:W-:Y:S02]  /*5160*/  FMNMX.FTZ R10, R213, R6, !PT ;  /* 0x00000006d50a7209 */ /* 0x000fe40007810000 */
[----:B------:R-:W0:Y:S04]  /*5170*/  SHFL.BFLY PT, R6, R11, 0x2, 0x1f ;  /* 0x0c401f000b067f89 */ /* 0x000e2800000e0000 */
[----:B------:R-:W1:Y:S01]  /*5180*/  SHFL.BFLY PT, R3, R10, 0x2, 0x1f ;  /* 0x0c401f000a037f89 */ /* 0x000e6200000e0000 */
[----:B0-----:R-:W-:Y:S02]  /*5190*/  FMNMX.FTZ R13, R11, R6, !PT ;  /* 0x000000060b0d7209 */ /* 0x001fe40007810000 */
[----:B-1----:R-:W-:-:S03]  /*51a0*/  FMNMX.FTZ R12, R10, R3, !PT ;  /* 0x000000030a0c7209 */ /* 0x002fc60007810000 */
[----:B------:R-:W0:Y:S01]  /*51b0*/  SHFL.BFLY PT, R6, R13, 0x1, 0x1f ;  /* 0x0c201f000d067f89 */ /* 0x000e2200000e0000 */
[----:B------:R-:W-:-:S03]  /*51c0*/  IMAD.U32 R10, RZ, RZ, UR38 ;  /* 0x00000026ff0a7e24 */ /* 0x000fc6000f8e00ff */
[----:B------:R-:W1:Y:S01]  /*51d0*/  SHFL.BFLY PT, R3, R12, 0x1, 0x1f ;  /* 0x0c201f000c037f89 */ /* 0x000e6200000e0000 */
[----:B0-----:R-:W-:Y:S02]  /*51e0*/  FMNMX.FTZ R6, R13, R6, !PT ;  /* 0x000000060d067209 */ /* 0x001fe40007810000 */
[----:B-1----:R-:W-:-:S05]  /*51f0*/  FMNMX.FTZ R3, R12, R3, !PT ;  /* 0x000000030c037209 */ /* 0x002fca0007810000 */
[----:B------:R-:W-:-:S04]  /*5200*/  FADD.FTZ R7, -R3, R7 ;  /* 0x0000000703077221 */ /* 0x000fc80000010100 */
[----:B------:R-:W-:Y:S01]  /*5210*/  FMUL.FTZ R8, R7, UR38 ;  /* 0x0000002607087c20 */ /* 0x000fe20008410000 */
[----:B------:R-:W-:-:S01]  /*5220*/  FADD.FTZ R7, -R6, R9 ;  /* 0x0000000906077221 */ /* 0x000fc20000010100 */
[----:B------:R-:W-:-:S03]  /*5230*/  FFMA.FTZ R9, R3, R10, -8 ;  /* 0xc100000003097423 */ /* 0x000fc6000001000a */
[----:B------:R-:W-:Y:S01]  /*5240*/  FMUL.FTZ R7, R7, UR38 ;  /* 0x0000002607077c20 */ /* 0x000fe20008410000 */
[----:B------:R-:W-:-:S01]  /*5250*/  FFMA.FTZ R21, R165, UR38, -R9 ;  /* 0x00000026a5157c23 */ /* 0x000fc20008010809 */
[--C-:B------:R-:W-:Y:S01]  /*5260*/  FFMA.FTZ R165, R181, UR38, -R9.reuse ;  /* 0x00000026b5a57c23 */ /* 0x100fe20008010809 */
[----:B------:R-:W-:-:S01]  /*5270*/  FFMA.FTZ R181, R197, UR38, -R9 ;  /* 0x00000026c5b57c23 */ /* 0x000fc20008010809 */
[----:B------:R-:W-:Y:S02]  /*5280*/  IMAD.U32 R197, RZ, RZ, UR38 ;  /* 0x00000026ffc57e24 */ /* 0x000fe4000f8e00ff */
[----:B------:R-:W-:-:S01]  /*5290*/  FFMA.FTZ R11, R152, UR38, -R9 ;  /* 0x00000026980b7c23 */ /* 0x000fc20008010809 */
[----:B------:R-:W-:Y:S01]  /*52a0*/  FFMA.FTZ R10, R153, UR38, -R9 ;  /* 0x00000026990a7c23 */ /* 0x000fe20008010809 */
[----:B------:R-:W-:Y:S01]  /*52b0*/  MUFU.EX2 R8, R8 ;  /* 0x0000000800087308 */ /* 0x000fe20000000800 */
[----:B------:R-:W-:-:S01]  /*52c0*/  FFMA.FTZ R197, R6, R197, -8 ;  /* 0xc100000006c57423 */ /* 0x000fc200000100c5 */
[--C-:B------:R-:W-:Y:S01]  /*52d0*/  FFMA.FTZ R12, R156, UR38, -R9.reuse ;  /* 0x000000269c0c7c23 */ /* 0x100fe20008010809 */
[----:B------:R-:W-:-:S01]  /*52e0*/  FFMA.FTZ R13, R157, UR38, -R9 ;  /* 0x000000269d0d7c23 */ /* 0x000fc20008010809 */
[----:B------:R-:W-:Y:S01]  /*52f0*/  FFMA.FTZ R14, R160, UR38, -R9 ;  /* 0x00000026a00e7c23 */ /* 0x000fe20008010809 */
[----:B------:R-:W-:-:S01]  /*5300*/  FFMA.FTZ R154, R154, UR38, -R197 ;  /* 0x000000269a9a7c23 */ /* 0x000fc200080108c5 */
[--C-:B------:R-:W-:Y:S01]  /*5310*/  FFMA.FTZ R155, R155, UR38, -R197.reuse ;  /* 0x000000269b9b7c23 */ /* 0x100fe200080108c5 */
[----:B------:R-:W-:-:S01]  /*5320*/  FFMA.FTZ R158, R158, UR38, -R197 ;  /* 0x000000269e9e7c23 */ /* 0x000fc200080108c5 */
[----:B------:R-:W0:Y:S01]  /*5330*/  MUFU.EX2 R11, R11 ;  /* 0x0000000b000b7308 */ /* 0x000e220000000800 */
[----:B------:R-:W-:-:S01]  /*5340*/  FFMA.FTZ R159, R159, UR38, -R197 ;  /* 0x000000269f9f7c23 */ /* 0x000fc200080108c5 */
[----:B------:R-:W-:Y:S01]  /*5350*/  FFMA.FTZ R162, R162, UR38, -R197 ;  /* 0x00000026a2a27c23 */ /* 0x000fe200080108c5 */
[----:B------:R-:W-:-:S01]  /*5360*/  FFMA.FTZ R15, R161, UR38, -R9 ;  /* 0x00000026a10f7c23 */ /* 0x000fc20008010809 */
[----:B------:R-:W-:Y:S01]  /*5370*/  FFMA.FTZ R163, R163, UR38, -R197 ;  /* 0x00000026a3a37c23 */ /* 0x000fe200080108c5 */
[----:B------:R-:W-:-:S01]  /*5380*/  FFMA.FTZ R20, R164, UR38, -R9 ;  /* 0x00000026a4147c23 */ /* 0x000fc20008010809 */
[----:B------:R-:W-:Y:S01]  /*5390*/  FFMA.FTZ R153, R169, UR38, -R9 ;  /* 0x00000026a9997c23 */ /* 0x000fe20008010809 */
[----:B------:R-:W-:-:S01]  /*53a0*/  FFMA.FTZ R166, R166, UR38, -R197 ;  /* 0x00000026a6a67c23 */ /* 0x000fc200080108c5 */
[----:B------:R-:W-:Y:S01]  /*53b0*/  MUFU.EX2 R7, R7 ;  /* 0x0000000700077308 */ /* 0x000fe20000000800 */
[----:B------:R-:W-:-:S01]  /*53c0*/  FFMA.FTZ R169, R185, UR38, -R9 ;  /* 0x00000026b9a97c23 */ /* 0x000fc20008010809 */
[--C-:B------:R-:W-:Y:S01]  /*53d0*/  FFMA.FTZ R185, R201, UR38, -R9.reuse ;  /* 0x00000026c9b97c23 */ /* 0x100fe20008010809 */
[----:B------:R-:W-:-:S01]  /*53e0*/  FFMA.FTZ R152, R168, UR38, -R9 ;  /* 0x00000026a8987c23 */ /* 0x000fc20008010809 */
[----:B------:R-:W-:Y:S01]  /*53f0*/  FFMA.FTZ R167, R167, UR38, -R197 ;  /* 0x00000026a7a77c23 */ /* 0x000fe200080108c5 */
[----:B------:R-:W-:-:S01]  /*5400*/  FFMA.FTZ R168, R184, UR38, -R9 ;  /* 0x00000026b8a87c23 */ /* 0x000fc20008010809 */
[----:B------:R-:W-:Y:S01]  /*5410*/  FFMA.FTZ R184, R200, UR38, -R9 ;  /* 0x00000026c8b87c23 */ /* 0x000fe20008010809 */
[----:B------:R-:W-:-:S01]  /*5420*/  FFMA.FTZ R170, R170, UR38, -R197 ;  /* 0x00000026aaaa7c23 */ /* 0x000fc200080108c5 */
[----:B------:R-:W1:Y:S01]  /*5430*/  MUFU.EX2 R154, R154 ;  /* 0x0000009a009a7308 */ /* 0x000e620000000800 */
[----:B0-----:R-:W-:-:S01]  /*5440*/  FFMA.FTZ R5, R8, R5, R11 ;  /* 0x0000000508057223 */ /* 0x001fc2000001000b */
[----:B------:R-:W-:Y:S01]  /*5450*/  FFMA.FTZ R171, R171, UR38, -R197 ;  /* 0x00000026abab7c23 */ /* 0x000fe200080108c5 */
[----:B------:R-:W-:-:S01]  /*5460*/  FFMA.FTZ R156, R172, UR38, -R9 ;  /* 0x00000026ac9c7c23 */ /* 0x000fc20008010809 */
[----:B------:R-:W-:Y:S01]  /*5470*/  FFMA.FTZ R174, R174, UR38, -R197 ;  /* 0x00000026aeae7c23 */ /* 0x000fe200080108c5 */
[----:B------:R-:W-:-:S01]  /*5480*/  FFMA.FTZ R157, R173, UR38, -R9 ;  /* 0x00000026ad9d7c23 */ /* 0x000fc20008010809 */
[----:B------:R-:W-:Y:S01]  /*5490*/  FFMA.FTZ R175, R175, UR38, -R197 ;  /* 0x00000026afaf7c23 */ /* 0x000fe200080108c5 */
[----:B------:R-:W-:-:S01]  /*54a0*/  FFMA.FTZ R160, R176, UR38, -R9 ;  /* 0x00000026b0a07c23 */ /* 0x000fc20008010809 */
[----:B------:R-:W0:Y:S01]  /*54b0*/  MUFU.EX2 R10, R10 ;  /* 0x0000000a000a7308 */ /* 0x000e220000000800 */
[----:B------:R-:W-:-:S01]  /*54c0*/  FFMA.FTZ R178, R178, UR38, -R197 ;  /* 0x00000026b2b27c23 */ /* 0x000fc200080108c5 */
[----:B------:R-:W-:Y:S01]  /*54d0*/  FFMA.FTZ R161, R177, UR38, -R9 ;  /* 0x00000026b1a17c23 */ /* 0x000fe20008010809 */
[----:B------:R-:W-:-:S01]  /*54e0*/  FFMA.FTZ R179, R179, UR38, -R197 ;  /* 0x00000026b3b37c23 */ /* 0x000fc200080108c5 */
[----:B------:R-:W-:Y:S01]  /*54f0*/  FFMA.FTZ R164, R180, UR38, -R9 ;  /* 0x00000026b4a47c23 */ /* 0x000fe20008010809 */
[----:B------:R-:W-:-:S01]  /*5500*/  FFMA.FTZ R182, R182, UR38, -R197 ;  /* 0x00000026b6b67c23 */ /* 0x000fc200080108c5 */
[--C-:B------:R-:W-:Y:S01]  /*5510*/  FFMA.FTZ R183, R183, UR38, -R197.reuse ;  /* 0x00000026b7b77c23 */ /* 0x100fe200080108c5 */
[----:B------:R-:W-:-:S01]  /*5520*/  FFMA.FTZ R186, R186, UR38, -R197 ;  /* 0x00000026baba7c23 */ /* 0x000fc200080108c5 */
[----:B------:R-:W2:Y:S01]  /*5530*/  MUFU.EX2 R155, R155 ;  /* 0x0000009b009b7308 */ /* 0x000ea20000000800 */
[----:B-1----:R-:W-:-:S01]  /*5540*/  FFMA.FTZ R4, R7, R4, R154 ;  /* 0x0000000407047223 */ /* 0x002fc2000001009a */
[----:B------:R-:W-:Y:S01]  /*5550*/  FFMA.FTZ R187, R187, UR38, -R197 ;  /* 0x00000026bbbb7c23 */ /* 0x000fe200080108c5 */
[----:B------:R-:W-:-:S01]  /*5560*/  FFMA.FTZ R172, R188, UR38, -R9 ;  /* 0x00000026bcac7c23 */ /* 0x000fc20008010809 */
[----:B------:R-:W-:Y:S01]  /*5570*/  FFMA.FTZ R190, R190, UR38, -R197 ;  /* 0x00000026bebe7c23 */ /* 0x000fe200080108c5 */
[----:B------:R-:W-:-:S01]  /*5580*/  FFMA.FTZ R173, R189, UR38, -R9 ;  /* 0x00000026bdad7c23 */ /* 0x000fc20008010809 */
[----:B------:R-:W-:Y:S01]  /*5590*/  FFMA.FTZ R189, R205, UR38, -R9 ;  /* 0x00000026cdbd7c23 */ /* 0x000fe20008010809 */
[----:B------:R-:W-:-:S01]  /*55a0*/  FFMA.FTZ R191, R191, UR38, -R197 ;  /* 0x00000026bfbf7c23 */ /* 0x000fc200080108c5 */
[----:B------:R-:W1:Y:S01]  /*55b0*/  MUFU.EX2 R12, R12 ;  /* 0x0000000c000c7308 */ /* 0x000e620000000800 */
[----:B0-----:R-:W-:-:S01]  /*55c0*/  FADD.FTZ R5, R10, R5 ;  /* 0x000000050a057221 */ /* 0x001fc20000010000 */
[----:B------:R-:W-:Y:S01]  /*55d0*/  FFMA.FTZ R176, R192, UR38, -R9 ;  /* 0x00000026c0b07c23 */ /* 0x000fe20008010809 */
[----:B------:R-:W-:-:S01]  /*55e0*/  FFMA.FTZ R194, R194, UR38, -R197 ;  /* 0x00000026c2c27c23 */ /* 0x000fc200080108c5 */
[----:B------:R-:W-:Y:S01]  /*55f0*/  FFMA.FTZ R177, R193, UR38, -R9 ;  /* 0x00000026c1b17c23 */ /* 0x000fe20008010809 */
[----:B------:R-:W-:-:S01]  /*5600*/  FFMA.FTZ R195, R195, UR38, -R197 ;  /* 0x00000026c3c37c23 */ /* 0x000fc200080108c5 */
[--C-:B------:R-:W-:Y:S01]  /*5610*/  FFMA.FTZ R188, R204, UR38, -R9.reuse ;  /* 0x00000026ccbc7c23 */ /* 0x100fe20008010809 */
[----:B------:R-:W-:-:S01]  /*5620*/  FFMA.FTZ R180, R196, UR38, -R9 ;  /* 0x00000026c4b47c23 */ /* 0x000fc20008010809 */
[----:B------:R-:W0:Y:S01]  /*5630*/  MUFU.EX2 R158, R158 ;  /* 0x0000009e009e7308 */ /* 0x000e220000000800 */
[----:B--2---:R-:W-:-:S01]  /*5640*/  FADD.FTZ R201, R155, R4 ;  /* 0x000000049bc97221 */ /* 0x004fc20000010000 */
[--C-:B------:R-:W-:Y:S01]  /*5650*/  FFMA.FTZ R198, R198, UR38, -R197.reuse ;  /* 0x00000026c6c67c23 */ /* 0x100fe200080108c5 */
[----:B------:R-:W-:-:S01]  /*5660*/  FFMA.FTZ R199, R199, UR38, -R197 ;  /* 0x00000026c7c77c23 */ /* 0x000fc200080108c5 */
[--C-:B------:R-:W-:Y:S01]  /*5670*/  FFMA.FTZ R192, R208, UR38, -R9.reuse ;  /* 0x00000026d0c07c23 */ /* 0x100fe20008010809 */
[----:B------:R-:W-:-:S01]  /*5680*/  FFMA.FTZ R193, R209, UR38, -R9 ;  /* 0x00000026d1c17c23 */ /* 0x000fc20008010809 */
[----:B------:R-:W-:-:S02]  /*5690*/  IMAD.U32 R209, RZ, RZ, UR51 ;  /* 0x00000033ffd17e24 */ /* 0x000fc4000f8e00ff */
[----:B------:R-:W-:-:S01]  /*56a0*/  FFMA.FTZ R196, R212, UR38, -R9 ;  /* 0x00000026d4c47c23 */ /* 0x000fc20008010809 */
[----:B------:R-:W2:Y:S01]  /*56b0*/  MUFU.EX2 R13, R13 ;  /* 0x0000000d000d7308 */ /* 0x000ea20000000800 */
[----:B-1----:R-:W-:-:S01]  /*56c0*/  FADD.FTZ R4, R12, R5 ;  /* 0x000000050c047221 */ /* 0x002fc20000010000 */
[----:B------:R-:W-:-:S06]  /*56d0*/  FFMA.FTZ R9, R213, UR38, -R9 ;  /* 0x00000026d5097c23 */ /* 0x000fcc0008010809 */
[----:B------:R-:W1:Y:S01]  /*56e0*/  MUFU.EX2 R159, R159 ;  /* 0x0000009f009f7308 */ /* 0x000e620000000800 */
[----:B0-----:R-:W-:-:S07]  /*56f0*/  FADD.FTZ R200, R158, R201 ;  /* 0x000000c99ec87221 */ /* 0x001fce0000010000 */
[----:B------:R-:W0:Y:S01]  /*5700*/  MUFU.EX2 R14, R14 ;  /* 0x0000000e000e7308 */ /* 0x000e220000000800 */
[----:B--2---:R-:W-:-:S07]  /*5710*/  FADD.FTZ R5, R13, R4 ;  /* 0x000000040d057221 */ /* 0x004fce0000010000 */
[----:B------:R-:W2:Y:S01]  /*5720*/  MUFU.EX2 R162, R162 ;  /* 0x000000a200a27308 */ /* 0x000ea20000000800 */
[----:B-1----:R-:W-:-:S07]  /*5730*/  FADD.FTZ R201, R159, R200 ;  /* 0x000000c89fc97221 */ /* 0x002fce0000010000 */
[----:B------:R-:W1:Y:S01]  /*5740*/  MUFU.EX2 R15, R15 ;  /* 0x0000000f000f7308 */ /* 0x000e620000000800 */
[----:B0-----:R-:W-:-:S07]  /*5750*/  FADD.FTZ R4, R14, R5 ;  /* 0x000000050e047221 */ /* 0x001fce0000010000 */
[----:B------:R-:W0:Y:S01]  /*5760*/  MUFU.EX2 R163, R163 ;  /* 0x000000a300a37308 */ /* 0x000e220000000800 */
[----:B--2---:R-:W-:-:S01]  /*5770*/  FADD.FTZ R200, R162, R201 ;  /* 0x000000c9a2c87221 */ /* 0x004fc20000010000 */
[----:B------:R-:W-:Y:S02]  /*5780*/  WARPGROUP.DEPBAR.LE gsb0, 0x0 ;  /* 0x00008000000079c5 */ /* 0x000fe40000010000 */
[----:B------:R-:W-:-:S06]  /*5790*/  WARPGROUP.ARRIVE ;  /* 0x00000000000079c5 */ /* 0x000fcc0000000000 */
[----:B------:R-:W2:Y:S01]  /*57a0*/  S2R R219, SR_TID.X ;  /* 0x0000000000db7919 */ /* 0x000ea20000002100 */
[----:B------:R-:W3:Y:S01]  /*57b0*/  MUFU.EX2 R20, R20 ;  /* 0x0000001400147308 */ /* 0x000ee20000000800 */
[----:B-1----:R-:W-:-:S01]  /*57c0*/  FADD.FTZ R5, R15, R4 ;  /* 0x000000040f057221 */ /* 0x002fc20000010000 */
[----:B------:R-:W-:Y:S01]  /*57d0*/  QGMMA.64x256x32.F32.E4M3.E4M3 R24, R220, gdesc[UR4], R24, gsb0 ;  /* 0x03e00004dc187df3 */ /* 0x000fe20008000818 */
[----:B------:R-:W-:Y:S01]  /*57e0*/  UIADD3 UR6, UR10, 0x4, URZ ;  /* 0x000000040a067890 */ /* 0x000fe2000fffe03f */
[----:B------:R-:W-:-:S04]  /*57f0*/  UMOV UR7, 0x40000040 ;  /* 0x4000004000077882 */ /* 0x000fc80000000000 */
[----:B------:R-:W1:Y:S01]  /*5800*/  MUFU.EX2 R166, R166 ;  /* 0x000000a600a67308 */ /* 0x000e620000000800 */
[----:B0-----:R-:W-:-:S07]  /*5810*/  FADD.FTZ R201, R163, R200 ;  /* 0x000000c8a3c97221 */ /* 0x001fce0000010000 */
[----:B------:R-:W0:Y:S01]  /*5820*/  MUFU.EX2 R21, R21 ;  /* 0x0000001500157308 */ /* 0x000e220000000800 */
[----:B---3--:R-:W-:-:S07]  /*5830*/  FADD.FTZ R4, R20, R5 ;  /* 0x0000000514047221 */ /* 0x008fce0000010000 */
[----:B------:R-:W3:Y:S01]  /*5840*/  MUFU.EX2 R167, R167 ;  /* 0x000000a700a77308 */ /* 0x000ee20000000800 */
[----:B-1----:R-:W-:-:S01]  /*5850*/  FADD.FTZ R200, R166, R201 ;  /* 0x000000c9a6c87221 */ /* 0x002fc20000010000 */
[----:B--2---:R-:W-:-:S06]  /*5860*/  LOP3.LUT P1, RZ, R219, 0x7f, RZ, 0xc0, !PT ;  /* 0x0000007fdbff7812 */ /* 0x004fcc000782c0ff */
[----:B------:R-:W1:Y:S01]  /*5870*/  MUFU.EX2 R152, R152 ;  /* 0x0000009800987308 */ /* 0x000e620000000800 */
[----:B0-----:R-:W-:-:S07]  /*5880*/  FADD.FTZ R5, R21, R4 ;  /* 0x0000000415057221 */ /* 0x001fce0000010000 */
[----:B------:R-:W0:Y:S01]  /*5890*/  MUFU.EX2 R170, R170 ;  /* 0x000000aa00aa7308 */ /* 0x000e220000000800 */
[----:B---3--:R-:W-:-:S01]  /*58a0*/  FADD.FTZ R201, R167, R200 ;  /* 0x000000c8a7c97221 */ /* 0x008fc20000010000 */
[----:B------:R-:W-:-:S06]  /*58b0*/  @!P1 IMAD R209, R209, 0x8, R0 ;  /* 0x00000008d1d19824 */ /* 0x000fcc00078e0200 */
[----:B------:R-:W2:Y:S01]  /*58c0*/  MUFU.EX2 R153, R153 ;  /* 0x0000009900997308 */ /* 0x000ea20000000800 */
[----:B-1----:R-:W-:-:S07]  /*58d0*/  FADD.FTZ R4, R152, R5 ;  /* 0x0000000598047221 */ /* 0x002fce0000010000 */
        /* <DEDUP_REMOVED lines=13> */
[----:B0-----:R-:W-:-:S01]  /*59b0*/  FADD.FTZ R201, R175, R200 ;  /* 0x000000c8afc97221 */ /* 0x001fc20000010000 */
[----:B------:R-:W-:-:S06]  /*59c0*/  FFMA.FTZ R200, R202, UR38, -R197 ;  /* 0x00000026cac87c23 */ /* 0x000fcc00080108c5 */
[----:B------:R-:W0:Y:S01]  /*59d0*/  MUFU.EX2 R161, R161 ;  /* 0x000000a100a17308 */ /* 0x000e220000000800 */
[----:B--2---:R-:W-:-:S07]  /*59e0*/  FADD.FTZ R4, R160, R5 ;  /* 0x00000005a0047221 */ /* 0x004fce0000010000 */
        /* <DEDUP_REMOVED lines=19> */
[----:B--2---:R-:W-:-:S01]  /*5b20*/  FADD.FTZ R204, R186, R203 ;  /* 0x000000cbbacc7221 */ /* 0x004fc20000010000 */
[----:B------:R-:W-:-:S06]  /*5b30*/  FFMA.FTZ R203, R207, UR38, -R197 ;  /* 0x00000026cfcb7c23 */ /* 0x000fcc00080108c5 */
        /* <DEDUP_REMOVED lines=10> */
[----:B------:R-:W-:-:S06]  /*5be0*/  IADD3 R4, -R23, 0xb, RZ ;  /* 0x0000000b17047810 */ /* 0x000fcc0007ffe1ff */
[----:B------:R-:W0:Y:S01]  /*5bf0*/  MUFU.EX2 R194, R194 ;  /* 0x000000c200c27308 */ /* 0x000e220000000800 */
[----:B--2---:R-:W-:-:S01]  /*5c00*/  FADD.FTZ R205, R191, R204 ;  /* 0x000000ccbfcd7221 */ /* 0x004fc20000010000 */
[----:B------:R-:W-:-:S06]  /*5c10*/  FFMA.FTZ R204, R210, UR38, -R197 ;  /* 0x00000026d2cc7c23 */ /* 0x000fcc00080108c5 */
        /* <DEDUP_REMOVED lines=8> */
[----:B-1----:R-:W-:-:S07]  /*5ca0*/  FADD.FTZ R207, R195, R208 ;  /* 0x000000d0c3cf7221 */ /* 0x002fce0000010000 */
[----:B------:R-:W1:Y:S01]  /*5cb0*/  MUFU.EX2 R181, R181 ;  /* 0x000000b500b57308 */ /* 0x000e620000000800 */
[----:B0-----:R-:W-:-:S01]  /*5cc0*/  FADD.FTZ R206, R180, R5 ;  /* 0x00000005b4ce7221 */ /* 0x001fc20000010000 */
[----:B------:R-:W-:Y:S02]  /*5cd0*/  WARPGROUP.DEPBAR.LE gsb0, 0x0 ;  /* 0x00008000000079c5 */ /* 0x000fe40000010000 */
[----:B------:R-:W-:-:S04]  /*5ce0*/  WARPGROUP.ARRIVE ;  /* 0x00000000000079c5 */ /* 0x000fc80000000000 */
[----:B------:R-:W0:Y:S01]  /*5cf0*/  MUFU.EX2 R199, R199 ;  /* 0x000000c700c77308 */ /* 0x000e220000000800 */
[----:B--2---:R-:W-:-:S01]  /*5d00*/  FADD.FTZ R208, R198, R207 ;  /* 0x000000cfc6d07221 */ /* 0x004fc20000010000 */
[----:B------:R-:W-:Y:S01]  /*5d10*/  QGMMA.64x256x32.F32.E4M3.E4M3 R24, R224, gdesc[UR4], R24, gsb0 ;  /* 0x03e00004e0187df3 */ /* 0x000fe20008000818 */
[----:B------:R-:W-:Y:S01]  /*5d20*/  UIADD3 UR6, UR10, 0x6, URZ ;  /* 0x000000060a067890 */ /* 0x000fe2000fffe03f */
[----:B------:R-:W-:-:S04]  /*5d30*/  UMOV UR7, 0x40000040 ;  /* 0x4000004000077882 */ /* 0x000fc80000000000 */
[----:B------:R-:W2:Y:S01]  /*5d40*/  MUFU.EX2 R184, R184 ;  /* 0x000000b800b87308 */ /* 0x000ea20000000800 */
[----:B-1----:R-:W-:-:S01]  /*5d50*/  FADD.FTZ R5, R181, R206 ;  /* 0x000000ceb5057221 */ /* 0x002fc20000010000 */
[--C-:B------:R-:W-:Y:S01]  /*5d60*/  FFMA.FTZ R206, R214, UR38, -R197.reuse ;  /* 0x00000026d6ce7c23 */ /* 0x100fe200080108c5 */
[----:B------:R-:W-:-:S05]  /*5d70*/  FFMA.FTZ R197, R215, UR38, -R197 ;  /* 0x00000026d7c57c23 */ /* 0x000fca00080108c5 */
        /* <DEDUP_REMOVED lines=14> */
[----:B------:R-:W-:Y:S01]  /*5e60*/  MUFU.EX2 R192, R192 ;  /* 0x000000c000c07308 */ /* 0x000fe20000000800 */
[----:B--2---:R-:W-:-:S07]  /*5e70*/  FADD.FTZ R5, R189, R208 ;  /* 0x000000d0bd057221 */ /* 0x004fce0000010000 */
[----:B------:R-:W0:Y:S01]  /*5e80*/  MUFU.EX2 R204, R204 ;  /* 0x000000cc00cc7308 */ /* 0x000e220000000800 */
[----:B-1----:R-:W-:-:S07]  /*5e90*/  FADD.FTZ R207, R203, R210 ;  /* 0x000000d2cbcf7221 */ /* 0x002fce0000010000 */
[----:B------:R-:W-:Y:S08]  /*5ea0*/  MUFU.EX2 R193, R193 ;  /* 0x000000c100c17308 */ /* 0x000ff00000000800 */
[----:B------:R-:W1:Y:S01]  /*5eb0*/  MUFU.EX2 R205, R205 ;  /* 0x000000cd00cd7308 */ /* 0x000e620000000800 */
[----:B0-----:R-:W-:-:S07]  /*5ec0*/  FADD.FTZ R208, R204, R207 ;  /* 0x000000cfccd07221 */ /* 0x001fce0000010000 */
[----:B------:R-:W-:Y:S08]  /*5ed0*/  MUFU.EX2 R196, R196 ;  /* 0x000000c400c47308 */ /* 0x000ff00000000800 */
[----:B------:R-:W0:Y:S01]  /*5ee0*/  MUFU.EX2 R206, R206 ;  /* 0x000000ce00ce7308 */ /* 0x000e220000000800 */
[----:B-1----:R-:W-:-:S07]  /*5ef0*/  FADD.FTZ R207, R205, R208 ;  /* 0x000000d0cdcf7221 */ /* 0x002fce0000010000 */
[----:B------:R-:W1:Y:S08]  /*5f00*/  MUFU.EX2 R9, R9 ;  /* 0x0000000900097308 */ /* 0x000e700000000800 */
[----:B------:R-:W2:Y:S01]  /*5f10*/  MUFU.EX2 R197, R197 ;  /* 0x000000c500c57308 */ /* 0x000ea20000000800 */
[----:B0-----:R-:W-:-:S01]  /*5f20*/  FADD.FTZ R207, R206, R207 ;  /* 0x000000cfcecf7221 */ /* 0x001fc20000010000 */
[----:B------:R-:W-:-:S02]  /*5f30*/  WARPGROUP.DEPBAR.LE gsb0, 0x0 ;  /* 0x00008000000079c5 */ /* 0x000fc40000010000 */
[----:B------:R-:W-:-:S06]  /*5f40*/  WARPGROUP.ARRIVE ;  /* 0x00000000000079c5 */ /* 0x000fcc0000000000 */
[----:B------:R-:W-:Y:S03]  /*5f50*/  QGMMA.64x256x32.F32.E4M3.E4M3 R24, R228, gdesc[UR4], R24, gsb0 ;  /* 0x03e00004e4187df3 */ /* 0x000fe60008000818 */
[----:B------:R-:W-:Y:S02]  /*5f60*/  WARPGROUP.DEPBAR.LE gsb0, 0x0 ;  /* 0x00008000000079c5 */ /* 0x000fe40000010000 */
[----:B------:R0:W-:Y:S06]  /*5f70*/  BAR.ARV R4, 0x100 ;  /* 0x000400040000751d */ /* 0x0001ec0000002000 */
[----:B0-----:R-:W-:-:S05]  /*5f80*/  @!P1 VIADD R4, R209, 0x38840 ;  /* 0x00038840d1049836 */ /* 0x001fca0000000000 */
[----:B------:R-:W-:-:S04]  /*5f90*/  @!P1 PRMT R4, RZ, 0x654, R4 ;  /* 0x00000654ff049816 */ /* 0x000fc80000000004 */
[----:B------:R0:W-:Y:S02]  /*5fa0*/  @!P1 SYNCS.ARRIVE.TRANS64.RED.A1T0 RZ, [R4+URZ], RZ ;  /* 0x000000ff04ff99a7 */ /* 0x0001e4000810043f */
[----:B0-----:R-:W-:-:S04]  /*5fb0*/  FADD.FTZ R4, R192, R5 ;  /* 0x00000005c0047221 */ /* 0x001fc80000010000 */
[----:B------:R-:W-:-:S04]  /*5fc0*/  FADD.FTZ R5, R193, R4 ;  /* 0x00000004c1057221 */ /* 0x000fc80000010000 */
[----:B------:R-:W-:-:S04]  /*5fd0*/  FADD.FTZ R4, R196, R5 ;  /* 0x00000005c4047221 */ /* 0x000fc80000010000 */
[----:B-1----:R-:W-:Y:S01]  /*5fe0*/  FADD.FTZ R5, R9, R4 ;  /* 0x0000000409057221 */ /* 0x002fe20000010000 */
[----:B--2---:R-:W-:-:S01]  /*5ff0*/  FADD.FTZ R4, R197, R207 ;  /* 0x000000cfc5047221 */ /* 0x004fc20000010000 */
[----:B------:R-:W-:Y:S06]  /*6000*/  @!P0 BRA `(.L_x_139) ;  /* 0x0000000000048947 */ /* 0x000fec0003800000 */
[----:B------:R-:W-:Y:S01]  /*6010*/  BPT.TRAP 0x1 ;  /* 0x000000040000795c */ /* 0x000fe20000300000 */
.L_x_139:
[----:B------:R-:W-:Y:S01]  /*6020*/  F2FP.SATFINITE.E4M3.F32.PACK_AB_MERGE_C R196, R9, R196, RZ ;  /* 0x000000c409c4723e */ /* 0x000fe200048070ff */
[----:B------:R-:W-:Y:S01]  /*6030*/  IMAD.U32 R9, RZ, RZ, UR49 ;  /* 0x00000031ff097e24 */ /* 0x000fe2000f8e00ff */
[----:B------:R-:W-:Y:S01]  /*6040*/  ISETP.LT.AND P1, PT, RZ, UR48, PT ;  /* 0x00000030ff007c0c */ /* 0x000fe2000bf21270 */
[----:B------:R-:W-:Y:S01]  /*6050*/  UIADD3 UR6, UR48, -0x1, URZ ;  /* 0xffffffff30067890 */ /* 0x000fe2000fffe03f */
[----:B------:R-:W-:Y:S01]  /*6060*/  F2FP.SATFINITE.E4M3.F32.PACK_AB_MERGE_C R12, R13, R12, RZ ;  /* 0x0000000c0d0c723e */ /* 0x000fe200048070ff */
[----:B------:R-:W-:Y:S01]  /*6070*/  IMAD R9, R9, 0x8, R0 ;  /* 0x0000000809097824 */ /* 0x000fe200078e0200 */
[----:B------:R-:W-:Y:S01]  /*6080*/  F2FP.SATFINITE.E4M3.F32.PACK_AB_MERGE_C R158, R159, R158, RZ ;  /* 0x0000009e9f9e723e */ /* 0x000fe200048070ff */
[----:B------:R-:W-:Y:S01]  /*6090*/  UMOV UR52, UR43 ;  /* 0x0000002b00347c82 */ /* 0x000fe20008000000 */
[----:B------:R-:W-:Y:S01]  /*60a0*/  F2FP.SATFINITE.E4M3.F32.PACK_AB_MERGE_C R20, R21, R20, RZ ;  /* 0x000000141514723e */ /* 0x000fe200048070ff */
[----:B------:R-:W-:Y:S01]  /*60b0*/  VIADD R9, R9, 0x38860 ;  /* 0x0003886009097836 */ /* 0x000fe20000000000 */
[----:B------:R-:W-:Y:S01]  /*60c0*/  F2FP.SATFINITE.E4M3.F32.PACK_AB_MERGE_C R166, R167, R166, RZ ;  /* 0x000000a6a7a6723e */ /* 0x000fe200048070ff */
[----:B------:R-:W-:Y:S01]  /*60d0*/  UMOV UR48, UR6 ;  /* 0x0000000600307c82 */ /* 0x000fe20008000000 */
[----:B------:R-:W-:Y:S01]  /*60e0*/  F2FP.SATFINITE.E4M3.F32.PACK_AB_MERGE_C R156, R157, R156, RZ ;  /* 0x0000009c9d9c723e */ /* 0x000fe200048070ff */
[----:B------:R-:W-:Y:S01]  /*60f0*/  UMOV UR49, UR51 ;  /* 0x0000003300317c82 */ /* 0x000fe20008000000 */
[----:B------:R-:W-:Y:S01]  /*6100*/  PRMT R9, R2, 0x654, R9 ;  /* 0x0000065402097816 */ /* 0x000fe20000000009 */
[-C--:B------:R-:W-:Y:S01]  /*6110*/  FMUL.FTZ R26, R26, R7.reuse ;  /* 0x000000071a1a7220 */ /* 0x080fe20000410000 */
[----:B------:R-:W-:Y:S01]  /*6120*/  F2FP.SATFINITE.E4M3.F32.PACK_AB_MERGE_C R174, R175, R174, RZ ;  /* 0x000000aeafae723e */ /* 0x000fe200048070ff */
[-C--:B------:R-:W-:Y:S01]  /*6130*/  FMUL.FTZ R27, R27, R7.reuse ;  /* 0x000000071b1b7220 */ /* 0x080fe20000410000 */
[----:B------:R-:W-:Y:S01]  /*6140*/  F2FP.SATFINITE.E4M3.F32.PACK_AB_MERGE_C R164, R165, R164, RZ ;  /* 0x000000a4a5a4723e */ /* 0x000fe200048070ff */
[----:B------:R0:W-:Y:S01]  /*6150*/  SYNCS.ARRIVE.TRANS64.RED.A1T0 RZ, [R9+URZ], RZ ;  /* 0x000000ff09ff79a7 */ /* 0x0001e2000810043f */
[----:B------:R-:W-:Y:S01]  /*6160*/  F2FP.SATFINITE.E4M3.F32.PACK_AB_MERGE_C R182, R183, R182, RZ ;  /* 0x000000b6b7b6723e */ /* 0x000fe200048070ff */
[-C--:B------:R-:W-:Y:S01]  /*6170*/  FMUL.FTZ R30, R30, R7.reuse ;  /* 0x000000071e1e7220 */ /* 0x080fe20000410000 */
        /* <DEDUP_REMOVED lines=148> */
[----:B0-----:R-:W-:-:S02]  /*6ac0*/  IMAD.MOV.U32 R9, RZ, RZ, R6 ;  /* 0x000000ffff097224 */ /* 0x001fc400078e0006 */
[----:B------:R-:W-:Y:S01]  /*6ad0*/  IMAD.MOV.U32 R7, RZ, RZ, R3 ;  /* 0x000000ffff077224 */ /* 0x000fe200078e0003 */
[----:B------:R-:W-:Y:S06]  /*6ae0*/  @P1 BRA `(.L_x_140) ;  /* 0xffffffdc00181947 */ /* 0x000fec000383ffff */
.L_x_130:
[----:B------:R-:W-:Y:S06]  /*6af0*/  BAR.ARV 0x8, 0x120 ;  /* 0x0204800000007b1d */ /* 0x000fec0000002000 */
[----:B------:R-:W-:Y:S05]  /*6b00*/  @!P0 BRA `(.L_x_141) ;  /* 0x0000000000048947 */ /* 0x000fea0003800000 */
[----:B------:R-:W-:Y:S01]  /*6b10*/  BPT.TRAP 0x1 ;  /* 0x000000040000795c */ /* 0x000fe20000300000 */
.L_x_141:
[----:B------:R-:W-:Y:S02]  /*6b20*/  IMAD.U32 R7, RZ, RZ, UR51 ;  /* 0x00000033ff077e24 */ /* 0x000fe4000f8e00ff */
[----:B------:R-:W-:Y:S02]  /*6b30*/  IMAD.U32 R8, RZ, RZ, UR43 ;  /* 0x0000002bff087e24 */ /* 0x000fe4000f8e00ff */
[----:B------:R-:W-:-:S03]  /*6b40*/  IMAD R14, R7, 0x8, R0 ;  /* 0x00000008070e7824 */ /* 0x000fc600078e0200 */
[----:B------:R-:W-:-:S04]  /*6b50*/  SHF.L.U32 R7, R8, 0x1f, RZ ;  /* 0x0000001f08077819 */ /* 0x000fc800000006ff */
[----:B------:R0:W1:Y:S01]  /*6b60*/  SYNCS.PHASECHK.TRANS64.TRYWAIT P1, [R14+URZ+0x38850], R7 ;  /* 0x038850070e0075a7 */ /* 0x000062000802017f */
[----:B------:R-:W-:Y:S05]  /*6b70*/  @!P0 BRA `(.L_x_142) ;  /* 0x0000000000048947 */ /* 0x000fea0003800000 */
[----:B------:R-:W-:Y:S01]  /*6b80*/  BPT.TRAP 0x1 ;  /* 0x000000040000795c */ /* 0x000fe20000300000 */
.L_x_142:
[----:B------:R-:W-:Y:S02]  /*6b90*/  VIADD R0, R0, 0x400 ;  /* 0x0000040000007836 */ /* 0x000fe40000000000 */
[----:B------:R-:W-:-:S03]  /*6ba0*/  IMAD.U32 R9, RZ, RZ, UR51 ;  /* 0x00000033ff097e24 */ /* 0x000fc6000f8e00ff */
[----:B------:R-:W-:-:S04]  /*6bb0*/  SHF.R.U32.HI R0, RZ, 0x4, R0 ;  /* 0x00000004ff007819 */ /* 0x000fc80000011600 */
[----:B------:R-:W-:-:S04]  /*6bc0*/  LOP3.LUT R0, R0, 0x3fff, RZ, 0xc0, !PT ;  /* 0x00003fff00007812 */ /* 0x000fc800078ec0ff */
[----:B------:R-:W-:Y:S01]  /*6bd0*/  LOP3.LUT R0, R0, 0x10000, RZ, 0xfc, !PT ;  /* 0x0001000000007812 */ /* 0x000fe200078efcff */
[----:B-1----:R-:W-:Y:S06]  /*6be0*/  @P1 BRA `(.L_x_143) ;  /* 0x0000000000081947 */ /* 0x002fec0003800000 */
[----:B------:R-:W1:Y:S02]  /*6bf0*/  SYNCS.PHASECHK.TRANS64.TRYWAIT P1, [R14+URZ+0x38850], R7 ;  /* 0x038850070e0075a7 */ /* 0x000e64000802017f */
[----:B-1----:R-:W-:Y:S05]  /*6c00*/  @!P1 BRA `(.L_x_144) ;  /* 0x0000009400a09947 */ /* 0x002fea0003800000 */
.L_x_143:
[----:B------:R-:W-:Y:S01]  /*6c10*/  IMAD R8, R9, 0x800, R0 ;  /* 0x0000080009087824 */ /* 0x000fe200078e0200 */
[----:B------:R-:W-:Y:S05]  /*6c20*/  WARPSYNC.ALL ;  /* 0x0000000000007948 */ /* 0x000fea0003800000 */
[----:B------:R-:W-:Y:S01]  /*6c30*/  IMAD.MOV.U32 R9, RZ, RZ, 0x40000040 ;  /* 0x40000040ff097424 */ /* 0x000fe200078e00ff */
[C---:B------:R-:W-:Y:S01]  /*6c40*/  R2UR UR6, R8.reuse ;  /* 0x00000000080672ca */ /* 0x040fe200000e0000 */
[----:B------:R-:W-:Y:S01]  /*6c50*/  WARPGROUP.ARRIVE ;  /* 0x00000000000079c5 */ /* 0x000fe20000000000 */
[----:B------:R-:W-:Y:S01]  /*6c60*/  VIADD R10, R8, 0x2 ;  /* 0x00000002080a7836 */ /* 0x000fe20000000000 */
[----:B------:R-:W-:Y:S01]  /*6c70*/  ULDC.64 UR10, c[0x0][0x9a0] ;  /* 0x00026800000a7ab9 */ /* 0x000fe20000000a00 */
[----:B------:R-:W-:Y:S01]  /*6c80*/  R2UR UR7, R9 ;  /* 0x00000000090772ca */ /* 0x000fe200000e0000 */
[----:B------:R-:W-:Y:S01]  /*6c90*/  IMAD.MOV.U32 R11, RZ, RZ, 0x40000040 ;  /* 0x40000040ff0b7424 */ /* 0x000fe200078e00ff */
[----:B------:R-:W-:Y:S01]  /*6ca0*/  UISETP.NE.U32.AND UP0, UPT, UR10, URZ, UPT ;  /* 0x0000003f0a00728c */ /* 0x000fe2000bf05070 */
[----:B------:R-:W-:-:S03]  /*6cb0*/  IMAD.MOV.U32 R15, RZ, RZ, 0x3f800000 ;  /* 0x3f800000ff0f7424 */ /* 0x000fc600078e00ff */
[----:B------:R-:W-:-:S06]  /*6cc0*/  UISETP.NE.AND.EX UP0, UPT, UR11, URZ, UPT, UP0 ;  /* 0x0000003f0b00728c */ /* 0x000fcc000bf05300 */
[----:B------:R-:W-:Y:S01]  /*6cd0*/  PLOP3.LUT P1, PT, PT, PT, UP0, 0x80, 0x0 ;  /* 0x000000000000781c */ /* 0x000fe20003f2f008 */
[----:B------:R-:W-:Y:S01]  /*6ce0*/  QGMMA.64x256x32.F32.E4M3.E4M3 R24, R216, gdesc[UR4], R24, gsb0 ;  /* 0x03e00004d8187df3 */ /* 0x000fe20008000818 */
[----:B------:R-:W-:Y:S01]  /*6cf0*/  R2UR UR6, R10 ;  /* 0x000000000a0672ca */ /* 0x000fe200000e0000 */
[----:B------:R-:W-:Y:S01]  /*6d00*/  VIADD R10, R8, 0x4 ;  /* 0x00000004080a7836 */ /* 0x000fe20000000000 */
[----:B------:R-:W-:Y:S01]  /*6d10*/  R2UR UR7, R11 ;  /* 0x000000000b0772ca */ /* 0x000fe200000e0000 */
[----:B------:R-:W-:Y:S01]  /*6d20*/  @UP0 ULDC.64 UR8, c[0x0][0x9c8] ;  /* 0x0002720000080ab9 */ /* 0x000fe20000000a00 */
[----:B------:R-:W-:Y:S01]  /*6d30*/  IMAD.MOV.U32 R11, RZ, RZ, 0x40000040 ;  /* 0x40000040ff0b7424 */ /* 0x000fe200078e00ff */
[----:B------:R-:W-:Y:S01]  /*6d40*/  @UP0 UIMAD.WIDE.U32 UR4, UR36, UR8, URZ ;  /* 0x00000008240402a5 */ /* 0x000fe2000f8e003f */
[----:B------:R-:W-:Y:S01]  /*6d50*/  @UP0 ULDC.64 UR12, c[0x0][0x9d0] ;  /* 0x00027400000c0ab9 */ /* 0x000fe20000000a00 */
[----:B------:R-:W-:Y:S02]  /*6d60*/  WARPGROUP.DEPBAR.LE gsb0, 0x0 ;  /* 0x00008000000079c5 */ /* 0x000fe40000010000 */
[----:B------:R-:W-:-:S15]  /*6d70*/  WARPGROUP.ARRIVE ;  /* 0x00000000000079c5 */ /* 0x000fde0000000000 */
[----:B------:R-:W-:-:S03]  /*6d80*/  NOP ;  /* 0x0000000000007918 */ /* 0x000fc60000000000 */
[----:B------:R-:W-:Y:S01]  /*6d90*/  QGMMA.64x256x32.F32.E4M3.E4M3 R24, R220, gdesc[UR4], R24, gsb0 ;  /* 0x03e00004dc187df3 */ /* 0x000fe20008000818 */
[----:B------:R-:W-:Y:S01]  /*6da0*/  @UP0 UIMAD UR6, UR37, UR8, URZ ;  /* 0x00000008250602a4 */ /* 0x000fe2000f8e023f */
[----:B------:R-:W-:Y:S01]  /*6db0*/  R2UR UR7, R11 ;  /* 0x000000000b0772ca */ /* 0x000fe200000e0000 */
[----:B------:R-:W-:Y:S02]  /*6dc0*/  @UP0 USHF.R.S32.HI UR8, URZ, 0x1f, UR42 ;  /* 0x0000001f3f080899 */ /* 0x000fe4000801142a */
[----:B------:R-:W-:Y:S02]  /*6dd0*/  @UP0 UIMAD UR6, UR36, UR9, UR6 ;  /* 0x00000009240602a4 */ /* 0x000fe4000f8e0206 */
[----:B------:R-:W-:Y:S02]  /*6de0*/  @UP0 UIMAD UR8, UR8, UR12, URZ ;  /* 0x0000000c080802a4 */ /* 0x000fe4000f8e023f */
[----:B------:R-:W-:Y:S02]  /*6df0*/  @UP0 UIADD3 UR5, UR5, UR6, URZ ;  /* 0x0000000605050290 */ /* 0x000fe4000fffe03f */
[----:B------:R-:W-:Y:S01]  /*6e00*/  @UP0 UIMAD UR8, UR42, UR13, UR8 ;  /* 0x0000000d2a0802a4 */ /* 0x000fe2000f8e0208 */
[----:B------:R-:W-:Y:S01]  /*6e10*/  R2UR UR6, R10 ;  /* 0x000000000a0672ca */ /* 0x000fe200000e0000 */
[----:B------:R-:W-:-:S04]  /*6e20*/  @UP0 UIMAD.WIDE.U32 UR4, UR42, UR12, UR4 ;  /* 0x0000000c2a0402a5 */ /* 0x000fc8000f8e0004 */
[----:B------:R-:W-:Y:S02]  /*6e30*/  @UP0 UIADD3 UR5, UR5, UR8, URZ ;  /* 0x0000000805050290 */ /* 0x000fe4000fffe03f */
[----:B------:R-:W-:-:S04]  /*6e40*/  @UP0 ULEA UR8, UP1, UR4, UR10, 0x2 ;  /* 0x0000000a04080291 */ /* 0x000fc8000f82103f */
[----:B------:R-:W-:-:S03]  /*6e50*/  @UP0 ULEA.HI.X UR5, UR4, UR11, UR5, 0x2, UP1 ;  /* 0x0000000b04050291 */ /* 0x000fc600088f1405 */
[----:B------:R-:W-:Y:S02]  /*6e60*/  @UP0 UMOV UR4, UR8 ;  /* 0x0000000800040c82 */ /* 0x000fe40008000000 */
[----:B------:R-:W-:Y:S02]  /*6e70*/  IMAD.U32 R10, RZ, RZ, UR4 ;  /* 0x00000004ff0a7e24 */ /* 0x000fe4000f8e00ff */
[----:B------:R-:W-:-:S05]  /*6e80*/  IMAD.U32 R11, RZ, RZ, UR5 ;  /* 0x00000005ff0b7e24 */ /* 0x000fca000f8e00ff */
[----:B------:R2:W3:Y:S01]  /*6e90*/  @P1 LDG.E R15, desc[UR46][R10.64] ;  /* 0x0000002e0a0f1981 */ /* 0x0004e2000c1e1900 */
[----:B------:R-:W-:Y:S02]  /*6ea0*/  VIADD R8, R8, 0x6 ;  /* 0x0000000608087836 */ /* 0x000fe40000000000 */
[----:B------:R-:W-:Y:S01]  /*6eb0*/  IMAD.MOV.U32 R9, RZ, RZ, 0x40000040 ;  /* 0x40000040ff097424 */ /* 0x000fe200078e00ff */
[----:B------:R-:W-:Y:S02]  /*6ec0*/  WARPGROUP.DEPBAR.LE gsb0, 0x0 ;  /* 0x00008000000079c5 */ /* 0x000fe40000010000 */
[----:B------:R-:W-:-:S06]  /*6ed0*/  WARPGROUP.ARRIVE ;  /* 0x00000000000079c5 */ /* 0x000fcc0000000000 */
[----:B------:R-:W-:Y:S01]  /*6ee0*/  QGMMA.64x256x32.F32.E4M3.E4M3 R24, R224, gdesc[UR4], R24, gsb0 ;  /* 0x03e00004e0187df3 */ /* 0x000fe20008000818 */
[----:B------:R-:W-:Y:S02]  /*6ef0*/  R2UR UR6, R8 ;  /* 0x00000000080672ca */ /* 0x000fe400000e0000 */
[----:B------:R-:W-:Y:S01]  /*6f00*/  R2UR UR7, R9 ;  /* 0x00000000090772ca */ /* 0x000fe200000e0000 */
[----:B------:R-:W4:Y:S04]  /*6f10*/  SHFL.BFLY PT, R0, R5, 0x2, 0x1f ;  /* 0x0c401f0005007f89 */ /* 0x000f2800000e0000 */
[----:B------:R-:W5:Y:S01]  /*6f20*/  SHFL.BFLY PT, R9, R4, 0x2, 0x1f ;  /* 0x0c401f0004097f89 */ /* 0x000f6200000e0000 */
[----:B----4-:R-:W-:-:S01]  /*6f30*/  FADD.FTZ R0, R0, R5 ;  /* 0x0000000500007221 */ /* 0x010fc20000010000 */
[----:B-----5:R-:W-:-:S04]  /*6f40*/  FADD.FTZ R9, R9, R4 ;  /* 0x0000000409097221 */ /* 0x020fc80000010000 */
[----:B01----:R-:W2:Y:S04]  /*6f50*/  SHFL.BFLY PT, R7, R0, 0x1, 0x1f ;  /* 0x0c201f0000077f89 */ /* 0x003ea800000e0000 */
[----:B------:R-:W0:Y:S01]  /*6f60*/  SHFL.BFLY PT, R8, R9, 0x1, 0x1f ;  /* 0x0c201f0009087f89 */ /* 0x000e2200000e0000 */
[----:B--2---:R-:W-:-:S01]  /*6f70*/  FADD.FTZ R10, R0, R7 ;  /* 0x00000007000a7221 */ /* 0x004fc20000010000 */
[----:B0-----:R-:W-:-:S04]  /*6f80*/  FADD.FTZ R11, R9, R8 ;  /* 0x00000008090b7221 */ /* 0x001fc80000010000 */
[C---:B------:R-:W-:Y:S01]  /*6f90*/  FSETP.NE.FTZ.AND P1, PT, R10.reuse, RZ, PT ;  /* 0x000000ff0a00720b */ /* 0x040fe20003f35000 */
[----:B------:R-:W-:Y:S01]  /*6fa0*/  FMUL.FTZ R13, R10, 0.00390625 ;  /* 0x3b8000000a0d7820 */ /* 0x000fe20000410000 */
[----:B------:R-:W-:Y:S01]  /*6fb0*/  FMUL.FTZ R20, R11, 0.00390625 ;  /* 0x3b8000000b147820 */ /* 0x000fe20000410000 */
[----:B------:R-:W-:-:S03]  /*6fc0*/  IMAD.MOV.U32 R8, RZ, RZ, RZ ;  /* 0x000000ffff087224 */ /* 0x000fc600078e00ff */
[----:B------:R-:W-:Y:S02]  /*6fd0*/  FSETP.NE.FTZ.AND P2, PT, R13, RZ, PT ;  /* 0x000000ff0d00720b */ /* 0x000fe40003f55000 */
[----:B------:R-:W-:-:S05]  /*6fe0*/  FSETP.NE.FTZ.AND P3, PT, R20, RZ, PT ;  /* 0x000000ff1400720b */ /* 0x000fca0003f75000 */
[----:B------:R-:W-:Y:S01]  /*6ff0*/  @P1 MUFU.RCP R8, R10 ;  /* 0x0000000a00081308 */ /* 0x000fe20000001000 */
[----:B------:R-:W-:Y:S01]  /*7000*/  FSETP.NE.FTZ.AND P1, PT, R11, RZ, PT ;  /* 0x000000ff0b00720b */ /* 0x000fe20003f35000 */
[----:B------:R-:W-:-:S06]  /*7010*/  IMAD.MOV.U32 R12, RZ, RZ, RZ ;  /* 0x000000ffff0c7224 */ /* 0x000fcc00078e00ff */
[----:B------:R-:W0:Y:S08]  /*7020*/  @P3 MUFU.LG2 R7, R20 ;  /* 0x0000001400073308 */ /* 0x000e300000000c00 */
[----:B------:R-:W1:Y:S01]  /*7030*/  @P2 MUFU.LG2 R5, R13 ;  /* 0x0000000d00052308 */ /* 0x000e620000000c00 */
[----:B------:R-:W-:-:S07]  /*7040*/  IMAD.U32 R152, RZ, RZ, UR38 ;  /* 0x00000026ff987e24 */ /* 0x000fce000f8e00ff */
[----:B------:R-:W2:Y:S01]  /*7050*/  @P1 MUFU.RCP R12, R11 ;  /* 0x0000000b000c1308 */ /* 0x000ea20000001000 */
[----:B------:R-:W-:Y:S02]  /*7060*/  IMAD.U32 R9, RZ, RZ, UR38 ;  /* 0x00000026ff097e24 */ /* 0x000fe4000f8e00ff */
[----:B------:R-:W-:Y:S01]  /*7070*/  @P3 FMUL.FTZ R152, R152, 0.69314718246459960938 ;  /* 0x3f31721898983820 */ /* 0x000fe20000410000 */
[----:B0-----:R-:W-:Y:S01]  /*7080*/  @P3 FMUL.FTZ R7, R7, 0.69314718246459960938 ;  /* 0x3f31721807073820 */ /* 0x001fe20000410000 */
[----:B------:R-:W-:Y:S02]  /*7090*/  WARPGROUP.DEPBAR.LE gsb0, 0x0 ;  /* 0x00008000000079c5 */ /* 0x000fe40000010000 */
[----:B------:R-:W-:-:S06]  /*70a0*/  WARPGROUP.ARRIVE ;  /* 0x00000000000079c5 */ /* 0x000fcc0000000000 */
[----:B------:R-:W-:Y:S01]  /*70b0*/  QGMMA.64x256x32.F32.E4M3.E4M3 R24, R228, gdesc[UR4], R24, gsb0 ;  /* 0x03e00004e4187df3 */ /* 0x000fe20008000818 */
[----:B------:R-:W-:Y:S01]  /*70c0*/  @P2 FMUL.FTZ R10, R9, 0.69314718246459960938 ;  /* 0x3f317218090a2820 */ /* 0x000fe20000410000 */
[----:B-1----:R-:W-:Y:S01]  /*70d0*/  @P2 FMUL.FTZ R5, R5, 0.69314718246459960938 ;  /* 0x3f31721805052820 */ /* 0x002fe20000410000 */
[----:B------:R-:W-:Y:S02]  /*70e0*/  IMAD.MOV.U32 R0, RZ, RZ, -0x800000 ;  /* 0xff800000ff007424 */ /* 0x000fe400078e00ff */
[----:B------:R-:W-:Y:S01]  /*70f0*/  @P3 FFMA.FTZ R0, R152, R6, R7 ;  /* 0x0000000698003223 */ /* 0x000fe20000010007 */
[----:B------:R-:W-:Y:S02]  /*7100*/  IMAD.MOV.U32 R4, RZ, RZ, -0x800000 ;  /* 0xff800000ff047424 */ /* 0x000fe400078e00ff */
[----:B---3--:R-:W-:Y:S01]  /*7110*/  FMUL.FTZ R152, R8, R15 ;  /* 0x0000000f08987220 */ /* 0x008fe20000410000 */
[----:B------:R-:W-:-:S01]  /*7120*/  @P2 FFMA.FTZ R4, R10, R3, R5 ;  /* 0x000000030a042223 */ /* 0x000fc20000010005 */
[----:B--2---:R-:W-:Y:S01]  /*7130*/  FMUL.FTZ R15, R12, R15 ;  /* 0x0000000f0c0f7220 */ /* 0x004fe20000410000 */
[----:B------:R-:W-:-:S02]  /*7140*/  WARPGROUP.DEPBAR.LE gsb0, 0x0 ;  /* 0x00008000000079c5 */ /* 0x000fc40000010000 */
[----:B------:R-:W-:Y:S05]  /*7150*/  @!P0 BRA `(.L_x_145) ;  /* 0x0000000000048947 */ /* 0x000fea0003800000 */
[----:B------:R-:W-:Y:S01]  /*7160*/  BPT.TRAP 0x1 ;  /* 0x000000040000795c */ /* 0x000fe20000300000 */
.L_x_145:
[----:B------:R-:W-:Y:S01]  /*7170*/  VIADD R7, R14, 0x38860 ;  /* 0x000388600e077836 */ /* 0x000fe20000000000 */
[----:B------:R-:W-:Y:S01]  /*7180*/  UIADD3 UR51, UR51, 0x1, URZ ;  /* 0x0000000133337890 */ /* 0x000fe2000fffe03f */
[-C--:B------:R-:W-:Y:S01]  /*7190*/  FMUL.FTZ R5, R24, R152.reuse ;  /* 0x0000009818057220 */ /* 0x080fe20000410000 */
[-C--:B------:R-:W-:Y:S01]  /*71a0*/  FMUL.FTZ R10, R28, R152.reuse ;  /* 0x000000981c0a7220 */ /* 0x080fe20000410000 */
[-C--:B------:R-:W-:Y:S01]  /*71b0*/  FMUL.FTZ R9, R37, R152.reuse ;  /* 0x0000009825097220 */ /* 0x080fe20000410000 */
[----:B------:R-:W-:Y:S01]  /*71c0*/  PRMT R2, R2, 0x654, R7 ;  /* 0x0000065402027816 */ /* 0x000fe20000000007 */
[-C--:B------:R-:W-:Y:S01]  /*71d0*/  FMUL.FTZ R7, R36, R152.reuse ;  /* 0x0000009824077220 */ /* 0x080fe20000410000 */
[-C--:B------:R-:W-:Y:S01]  /*71e0*/  FMUL.FTZ R12, R32, R152.reuse ;  /* 0x00000098200c7220 */ /* 0x080fe20000410000 */
[-C--:B------:R-:W-:Y:S01]  /*71f0*/  FMUL.FTZ R6, R33, R152.reuse ;  /* 0x0000009821067220 */ /* 0x080fe20000410000 */
[----:B------:R0:W-:Y:S01]  /*7200*/  SYNCS.ARRIVE.TRANS64.RED.A1T0 RZ, [R2+URZ], RZ ;  /* 0x000000ff02ff79a7 */ /* 0x0001e2000810043f */
        /* <DEDUP_REMOVED lines=33> */
[----:B------:R-:W-:Y:S01]  /*7420*/  UISETP.NE.AND UP0, UPT, UR51, 0x2, UPT ;  /* 0x000000023300788c */ /* 0x000fe2000bf05270 */
        /* <DEDUP_REMOVED lines=83> */
[----:B------:R-:W-:Y:S01]  /*7960*/  USEL UR4, URZ, 0x1, UP0 ;  /* 0x000000013f047887 */ /* 0x000fe20008000000 */
[-C--:B------:R-:W-:Y:S01]  /*7970*/  FMUL.FTZ R39, R142, R15.reuse ;  /* 0x0000000f8e277220 */ /* 0x080fe20000410000 */
[-C--:B------:R-:W-:Y:S01]  /*7980*/  FMUL.FTZ R35, R143, R15.reuse ;  /* 0x0000000f8f237220 */ /* 0x080fe20000410000 */
[-C--:B------:R-:W-:Y:S01]  /*7990*/  FMUL.FTZ R34, R146, R15.reuse ;  /* 0x0000000f92227220 */ /* 0x080fe20000410000 */
[-C--:B------:R-:W-:Y:S01]  /*79a0*/  FMUL.FTZ R30, R147, R15.reuse ;  /* 0x0000000f931e7220 */ /* 0x080fe20000410000 */
[-C--:B------:R-:W-:Y:S01]  /*79b0*/  FMUL.FTZ R31, R150, R15.reuse ;  /* 0x0000000f961f7220 */ /* 0x080fe20000410000 */
[----:B------:R-:W-:Y:S01]  /*79c0*/  PLOP3.LUT P0, PT, PT, PT, PT, 0x8, 0x0 ;  /* 0x000000000000781c */ /* 0x000fe20003f0e170 */
[----:B------:R-:W-:Y:S01]  /*79d0*/  FMUL.FTZ R15, R151, R15 ;  /* 0x0000000f970f7220 */ /* 0x000fe20000410000 */
[----:B------:R-:W-:-:S02]  /*79e0*/  UIADD3 UR44, UR44, 0x1, URZ ;  /* 0x000000012c2c7890 */ /* 0x000fc4000fffe03f */
[----:B------:R-:W-:Y:S02]  /*79f0*/  USEL UR51, UR51, URZ, UP0 ;  /* 0x0000003f33337287 */ /* 0x000fe40008000000 */
[----:B0-----:R-:W-:-:S12]  /*7a00*/  ULOP3.LUT UR43, UR43, UR4, URZ, 0x3c, !UPT ;  /* 0x000000042b2b7292 */ /* 0x001fd8000f8e3c3f */
.L_x_123:
[----:B------:R-:W0:Y:S01]  /*7a10*/  S2R R27, SR_CgaCtaId ;  /* 0x00000000001b7919 */ /* 0x000e220000008800 */
[----:B------:R-:W-:Y:S01]  /*7a20*/  MOV R2, 0x400 ;  /* 0x0000040000027802 */ /* 0x000fe20000000f00 */
[----:B------:R-:W-:Y:S01]  /*7a30*/  BSSY B0, `(.L_x_146) ;  /* 0x000036e000007945 */ /* 0x000fe20003800000 */
[----:B------:R-:W-:Y:S02]  /*7a40*/  BAR.SYNC.DEFER_BLOCKING 0x5, 0x180 ;  /* 0x0146000000007b1d */ /* 0x000fe40000010000 */
[----:B0-----:R-:W-:-:S05]  /*7a50*/  LEA R2, R27, R2, 0x18 ;  /* 0x000000021b027211 */ /* 0x001fca00078ec0ff */
[----:B------:R-:W0:Y:S02]  /*7a60*/  LDS.128 R80, [R2+0x388d0] ;  /* 0x0388d00002507984 */ /* 0x000e240000000c00 */
[----:B0-----:R-:W-:Y:S01]  /*7a70*/  R2UR UR5, R82 ;  /* 0x00000000520572ca */ /* 0x001fe200000e0000 */
[----:B------:R-:W-:Y:S06]  /*7a80*/  BAR.ARV 0x4, 0x180 ;  /* 0x0106000000007b1d */ /* 0x000fec0000002000 */
[----:B------:R-:W-:Y:S08]  /*7a90*/  @P0 BRA `(.L_x_147) ;  /* 0x00000028009c0947 */ /* 0x000ff00003800000 */
[----:B------:R-:W0:Y:S01]  /*7aa0*/  S2R R94, SR_TID.X ;  /* 0x00000000005e7919 */ /* 0x000e220000002100 */
[----:B------:R-:W-:Y:S01]  /*7ab0*/  ULDC.64 UR6, c[0x4][0x38] ;  /* 0x01000e0000067ab9 */ /* 0x000fe20000000a00 */
[----:B0-----:R-:W-:-:S05]  /*7ac0*/  IMAD.SHL.U32 R26, R94, 0x4, RZ ;  /* 0x000000045e1a7824 */ /* 0x001fca00078e00ff */
[----:B------:R-:W-:-:S04]  /*7ad0*/  LOP3.LUT R26, R26, 0xc, RZ, 0xc0, !PT ;  /* 0x0000000c1a1a7812 */ /* 0x000fc800078ec0ff */
[----:B------:R-:W-:-:S05]  /*7ae0*/  IADD3 R26, P0, R26, UR6, RZ ;  /* 0x000000061a1a7c10 */ /* 0x000fca000ff1e0ff */
[----:B------:R-:W-:Y:S01]  /*7af0*/  IMAD.X R27, RZ, RZ, UR7, P0 ;  /* 0x00000007ff1b7e24 */ /* 0x000fe200080e06ff */
[----:B------:R-:W-:Y:S02]  /*7b00*/  F2FP.BF16.F32.PACK_AB R11, R14, R11 ;  /* 0x0000000b0e0b723e */ /* 0x000fe400000010ff */
[----:B------:R-:W-:Y:S02]  /*7b10*/  F2FP.BF16.F32.PACK_AB R20, R20, R13 ;  /* 0x0000000d1414723e */ /* 0x000fe400000010ff */
[----:B------:R-:W-:Y:S01]  /*7b20*/  F2FP.BF16.F32.PACK_AB R86, R79, R86 ;  /* 0x000000564f56723e */ /* 0x000fe200000010ff */
[----:B------:R-:W2:Y:S01]  /*7b30*/  LDG.E.CONSTANT R26, desc[UR46][R26.64] ;  /* 0x0000002e1a1a7981 */ /* 0x000ea2000c1e9900 */
[----:B------:R-:W-:Y:S01]  /*7b40*/  LOP3.LUT P0, R14, R94, 0x3, RZ, 0xc0, !PT ;  /* 0x000000035e0e7812 */ /* 0x000fe2000780c0ff */
[----:B------:R-:W-:Y:S01]  /*7b50*/  USHF.L.U32 UR8, UR36, 0x2, URZ ;  /* 0x0000000224087899 */ /* 0x000fe2000800063f */
[----:B------:R-:W-:Y:S01]  /*7b60*/  F2FP.BF16.F32.PACK_AB R30, R15, R30 ;  /* 0x0000001e0f1e723e */ /* 0x000fe200000010ff */
[----:B------:R-:W-:Y:S01]  /*7b70*/  ULDC.64 UR6, c[0x0][0xbd8] ;  /* 0x0002f60000067ab9 */ /* 0x000fe20000000a00 */
[----:B------:R-:W-:Y:S01]  /*7b80*/  ISETP.EQ.OR P0, PT, R14, 0x3, !P0 ;  /* 0x000000030e00780c */ /* 0x000fe20004702670 */
[----:B------:R-:W-:Y:S01]  /*7b90*/  USHF.L.U64.HI UR9, UR36, 0x2, UR37 ;  /* 0x0000000224097899 */ /* 0x000fe20008010225 */
[----:B------:R-:W-:Y:S01]  /*7ba0*/  F2FP.BF16.F32.PACK_AB R7, R7, R12 ;  /* 0x0000000c0707723e */ /* 0x000fe200000010ff */
[----:B------:R-:W-:Y:S01]  /*7bb0*/  UIADD3 UR4, UP1, UR8, UR6, URZ ;  /* 0x0000000608047290 */ /* 0x000fe2000ff3e03f */
[----:B------:R-:W-:Y:S01]  /*7bc0*/  SEL R79, R11, R20, P0 ;  /* 0x000000140b4f7207 */ /* 0x000fe20000000000 */
[----:B------:R-:W-:Y:S01]  /*7bd0*/  UISETP.NE.U32.AND UP0, UPT, UR6, URZ, UPT ;  /* 0x0000003f0600728c */ /* 0x000fe2000bf05070 */
[----:B------:R-:W-:Y:S01]  /*7be0*/  SEL R15, R20, R11, P0 ;  /* 0x0000000b140f7207 */ /* 0x000fe20000000000 */
[----:B------:R-:W-:Y:S01]  /*7bf0*/  UIADD3.X UR6, UR9, UR7, URZ, UP1, !UPT ;  /* 0x0000000709067290 */ /* 0x000fe20008ffe43f */
[----:B------:R-:W0:Y:S01]  /*7c00*/  S2R R11, SR_SWINHI ;  /* 0x00000000000b7919 */ /* 0x000e220000002f00 */
[----:B------:R-:W-:Y:S01]  /*7c10*/  F2FP.BF16.F32.PACK_AB R6, R9, R6 ;  /* 0x000000060906723e */ /* 0x000fe200000010ff */
[----:B------:R-:W-:Y:S01]  /*7c20*/  UISETP.NE.AND.EX UP0, UPT, UR7, URZ, UPT, UP0 ;  /* 0x0000003f0700728c */ /* 0x000fe2000bf05300 */
[----:B------:R-:W-:-:S02]  /*7c30*/  F2FP.BF16.F32.PACK_AB R88, R88, R77 ;  /* 0x0000004d5858723e */ /* 0x000fc400000010ff */
[----:B------:R-:W-:Y:S02]  /*7c40*/  SEL R77, R7, R6, P0 ;  /* 0x00000006074d7207 */ /* 0x000fe40000000000 */
[----:B------:R-:W-:Y:S02]  /*7c50*/  SEL R14, R6, R7, P0 ;  /* 0x00000007060e7207 */ /* 0x000fe40000000000 */
[----:B------:R-:W-:Y:S02]  /*7c60*/  F2FP.BF16.F32.PACK_AB R61, R68, R61 ;  /* 0x0000003d443d723e */ /* 0x000fe400000010ff */
[----:B------:R-:W-:Y:S02]  /*7c70*/  F2FP.BF16.F32.PACK_AB R64, R65, R64 ;  /* 0x000000404140723e */ /* 0x000fe400000010ff */
[----:B------:R-:W-:Y:S02]  /*7c80*/  F2FP.BF16.F32.PACK_AB R37, R44, R37 ;  /* 0x000000252c25723e */ /* 0x000fe400000010ff */
[----:B------:R-:W-:-:S02]  /*7c90*/  F2FP.BF16.F32.PACK_AB R53, R60, R53 ;  /* 0x000000353c35723e */ /* 0x000fc400000010ff */
[----:B------:R-:W-:Y:S02]  /*7ca0*/  SEL R95, R61, R64, P0 ;  /* 0x000000403d5f7207 */ /* 0x000fe40000000000 */
[----:B------:R-:W-:Y:S02]  /*7cb0*/  SEL R44, R64, R61, P0 ;  /* 0x0000003d402c7207 */ /* 0x000fe40000000000 */
[----:B------:R-:W-:Y:S02]  /*7cc0*/  F2FP.BF16.F32.PACK_AB R3, R8, R3 ;  /* 0x000000030803723e */ /* 0x000fe400000010ff */
[----:B------:R-:W-:Y:S02]  /*7cd0*/  F2FP.BF16.F32.PACK_AB R71, R71, R74 ;  /* 0x0000004a4747723e */ /* 0x000fe400000010ff */
[----:B------:R-:W-:Y:S02]  /*7ce0*/  F2FP.BF16.F32.PACK_AB R8, R67, R70 ;  /* 0x000000464308723e */ /* 0x000fe400000010ff */
[----:B------:R-:W-:-:S02]  /*7cf0*/  F2FP.BF16.F32.PACK_AB R10, R10, R5 ;  /* 0x000000050a0a723e */ /* 0x000fc400000010ff */
[----:B------:R-:W-:Y:S02]  /*7d00*/  F2FP.BF16.F32.PACK_AB R152, R145, R152 ;  /* 0x000000989198723e */ /* 0x000fe400000010ff */
[----:B------:R-:W-:Y:S02]  /*7d10*/  SEL R131, R71, R8, P0 ;  /* 0x0000000847837207 */ /* 0x000fe40000000000 */
[----:B------:R-:W-:Y:S02]  /*7d20*/  MOV R6, R2 ;  /* 0x0000000200067202 */ /* 0x000fe40000000f00 */
[----:B0-----:R-:W-:Y:S02]  /*7d30*/  MOV R7, R11 ;  /* 0x0000000b00077202 */ /* 0x001fe40000000f00 */
[----:B------:R-:W-:Y:S02]  /*7d40*/  F2FP.BF16.F32.PACK_AB R121, R128, R121 ;  /* 0x000000798079723e */ /* 0x000fe400000010ff */
[----:B------:R-:W-:Y:S01]  /*7d50*/  F2FP.BF16.F32.PACK_AB R124, R125, R124 ;  /* 0x0000007c7d7c723e */ /* 0x000fe200000010ff */
[----:B------:R-:W-:Y:S01]  /*7d60*/  IMAD.WIDE R60, R235, 0x2, R6 ;  /* 0x00000002eb3c7825 */ /* 0x000fe200078e0206 */
[----:B------:R-:W-:-:S02]  /*7d70*/  SEL R71, R8, R71, P0 ;  /* 0x0000004708477207 */ /* 0x000fc40000000000 */
[----:B------:R-:W-:Y:S02]  /*7d80*/  F2FP.BF16.F32.PACK_AB R149, R149, R154 ;  /* 0x0000009a9595723e */ /* 0x000fe400000010ff */
[C---:B------:R-:W-:Y:S02]  /*7d90*/  IADD3 R143, P2, R60.reuse, 0x20, RZ ;  /* 0x000000203c8f7810 */ /* 0x040fe40007f5e0ff */
[----:B------:R-:W-:Y:S02]  /*7da0*/  IADD3 R145, P3, R60, 0x40, RZ ;  /* 0x000000403c917810 */ /* 0x000fe40007f7e0ff */
[----:B------:R-:W-:Y:S02]  /*7db0*/  F2FP.BF16.F32.PACK_AB R13, R75, R78 ;  /* 0x0000004e4b0d723e */ /* 0x000fe400000010ff */
[----:B------:R-:W-:Y:S02]  /*7dc0*/  LOP3.LUT R8, R143, 0x380, RZ, 0xc0, !PT ;  /* 0x000003808f087812 */ /* 0x000fe400078ec0ff */
[----:B------:R-:W-:-:S02]  /*7dd0*/  F2FP.BF16.F32.PACK_AB R32, R33, R32 ;  /* 0x000000202120723e */ /* 0x000fc400000010ff */
[----:B------:R-:W-:Y:S02]  /*7de0*/  SEL R75, R10, R3, P0 ;  /* 0x000000030a4b7207 */ /* 0x000fe40000000000 */
[----:B------:R-:W-:Y:S02]  /*7df0*/  F2FP.BF16.F32.PACK_AB R33, R59, R62 ;  /* 0x0000003e3b21723e */ /* 0x000fe400000010ff */
[----:B------:R-:W-:Y:S02]  /*7e00*/  F2FP.BF16.F32.PACK_AB R108, R109, R108 ;  /* 0x0000006c6d6c723e */ /* 0x000fe400000010ff */
[----:B------:R-:W-:Y:S02]  /*7e10*/  SEL R3, R3, R10, P0 ;  /* 0x0000000a03037207 */ /* 0x000fe40000000000 */
[----:B------:R-:W-:Y:S01]  /*7e20*/  F2FP.BF16.F32.PACK_AB R56, R57, R56 ;  /* 0x000000383938723e */ /* 0x000fe200000010ff */
[----:B------:R-:W-:Y:S01]  /*7e30*/  IMAD.X R57, RZ, RZ, R61, P2 ;  /* 0x000000ffff397224 */ /* 0x000fe200010e063d */
[----:B------:R-:W-:-:S02]  /*7e40*/  SEL R109, R121, R124, P0 ;  /* 0x0000007c796d7207 */ /* 0x000fc40000000000 */
[----:B------:R-:W-:Y:S02]  /*7e50*/  SEL R59, R124, R121, P0 ;  /* 0x000000797c3b7207 */ /* 0x000fe40000000000 */
[----:B------:R-:W-:Y:S02]  /*7e60*/  LOP3.LUT R10, R145, 0x380, RZ, 0xc0, !PT ;  /* 0x00000380910a7812 */ /* 0x000fe400078ec0ff */
[----:B------:R-:W-:Y:S02]  /*7e70*/  F2FP.BF16.F32.PACK_AB R45, R52, R45 ;  /* 0x0000002d342d723e */ /* 0x000fe400000010ff */
[----:B------:R-:W-:Y:S02]  /*7e80*/  F2FP.BF16.F32.PACK_AB R48, R49, R48 ;  /* 0x000000303130723e */ /* 0x000fe400000010ff */
[----:B------:R-:W-:Y:S02]  /*7e90*/  SEL R121, R149, R152, P0 ;  /* 0x0000009895797207 */ /* 0x000fe40000000000 */
[----:B------:R-:W-:-:S02]  /*7ea0*/  SEL R65, R152, R149, P0 ;  /* 0x0000009598417207 */ /* 0x000fc40000000000 */
[----:B------:R-:W-:Y:S02]  /*7eb0*/  SHF.R.U64 R8, R8, 0x3, RZ ;  /* 0x0000000308087819 */ /* 0x000fe400000012ff */
[----:B------:R-:W-:Y:S02]  /*7ec0*/  F2FP.BF16.F32.PACK_AB R133, R133, R140 ;  /* 0x0000008c8585723e */ /* 0x000fe400000010ff */
[----:B------:R-:W-:Y:S02]  /*7ed0*/  F2FP.BF16.F32.PACK_AB R136, R129, R136 ;  /* 0x000000888188723e */ /* 0x000fe400000010ff */
[----:B------:R-:W-:Y:S02]  /*7ee0*/  F2FP.BF16.F32.PACK_AB R69, R76, R69 ;  /* 0x000000454c45723e */ /* 0x000fe400000010ff */
[----:B------:R-:W-:Y:S02]  /*7ef0*/  F2FP.BF16.F32.PACK_AB R72, R73, R72 ;  /* 0x000000484948723e */ /* 0x000fe400000010ff */
[----:B------:R-:W-:-:S02]  /*7f00*/  IADD3 R149, P5, R60, 0x4000, RZ ;  /* 0x000040003c957810 */ /* 0x000fc40007fbe0ff */
[----:B------:R-:W-:Y:S02]  /*7f10*/  F2FP.BF16.F32.PACK_AB R40, R41, R40 ;  /* 0x000000282928723e */ /* 0x000fe400000010ff */
[----:B------:R-:W-:Y:S02]  /*7f20*/  F2FP.BF16.F32.PACK_AB R12, R63, R66 ;  /* 0x000000423f0c723e */ /* 0x000fe400000010ff */
[----:B------:R-:W-:Y:S02]  /*7f30*/  F2FP.BF16.F32.PACK_AB R49, R93, R92 ;  /* 0x0000005c5d31723e */ /* 0x000fe400000010ff */
[----:B------:R-:W-:Y:S02]  /*7f40*/  F2FP.BF16.F32.PACK_AB R42, R39, R42 ;  /* 0x0000002a272a723e */ /* 0x000fe400000010ff */
[----:B------:R-:W-:Y:S02]  /*7f50*/  F2FP.BF16.F32.PACK_AB R132, R91, R132 ;  /* 0x000000845b84723e */ /* 0x000fe400000010ff */
[----:B------:R-:W-:-:S02]  /*7f60*/  F2FP.BF16.F32.PACK_AB R41, R35, R38 ;  /* 0x000000262329723e */ /* 0x000fc400000010ff */
[----:B------:R-:W-:Y:S02]  /*7f70*/  SEL R93, R53, R56, P0 ;  /* 0x00000038355d7207 */ /* 0x000fe40000000000 */
[----:B------:R-:W-:Y:S01]  /*7f80*/  SEL R39, R56, R53, P0 ;  /* 0x0000003538277207 */ /* 0x000fe20000000000 */
[----:B------:R-:W-:Y:S01]  /*7f90*/  IMAD.X R53, RZ, RZ, R61, P3 ;  /* 0x000000ffff357224 */ /* 0x000fe200018e063d */
[----:B------:R-:W-:Y:S02]  /*7fa0*/  IADD3 R147, P4, R60, 0x60, RZ ;  /* 0x000000603c937810 */ /* 0x000fe40007f9e0ff */
[----:B------:R-:W-:Y:S02]  /*7fb0*/  SHF.R.U64 R10, R10, 0x3, RZ ;  /* 0x000000030a0a7819 */ /* 0x000fe400000012ff */
[----:B------:R-:W-:Y:S02]  /*7fc0*/  F2FP.BF16.F32.PACK_AB R155, R155, R158 ;  /* 0x0000009e9b9b723e */ /* 0x000fe400000010ff */
[----:B------:R-:W-:-:S02]  /*7fd0*/  F2FP.BF16.F32.PACK_AB R156, R153, R156 ;  /* 0x0000009c999c723e */ /* 0x000fc400000010ff */
[----:B------:R-:W-:Y:S02]  /*7fe0*/  SEL R91, R45, R48, P0 ;  /* 0x000000302d5b7207 */ /* 0x000fe40000000000 */
[----:B------:R-:W-:Y:S02]  /*7ff0*/  SEL R38, R48, R45, P0 ;  /* 0x0000002d30267207 */ /* 0x000fe40000000000 */
[----:B------:R-:W-:Y:S02]  /*8000*/  IADD3 R151, P6, R60, 0x4020, RZ ;  /* 0x000040203c977810 */ /* 0x000fe40007fde0ff */
[----:B------:R-:W-:Y:S02]  /*8010*/  LOP3.LUT R56, R8, R143, RZ, 0x3c, !PT ;  /* 0x0000008f08387212 */ /* 0x000fe400078e3cff */
[----:B------:R-:W-:Y:S02]  /*8020*/  SEL R99, R69, R72, P0 ;  /* 0x0000004845637207 */ /* 0x000fe40000000000 */
[----:B------:R-:W-:-:S02]  /*8030*/  SEL R45, R72, R69, P0 ;  /* 0x00000045482d7207 */ /* 0x000fc40000000000 */
[----:B------:R-:W-:Y:S02]  /*8040*/  SEL R125, R133, R136, P0 ;  /* 0x00000088857d7207 */ /* 0x000fe40000000000 */
[----:B------:R-:W-:Y:S02]  /*8050*/  SEL R68, R136, R133, P0 ;  /* 0x0000008588447207 */ /* 0x000fe40000000000 */
[----:B------:R-:W-:Y:S02]  /*8060*/  LOP3.LUT R8, R149, 0x380, RZ, 0xc0, !PT ;  /* 0x0000038095087812 */ /* 0x000fe400078ec0ff */
[----:B------:R-:W-:Y:S02]  /*8070*/  SEL R133, R12, R33, P0 ;  /* 0x000000210c857207 */ /* 0x000fe40000000000 */
[----:B------:R-:W-:Y:S02]  /*8080*/  SEL R72, R33, R12, P0 ;  /* 0x0000000c21487207 */ /* 0x000fe40000000000 */
[----:B------:R-:W-:-:S02]  /*8090*/  LOP3.LUT R12, R147, 0x380, RZ, 0xc0, !PT ;  /* 0x00000380930c7812 */ /* 0x000fc400078ec0ff */
[----:B------:R-:W-:Y:S02]  /*80a0*/  LOP3.LUT R52, R10, R145, RZ, 0x3c, !PT ;  /* 0x000000910a347212 */ /* 0x000fe400078e3cff */
[----:B------:R-:W-:Y:S02]  /*80b0*/  F2FP.BF16.F32.PACK_AB R159, R159, R162 ;  /* 0x000000a29f9f723e */ /* 0x000fe400000010ff */
[----:B------:R-:W-:Y:S02]  /*80c0*/  F2FP.BF16.F32.PACK_AB R160, R157, R160 ;  /* 0x000000a09da0723e */ /* 0x000fe400000010ff */
[----:B------:R-:W-:Y:S02]  /*80d0*/  F2FP.BF16.F32.PACK_AB R47, R47, R50 ;  /* 0x000000322f2f723e */ /* 0x000fe400000010ff */
[----:B------:R-:W-:Y:S01]  /*80e0*/  F2FP.BF16.F32.PACK_AB R46, R43, R46 ;  /* 0x0000002e2b2e723e */ /* 0x000fe200000010ff */
[----:B------:R-:W-:Y:S01]  /*80f0*/  IMAD.X R43, RZ, RZ, R61, P6 ;  /* 0x000000ffff2b7224 */ /* 0x000fe200030e063d */
[----:B------:R-:W-:-:S02]  /*8100*/  SEL R119, R155, R156, P0 ;  /* 0x0000009c9b777207 */ /* 0x000fc40000000000 */
[----:B------:R-:W-:Y:S02]  /*8110*/  SEL R64, R156, R155, P0 ;  /* 0x0000009b9c407207 */ /* 0x000fe40000000000 */
[----:B------:R-:W-:Y:S02]  /*8120*/  LOP3.LUT R10, R151, 0x380, RZ, 0xc0, !PT ;  /* 0x00000380970a7812 */ /* 0x000fe400078ec0ff */
[----:B------:R-:W-:Y:S02]  /*8130*/  IADD3 R155, P2, R60, 0x4060, RZ ;  /* 0x000040603c9b7810 */ /* 0x000fe40007f5e0ff */
[----:B------:R-:W-:Y:S02]  /*8140*/  SHF.R.U64 R8, R8, 0x3, RZ ;  /* 0x0000000308087819 */ /* 0x000fe400000012ff */
[----:B------:R-:W-:Y:S02]  /*8150*/  F2FP.BF16.F32.PACK_AB R21, R28, R21 ;  /* 0x000000151c15723e */ /* 0x000fe400000010ff */
[----:B------:R-:W-:-:S02]  /*8160*/  IADD3 R157, P3, R60, 0x8000, RZ ;  /* 0x000080003c9d7810 */ /* 0x000fc40007f7e0ff */
[----:B------:R-:W-:Y:S02]  /*8170*/  F2FP.BF16.F32.PACK_AB R144, R137, R144 ;  /* 0x000000908990723e */ /* 0x000fe400000010ff */
[----:B------:R-:W-:Y:S01]  /*8180*/  F2FP.BF16.F32.PACK_AB R28, R51, R54 ;  /* 0x00000036331c723e */ /* 0x000fe200000010ff */
[--C-:B------:R-:W-:Y:S01]  /*8190*/  IMAD.X R51, RZ, RZ, R61.reuse, P4 ;  /* 0x000000ffff337224 */ /* 0x100fe200020e063d */
[----:B------:R-:W-:Y:S01]  /*81a0*/  F2FP.BF16.F32.PACK_AB R116, R117, R116 ;  /* 0x000000747574723e */ /* 0x000fe200000010ff */
[----:B------:R-:W-:Y:S01]  /*81b0*/  IMAD.X R33, RZ, RZ, R61, P3 ;  /* 0x000000ffff217224 */ /* 0x000fe200018e063d */
[----:B------:R-:W-:Y:S02]  /*81c0*/  SHF.R.U64 R12, R12, 0x3, RZ ;  /* 0x000000030c0c7819 */ /* 0x000fe400000012ff */
[----:B------:R-:W-:Y:S02]  /*81d0*/  F2FP.BF16.F32.PACK_AB R5, R171, R174 ;  /* 0x000000aeab05723e */ /* 0x000fe400000010ff */
[----:B------:R-:W-:-:S02]  /*81e0*/  F2FP.BF16.F32.PACK_AB R172, R169, R172 ;  /* 0x000000aca9ac723e */ /* 0x000fc400000010ff */
[----:B------:R-:W-:Y:S02]  /*81f0*/  SEL R117, R159, R160, P0 ;  /* 0x000000a09f757207 */ /* 0x000fe40000000000 */
[----:B------:R-:W-:Y:S02]  /*8200*/  SEL R62, R160, R159, P0 ;  /* 0x0000009fa03e7207 */ /* 0x000fe40000000000 */
[----:B------:R-:W-:Y:S02]  /*8210*/  SEL R137, R47, R46, P0 ;  /* 0x0000002e2f897207 */ /* 0x000fe40000000000 */
[----:B------:R-:W-:Y:S01]  /*8220*/  SEL R74, R46, R47, P0 ;  /* 0x0000002f2e4a7207 */ /* 0x000fe20000000000 */
[----:B------:R-:W-:Y:S01]  /*8230*/  IMAD.X R47, RZ, RZ, R61, P5 ;  /* 0x000000ffff2f7224 */ /* 0x000fe200028e063d */
[----:B------:R-:W-:Y:S02]  /*8240*/  IADD3 R153, P1, R60, 0x4040, RZ ;  /* 0x000040403c997810 */ /* 0x000fe40007f3e0ff */
[----:B------:R-:W-:-:S02]  /*8250*/  SHF.R.U64 R10, R10, 0x3, RZ ;  /* 0x000000030a0a7819 */ /* 0x000fc400000012ff */
[----:B------:R-:W-:Y:S02]  /*8260*/  F2FP.BF16.F32.PACK_AB R163, R163, R166 ;  /* 0x000000a6a3a3723e */ /* 0x000fe400000010ff */
[----:B------:R-:W-:Y:S02]  /*8270*/  F2FP.BF16.F32.PACK_AB R164, R161, R164 ;  /* 0x000000a4a1a4723e */ /* 0x000fe400000010ff */
[----:B------:R-:W-:Y:S02]  /*8280*/  IADD3 R159, P4, R60, 0x8020, RZ ;  /* 0x000080203c9f7810 */ /* 0x000fe40007f9e0ff */
[----:B------:R-:W-:Y:S02]  /*8290*/  LOP3.LUT R20, R155, 0x380, RZ, 0xc0, !PT ;  /* 0x000003809b147812 */ /* 0x000fe400078ec0ff */
[----:B------:R-:W-:Y:S02]  /*82a0*/  LOP3.LUT R46, R8, R149, RZ, 0x3c, !PT ;  /* 0x00000095082e7212 */ /* 0x000fe400078e3cff */
[----:B------:R-:W-:-:S02]  /*82b0*/  F2FP.BF16.F32.PACK_AB R97, R104, R97 ;  /* 0x000000616861723e */ /* 0x000fc400000010ff */
[----:B------:R-:W-:Y:S02]  /*82c0*/  F2FP.BF16.F32.PACK_AB R100, R101, R100 ;  /* 0x000000646564723e */ /* 0x000fe400000010ff */
[----:B------:R-:W-:Y:S02]  /*82d0*/  LOP3.LUT R8, R157, 0x380, RZ, 0xc0, !PT ;  /* 0x000003809d087812 */ /* 0x000fe400078ec0ff */
[----:B------:R-:W-:Y:S02]  /*82e0*/  F2FP.BF16.F32.PACK_AB R105, R112, R105 ;  /* 0x000000697069723e */ /* 0x000fe400000010ff */
[----:B------:R-:W-:Y:S02]  /*82f0*/  SEL R139, R42, R41, P0 ;  /* 0x000000292a8b7207 */ /* 0x000fe40000000000 */
[----:B------:R-:W-:Y:S01]  /*8300*/  SEL R76, R41, R42, P0 ;  /* 0x0000002a294c7207 */ /* 0x000fe20000000000 */
[----:B------:R-:W-:Y:S01]  /*8310*/  IMAD.X R41, RZ, RZ, R61, P1 ;  /* 0x000000ffff297224 */ /* 0x000fe200008e063d */
[----:B------:R-:W-:-:S02]  /*8320*/  LOP3.LUT R50, R12, R147, RZ, 0x3c, !PT ;  /* 0x000000930c327212 */ /* 0x000fc400078e3cff */
[----:B------:R-:W-:Y:S02]  /*8330*/  F2FP.BF16.F32.PACK_AB R113, R120, R113 ;  /* 0x000000717871723e */ /* 0x000fe400000010ff */
[----:B------:R-:W-:Y:S02]  /*8340*/  SEL R111, R5, R172, P0 ;  /* 0x000000ac056f7207 */ /* 0x000fe40000000000 */
[----:B------:R-:W-:Y:S02]  /*8350*/  SEL R66, R172, R5, P0 ;  /* 0x00000005ac427207 */ /* 0x000fe40000000000 */
[----:B------:R-:W-:Y:S02]  /*8360*/  LOP3.LUT R12, R153, 0x380, RZ, 0xc0, !PT ;  /* 0x00000380990c7812 */ /* 0x000fe400078ec0ff */
[----:B------:R-:W-:Y:S02]  /*8370*/  LOP3.LUT R42, R10, R151, RZ, 0x3c, !PT ;  /* 0x000000970a2a7212 */ /* 0x000fe400078e3cff */
[----:B------:R-:W-:-:S02]  /*8380*/  F2FP.BF16.F32.PACK_AB R167, R167, R170 ;  /* 0x000000aaa7a7723e */ /* 0x000fc400000010ff */
[----:B------:R-:W-:Y:S02]  /*8390*/  F2FP.BF16.F32.PACK_AB R168, R165, R168 ;  /* 0x000000a8a5a8723e */ /* 0x000fe400000010ff */
[----:B------:R-:W-:Y:S02]  /*83a0*/  F2FP.BF16.F32.PACK_AB R29, R36, R29 ;  /* 0x0000001d241d723e */ /* 0x000fe400000010ff */
[----:B------:R-:W-:Y:S02]  /*83b0*/  SEL R115, R163, R164, P0 ;  /* 0x000000a4a3737207 */ /* 0x000fe40000000000 */
[----:B------:R-:W-:Y:S02]  /*83c0*/  SEL R5, R164, R163, P0 ;  /* 0x000000a3a4057207 */ /* 0x000fe40000000000 */
[----:B------:R-:W-:Y:S02]  /*83d0*/  SHF.R.U64 R20, R20, 0x3, RZ ;  /* 0x0000000314147819 */ /* 0x000fe400000012ff */
[----:B------:R-:W-:-:S02]  /*83e0*/  LOP3.LUT R10, R159, 0x380, RZ, 0xc0, !PT ;  /* 0x000003809f0a7812 */ /* 0x000fc400078ec0ff */
[----:B------:R-:W-:Y:S02]  /*83f0*/  F2FP.BF16.F32.PACK_AB R73, R55, R58 ;  /* 0x0000003a3749723e */ /* 0x000fe400000010ff */
[----:B------:R-:W-:Y:S02]  /*8400*/  SEL R107, R97, R100, P0 ;  /* 0x00000064616b7207 */ /* 0x000fe40000000000 */
[----:B------:R-:W-:Y:S02]  /*8410*/  SEL R54, R100, R97, P0 ;  /* 0x0000006164367207 */ /* 0x000fe40000000000 */
[----:B------:R-:W-:Y:S02]  /*8420*/  IADD3 R163, P6, R60, 0x8060, RZ ;  /* 0x000080603ca37810 */ /* 0x000fe40007fde0ff */
[----:B------:R-:W-:Y:S02]  /*8430*/  SHF.R.U64 R8, R8, 0x3, RZ ;  /* 0x0000000308087819 */ /* 0x000fe400000012ff */
[----:B------:R-:W-:-:S02]  /*8440*/  F2FP.BF16.F32.PACK_AB R96, R96, R89 ;  /* 0x000000596060723e */ /* 0x000fc400000010ff */
[----:B------:R-:W-:Y:S02]  /*8450*/  SEL R97, R105, R108, P0 ;  /* 0x0000006c69617207 */ /* 0x000fe40000000000 */
[----:B------:R-:W-:Y:S02]  /*8460*/  SEL R55, R108, R105, P0 ;  /* 0x000000696c377207 */ /* 0x000fe40000000000 */
[----:B------:R-:W-:Y:S02]  /*8470*/  IADD3 R165, P1, R60, 0xc000, RZ ;  /* 0x0000c0003ca57810 */ /* 0x000fe40007f3e0ff */
[----:B------:R-:W-:Y:S02]  /*8480*/  F2FP.BF16.F32.PACK_AB R9, R87, R90 ;  /* 0x0000005a5709723e */ /* 0x000fe400000010ff */
[----:B------:R-:W-:Y:S02]  /*8490*/  F2FP.BF16.F32.PACK_AB R31, R31, R34 ;  /* 0x000000221f1f723e */ /* 0x000fe400000010ff */
[----:B------:R-:W-:-:S02]  /*84a0*/  SEL R89, R37, R40, P0 ;  /* 0x0000002825597207 */ /* 0x000fc40000000000 */
[----:B------:R-:W-:Y:S01]  /*84b0*/  SEL R35, R40, R37, P0 ;  /* 0x0000002528237207 */ /* 0x000fe20000000000 */
[--C-:B------:R-:W-:Y:S01]  /*84c0*/  IMAD.X R37, RZ, RZ, R61.reuse, P2 ;  /* 0x000000ffff257224 */ /* 0x100fe200010e063d */
[----:B------:R-:W-:Y:S02]  /*84d0*/  SEL R105, R113, R116, P0 ;  /* 0x0000007471697207 */ /* 0x000fe40000000000 */
[----:B------:R-:W-:Y:S02]  /*84e0*/  SEL R58, R116, R113, P0 ;  /* 0x00000071743a7207 */ /* 0x000fe40000000000 */
[----:B------:R-:W-:Y:S02]  /*84f0*/  SHF.R.U64 R12, R12, 0x3, RZ ;  /* 0x000000030c0c7819 */ /* 0x000fe400000012ff */
[----:B------:R-:W-:Y:S02]  /*8500*/  SEL R87, R29, R32, P0 ;  /* 0x000000201d577207 */ /* 0x000fe40000000000 */
[----:B------:R-:W-:Y:S01]  /*8510*/  SEL R34, R32, R29, P0 ;  /* 0x0000001d20227207 */ /* 0x000fe20000000000 */
[----:B------:R-:W-:Y:S01]  /*8520*/  IMAD.X R29, RZ, RZ, R61, P4 ;  /* 0x000000ffff1d7224 */ /* 0x000fe200020e063d */
[----:B------:R-:W-:-:S02]  /*8530*/  SEL R113, R167, R168, P0 ;  /* 0x000000a8a7717207 */ /* 0x000fc40000000000 */
[----:B------:R-:W-:Y:S02]  /*8540*/  SEL R63, R168, R167, P0 ;  /* 0x000000a7a83f7207 */ /* 0x000fe40000000000 */
[----:B------:R-:W-:Y:S02]  /*8550*/  IADD3 R161, P5, R60, 0x8040, RZ ;  /* 0x000080403ca17810 */ /* 0x000fe40007fbe0ff */
[----:B------:R-:W-:Y:S02]  /*8560*/  LOP3.LUT R36, R20, R155, RZ, 0x3c, !PT ;  /* 0x0000009b14247212 */ /* 0x000fe400078e3cff */
[----:B------:R-:W-:Y:S02]  /*8570*/  SHF.R.U64 R10, R10, 0x3, RZ ;  /* 0x000000030a0a7819 */ /* 0x000fe400000012ff */
[----:B------:R-:W-:Y:S02]  /*8580*/  IADD3 R167, P2, R60, 0xc020, RZ ;  /* 0x0000c0203ca77810 */ /* 0x000fe40007f5e0ff */
[----:B------:R-:W-:-:S02]  /*8590*/  LOP3.LUT R20, R163, 0x380, RZ, 0xc0, !PT ;  /* 0x00000380a3147812 */ /* 0x000fc400078ec0ff */
[----:B------:R-:W-:Y:S02]  /*85a0*/  LOP3.LUT R32, R8, R157, RZ, 0x3c, !PT ;  /* 0x0000009d08207212 */ /* 0x000fe400078e3cff */
[----:B------:R-:W-:Y:S02]  /*85b0*/  SEL R135, R73, R28, P0 ;  /* 0x0000001c49877207 */ /* 0x000fe40000000000 */
[----:B------:R-:W-:Y:S01]  /*85c0*/  IADD3 R171, P4, R60, 0xc060, RZ ;  /* 0x0000c0603cab7810 */ /* 0x000fe20007f9e0ff */
[----:B--2---:R-:W-:Y:S01]  /*85d0*/  SHFL.IDX PT, R75, R75, R26, 0x1c1f ;  /* 0x001c1f1a4b4b7589 */ /* 0x004fe200000e0000 */
[----:B------:R-:W-:Y:S02]  /*85e0*/  LOP3.LUT R8, R165, 0x380, RZ, 0xc0, !PT ;  /* 0x00000380a5087812 */ /* 0x000fe400078ec0ff */
[----:B------:R-:W-:Y:S01]  /*85f0*/  SEL R73, R28, R73, P0 ;  /* 0x000000491c497207 */ /* 0x000fe20000000000 */
[----:B------:R-:W-:Y:S01]  /*8600*/  SHFL.IDX PT, R77, R77, R26, 0x1c1f ;  /* 0x001c1f1a4d4d7589 */ /* 0x000fe200000e0000 */
[----:B------:R-:W-:-:S02]  /*8610*/  LOP3.LUT R40, R12, R153, RZ, 0x3c, !PT ;  /* 0x000000990c287212 */ /* 0x000fc400078e3cff */
[----:B------:R-:W-:Y:S01]  /*8620*/  F2FP.BF16.F32.PACK_AB R24, R25, R24 ;  /* 0x000000181918723e */ /* 0x000fe200000010ff */
[----:B------:R-:W-:Y:S01]  /*8630*/  SHFL.IDX PT, R111, R111, R26, 0x1c1f ;  /* 0x001c1f1a6f6f7589 */ /* 0x000fe200000e0000 */
[----:B------:R-:W-:Y:S02]  /*8640*/  LOP3.LUT R12, R161, 0x380, RZ, 0xc0, !PT ;  /* 0x00000380a10c7812 */ /* 0x000fe400078ec0ff */
[----:B------:R-:W-:Y:S01]  /*8650*/  LOP3.LUT R28, R10, R159, RZ, 0x3c, !PT ;  /* 0x0000009f0a1c7212 */ /* 0x000fe200078e3cff */
[----:B------:R-:W-:Y:S01]  /*8660*/  SHFL.IDX PT, R113, R113, R26, 0x1c1f ;  /* 0x001c1f1a71717589 */ /* 0x000fe200000e0000 */
[----:B------:R-:W-:Y:S02]  /*8670*/  LOP3.LUT R11, R60, 0x380, RZ, 0xc0, !PT ;  /* 0x000003803c0b7812 */ /* 0x000fe400078ec0ff */
[----:B------:R-:W-:Y:S01]  /*8680*/  SHF.R.U64 R20, R20, 0x3, RZ ;  /* 0x0000000314147819 */ /* 0x000fe200000012ff */
[----:B------:R-:W-:Y:S01]  /*8690*/  SHFL.IDX PT, R79, R79, R26, 0x1c1f ;  /* 0x001c1f1a4f4f7589 */ /* 0x000fe200000e0000 */
[----:B------:R-:W-:-:S02]  /*86a0*/  LOP3.LUT R10, R167, 0x380, RZ, 0xc0, !PT ;  /* 0x00000380a70a7812 */ /* 0x000fc400078ec0ff */
[----:B------:R-:W-:Y:S01]  /*86b0*/  F2FP.BF16.F32.PACK_AB R141, R141, R148 ;  /* 0x000000948d8d723e */ /* 0x000fe200000010ff */
[----:B------:R-:W-:Y:S01]  /*86c0*/  SHFL.IDX PT, R115, R115, R26, 0x1c1f ;  /* 0x001c1f1a73737589 */ /* 0x000fe200000e0000 */
[----:B------:R-:W-:Y:S02]  /*86d0*/  LOP3.LUT R82, R171, 0x380, RZ, 0xc0, !PT ;  /* 0x00000380ab527812 */ /* 0x000fe400078ec0ff */
[----:B------:R-:W-:Y:S01]  /*86e0*/  SHF.R.U64 R8, R8, 0x3, RZ ;  /* 0x0000000308087819 */ /* 0x000fe200000012ff */
[----:B------:R-:W-:Y:S01]  /*86f0*/  SHFL.IDX PT, R87, R87, R26, 0x1c1f ;  /* 0x001c1f1a57577589 */ /* 0x000fe200000e0000 */
[----:B------:R-:W-:Y:S02]  /*8700*/  F2FP.BF16.F32.PACK_AB R25, R85, R84 ;  /* 0x000000545519723e */ /* 0x000fe400000010ff */
[----:B------:R-:W-:Y:S01]  /*8710*/  SEL R85, R21, R24, P0 ;  /* 0x0000001815557207 */ /* 0x000fe20000000000 */
[----:B------:R-:W-:Y:S01]  /*8720*/  SHFL.IDX PT, R117, R117, R26, 0x1c1f ;  /* 0x001c1f1a75757589 */ /* 0x000fe200000e0000 */
[----:B------:R-:W-:Y:S01]  /*8730*/  SEL R27, R24, R21, P0 ;  /* 0x00000015181b7207 */ /* 0x000fe20000000000 */
[----:B------:R-:W-:Y:S01]  /*8740*/  IMAD.X R21, RZ, RZ, R61, P1 ;  /* 0x000000ffff157224 */ /* 0x000fe200008e063d */
[----:B------:R-:W-:Y:S01]  /*8750*/  SHF.R.U64 R12, R12, 0x3, RZ ;  /* 0x000000030c0c7819 */ /* 0x000fe200000012ff */
[----:B------:R-:W-:Y:S01]  /*8760*/  SHFL.IDX PT, R119, R119, R26, 0x1c1f ;  /* 0x001c1f1a77777589 */ /* 0x000fe200000e0000 */
[----:B------:R-:W-:-:S02]  /*8770*/  SHF.R.U64 R11, R11, 0x3, RZ ;  /* 0x000000030b0b7819 */ /* 0x000fc400000012ff */
[----:B------:R-:W-:Y:S01]  /*8780*/  LOP3.LUT R24, R20, R163, RZ, 0x3c, !PT ;  /* 0x000000a314187212 */ /* 0x000fe200078e3cff */
[----:B------:R-:W-:Y:S01]  /*8790*/  SHFL.IDX PT, R85, R85, R26, 0x1c1f ;  /* 0x001c1f1a55557589 */ /* 0x000fe200000e0000 */
[----:B------:R-:W-:Y:S02]  /*87a0*/  SHF.R.U64 R10, R10, 0x3, RZ ;  /* 0x000000030a0a7819 */ /* 0x000fe400000012ff */
[----:B------:R-:W-:Y:S01]  /*87b0*/  SEL R123, R141, R144, P0 ;  /* 0x000000908d7b7207 */ /* 0x000fe20000000000 */
[----:B------:R-:W-:Y:S01]  /*87c0*/  SHFL.IDX PT, R89, R89, R26, 0x1c1f ;  /* 0x001c1f1a59597589 */ /* 0x000fe200000e0000 */
[----:B------:R-:W-:Y:S02]  /*87d0*/  SEL R67, R144, R141, P0 ;  /* 0x0000008d90437207 */ /* 0x000fe40000000000 */
[----:B------:R-:W-:Y:S01]  /*87e0*/  SHF.R.U64 R82, R82, 0x3, RZ ;  /* 0x0000000352527819 */ /* 0x000fe200000012ff */
[----:B------:R-:W-:Y:S01]  /*87f0*/  SHFL.IDX PT, R121, R121, R26, 0x1c1f ;  /* 0x001c1f1a79797589 */ /* 0x000fe200000e0000 */
[----:B------:R-:W-:-:S02]  /*8800*/  LOP3.LUT R20, R8, R165, RZ, 0x3c, !PT ;  /* 0x000000a508147212 */ /* 0x000fc400078e3cff */
[----:B------:R-:W-:Y:S01]  /*8810*/  SEL R141, R31, R30, P0 ;  /* 0x0000001e1f8d7207 */ /* 0x000fe20000000000 */
[----:B------:R-:W-:Y:S01]  /*8820*/  SHFL.IDX PT, R91, R91, R26, 0x1c1f ;  /* 0x001c1f1a5b5b7589 */ /* 0x000fe200000e0000 */
[----:B------:R-:W-:Y:S01]  /*8830*/  SEL R78, R30, R31, P0 ;  /* 0x0000001f1e4e7207 */ /* 0x000fe20000000000 */
[--C-:B------:R-:W-:Y:S01]  /*8840*/  IMAD.X R31, RZ, RZ, R61.reuse, P5 ;  /* 0x000000ffff1f7224 */ /* 0x100fe200028e063d */
[----:B------:R-:W-:Y:S01]  /*8850*/  IADD3 R169, P3, R60, 0xc040, RZ ;  /* 0x0000c0403ca97810 */ /* 0x000fe20007f7e0ff */
[----:B------:R-:W-:Y:S01]  /*8860*/  SHFL.IDX PT, R123, R123, R26, 0x1c1f ;  /* 0x001c1f1a7b7b7589 */ /* 0x000fe200000e0000 */
[----:B------:R-:W-:Y:S02]  /*8870*/  LOP3.LUT R30, R12, R161, RZ, 0x3c, !PT ;  /* 0x000000a10c1e7212 */ /* 0x000fe400078e3cff */
[----:B------:R-:W-:Y:S01]  /*8880*/  LOP3.LUT R60, R11, R60, RZ, 0x3c, !PT ;  /* 0x0000003c0b3c7212 */ /* 0x000fe200078e3cff */
[----:B------:R-:W-:Y:S01]  /*8890*/  IMAD.X R11, RZ, RZ, R61, P4 ;  /* 0x000000ffff0b7224 */ /* 0x000fe200020e063d */
[----:B------:R-:W-:Y:S01]  /*88a0*/  LOP3.LUT R12, R10, R167, RZ, 0x3c, !PT ;  /* 0x000000a70a0c7212 */ /* 0x000fe200078e3cff */
[----:B------:R-:W-:Y:S01]  /*88b0*/  SHFL.IDX PT, R93, R93, R26, 0x1c1f ;  /* 0x001c1f1a5d5d7589 */ /* 0x000fe200000e0000 */
[----:B------:R-:W-:-:S02]  /*88c0*/  MOV R98, R46 ;  /* 0x0000002e00627202 */ /* 0x000fc40000000f00 */
[----:B------:R-:W-:Y:S01]  /*88d0*/  SEL R101, R88, R25, P0 ;  /* 0x0000001958657207 */ /* 0x000fe20000000000 */
[----:B------:R-:W-:Y:S01]  /*88e0*/  SHFL.IDX PT, R125, R125, R26, 0x1c1f ;  /* 0x001c1f1a7d7d7589 */ /* 0x000fe200000e0000 */
[----:B------:R-:W-:Y:S01]  /*88f0*/  SEL R48, R25, R88, P0 ;  /* 0x0000005819307207 */ /* 0x000fe20000000000 */
[----:B------:R-:W-:Y:S01]  /*8900*/  IMAD.X R25, RZ, RZ, R61, P6 ;  /* 0x000000ffff197224 */ /* 0x000fe200030e063d */
[----:B------:R-:W-:Y:S01]  /*8910*/  LOP3.LUT R10, R82, R171, RZ, 0x3c, !PT ;  /* 0x000000ab520a7212 */ /* 0x000fe200078e3cff */
[----:B------:R-:W-:Y:S01]  /*8920*/  SHFL.IDX PT, R95, R95, R26, 0x1c1f ;  /* 0x001c1f1a5f5f7589 */ /* 0x000fe200000e0000 */
[----:B------:R-:W-:Y:S02]  /*8930*/  MOV R47, R20 ;  /* 0x00000014002f7202 */ /* 0x000fe40000000f00 */
[----:B------:R-:W-:Y:S01]  /*8940*/  LOP3.LUT R20, R26, 0x2, RZ, 0x3c, !PT ;  /* 0x000000021a147812 */ /* 0x000fe200078e3cff */
[----:B------:R-:W-:Y:S01]  /*8950*/  SHFL.IDX PT, R99, R99, R26, 0x1c1f ;  /* 0x001c1f1a63637589 */ /* 0x000fe200000e0000 */
[----:B------:R-:W-:-:S02]  /*8960*/  MOV R102, R56 ;  /* 0x0000003800667202 */ /* 0x000fc40000000f00 */
[----:B------:R-:W-:Y:S01]  /*8970*/  MOV R21, R10 ;  /* 0x0000000a00157202 */ /* 0x000fe20000000f00 */
[----:B------:R-:W-:Y:S01]  /*8980*/  SHFL.IDX PT, R14, R14, R20, 0x1c1f ;  /* 0x001c1f140e0e7589 */ /* 0x000fe200000e0000 */
[----:B------:R-:W-:Y:S02]  /*8990*/  SEL R127, R132, R9, P0 ;  /* 0x00000009847f7207 */ /* 0x000fe40000000000 */
[----:B------:R-:W-:Y:S01]  /*89a0*/  SEL R69, R9, R132, P0 ;  /* 0x0000008409457207 */ /* 0x000fe20000000000 */
[----:B------:R-:W-:Y:S01]  /*89b0*/  SHFL.IDX PT, R10, R3, R20, 0x1c1f ;  /* 0x001c1f14030a7589 */ /* 0x000fe200000e0000 */
[----:B------:R-:W-:Y:S01]  /*89c0*/  SEL R129, R86, R13, P0 ;  /* 0x0000000d56817207 */ /* 0x000fe20000000000 */
[--C-:B------:R-:W-:Y:S01]  /*89d0*/  IMAD.X R9, RZ, RZ, R61.reuse, P3 ;  /* 0x000000ffff097224 */ /* 0x100fe200018e063d */
[----:B------:R-:W-:Y:S01]  /*89e0*/  SEL R70, R13, R86, P0 ;  /* 0x000000560d467207 */ /* 0x000fe20000000000 */
[----:B------:R-:W-:Y:S01]  /*89f0*/  IMAD.X R13, RZ, RZ, R61, P2 ;  /* 0x000000ffff0d7224 */ /* 0x000fe200010e063d */
[----:B------:R-:W-:Y:S01]  /*8a00*/  MOV R57, R24 ;  /* 0x0000001800397202 */ /* 0x000fe20000000f00 */
[----:B------:R-:W0:Y:S01]  /*8a10*/  SHFL.IDX PT, R66, R66, R20, 0x1c1f ;  /* 0x001c1f1442427589 */ /* 0x000e2200000e0000 */
[----:B------:R-:W-:-:S02]  /*8a20*/  MOV R104, R60 ;  /* 0x0000003c00687202 */ /* 0x000fc40000000f00 */
[----:B------:R-:W-:Y:S01]  /*8a30*/  MOV R100, R52 ;  /* 0x0000003400647202 */ /* 0x000fe20000000f00 */
[----:B------:R-:W1:Y:S01]  /*8a40*/  SHFL.IDX PT, R24, R63, R20, 0x1c1f ;  /* 0x001c1f143f187589 */ /* 0x000e6200000e0000 */
[----:B------:R-:W-:Y:S02]  /*8a50*/  MOV R90, R28 ;  /* 0x0000001c005a7202 */ /* 0x000fe40000000f00 */
[----:B------:R-:W-:Y:S01]  /*8a60*/  MOV R53, R32 ;  /* 0x0000002000357202 */ /* 0x000fe20000000f00 */
[----:B------:R2:W3:Y:S01]  /*8a70*/  SHFL.IDX PT, R28, R15, R20, 0x1c1f ;  /* 0x001c1f140f1c7589 */ /* 0x0004e200000e0000 */
[----:B------:R-:W-:Y:S02]  /*8a80*/  MOV R61, R30 ;  /* 0x0000001e003d7202 */ /* 0x000fe40000000f00 */
[----:B------:R-:W-:Y:S01]  /*8a90*/  SEL R103, R96, R49, P0 ;  /* 0x0000003160677207 */ /* 0x000fe20000000000 */
[----:B------:R-:W-:Y:S01]  /*8aa0*/  SHFL.IDX PT, R30, R27, R20, 0x1c1f ;  /* 0x001c1f141b1e7589 */ /* 0x000fe200000e0000 */
[----:B------:R-:W-:-:S02]  /*8ab0*/  SEL R49, R49, R96, P0 ;  /* 0x0000006031317207 */ /* 0x000fc40000000000 */
[----:B------:R-:W-:Y:S01]  /*8ac0*/  MOV R94, R40 ;  /* 0x00000028005e7202 */ /* 0x000fe20000000f00 */
[----:B------:R-:W4:Y:S01]  /*8ad0*/  SHFL.IDX PT, R32, R5, R20, 0x1c1f ;  /* 0x001c1f1405207589 */ /* 0x000f2200000e0000 */
[----:B------:R-:W-:Y:S02]  /*8ae0*/  MOV R96, R42 ;  /* 0x0000002a00607202 */ /* 0x000fe40000000f00 */
[----:B------:R-:W-:Y:S01]  /*8af0*/  MOV R51, R50 ;  /* 0x0000003200337202 */ /* 0x000fe20000000f00 */
[----:B------:R-:W-:Y:S01]  /*8b00*/  SHFL.IDX PT, R34, R34, R20, 0x1c1f ;  /* 0x001c1f1422227589 */ /* 0x000fe200000e0000 */
[----:B------:R-:W-:Y:S02]  /*8b10*/  LOP3.LUT R80, R169, 0x380, RZ, 0xc0, !PT ;  /* 0x00000380a9507812 */ /* 0x000fe400078ec0ff */
[----:B------:R-:W-:Y:S01]  /*8b20*/  MOV R43, R12 ;  /* 0x0000000c002b7202 */ /* 0x000fe20000000f00 */
[----:B------:R-:W4:Y:S01]  /*8b30*/  SHFL.IDX PT, R62, R62, R20, 0x1c1f ;  /* 0x001c1f143e3e7589 */ /* 0x000f2200000e0000 */
[----:B------:R-:W-:-:S02]  /*8b40*/  SHF.R.U64 R80, R80, 0x3, RZ ;  /* 0x0000000350507819 */ /* 0x000fc400000012ff */
[----:B0-----:R-:W-:Y:S01]  /*8b50*/  SEL R11, R66, R111, P0 ;  /* 0x0000006f420b7207 */ /* 0x001fe20000000000 */
[----:B------:R-:W0:Y:S01]  /*8b60*/  SHFL.IDX PT, R64, R64, R20, 0x1c1f ;  /* 0x001c1f1440407589 */ /* 0x000e2200000e0000 */
[----:B------:R-:W-:Y:S02]  /*8b70*/  LOP3.LUT R8, R80, R169, RZ, 0x3c, !PT ;  /* 0x000000a950087212 */ /* 0x000fe400078e3cff */
[----:B------:R-:W-:Y:S01]  /*8b80*/  SEL R12, R77, R14, P0 ;  /* 0x0000000e4d0c7207 */ /* 0x000fe20000000000 */
[----:B------:R0:W0:Y:S01]  /*8b90*/  SHFL.IDX PT, R40, R35, R20, 0x1c1f ;  /* 0x001c1f1423287589 */ /* 0x00002200000e0000 */
[----:B------:R-:W-:Y:S02]  /*8ba0*/  MOV R41, R8 ;  /* 0x0000000800297202 */ /* 0x000fe40000000f00 */
[----:B------:R-:W-:Y:S01]  /*8bb0*/  SEL R8, R75, R10, P0 ;  /* 0x0000000a4b087207 */ /* 0x000fe20000000000 */
[----:B------:R-:W-:Y:S01]  /*8bc0*/  SHFL.IDX PT, R52, R48, R20, 0x1c1f ;  /* 0x001c1f1430347589 */ /* 0x000fe200000e0000 */
[----:B------:R-:W-:-:S02]  /*8bd0*/  SEL R10, R10, R75, P0 ;  /* 0x0000004b0a0a7207 */ /* 0x000fc40000000000 */
[----:B------:R-:W-:Y:S01]  /*8be0*/  SEL R9, R111, R66, P0 ;  /* 0x000000426f097207 */ /* 0x000fe20000000000 */
[----:B------:R-:W0:Y:S01]  /*8bf0*/  SHFL.IDX PT, R82, R65, R20, 0x1c1f ;  /* 0x001c1f1441527589 */ /* 0x000e2200000e0000 */
[----:B-1----:R-:W-:Y:S02]  /*8c00*/  SEL R13, R113, R24, P0 ;  /* 0x00000018710d7207 */ /* 0x002fe40000000000 */
[----:B--2---:R-:W-:Y:S01]  /*8c10*/  SEL R15, R24, R113, P0 ;  /* 0x00000071180f7207 */ /* 0x004fe20000000000 */
[----:B------:R-:W-:Y:S01]  /*8c20*/  BAR.SYNC.DEFER_BLOCKING 0x1, 0x100 ;  /* 0x0044000000007b1d */ /* 0x000fe20000010000 */
[----:B------:R-:W-:Y:S02]  /*8c30*/  SEL R14, R14, R77, P0 ;  /* 0x0000004d0e0e7207 */ /* 0x000fe40000000000 */
[----:B---3--:R-:W-:Y:S02]  /*8c40*/  SEL R24, R79, R28, P0 ;  /* 0x0000001c4f187207 */ /* 0x008fe40000000000 */
[----:B----4-:R-:W-:-:S02]  /*8c50*/  SEL R25, R115, R32, P0 ;  /* 0x0000002073197207 */ /* 0x010fc40000000000 */
[----:B------:R-:W-:Y:S01]  /*8c60*/  SEL R27, R32, R115, P0 ;  /* 0x00000073201b7207 */ /* 0x000fe20000000000 */
[----:B------:R1:W-:Y:S01]  /*8c70*/  SHFL.IDX PT, R42, R38, R20, 0x1c1f ;  /* 0x001c1f14262a7589 */ /* 0x0003e200000e0000 */
[----:B------:R-:W-:Y:S02]  /*8c80*/  SEL R29, R117, R62, P0 ;  /* 0x0000003e751d7207 */ /* 0x000fe40000000000 */
[----:B------:R-:W-:Y:S01]  /*8c90*/  SEL R31, R62, R117, P0 ;  /* 0x000000753e1f7207 */ /* 0x000fe20000000000 */
[----:B------:R-:W-:Y:S01]  /*8ca0*/  SHFL.IDX PT, R48, R67, R20, 0x1c1f ;  /* 0x001c1f1443307589 */ /* 0x000fe200000e0000 */
[----:B------:R-:W-:Y:S02]  /*8cb0*/  SEL R32, R87, R34, P0 ;  /* 0x0000002257207207 */ /* 0x000fe40000000000 */
[----:B------:R-:W-:Y:S01]  /*8cc0*/  MOV R92, R36 ;  /* 0x00000024005c7202 */ /* 0x000fe20000000f00 */
[----:B------:R2:W-:Y:S01]  /*8cd0*/  SHFL.IDX PT, R46, R39, R20, 0x1c1f ;  /* 0x001c1f14272e7589 */ /* 0x0005e200000e0000 */
[----:B------:R-:W-:-:S02]  /*8ce0*/  SEL R34, R34, R87, P0 ;  /* 0x0000005722227207 */ /* 0x000fc40000000000 */
[----:B0-----:R-:W-:Y:S01]  /*8cf0*/  SEL R33, R119, R64, P0 ;  /* 0x0000004077217207 */ /* 0x001fe20000000000 */
[----:B------:R-:W-:Y:S01]  /*8d00*/  SHFL.IDX PT, R68, R68, R20, 0x1c1f ;  /* 0x001c1f1444447589 */ /* 0x000fe200000e0000 */
[----:B------:R-:W-:Y:S02]  /*8d10*/  SEL R35, R64, R119, P0 ;  /* 0x0000007740237207 */ /* 0x000fe40000000000 */
[----:B------:R-:W-:Y:S01]  /*8d20*/  SEL R36, R89, R40, P0 ;  /* 0x0000002859247207 */ /* 0x000fe20000000000 */
[----:B------:R-:W-:Y:S01]  /*8d30*/  SHFL.IDX PT, R127, R127, R26, 0x1c1f ;  /* 0x001c1f1a7f7f7589 */ /* 0x000fe200000e0000 */
[----:B-1----:R-:W-:Y:S02]  /*8d40*/  SEL R38, R40, R89, P0 ;  /* 0x0000005928267207 */ /* 0x002fe40000000000 */
[----:B------:R-:W-:Y:S01]  /*8d50*/  SEL R37, R121, R82, P0 ;  /* 0x0000005279257207 */ /* 0x000fe20000000000 */
[----:B------:R-:W-:Y:S01]  /*8d60*/  SHFL.IDX PT, R44, R44, R20, 0x1c1f ;  /* 0x001c1f142c2c7589 */ /* 0x000fe200000e0000 */
[----:B--2---:R-:W-:-:S02]  /*8d70*/  SEL R39, R82, R121, P0 ;  /* 0x0000007952277207 */ /* 0x004fc40000000000 */
[----:B------:R-:W-:Y:S01]  /*8d80*/  PLOP3.LUT P1, PT, PT, PT, UP0, 0x80, 0x0 ;  /* 0x000000000000781c */ /* 0x000fe20003f2f008 */
[----:B------:R-:W-:Y:S04]  /*8d90*/  SHFL.IDX PT, R50, R45, R20, 0x1c1f ;  /* 0x001c1f142d327589 */ /* 0x000fe800000e0000 */
[----:B------:R-:W-:Y:S04]  /*8da0*/  SHFL.IDX PT, R84, R69, R20, 0x1c1f ;  /* 0x001c1f1445547589 */ /* 0x000fe800000e0000 */
[----:B------:R-:W-:Y:S04]  /*8db0*/  SHFL.IDX PT, R129, R129, R26, 0x1c1f ;  /* 0x001c1f1a81817589 */ /* 0x000fe800000e0000 */
[----:B------:R-:W0:Y:S04]  /*8dc0*/  SHFL.IDX PT, R70, R70, R20, 0x1c1f ;  /* 0x001c1f1446467589 */ /* 0x000e2800000e0000 */
[----:B------:R-:W-:Y:S04]  /*8dd0*/  SHFL.IDX PT, R101, R101, R26, 0x1c1f ;  /* 0x001c1f1a65657589 */ /* 0x000fe800000e0000 */
[----:B------:R-:W-:Y:S04]  /*8de0*/  SHFL.IDX PT, R131, R131, R26, 0x1c1f ;  /* 0x001c1f1a83837589 */ /* 0x000fe800000e0000 */
[----:B------:R-:W-:Y:S04]  /*8df0*/  SHFL.IDX PT, R86, R71, R20, 0x1c1f ;  /* 0x001c1f1447567589 */ /* 0x000fe800000e0000 */
[----:B------:R-:W-:Y:S04]  /*8e00*/  SHFL.IDX PT, R103, R103, R26, 0x1c1f ;  /* 0x001c1f1a67677589 */ /* 0x000fe800000e0000 */
[----:B------:R-:W-:Y:S04]  /*8e10*/  SHFL.IDX PT, R133, R133, R26, 0x1c1f ;  /* 0x001c1f1a85857589 */ /* 0x000fe800000e0000 */
[----:B------:R0:W-:Y:S04]  /*8e20*/  SHFL.IDX PT, R56, R49, R20, 0x1c1f ;  /* 0x001c1f1431387589 */ /* 0x0001e800000e0000 */
[----:B------:R-:W-:Y:S04]  /*8e30*/  SHFL.IDX PT, R72, R72, R20, 0x1c1f ;  /* 0x001c1f1448487589 */ /* 0x000fe800000e0000 */
[----:B------:R-:W-:Y:S01]  /*8e40*/  SHFL.IDX PT, R107, R107, R26, 0x1c1f ;  /* 0x001c1f1a6b6b7589 */ /* 0x000fe200000e0000 */
[----:B0-----:R-:W-:-:S03]  /*8e50*/  SEL R49, R129, R70, P0 ;  /* 0x0000004681317207 */ /* 0x001fc60000000000 */
[----:B------:R-:W-:Y:S04]  /*8e60*/  SHFL.IDX PT, R54, R54, R20, 0x1c1f ;  /* 0x001c1f1436367589 */ /* 0x000fe800000e0000 */
[----:B------:R-:W-:Y:S04]  /*8e70*/  SHFL.IDX PT, R135, R135, R26, 0x1c1f ;  /* 0x001c1f1a87877589 */ /* 0x000fe800000e0000 */
[----:B------:R-:W0:Y:S04]  /*8e80*/  SHFL.IDX PT, R88, R73, R20, 0x1c1f ;  /* 0x001c1f1449587589 */ /* 0x000e2800000e0000 */
        /* <DEDUP_REMOVED lines=8> */
[----:B------:R-:W0:Y:S04]  /*8f10*/  SHFL.IDX PT, R76, R76, R20, 0x1c1f ;  /* 0x001c1f144c4c7589 */ /* 0x000e2800000e0000 */
[----:B------:R-:W-:Y:S04]  /*8f20*/  SHFL.IDX PT, R109, R109, R26, 0x1c1f ;  /* 0x001c1f1a6d6d7589 */ /* 0x000fe800000e0000 */
[----:B------:R1:W-:Y:S04]  /*8f30*/  SHFL.IDX PT, R141, R141, R26, 0x1c1f ;  /* 0x001c1f1a8d8d7589 */ /* 0x0003e800000e0000 */
[----:B------:R0:W-:Y:S04]  /*8f40*/  SHFL.IDX PT, R80, R59, R20, 0x1c1f ;  /* 0x001c1f143b507589 */ /* 0x0001e800000e0000 */
[----:B------:R-:W2:Y:S01]  /*8f50*/  SHFL.IDX PT, R78, R78, R20, 0x1c1f ;  /* 0x001c1f144e4e7589 */ /* 0x000ea200000e0000 */
[----:B-1----:R-:W-:-:S02]  /*8f60*/  SEL R26, R28, R79, P0 ;  /* 0x0000004f1c1a7207 */ /* 0x002fc40000000000 */
[----:B------:R-:W-:Y:S01]  /*8f70*/  SEL R28, R85, R30, P0 ;  /* 0x0000001e551c7207 */ /* 0x000fe20000000000 */
[----:B------:R1:W-:Y:S01]  /*8f80*/  STSM.16.M88.4 [R104], R8 ;  /* 0x0000000868007844 */ /* 0x0003e20000000200 */
[----:B------:R-:W-:Y:S02]  /*8f90*/  SEL R30, R30, R85, P0 ;  /* 0x000000551e1e7207 */ /* 0x000fe40000000000 */
[----:B0-----:R-:W-:Y:S01]  /*8fa0*/  SEL R59, R76, R139, P0 ;  /* 0x0000008b4c3b7207 */ /* 0x001fe20000000000 */
[----:B------:R0:W-:Y:S04]  /*8fb0*/  STSM.16.M88.4 [R102], R12 ;  /* 0x0000000c66007844 */ /* 0x0001e80000000200 */
[----:B------:R3:W-:Y:S04]  /*8fc0*/  STSM.16.M88.4 [R100], R24 ;  /* 0x0000001864007844 */ /* 0x0007e80000000200 */
[----:B------:R4:W-:Y:S01]  /*8fd0*/  STSM.16.M88.4 [R51], R28 ;  /* 0x0000001c33007844 */ /* 0x0009e20000000200 */
[----:B-1----:R-:W-:-:S03]  /*8fe0*/  SEL R8, R91, R42, P0 ;  /* 0x0000002a5b087207 */ /* 0x002fc60000000000 */
[----:B------:R-:W-:Y:S01]  /*8ff0*/  STSM.16.M88.4 [R98], R32 ;  /* 0x0000002062007844 */ /* 0x000fe20000000200 */
[----:B------:R-:W-:Y:S02]  /*9000*/  SEL R10, R42, R91, P0 ;  /* 0x0000005b2a0a7207 */ /* 0x000fe40000000000 */
[----:B------:R-:W-:Y:S01]  /*9010*/  SEL R9, R123, R48, P0 ;  /* 0x000000307b097207 */ /* 0x000fe20000000000 */
[----:B------:R-:W-:Y:S01]  /*9020*/  STSM.16.M88.4 [R96], R36 ;  /* 0x0000002460007844 */ /* 0x000fe20000000200 */
[----:B------:R-:W-:Y:S02]  /*9030*/  SEL R11, R48, R123, P0 ;  /* 0x0000007b300b7207 */ /* 0x000fe40000000000 */
[----:B0-----:R-:W-:Y:S02]  /*9040*/  SEL R12, R93, R46, P0 ;  /* 0x0000002e5d0c7207 */ /* 0x001fe40000000000 */
[----:B------:R-:W-:Y:S01]  /*9050*/  SEL R14, R46, R93, P0 ;  /* 0x0000005d2e0e7207 */ /* 0x000fe20000000000 */
[----:B------:R0:W-:Y:S01]  /*9060*/  STSM.16.M88.4 [R94], R8 ;  /* 0x000000085e007844 */ /* 0x0001e20000000200 */
[----:B------:R-:W-:-:S02]  /*9070*/  SEL R13, R125, R68, P0 ;  /* 0x000000447d0d7207 */ /* 0x000fc40000000000 */
[----:B------:R-:W-:Y:S02]  /*9080*/  SEL R15, R68, R125, P0 ;  /* 0x0000007d440f7207 */ /* 0x000fe40000000000 */
[----:B---3--:R-:W-:Y:S02]  /*9090*/  SEL R24, R95, R44, P0 ;  /* 0x0000002c5f187207 */ /* 0x008fe40000000000 */
[----:B------:R-:W-:Y:S01]  /*90a0*/  SEL R26, R44, R95, P0 ;  /* 0x0000005f2c1a7207 */ /* 0x000fe20000000000 */
[----:B------:R-:W-:Y:S01]  /*90b0*/  STSM.16.M88.4 [R92], R12 ;  /* 0x0000000c5c007844 */ /* 0x000fe20000000200 */
[----:B------:R-:W-:Y:S02]  /*90c0*/  SEL R25, R127, R84, P0 ;  /* 0x000000547f197207 */ /* 0x000fe40000000000 */
[----:B------:R-:W-:Y:S02]  /*90d0*/  SEL R27, R84, R127, P0 ;  /* 0x0000007f541b7207 */ /* 0x000fe40000000000 */
[----:B------:R-:W-:-:S02]  /*90e0*/  SEL R48, R99, R50, P0 ;  /* 0x0000003263307207 */ /* 0x000fc40000000000 */
[----:B------:R-:W-:Y:S01]  /*90f0*/  SEL R50, R50, R99, P0 ;  /* 0x0000006332327207 */ /* 0x000fe20000000000 */
[----:B------:R1:W-:Y:S01]  /*9100*/  STSM.16.M88.4 [R53], R24 ;  /* 0x0000001835007844 */ /* 0x0003e20000000200 */
[----:B----4-:R-:W-:Y:S02]  /*9110*/  SEL R51, R70, R129, P0 ;  /* 0x0000008146337207 */ /* 0x010fe40000000000 */
[----:B------:R-:W-:Y:S02]  /*9120*/  SEL R28, R101, R52, P0 ;  /* 0x00000034651c7207 */ /* 0x000fe40000000000 */
[----:B------:R-:W-:Y:S01]  /*9130*/  SEL R30, R52, R101, P0 ;  /* 0x00000065341e7207 */ /* 0x000fe20000000000 */
[----:B------:R-:W-:Y:S01]  /*9140*/  STSM.16.M88.4 [R90], R48 ;  /* 0x000000305a007844 */ /* 0x000fe20000000200 */
[----:B------:R-:W-:Y:S02]  /*9150*/  SEL R29, R131, R86, P0 ;  /* 0x00000056831d7207 */ /* 0x000fe40000000000 */
[----:B------:R-:W-:-:S02]  /*9160*/  SEL R31, R86, R131, P0 ;  /* 0x00000083561f7207 */ /* 0x000fc40000000000 */
[----:B0-----:R-:W-:Y:S02]  /*9170*/  SEL R8, R103, R56, P0 ;  /* 0x0000003867087207 */ /* 0x001fe40000000000 */
[----:B------:R-:W-:Y:S01]  /*9180*/  SEL R10, R56, R103, P0 ;  /* 0x00000067380a7207 */ /* 0x000fe20000000000 */
[----:B------:R-:W-:Y:S01]  /*9190*/  STSM.16.M88.4 [R61], R28 ;  /* 0x0000001c3d007844 */ /* 0x000fe20000000200 */
[----:B------:R-:W-:Y:S02]  /*91a0*/  SEL R9, R133, R72, P0 ;  /* 0x0000004885097207 */ /* 0x000fe40000000000 */
[----:B------:R-:W-:Y:S02]  /*91b0*/  SEL R11, R72, R133, P0 ;  /* 0x00000085480b7207 */ /* 0x000fe40000000000 */
[----:B------:R-:W-:Y:S02]  /*91c0*/  SEL R52, R107, R54, P0 ;  /* 0x000000366b347207 */ /* 0x000fe40000000000 */
[----:B------:R-:W-:Y:S01]  /*91d0*/  SEL R54, R54, R107, P0 ;  /* 0x0000006b36367207 */ /* 0x000fe20000000000 */
[----:B------:R0:W-:Y:S01]  /*91e0*/  STSM.16.M88.4 [R57], R8 ;  /* 0x0000000839007844 */ /* 0x0001e20000000200 */
[----:B-1----:R-:W-:-:S02]  /*91f0*/  SEL R53, R135, R88, P0 ;  /* 0x0000005887357207 */ /* 0x002fc40000000000 */
[----:B------:R-:W-:Y:S02]  /*9200*/  SEL R12, R97, R60, P0 ;  /* 0x0000003c610c7207 */ /* 0x000fe40000000000 */
[----:B------:R-:W-:Y:S01]  /*9210*/  SEL R14, R60, R97, P0 ;  /* 0x000000613c0e7207 */ /* 0x000fe20000000000 */
[----:B------:R-:W-:Y:S01]  /*9220*/  STSM.16.M88.4 [R47], R52 ;  /* 0x000000342f007844 */ /* 0x000fe20000000200 */
[----:B------:R-:W-:Y:S02]  /*9230*/  SEL R13, R137, R74, P0 ;  /* 0x0000004a890d7207 */ /* 0x000fe40000000000 */
[----:B------:R-:W-:Y:S02]  /*9240*/  SEL R15, R74, R137, P0 ;  /* 0x000000894a0f7207 */ /* 0x000fe40000000000 */
[----:B------:R-:W-:Y:S02]  /*9250*/  SEL R56, R105, R58, P0 ;  /* 0x0000003a69387207 */ /* 0x000fe40000000000 */
[----:B------:R-:W-:Y:S01]  /*9260*/  SEL R58, R58, R105, P0 ;  /* 0x000000693a3a7207 */ /* 0x000fe20000000000 */
[----:B------:R-:W-:Y:S01]  /*9270*/  STSM.16.M88.4 [R43], R12 ;  /* 0x0000000c2b007844 */ /* 0x000fe20000000200 */
[----:B--2---:R-:W-:Y:S01]  /*9280*/  SEL R25, R141, R78, P0 ;  /* 0x0000004e8d197207 */ /* 0x004fe20000000000 */
[----:B0-----:R-:W-:Y:S01]  /*9290*/  IMAD.U32 R9, RZ, RZ, UR6 ;  /* 0x00000006ff097e24 */ /* 0x001fe2000f8e00ff */
[----:B------:R-:W-:Y:S01]  /*92a0*/  SEL R57, R139, R76, P0 ;  /* 0x0000004c8b397207 */ /* 0x000fe20000000000 */
[----:B------:R-:W-:Y:S01]  /*92b0*/  ULDC.64 UR6, c[0x0][0xbe0] ;  /* 0x0002f80000067ab9 */ /* 0x000fe20000000a00 */
[----:B------:R-:W-:Y:S01]  /*92c0*/  SEL R27, R78, R141, P0 ;  /* 0x0000008d4e1b7207 */ /* 0x000fe20000000000 */
[----:B------:R-:W-:Y:S01]  /*92d0*/  IMAD.U32 R8, RZ, RZ, UR4 ;  /* 0x00000004ff087e24 */ /* 0x000fe2000f8e00ff */
[----:B------:R-:W-:Y:S01]  /*92e0*/  SEL R24, R109, R80, P0 ;  /* 0x000000506d187207 */ /* 0x000fe20000000000 */
[----:B------:R-:W-:Y:S01]  /*92f0*/  STSM.16.M88.4 [R41], R56 ;  /* 0x0000003829007844 */ /* 0x000fe20000000200 */
[----:B------:R-:W-:Y:S01]  /*9300*/  SEL R26, R80, R109, P0 ;  /* 0x0000006d501a7207 */ /* 0x000fe20000000000 */
[----:B------:R-:W-:-:S04]  /*9310*/  UISETP.NE.U32.AND UP1, UPT, UR6, URZ, UPT ;  /* 0x0000003f0600728c */ /* 0x000fc8000bf25070 */
[----:B------:R0:W-:Y:S01]  /*9320*/  STSM.16.M88.4 [R21], R24 ;  /* 0x0000001815007844 */ /* 0x0001e20000000200 */
[----:B------:R-:W-:Y:S01]  /*9330*/  BAR.SYNC.DEFER_BLOCKING 0x1, 0x100 ;  /* 0x0044000000007b1d */ /* 0x000fe20000010000 */
[----:B------:R-:W-:-:S07]  /*9340*/  UISETP.NE.AND.EX UP1, UPT, UR7, URZ, UPT, UP1 ;  /* 0x0000003f0700728c */ /* 0x000fce000bf25310 */
[----:B------:R-:W1:Y:S01]  /*9350*/  LDC R78, c[0x0][0xa88] ;  /* 0x0002a200ff4e7b82 */ /* 0x000e620000000800 */
[----:B------:R-:W-:-:S03]  /*9360*/  PLOP3.LUT P2, PT, PT, PT, UP1, 0x80, 0x0 ;  /* 0x000000000000781c */ /* 0x000fc60003f4f018 */
[----:B------:R-:W-:-:S04]  /*9370*/  @UP1 UIADD3 UR6, UP2, UR8, UR6, URZ ;  /* 0x0000000608061290 */ /* 0x000fc8000ff5e03f */
[----:B------:R-:W-:Y:S02]  /*9380*/  @UP1 UIADD3.X UR7, UR9, UR7, URZ, UP2, !UPT ;  /* 0x0000000709071290 */ /* 0x000fe400097fe43f */
[----:B------:R-:W-:-:S04]  /*9390*/  IMAD.U32 R10, RZ, RZ, UR6 ;  /* 0x00000006ff0a7e24 */ /* 0x000fc8000f8e00ff */
[----:B------:R-:W-:Y:S01]  /*93a0*/  IMAD.U32 R11, RZ, RZ, UR7 ;  /* 0x00000007ff0b7e24 */ /* 0x000fe2000f8e00ff */
[----:B------:R-:W2:Y:S01]  /*93b0*/  @P1 LDG.E R3, desc[UR46][R8.64] ;  /* 0x0000002e08031981 */ /* 0x000ea2000c1e1900 */
[----:B------:R-:W-:Y:S01]  /*93c0*/  IMAD R5, R18, 0x40, R16 ;  /* 0x0000004012057824 */ /* 0x000fe200078e0210 */
[----:B------:R-:W-:-:S03]  /*93d0*/  UMOV UR4, URZ ;  /* 0x0000003f00047c82 */ /* 0x000fc60008000000 */
[----:B------:R-:W-:Y:S01]  /*93e0*/  IMAD.WIDE R6, R5, 0x2, R6 ;  /* 0x0000000205067825 */ /* 0x000fe200078e0206 */
[----:B-1----:R1:W5:Y:S02]  /*93f0*/  @P2 LDG.E R78, desc[UR46][R10.64] ;  /* 0x0000002e0a4e2981 */ /* 0x002364000c1e1900 */
[----:B0-----:R-:W-:Y:S02]  /*9400*/  IADD3 R25, P0, R6, 0x1000, RZ ;  /* 0x0000100006197810 */ /* 0x001fe40007f1e0ff */
[----:B--2---:R-:W-:Y:S01]  /*9410*/  @P1 R2UR UR4, R3 ;  /* 0x00000000030412ca */ /* 0x004fe200000e0000 */
[----:B-1----:R-:W-:-:S14]  /*9420*/  @P2 BRA `(.L_x_148) ;  /* 0x0000000000102947 */ /* 0x002fdc0003800000 */
[----:B------:R-:W-:Y:S05]  /*9430*/  @!P1 BRA `(.L_x_148) ;  /* 0x00000000000c9947 */ /* 0x000fea0003800000 */
[----:B------:R-:W2:Y:S04]  /*9440*/  LDG.E R3, desc[UR46][R8.64] ;  /* 0x0000002e08037981 */ /* 0x000ea8000c1e1900 */
[----:B-----5:R-:W2:Y:S02]  /*9450*/  LDG.E R78, desc[UR46][R8.64+0x4] ;  /* 0x0000042e084e7981 */ /* 0x020ea4000c1e1900 */
[----:B--2---:R-:W-:-:S07]  /*9460*/  IMAD.IADD R78, R78, 0x1, -R3 ;  /* 0x000000014e4e7824 */ /* 0x004fce00078e0a03 */
.L_x_148:
[----:B------:R-:W-:Y:S01]  /*9470*/  USHF.R.S32.HI UR11, URZ, 0x1f, UR39 ;  /* 0x0000001f3f0b7899 */ /* 0x000fe20008011427 */
[----:B------:R-:W-:Y:S01]  /*9480*/  IMAD R11, R17, 0x80, R234 ;  /* 0x00000080110b7824 */ /* 0x000fe200078e02ea */
[----:B------:R-:W-:Y:S01]  /*9490*/  ULDC.64 UR12, c[0x0][0xb70] ;  /* 0x0002dc00000c7ab9 */ /* 0x000fe20000000a00 */
[----:B------:R-:W-:Y:S01]  /*94a0*/  USHF.R.S32.HI UR9, URZ, 0x1f, UR4 ;  /* 0x0000001f3f097899 */ /* 0x000fe20008011404 */
[----:B------:R-:W-:Y:S01]  /*94b0*/  LOP3.LUT R24, R25, 0x380, RZ, 0xc0, !PT ;  /* 0x0000038019187812 */ /* 0x000fe200078ec0ff */
[----:B------:R-:W-:Y:S01]  /*94c0*/  UIMAD UR10, UR11, UR12, URZ ;  /* 0x0000000c0b0a72a4 */ /* 0x000fe2000f8e023f */
[C---:B------:R-:W-:Y:S01]  /*94d0*/  IADD3 R13, P1, R6.reuse, 0x2000, RZ ;  /* 0x00002000060d7810 */ /* 0x040fe20007f3e0ff */
[----:B------:R-:W-:Y:S01]  /*94e0*/  UMOV UR8, UR4 ;  /* 0x0000000400087c82 */ /* 0x000fe20008000000 */
[----:B------:R-:W-:Y:S01]  /*94f0*/  USEL UR37, UR37, URZ, !UP0 ;  /* 0x0000003f25257287 */ /* 0x000fe2000c000000 */
[----:B------:R-:W-:Y:S01]  /*9500*/  IADD3 R9, P2, R6, 0x3000, RZ ;  /* 0x0000300006097810 */ /* 0x000fe20007f5e0ff */
[----:B------:R-:W-:Y:S01]  /*9510*/  UIMAD.WIDE.U32 UR6, UR39, UR12, UR8 ;  /* 0x0000000c270672a5 */ /* 0x000fe2000f8e0008 */
[----:B------:R-:W-:Y:S01]  /*9520*/  SHF.R.S32.HI R3, RZ, 0x1f, R11 ;  /* 0x0000001fff037819 */ /* 0x000fe2000001140b */
[----:B------:R-:W-:Y:S01]  /*9530*/  UIMAD UR10, UR39, UR13, UR10 ;  /* 0x0000000d270a72a4 */ /* 0x000fe2000f8e020a */
[----:B------:R-:W-:Y:S01]  /*9540*/  SHF.R.U64 R24, R24, 0x3, RZ ;  /* 0x0000000318187819 */ /* 0x000fe200000012ff */
[----:B------:R-:W-:Y:S01]  /*9550*/  USEL UR36, UR36, URZ, !UP0 ;  /* 0x0000003f24247287 */ /* 0x000fe2000c000000 */
[----:B------:R-:W-:Y:S01]  /*9560*/  LOP3.LUT R12, R13, 0x380, RZ, 0xc0, !PT ;  /* 0x000003800d0c7812 */ /* 0x000fe200078ec0ff */
[----:B------:R-:W-:Y:S01]  /*9570*/  ULDC.64 UR12, c[0x0][0xb78] ;  /* 0x0002de00000c7ab9 */ /* 0x000fe20000000a00 */
[----:B------:R-:W-:Y:S01]  /*9580*/  UIADD3 UR7, UR7, UR10, URZ ;  /* 0x0000000a07077290 */ /* 0x000fe2000fffe03f */
[----:B------:R-:W-:Y:S01]  /*9590*/  LOP3.LUT R8, R9, 0x380, RZ, 0xc0, !PT ;  /* 0x0000038009087812 */ /* 0x000fe200078ec0ff */
[----:B------:R-:W-:Y:S01]  /*95a0*/  UIMAD UR8, UR37, UR12, URZ ;  /* 0x0000000c250872a4 */ /* 0x000fe2000f8e023f */
[----:B------:R-:W-:Y:S01]  /*95b0*/  LOP3.LUT R24, R24, R25, RZ, 0x3c, !PT ;  /* 0x0000001918187212 */ /* 0x000fe200078e3cff */
[----:B------:R-:W-:Y:S01]  /*95c0*/  UIMAD.WIDE.U32 UR6, UR36, UR12, UR6 ;  /* 0x0000000c240672a5 */ /* 0x000fe2000f8e0006 */
[----:B------:R-:W-:Y:S01]  /*95d0*/  SHF.R.U64 R12, R12, 0x3, RZ ;  /* 0x000000030c0c7819 */ /* 0x000fe200000012ff */
[----:B------:R-:W-:Y:S01]  /*95e0*/  UIMAD UR8, UR36, UR13, UR8 ;  /* 0x0000000d240872a4 */ /* 0x000fe2000f8e0208 */
[----:B------:R-:W-:Y:S01]  /*95f0*/  SHF.R.U64 R8, R8, 0x3, RZ ;  /* 0x0000000308087819 */ /* 0x000fe200000012ff */
[--C-:B------:R-:W-:Y:S01]  /*9600*/  IMAD.X R25, RZ, RZ, R7.reuse, P0 ;  /* 0x000000ffff197224 */ /* 0x100fe200000e0607 */
[----:B------:R-:W-:Y:S01]  /*9610*/  IADD3 R69, P0, R6, 0x8000, RZ ;  /* 0x0000800006457810 */ /* 0x000fe20007f1e0ff */
[----:B------:R-:W-:Y:S01]  /*9620*/  ULDC.64 UR12, c[0x0][0xaa0] ;  /* 0x0002a800000c7ab9 */ /* 0x000fe20000000a00 */
[----:B------:R-:W-:Y:S01]  /*9630*/  IADD3 R5, P3, R11, UR6, RZ ;  /* 0x000000060b057c10 */ /* 0x000fe2000ff7e0ff */
[----:B------:R-:W-:Y:S01]  /*9640*/  IMAD.U32 R10, RZ, RZ, UR8 ;  /* 0x00000008ff0a7e24 */ /* 0x000fe2000f8e00ff */
[----:B------:R-:W-:Y:S01]  /*9650*/  LOP3.LUT R12, R12, R13, RZ, 0x3c, !PT ;  /* 0x0000000d0c0c7212 */ /* 0x000fe200078e3cff */
[--C-:B------:R-:W-:Y:S01]  /*9660*/  IMAD.X R13, RZ, RZ, R7.reuse, P1 ;  /* 0x000000ffff0d7224 */ /* 0x100fe200008e0607 */
[----:B------:R-:W-:Y:S01]  /*9670*/  LOP3.LUT R8, R8, R9, RZ, 0x3c, !PT ;  /* 0x0000000908087212 */ /* 0x000fe200078e3cff */
[----:B------:R-:W-:Y:S01]  /*9680*/  IMAD.X R9, RZ, RZ, R7, P2 ;  /* 0x000000ffff097224 */ /* 0x000fe200010e0607 */
[----:B------:R-:W-:Y:S01]  /*9690*/  IADD3.X R10, R3, UR7, R10, P3, !PT ;  /* 0x00000007030a7c10 */ /* 0x000fe20009ffe40a */
[----:B------:R-:W-:Y:S01]  /*96a0*/  ULDC.64 UR6, c[0x0][0xb40] ;  /* 0x0002d00000067ab9 */ /* 0x000fe20000000a00 */
[----:B------:R-:W-:Y:S01]  /*96b0*/  IADD3 R61, P6, R6, 0x4000, RZ ;  /* 0x00004000063d7810 */ /* 0x000fe20007fde0ff */
[----:B------:R-:W-:Y:S01]  /*96c0*/  VIADD R3, R11, 0x8 ;  /* 0x000000080b037836 */ /* 0x000fe20000000000 */
[----:B------:R-:W-:-:S02]  /*96d0*/  LEA R42, P3, R5, UR6, 0x2 ;  /* 0x00000006052a7c11 */ /* 0x000fc4000f8610ff */
[C---:B------:R-:W-:Y:S02]  /*96e0*/  IADD3 R57, P1, R6.reuse, 0x9000, RZ ;  /* 0x0000900006397810 */ /* 0x040fe40007f3e0ff */
[----:B------:R-:W-:Y:S02]  /*96f0*/  LEA.HI.X R43, R5, UR7, R10, 0x2, P3 ;  /* 0x00000007052b7c11 */ /* 0x000fe400098f140a */
[C---:B------:R-:W-:Y:S02]  /*9700*/  IADD3 R45, P2, R6.reuse, 0xa000, RZ ;  /* 0x0000a000062d7810 */ /* 0x040fe40007f5e0ff */
[----:B------:R-:W-:Y:S02]  /*9710*/  LOP3.LUT R68, R69, 0x380, RZ, 0xc0, !PT ;  /* 0x0000038045447812 */ /* 0x000fe400078ec0ff */
[C---:B------:R-:W-:Y:S02]  /*9720*/  IADD3 R49, P5, R6.reuse, 0x5000, RZ ;  /* 0x0000500006317810 */ /* 0x040fe40007fbe0ff */
[----:B------:R-:W-:-:S02]  /*9730*/  IADD3 R37, P4, R6, 0x6000, RZ ;  /* 0x0000600006257810 */ /* 0x000fc40007f9e0ff */
[----:B------:R-:W-:Y:S02]  /*9740*/  IADD3 R29, P3, R6, 0x7000, RZ ;  /* 0x00007000061d7810 */ /* 0x000fe40007f7e0ff */
[----:B------:R-:W-:Y:S02]  /*9750*/  LOP3.LUT R60, R61, 0x380, RZ, 0xc0, !PT ;  /* 0x000003803d3c7812 */ /* 0x000fe400078ec0ff */
[----:B------:R-:W-:Y:S02]  /*9760*/  LOP3.LUT R56, R57, 0x380, RZ, 0xc0, !PT ;  /* 0x0000038039387812 */ /* 0x000fe400078ec0ff */
[----:B------:R-:W-:Y:S02]  /*9770*/  LOP3.LUT R44, R45, 0x380, RZ, 0xc0, !PT ;  /* 0x000003802d2c7812 */ /* 0x000fe400078ec0ff */
[----:B------:R-:W-:Y:S02]  /*9780*/  SHF.R.U64 R68, R68, 0x3, RZ ;  /* 0x0000000344447819 */ /* 0x000fe400000012ff */
[----:B------:R-:W-:-:S02]  /*9790*/  LOP3.LUT R48, R49, 0x380, RZ, 0xc0, !PT ;  /* 0x0000038031307812 */ /* 0x000fc400078ec0ff */
[----:B------:R-:W-:Y:S02]  /*97a0*/  LOP3.LUT R36, R37, 0x380, RZ, 0xc0, !PT ;  /* 0x0000038025247812 */ /* 0x000fe400078ec0ff */
[----:B------:R-:W-:Y:S02]  /*97b0*/  LOP3.LUT R28, R29, 0x380, RZ, 0xc0, !PT ;  /* 0x000003801d1c7812 */ /* 0x000fe400078ec0ff */
[----:B------:R-:W-:Y:S02]  /*97c0*/  SHF.R.U64 R60, R60, 0x3, RZ ;  /* 0x000000033c3c7819 */ /* 0x000fe400000012ff */
[----:B------:R-:W-:Y:S02]  /*97d0*/  SHF.R.U64 R56, R56, 0x3, RZ ;  /* 0x0000000338387819 */ /* 0x000fe400000012ff */
[----:B------:R-:W-:Y:S02]  /*97e0*/  SHF.R.U64 R44, R44, 0x3, RZ ;  /* 0x000000032c2c7819 */ /* 0x000fe400000012ff */
[----:B------:R-:W-:Y:S01]  /*97f0*/  LOP3.LUT R68, R68, R69, RZ, 0x3c, !PT ;  /* 0x0000004544447212 */ /* 0x000fe200078e3cff */
[----:B------:R-:W-:Y:S01]  /*9800*/  IMAD.X R69, RZ, RZ, R7, P0 ;  /* 0x000000ffff457224 */ /* 0x000fe200000e0607 */
[----:B------:R-:W-:-:S02]  /*9810*/  SHF.R.U64 R48, R48, 0x3, RZ ;  /* 0x0000000330307819 */ /* 0x000fc400000012ff */
[----:B------:R-:W-:Y:S02]  /*9820*/  SHF.R.U64 R36, R36, 0x3, RZ ;  /* 0x0000000324247819 */ /* 0x000fe400000012ff */
[----:B------:R-:W-:Y:S02]  /*9830*/  SHF.R.U64 R28, R28, 0x3, RZ ;  /* 0x000000031c1c7819 */ /* 0x000fe400000012ff */
[----:B------:R-:W-:Y:S01]  /*9840*/  LOP3.LUT R60, R60, R61, RZ, 0x3c, !PT ;  /* 0x0000003d3c3c7212 */ /* 0x000fe200078e3cff */
[--C-:B------:R-:W-:Y:S01]  /*9850*/  IMAD.X R61, RZ, RZ, R7.reuse, P6 ;  /* 0x000000ffff3d7224 */ /* 0x100fe200030e0607 */
[----:B------:R-:W-:Y:S02]  /*9860*/  LOP3.LUT P0, RZ, R22, 0x3, RZ, 0xc0, !PT ;  /* 0x0000000316ff7812 */ /* 0x000fe4000780c0ff */
[----:B------:R-:W-:Y:S01]  /*9870*/  LOP3.LUT R56, R56, R57, RZ, 0x3c, !PT ;  /* 0x0000003938387212 */ /* 0x000fe200078e3cff */
[--C-:B------:R-:W-:Y:S01]  /*9880*/  IMAD.X R57, RZ, RZ, R7.reuse, P1 ;  /* 0x000000ffff397224 */ /* 0x100fe200008e0607 */
[----:B------:R-:W-:Y:S01]  /*9890*/  LOP3.LUT R44, R44, R45, RZ, 0x3c, !PT ;  /* 0x0000002d2c2c7212 */ /* 0x000fe200078e3cff */
[----:B------:R-:W-:Y:S01]  /*98a0*/  IMAD.X R45, RZ, RZ, R7, P2 ;  /* 0x000000ffff2d7224 */ /* 0x000fe200010e0607 */
[----:B------:R-:W-:-:S02]  /*98b0*/  IADD3 R21, P6, R6, 0xb000, RZ ;  /* 0x0000b00006157810 */ /* 0x000fc40007fde0ff */
[----:B------:R-:W-:Y:S01]  /*98c0*/  LOP3.LUT R48, R48, R49, RZ, 0x3c, !PT ;  /* 0x0000003130307212 */ /* 0x000fe200078e3cff */
[--C-:B------:R-:W-:Y:S01]  /*98d0*/  IMAD.X R49, RZ, RZ, R7.reuse, P5 ;  /* 0x000000ffff317224 */ /* 0x100fe200028e0607 */
[----:B------:R-:W-:Y:S01]  /*98e0*/  LOP3.LUT R36, R36, R37, RZ, 0x3c, !PT ;  /* 0x0000002524247212 */ /* 0x000fe200078e3cff */
[--C-:B------:R-:W-:Y:S01]  /*98f0*/  IMAD.X R37, RZ, RZ, R7.reuse, P4 ;  /* 0x000000ffff257224 */ /* 0x100fe200020e0607 */
[----:B------:R-:W-:Y:S01]  /*9900*/  LOP3.LUT R28, R28, R29, RZ, 0x3c, !PT ;  /* 0x0000001d1c1c7212 */ /* 0x000fe200078e3cff */
[----:B------:R-:W-:Y:S01]  /*9910*/  IMAD.X R29, RZ, RZ, R7, P3 ;  /* 0x000000ffff1d7224 */ /* 0x000fe200018e0607 */
[----:B-----5:R-:W-:Y:S02]  /*9920*/  ISETP.GE.OR P1, PT, R11, R78, P0 ;  /* 0x0000004e0b00720c */ /* 0x020fe40000726670 */
[C---:B------:R-:W-:Y:S02]  /*9930*/  IADD3 R10, P2, R6.reuse, 0xf000, RZ ;  /* 0x0000f000060a7810 */ /* 0x040fe40007f5e0ff */
[----:B------:R-:W-:-:S02]  /*9940*/  IADD3 R73, P5, R6, 0xc000, RZ ;  /* 0x0000c00006497810 */ /* 0x000fc40007fbe0ff */
[C---:B------:R-:W-:Y:S01]  /*9950*/  IADD3 R65, P4, R6.reuse, 0xd000, RZ ;  /* 0x0000d00006417810 */ /* 0x040fe20007f9e0ff */
[----:B------:R-:W-:Y:S01]  /*9960*/  UIMAD UR6, UR9, UR12, URZ ;  /* 0x0000000c090672a4 */ /* 0x000fe2000f8e023f */
[C---:B------:R-:W-:Y:S01]  /*9970*/  IADD3 R53, P3, R6.reuse, 0xe000, RZ ;  /* 0x0000e00006357810 */ /* 0x040fe20007f7e0ff */
[----:B------:R-:W-:Y:S01]  /*9980*/  IMAD.MOV.U32 R76, RZ, RZ, R16 ;  /* 0x000000ffff4c7224 */ /* 0x000fe200078e0010 */
[----:B------:R-:W-:Y:S01]  /*9990*/  ISETP.GE.OR P0, PT, R3, R78, P0 ;  /* 0x0000004e0300720c */ /* 0x000fe20000706670 */
[----:B------:R-:W-:Y:S01]  /*99a0*/  IMAD.X R41, RZ, RZ, R7, P2 ;  /* 0x000000ffff297224 */ /* 0x000fe200010e0607 */
[----:B------:R-:W-:Y:S01]  /*99b0*/  LOP3.LUT R20, R21, 0x380, RZ, 0xc0, !PT ;  /* 0x0000038015147812 */ /* 0x000fe200078ec0ff */
[----:B------:R0:W-:Y:S01]  /*99c0*/  @!P1 STG.E desc[UR46][R42.64], R4 ;  /* 0x000000042a009986 */ /* 0x0001e2000c10192e */
[----:B------:R-:W-:Y:S02]  /*99d0*/  LOP3.LUT R5, R6, 0x380, RZ, 0xc0, !PT ;  /* 0x0000038006057812 */ /* 0x000fe400078ec0ff */
[----:B------:R-:W-:-:S02]  /*99e0*/  LOP3.LUT R3, R10, 0x380, RZ, 0xc0, !PT ;  /* 0x000003800a037812 */ /* 0x000fc400078ec0ff */
[----:B------:R-:W-:Y:S02]  /*99f0*/  LOP3.LUT R72, R73, 0x380, RZ, 0xc0, !PT ;  /* 0x0000038049487812 */ /* 0x000fe400078ec0ff */
[----:B------:R-:W-:Y:S02]  /*9a00*/  LOP3.LUT R64, R65, 0x380, RZ, 0xc0, !PT ;  /* 0x0000038041407812 */ /* 0x000fe400078ec0ff */
[----:B------:R-:W-:Y:S01]  /*9a10*/  LOP3.LUT R52, R53, 0x380, RZ, 0xc0, !PT ;  /* 0x0000038035347812 */ /* 0x000fe200078ec0ff */
[----:B------:R1:W-:Y:S01]  /*9a20*/  @!P0 STG.E desc[UR46][R42.64+0x20], R0 ;  /* 0x000020002a008986 */ /* 0x0003e2000c10192e */
[----:B------:R-:W-:Y:S02]  /*9a30*/  SHF.R.U64 R20, R20, 0x3, RZ ;  /* 0x0000000314147819 */ /* 0x000fe400000012ff */
[----:B------:R-:W-:Y:S02]  /*9a40*/  SHF.R.U64 R5, R5, 0x3, RZ ;  /* 0x0000000305057819 */ /* 0x000fe400000012ff */
[----:B------:R-:W-:Y:S01]  /*9a50*/  SHF.R.S32.HI R77, RZ, 0x1f, R16 ;  /* 0x0000001fff4d7819 */ /* 0x000fe20000011410 */
[----:B------:R-:W-:Y:S01]  /*9a60*/  UIMAD UR6, UR4, UR13, UR6 ;  /* 0x0000000d040672a4 */ /* 0x000fe2000f8e0206 */
[----:B------:R-:W-:Y:S01]  /*9a70*/  SHF.R.U64 R3, R3, 0x3, RZ ;  /* 0x0000000303037819 */ /* 0x000fe200000012ff */
[----:B------:R-:W5:Y:S01]  /*9a80*/  LD.E.128 R24, desc[UR46][R24.64] ;  /* 0x0000002e18187980 */ /* 0x000f62000c101d00 */
[----:B------:R-:W-:-:S02]  /*9a90*/  SHF.R.U64 R72, R72, 0x3, RZ ;  /* 0x0000000348487819 */ /* 0x000fc400000012ff */
[----:B------:R-:W-:Y:S01]  /*9aa0*/  SHF.R.U64 R64, R64, 0x3, RZ ;  /* 0x0000000340407819 */ /* 0x000fe200000012ff */
[----:B------:R-:W5:Y:S01]  /*9ab0*/  LD.E.128 R12, desc[UR46][R12.64] ;  /* 0x0000002e0c0c7980 */ /* 0x000f62000c101d00 */
[----:B------:R-:W-:Y:S02]  /*9ac0*/  SHF.R.U64 R52, R52, 0x3, RZ ;  /* 0x0000000334347819 */ /* 0x000fe400000012ff */
[----:B------:R-:W-:Y:S01]  /*9ad0*/  LOP3.LUT R20, R20, R21, RZ, 0x3c, !PT ;  /* 0x0000001514147212 */ /* 0x000fe200078e3cff */
[--C-:B------:R-:W-:Y:S01]  /*9ae0*/  IMAD.X R21, RZ, RZ, R7.reuse, P6 ;  /* 0x000000ffff157224 */ /* 0x100fe200030e0607 */
[----:B------:R-:W-:Y:S01]  /*9af0*/  LOP3.LUT R6, R5, R6, RZ, 0x3c, !PT ;  /* 0x0000000605067212 */ /* 0x000fe200078e3cff */
[----:B------:R-:W5:Y:S01]  /*9b00*/  LD.E.128 R60, desc[UR46][R60.64] ;  /* 0x0000002e3c3c7980 */ /* 0x000f62000c101d00 */
[----:B------:R-:W-:Y:S01]  /*9b10*/  LOP3.LUT R40, R3, R10, RZ, 0x3c, !PT ;  /* 0x0000000a03287212 */ /* 0x000fe200078e3cff */
[----:B------:R-:W-:Y:S01]  /*9b20*/  IMAD.U32 R3, RZ, RZ, UR12 ;  /* 0x0000000cff037e24 */ /* 0x000fe2000f8e00ff */
[----:B------:R-:W-:Y:S01]  /*9b30*/  LOP3.LUT R72, R72, R73, RZ, 0x3c, !PT ;  /* 0x0000004948487212 */ /* 0x000fe200078e3cff */
[--C-:B------:R-:W-:Y:S01]  /*9b40*/  IMAD.X R73, RZ, RZ, R7.reuse, P5 ;  /* 0x000000ffff497224 */ /* 0x100fe200028e0607 */
[----:B------:R-:W-:Y:S01]  /*9b50*/  LOP3.LUT R64, R64, R65, RZ, 0x3c, !PT ;  /* 0x0000004140407212 */ /* 0x000fe200078e3cff */
[--C-:B------:R-:W-:Y:S01]  /*9b60*/  IMAD.X R65, RZ, RZ, R7.reuse, P4 ;  /* 0x000000ffff417224 */ /* 0x100fe200020e0607 */
[----:B------:R-:W-:Y:S01]  /*9b70*/  LOP3.LUT R52, R52, R53, RZ, 0x3c, !PT ;  /* 0x0000003534347212 */ /* 0x000fe200078e3cff */
[----:B------:R-:W-:Y:S01]  /*9b80*/  IMAD.X R53, RZ, RZ, R7, P3 ;  /* 0x000000ffff357224 */ /* 0x000fe200018e0607 */
[----:B------:R-:W5:Y:S04]  /*9b90*/  LD.E.128 R32, desc[UR46][R6.64] ;  /* 0x0000002e06207980 */ /* 0x000f68000c101d00 */
[----:B------:R-:W5:Y:S04]  /*9ba0*/  LD.E.128 R8, desc[UR46][R8.64] ;  /* 0x0000002e08087980 */ /* 0x000f68000c101d00 */
[----:B------:R-:W5:Y:S04]  /*9bb0*/  LD.E.128 R48, desc[UR46][R48.64] ;  /* 0x0000002e30307980 */ /* 0x000f68000c101d00 */
[----:B0-----:R0:W5:Y:S04]  /*9bc0*/  LD.E.128 R4, desc[UR46][R20.64] ;  /* 0x0000002e14047980 */ /* 0x001168000c101d00 */
[----:B------:R-:W5:Y:S04]  /*9bd0*/  LD.E.128 R36, desc[UR46][R36.64] ;  /* 0x0000002e24247980 */ /* 0x000f68000c101d00 */
[----:B------:R-:W5:Y:S01]  /*9be0*/  LD.E.128 R28, desc[UR46][R28.64] ;  /* 0x0000002e1c1c7980 */ /* 0x000f62000c101d00 */
[----:B0-----:R-:W-:-:S03]  /*9bf0*/  IMAD.WIDE.U32 R20, R3, UR4, R76 ;  /* 0x0000000403147c25 */ /* 0x001fc6000f8e004c */
[----:B------:R-:W5:Y:S01]  /*9c00*/  LD.E.128 R68, desc[UR46][R68.64] ;  /* 0x0000002e44447980 */ /* 0x000f62000c101d00 */
[----:B------:R-:W-:Y:S01]  /*9c10*/  VIADD R21, R21, UR6 ;  /* 0x0000000615157c36 */ /* 0x000fe20008000000 */
[----:B------:R-:W-:Y:S02]  /*9c20*/  ULDC.64 UR6, c[0x0][0xae0] ;  /* 0x0002b80000067ab9 */ /* 0x000fe40000000a00 */
[----:B------:R-:W5:Y:S04]  /*9c30*/  LD.E.128 R56, desc[UR46][R56.64] ;  /* 0x0000002e38387980 */ /* 0x000f68000c101d00 */
[----:B------:R-:W5:Y:S04]  /*9c40*/  LD.E.128 R44, desc[UR46][R44.64] ;  /* 0x0000002e2c2c7980 */ /* 0x000f68000c101d00 */
[----:B------:R-:W5:Y:S04]  /*9c50*/  LD.E.128 R72, desc[UR46][R72.64] ;  /* 0x0000002e48487980 */ /* 0x000f68000c101d00 */
[----:B------:R-:W5:Y:S04]  /*9c60*/  LD.E.128 R64, desc[UR46][R64.64] ;  /* 0x0000002e40407980 */ /* 0x000f68000c101d00 */
[----:B------:R-:W5:Y:S04]  /*9c70*/  LD.E.128 R52, desc[UR46][R52.64] ;  /* 0x0000002e34347980 */ /* 0x000f68000c101d00 */
[----:B-1----:R-:W5:Y:S01]  /*9c80*/  LD.E.128 R40, desc[UR46][R40.64] ;  /* 0x0000002e28287980 */ /* 0x002f62000c101d00 */
[----:B------:R-:W-:Y:S01]  /*9c90*/  UIMAD UR4, UR11, UR6, URZ ;  /* 0x000000060b0472a4 */ /* 0x000fe2000f8e023f */
[----:B------:R-:W-:Y:S01]  /*9ca0*/  @!PT LDS RZ, [RZ] ;  /* 0x00000000fffff984 */ /* 0x000fe20000000800 */
[----:B------:R-:W-:Y:S01]  /*9cb0*/  @!PT LDS RZ, [RZ] ;  /* 0x00000000fffff984 */ /* 0x000fe20000000800 */
[----:B------:R-:W-:Y:S01]  /*9cc0*/  @!PT LDS RZ, [RZ] ;  /* 0x00000000fffff984 */ /* 0x000fe20000000800 */
[----:B------:R-:W-:Y:S01]  /*9cd0*/  @!PT LDS RZ, [RZ] ;  /* 0x00000000fffff984 */ /* 0x000fe20000000800 */
[----:B------:R0:W-:Y:S06]  /*9ce0*/  MEMBAR.ALL.CTA ;  /* 0x0000000000007992 */ /* 0x0001ec0000008000 */
[----:B0-----:R-:W0:Y:S01]  /*9cf0*/  FENCE.VIEW.ASYNC.S ;  /* 0x00000000000073c6 */ /* 0x001e220000000000 */
[----:B------:R-:W-:Y:S01]  /*9d00*/  IMAD.U32 R77, RZ, RZ, UR6 ;  /* 0x00000006ff4d7e24 */ /* 0x000fe2000f8e00ff */
[----:B------:R-:W-:Y:S01]  /*9d10*/  UIMAD UR4, UR39, UR7, UR4 ;  /* 0x00000007270472a4 */ /* 0x000fe2000f8e0204 */
[----:B------:R-:W-:-:S02]  /*9d20*/  IMAD R19, R17, -0x80, R78 ;  /* 0xffffff8011137824 */ /* 0x000fc400078e024e */
[----:B------:R-:W-:Y:S01]  /*9d30*/  IMAD.WIDE.U32 R20, R77, UR39, R20 ;  /* 0x000000274d147c25 */ /* 0x000fe2000f8e0014 */
[----:B------:R-:W-:-:S03]  /*9d40*/  ULDC.64 UR6, c[0x0][0xae8] ;  /* 0x0002ba0000067ab9 */ /* 0x000fc60000000a00 */
[C---:B------:R-:W-:Y:S01]  /*9d50*/  VIADD R0, R18.reuse, 0x20 ;  /* 0x0000002012007836 */ /* 0x040fe20000000000 */
[-C--:B------:R-:W-:Y:S01]  /*9d60*/  ISETP.GE.AND P3, PT, R18, R19.reuse, PT ;  /* 0x000000131200720c */ /* 0x080fe20003f66270 */
[----:B------:R-:W-:Y:S01]  /*9d70*/  VIADD R21, R21, UR4 ;  /* 0x0000000415157c36 */ /* 0x000fe20008000000 */
[----:B------:R-:W-:Y:S01]  /*9d80*/  UIMAD UR4, UR37, UR6, URZ ;  /* 0x00000006250472a4 */ /* 0x000fe2000f8e023f */
[----:B------:R-:W-:Y:S01]  /*9d90*/  VIADD R2, R2, 0x38820 ;  /* 0x0003882002027836 */ /* 0x000fe20000000000 */
[----:B------:R-:W-:Y:S01]  /*9da0*/  ISETP.GE.AND P0, PT, R0, R19, PT ;  /* 0x000000130000720c */ /* 0x000fe20003f06270 */
[C---:B------:R-:W-:Y:S02]  /*9db0*/  VIADD R0, R18.reuse, 0x40 ;  /* 0x0000004012007836 */ /* 0x040fe40000000000 */
[----:B------:R-:W-:Y:S02]  /*9dc0*/  VIADD R3, R18, 0x60 ;  /* 0x0000006012037836 */ /* 0x000fe40000000000 */
[----:B------:R-:W-:Y:S01]  /*9dd0*/  IMAD.U32 R77, RZ, RZ, UR6 ;  /* 0x00000006ff4d7e24 */ /* 0x000fe2000f8e00ff */
[----:B------:R-:W-:Y:S01]  /*9de0*/  UIMAD UR4, UR36, UR7, UR4 ;  /* 0x00000007240472a4 */ /* 0x000fe2000f8e0204 */
[----:B------:R-:W-:-:S02]  /*9df0*/  PRMT R2, RZ, 0x654, R2 ;  /* 0x00000654ff027816 */ /* 0x000fc40000000002 */
[----:B------:R-:W-:Y:S01]  /*9e00*/  IMAD.WIDE.U32 R76, R77, UR36, R20 ;  /* 0x000000244d4c7c25 */ /* 0x000fe2000f8e0014 */
[-C--:B------:R-:W-:Y:S01]  /*9e10*/  ISETP.GE.AND P1, PT, R0, R19.reuse, PT ;  /* 0x000000130000720c */ /* 0x080fe20003f26270 */
[----:B0-----:R0:W-:Y:S01]  /*9e20*/  SYNCS.ARRIVE.TRANS64.RED.A1T0 RZ, [R2+URZ], RZ ;  /* 0x000000ff02ff79a7 */ /* 0x0011e2000810043f */
[----:B------:R-:W-:Y:S02]  /*9e30*/  ISETP.GE.AND P2, PT, R3, R19, PT ;  /* 0x000000130300720c */ /* 0x000fe40003f46270 */
[--C-:B------:R-:W-:Y:S01]  /*9e40*/  SHF.R.S32.HI R19, RZ, 0x1f, R18.reuse ;  /* 0x0000001fff137819 */ /* 0x100fe20000011412 */
[----:B------:R-:W-:Y:S01]  /*9e50*/  VIADD R85, R77, UR4 ;  /* 0x000000044d557c36 */ /* 0x000fe20008000000 */
[----:B------:R-:W-:Y:S01]  /*9e60*/  BSSY B1, `(.L_x_149) ;  /* 0x0000019000017945 */ /* 0x000fe20003800000 */
[----:B------:R-:W-:-:S03]  /*9e70*/  IMAD.WIDE R20, R17, 0x80, R18 ;  /* 0x0000008011147825 */ /* 0x000fc600078e0212 */
[----:B0-----:R-:W-:Y:S05]  /*9e80*/  @P3 BRA `(.L_x_150) ;  /* 0x0000000000583947 */ /* 0x001fea0003800000 */
[----:B------:R-:W-:Y:S01]  /*9e90*/  ULDC.64 UR6, c[0x0][0xad8] ;  /* 0x0002b60000067ab9 */ /* 0x000fe20000000a00 */
[----:B------:R-:W-:Y:S01]  /*9ea0*/  IMAD.MOV.U32 R2, RZ, RZ, R76 ;  /* 0x000000ffff027224 */ /* 0x000fe200078e004c */
[----:B------:R-:W-:Y:S01]  /*9eb0*/  ULDC UR4, c[0x0][0xa8c] ;  /* 0x0002a30000047ab9 */ /* 0x000fe20000000800 */
[----:B------:R-:W-:Y:S01]  /*9ec0*/  IMAD R17, R21, UR6, RZ ;  /* 0x0000000615117c24 */ /* 0x000fe2000f8e02ff */
[C---:B------:R-:W-:Y:S01]  /*9ed0*/  ISETP.GE.AND P4, PT, R16.reuse, UR4, PT ;  /* 0x0000000410007c0c */ /* 0x040fe2000bf86270 */
[----:B------:R-:W-:Y:S02]  /*9ee0*/  IMAD.MOV.U32 R3, RZ, RZ, R85 ;  /* 0x000000ffff037224 */ /* 0x000fe400078e0055 */
[----:B------:R-:W-:Y:S02]  /*9ef0*/  VIADD R0, R16, 0x40 ;  /* 0x0000004010007836 */ /* 0x000fe40000000000 */
[----:B------:R-:W-:-:S03]  /*9f00*/  IMAD.WIDE.U32 R2, R20, UR6, R2 ;  /* 0x0000000614027c25 */ /* 0x000fc6000f8e0002 */
[----:B------:R-:W-:Y:S01]  /*9f10*/  ISETP.GE.AND P3, PT, R0, UR4, PT ;  /* 0x0000000400007c0c */ /* 0x000fe2000bf66270 */
[----:B------:R-:W-:Y:S01]  /*9f20*/  IMAD R17, R20, UR7, R17 ;  /* 0x0000000714117c24 */ /* 0x000fe2000f8e0211 */
[----:B------:R-:W-:Y:S01]  /*9f30*/  ULDC.64 UR6, c[0x0][0xa80] ;  /* 0x0002a00000067ab9 */ /* 0x000fe20000000a00 */
[----:B------:R-:W-:Y:S01]  /*9f40*/  VIADD R0, R16, 0x80 ;  /* 0x0000008010007836 */ /* 0x000fe20000000000 */
[----:B------:R-:W-:Y:S01]  /*9f50*/  LEA R78, P6, R2, UR6, 0x1 ;  /* 0x00000006024e7c11 */ /* 0x000fe2000f8c08ff */
[----:B------:R-:W-:Y:S02]  /*9f60*/  IMAD.IADD R3, R3, 0x1, R17 ;  /* 0x0000000103037824 */ /* 0x000fe400078e0211 */
[----:B------:R-:W-:Y:S01]  /*9f70*/  VIADD R17, R16, 0xc0 ;  /* 0x000000c010117836 */ /* 0x000fe20000000000 */
[----:B------:R-:W-:Y:S02]  /*9f80*/  ISETP.GE.AND P5, PT, R0, UR4, PT ;  /* 0x0000000400007c0c */ /* 0x000fe4000bfa6270 */
[----:B------:R-:W-:-:S02]  /*9f90*/  LEA.HI.X R79, R2, UR7, R3, 0x1, P6 ;  /* 0x00000007024f7c11 */ /* 0x000fc4000b0f0c03 */
[----:B------:R-:W-:-:S03]  /*9fa0*/  ISETP.GE.AND P6, PT, R17, UR4, PT ;  /* 0x0000000411007c0c */ /* 0x000fc6000bfc6270 */
[----:B-----5:R0:W-:Y:S04]  /*9fb0*/  @!P4 STG.E.128 desc[UR46][R78.64], R32 ;  /* 0x000000204e00c986 */ /* 0x0201e8000c101d2e */
[----:B------:R0:W-:Y:S04]  /*9fc0*/  @!P3 STG.E.128 desc[UR46][R78.64+0x80], R60 ;  /* 0x0000803c4e00b986 */ /* 0x0001e8000c101d2e */
[----:B------:R0:W-:Y:S04]  /*9fd0*/  @!P5 STG.E.128 desc[UR46][R78.64+0x100], R68 ;  /* 0x000100444e00d986 */ /* 0x0001e8000c101d2e */
[----:B------:R0:W-:Y:S02]  /*9fe0*/  @!P6 STG.E.128 desc[UR46][R78.64+0x180], R72 ;  /* 0x000180484e00e986 */ /* 0x0001e4000c101d2e */
.L_x_150:
[----:B------:R-:W-:Y:S05]  /*9ff0*/  BSYNC B1 ;  /* 0x0000000000017941 */ /* 0x000fea0003800000 */
.L_x_149:
[----:B------:R-:W-:Y:S04]  /*a000*/  BSSY B1, `(.L_x_151) ;  /* 0x000001a000017945 */ /* 0x000fe80003800000 */
[----:B------:R-:W-:Y:S05]  /*a010*/  @P0 BRA `(.L_x_152) ;  /* 0x0000000000600947 */ /* 0x000fea0003800000 */
[----:B------:R-:W-:Y:S01]  /*a020*/  IADD3 R17, P0, R20, 0x20, RZ ;  /* 0x0000002014117810 */ /* 0x000fe20007f1e0ff */
[C---:B------:R-:W-:Y:S01]  /*a030*/  VIADD R2, R16.reuse, 0x40 ;  /* 0x0000004010027836 */ /* 0x040fe20000000000 */
[----:B------:R-:W-:Y:S01]  /*a040*/  ULDC UR4, c[0x0][0xa8c] ;  /* 0x0002a30000047ab9 */ /* 0x000fe20000000800 */
[----:B------:R-:W-:Y:S01]  /*a050*/  VIADD R3, R16, 0x80 ;  /* 0x0000008010037836 */ /* 0x000fe20000000000 */
[----:B------:R-:W-:Y:S01]  /*a060*/  ULDC.64 UR6, c[0x0][0xad8] ;  /* 0x0002b60000067ab9 */ /* 0x000fe20000000a00 */
[----:B------:R-:W-:Y:S01]  /*a070*/  IMAD.X R0, RZ, RZ, R21, P0 ;  /* 0x000000ffff007224 */ /* 0x000fe200000e0615 */
[----:B------:R-:W-:Y:S01]  /*a080*/  ISETP.GE.AND P4, PT, R2, UR4, PT ;  /* 0x0000000402007c0c */ /* 0x000fe2000bf86270 */
[----:B------:R-:W-:Y:S01]  /*a090*/  IMAD.MOV.U32 R2, RZ, RZ, R76 ;  /* 0x000000ffff027224 */ /* 0x000fe200078e004c */
[----:B------:R-:W-:Y:S01]  /*a0a0*/  ISETP.GE.AND P5, PT, R3, UR4, PT ;  /* 0x0000000403007c0c */ /* 0x000fe2000bfa6270 */
[----:B------:R-:W-:Y:S01]  /*a0b0*/  IMAD.MOV.U32 R3, RZ, RZ, R85 ;  /* 0x000000ffff037224 */ /* 0x000fe200078e0055 */
[----:B------:R-:W-:Y:S01]  /*a0c0*/  ISETP.GE.AND P3, PT, R16, UR4, PT ;  /* 0x0000000410007c0c */ /* 0x000fe2000bf66270 */
[----:B------:R-:W-:-:S02]  /*a0d0*/  IMAD R0, R0, UR6, RZ ;  /* 0x0000000600007c24 */ /* 0x000fc4000f8e02ff */
[----:B0----5:R-:W-:Y:S02]  /*a0e0*/  VIADD R32, R16, 0xc0 ;  /* 0x000000c010207836 */ /* 0x021fe40000000000 */
[----:B------:R-:W-:-:S03]  /*a0f0*/  IMAD.WIDE.U32 R2, R17, UR6, R2 ;  /* 0x0000000611027c25 */ /* 0x000fc6000f8e0002 */
[----:B------:R-:W-:Y:S01]  /*a100*/  ISETP.GE.AND P6, PT, R32, UR4, PT ;  /* 0x0000000420007c0c */ /* 0x000fe2000bfc6270 */
[----:B------:R-:W-:Y:S01]  /*a110*/  IMAD R17, R17, UR7, R0 ;  /* 0x0000000711117c24 */ /* 0x000fe2000f8e0200 */
[----:B------:R-:W-:Y:S02]  /*a120*/  ULDC.64 UR6, c[0x0][0xa80] ;  /* 0x0002a00000067ab9 */ /* 0x000fe40000000a00 */
[----:B------:R-:W-:Y:S01]  /*a130*/  LEA R32, P0, R2, UR6, 0x1 ;  /* 0x0000000602207c11 */ /* 0x000fe2000f8008ff */
[----:B------:R-:W-:-:S05]  /*a140*/  IMAD.IADD R3, R3, 0x1, R17 ;  /* 0x0000000103037824 */ /* 0x000fca00078e0211 */
[----:B------:R-:W-:-:S05]  /*a150*/  LEA.HI.X R33, R2, UR7, R3, 0x1, P0 ;  /* 0x0000000702217c11 */ /* 0x000fca00080f0c03 */
[----:B------:R1:W-:Y:S04]  /*a160*/  @!P3 STG.E.128 desc[UR46][R32.64], R24 ;  /* 0x000000182000b986 */ /* 0x0003e8000c101d2e */
[----:B------:R1:W-:Y:S04]  /*a170*/  @!P4 STG.E.128 desc[UR46][R32.64+0x80], R48 ;  /* 0x000080302000c986 */ /* 0x0003e8000c101d2e */
[----:B------:R1:W-:Y:S04]  /*a180*/  @!P5 STG.E.128 desc[UR46][R32.64+0x100], R56 ;  /* 0x000100382000d986 */ /* 0x0003e8000c101d2e */
[----:B------:R1:W-:Y:S02]  /*a190*/  @!P6 STG.E.128 desc[UR46][R32.64+0x180], R64 ;  /* 0x000180402000e986 */ /* 0x0003e4000c101d2e */
.L_x_152:
[----:B------:R-:W-:Y:S05]  /*a1a0*/  BSYNC B1 ;  /* 0x0000000000017941 */ /* 0x000fea0003800000 */
.L_x_151:
        /* <DEDUP_REMOVED lines=14> */
[----:B-1---5:R-:W-:Y:S02]  /*a290*/  VIADD R24, R16, 0xc0 ;  /* 0x000000c010187836 */ /* 0x022fe40000000000 */
        /* <DEDUP_REMOVED lines=11> */
.L_x_154:
[----:B------:R-:W-:Y:S05]  /*a350*/  BSYNC B1 ;  /* 0x0000000000017941 */ /* 0x000fea0003800000 */
.L_x_153:
[----:B------:R-:W-:Y:S05]  /*a360*/  @P2 BRA `(.L_x_155) ;  /* 0x0000000c00682947 */ /* 0x000fea0003800000 */
[----:B--2--5:R-:W-:Y:S01]  /*a370*/  IADD3 R13, P0, R20, 0x60, RZ ;  /* 0x00000060140d7810 */ /* 0x024fe20007f1e0ff */
[C---:B------:R-:W-:Y:S01]  /*a380*/  VIADD R0, R16.reuse, 0x40 ;  /* 0x0000004010007836 */ /* 0x040fe20000000000 */
[----:B------:R-:W-:Y:S01]  /*a390*/  ULDC UR4, c[0x0][0xa8c] ;  /* 0x0002a30000047ab9 */ /* 0x000fe20000000800 */
[----:B------:R-:W-:Y:S01]  /*a3a0*/  ULDC.64 UR6, c[0x0][0xad8] ;  /* 0x0002b60000067ab9 */ /* 0x000fe20000000a00 */
[----:B------:R-:W-:Y:S01]  /*a3b0*/  IMAD.MOV.U32 R2, RZ, RZ, R76 ;  /* 0x000000ffff027224 */ /* 0x000fe200078e004c */
[----:B------:R-:W-:Y:S01]  /*a3c0*/  ISETP.GE.AND P1, PT, R16, UR4, PT ;  /* 0x0000000410007c0c */ /* 0x000fe2000bf26270 */
[----:B------:R-:W-:Y:S01]  /*a3d0*/  IMAD.X R20, RZ, RZ, R21, P0 ;  /* 0x000000ffff147224 */ /* 0x000fe200000e0615 */
[----:B------:R-:W-:Y:S01]  /*a3e0*/  ISETP.GE.AND P2, PT, R0, UR4, PT ;  /* 0x0000000400007c0c */ /* 0x000fe2000bf46270 */
[----:B------:R-:W-:Y:S02]  /*a3f0*/  IMAD.MOV.U32 R3, RZ, RZ, R85 ;  /* 0x000000ffff037224 */ /* 0x000fe400078e0055 */
[----:B------:R-:W-:-:S02]  /*a400*/  IMAD R20, R20, UR6, RZ ;  /* 0x0000000614147c24 */ /* 0x000fc4000f8e02ff */
[----:B------:R-:W-:Y:S02]  /*a410*/  VIADD R0, R16, 0x80 ;  /* 0x0000008010007836 */ /* 0x000fe40000000000 */
[----:B------:R-:W-:-:S03]  /*a420*/  IMAD.WIDE.U32 R2, R13, UR6, R2 ;  /* 0x000000060d027c25 */ /* 0x000fc6000f8e0002 */
[----:B------:R-:W-:Y:S01]  /*a430*/  ISETP.GE.AND P3, PT, R0, UR4, PT ;  /* 0x0000000400007c0c */ /* 0x000fe2000bf66270 */
[----:B------:R-:W-:Y:S01]  /*a440*/  IMAD R13, R13, UR7, R20 ;  /* 0x000000070d0d7c24 */ /* 0x000fe2000f8e0214 */
[----:B------:R-:W-:Y:S01]  /*a450*/  ULDC.64 UR6, c[0x0][0xa80] ;  /* 0x0002a00000067ab9 */ /* 0x000fe20000000a00 */
[----:B------:R-:W-:Y:S01]  /*a460*/  VIADD R0, R16, 0xc0 ;  /* 0x000000c010007836 */ /* 0x000fe20000000000 */
[----:B------:R-:W-:Y:S01]  /*a470*/  LEA R12, P0, R2, UR6, 0x1 ;  /* 0x00000006020c7c11 */ /* 0x000fe2000f8008ff */
[----:B------:R-:W-:-:S05]  /*a480*/  IMAD.IADD R3, R3, 0x1, R13 ;  /* 0x0000000103037824 */ /* 0x000fca00078e020d */
[----:B------:R-:W-:Y:S02]  /*a490*/  LEA.HI.X R13, R2, UR7, R3, 0x1, P0 ;  /* 0x00000007020d7c11 */ /* 0x000fe400080f0c03 */
[----:B------:R-:W-:-:S03]  /*a4a0*/  ISETP.GE.AND P0, PT, R0, UR4, PT ;  /* 0x0000000400007c0c */ /* 0x000fc6000bf06270 */
[----:B------:R4:W-:Y:S04]  /*a4b0*/  @!P1 STG.E.128 desc[UR46][R12.64], R8 ;  /* 0x000000080c009986 */ /* 0x0009e8000c101d2e */
[----:B------:R4:W-:Y:S04]  /*a4c0*/  @!P2 STG.E.128 desc[UR46][R12.64+0x80], R28 ;  /* 0x0000801c0c00a986 */ /* 0x0009e8000c101d2e */
[----:B------:R4:W-:Y:S02]  /*a4d0*/  @!P3 STG.E.128 desc[UR46][R12.64+0x100], R4 ;  /* 0x000100040c00b986 */ /* 0x0009e4000c101d2e */
[----:B------:R-:W-:Y:S05]  /*a4e0*/  @P0 BRA `(.L_x_155) ;  /* 0x0000000c00080947 */ /* 0x000fea0003800000 */
[----:B------:R2:W-:Y:S01]  /*a4f0*/  STG.E.128 desc[UR46][R12.64+0x180], R40 ;  /* 0x000180280c007986 */ /* 0x0005e2000c101d2e */
[----:B------:R-:W-:Y:S05]  /*a500*/  BRA `(.L_x_155) ;  /* 0x0000000c00007947 */ /* 0x000fea0003800000 */
.L_x_147:
[----:B------:R-:W-:Y:S01]  /*a510*/  ULDC.64 UR6, c[0x0][0xbd8] ;  /* 0x0002f60000067ab9 */ /* 0x000fe20000000a00 */
[----:B------:R-:W-:Y:S01]  /*a520*/  IMAD.MOV.U32 R7, RZ, RZ, RZ ;  /* 0x000000ffff077224 */ /* 0x000fe200078e00ff */
[----:B------:R-:W-:-:S04]  /*a530*/  UISETP.NE.U32.AND UP0, UPT, UR6, URZ, UPT ;  /* 0x0000003f0600728c */ /* 0x000fc8000bf05070 */
[----:B------:R-:W-:-:S03]  /*a540*/  UISETP.NE.AND.EX UP0, UPT, UR7, URZ, UPT, UP0 ;  /* 0x0000003f0700728c */ /* 0x000fc6000bf05300 */
[----:B------:R-:W-:Y:S02]  /*a550*/  ULDC.64 UR6, c[0x0][0xbd8] ;  /* 0x0002f60000067ab9 */ /* 0x000fe40000000a00 */
[----:B------:R-:W-:Y:S01]  /*a560*/  UIMAD.WIDE UR6, UR36, 0x4, UR6 ;  /* 0x00000004240678a5 */ /* 0x000fe2000f8e0206 */
[----:B------:R-:W0:Y:S01]  /*a570*/  LDC R0, c[0x0][0xa88] ;  /* 0x0002a200ff007b82 */ /* 0x000e220000000800 */
[----:B------:R-:W-:-:S04]  /*a580*/  PLOP3.LUT P1, PT, PT, PT, UP0, 0x80, 0x0 ;  /* 0x000000000000781c */ /* 0x000fc80003f2f008 */
[----:B------:R-:W-:Y:S02]  /*a590*/  IMAD.U32 R2, RZ, RZ, UR6 ;  /* 0x00000006ff027e24 */ /* 0x000fe4000f8e00ff */
[----:B------:R-:W-:Y:S01]  /*a5a0*/  IMAD.U32 R3, RZ, RZ, UR7 ;  /* 0x00000007ff037e24 */ /* 0x000fe2000f8e00ff */
[----:B------:R-:W-:Y:S02]  /*a5b0*/  ULDC.64 UR6, c[0x0][0xbe0] ;  /* 0x0002f80000067ab9 */ /* 0x000fe40000000a00 */
[----:B------:R-:W-:-:S04]  /*a5c0*/  UISETP.NE.U32.AND UP1, UPT, UR6, URZ, UPT ;  /* 0x0000003f0600728c */ /* 0x000fc8000bf25070 */
[----:B------:R-:W-:Y:S01]  /*a5d0*/  UISETP.NE.AND.EX UP1, UPT, UR7, URZ, UPT, UP1 ;  /* 0x0000003f0700728c */ /* 0x000fe2000bf25310 */
[----:B------:R1:W5:Y:S05]  /*a5e0*/  @P1 LDG.E R7, desc[UR46][R2.64] ;  /* 0x0000002e02071981 */ /* 0x00036a000c1e1900 */
[----:B------:R-:W-:-:S05]  /*a5f0*/  PLOP3.LUT P2, PT, PT, PT, UP1, 0x80, 0x0 ;  /* 0x000000000000781c */ /* 0x000fca0003f4f018 */
[----:B------:R-:W-:Y:S02]  /*a600*/  @UP1 ULDC.64 UR6, c[0x0][0xbe0] ;  /* 0x0002f80000061ab9 */ /* 0x000fe40000000a00 */
[----:B------:R-:W-:-:S06]  /*a610*/  @UP1 UIMAD.WIDE UR6, UR36, 0x4, UR6 ;  /* 0x00000004240618a5 */ /* 0x000fcc000f8e0206 */
[----:B------:R-:W-:Y:S02]  /*a620*/  IMAD.U32 R4, RZ, RZ, UR6 ;  /* 0x00000006ff047e24 */ /* 0x000fe4000f8e00ff */
[----:B------:R-:W-:-:S05]  /*a630*/  IMAD.U32 R5, RZ, RZ, UR7 ;  /* 0x00000007ff057e24 */ /* 0x000fca000f8e00ff */
[----:B0-----:R1:W5:Y:S01]  /*a640*/  @P2 LDG.E R0, desc[UR46][R4.64] ;  /* 0x0000002e04002981 */ /* 0x001362000c1e1900 */
[----:B------:R-:W-:Y:S01]  /*a650*/  ISETP.GE.AND P0, PT, R236, 0x80, PT ;  /* 0x00000080ec00780c */ /* 0x000fe20003f06270 */
[----:B------:R-:W-:-:S12]  /*a660*/  @P2 BRA `(.L_x_156) ;  /* 0x0000000000102947 */ /* 0x000fd80003800000 */
[----:B------:R-:W-:Y:S05]  /*a670*/  @!P1 BRA `(.L_x_156) ;  /* 0x00000000000c9947 */ /* 0x000fea0003800000 */
[----:B-1----:R-:W2:Y:S04]  /*a680*/  LDG.E R5, desc[UR46][R2.64] ;  /* 0x0000002e02057981 */ /* 0x002ea8000c1e1900 */
[----:B-----5:R-:W2:Y:S02]  /*a690*/  LDG.E R0, desc[UR46][R2.64+0x4] ;  /* 0x0000042e02007981 */ /* 0x020ea4000c1e1900 */
[----:B--2---:R-:W-:-:S07]  /*a6a0*/  IMAD.IADD R0, R0, 0x1, -R5 ;  /* 0x0000000100007824 */ /* 0x004fce00078e0a05 */
.L_x_156:
[----:B------:R-:W-:Y:S01]  /*a6b0*/  USHF.R.S32.HI UR7, URZ, 0x1f, UR39 ;  /* 0x0000001f3f077899 */ /* 0x000fe20008011427 */
[----:B------:R-:W-:Y:S01]  /*a6c0*/  BSSY B1, `(.L_x_157) ;  /* 0x000001e000017945 */ /* 0x000fe20003800000 */
[----:B------:R-:W-:Y:S01]  /*a6d0*/  USEL UR36, UR36, URZ, !UP0 ;  /* 0x0000003f24247287 */ /* 0x000fe2000c000000 */
[----:B------:R-:W-:Y:S01]  /*a6e0*/  SHF.R.S32.HI R9, RZ, 0x1f, R16 ;  /* 0x0000001fff097819 */ /* 0x000fe20000011410 */
[----:B------:R-:W-:Y:S01]  /*a6f0*/  USEL UR37, UR37, URZ, !UP0 ;  /* 0x0000003f25257287 */ /* 0x000fe2000c000000 */
[----:B-----5:R-:W-:Y:S01]  /*a700*/  SHF.R.S32.HI R6, RZ, 0x1f, R7 ;  /* 0x0000001fff067819 */ /* 0x020fe20000011407 */
[----:B------:R-:W-:Y:S10]  /*a710*/  @P0 BRA `(.L_x_158) ;  /* 0x0000000000600947 */ /* 0x000ff40003800000 */
[----:B-1----:R-:W0:Y:S02]  /*a720*/  S2R R2, SR_TID.X ;  /* 0x0000000000027919 */ /* 0x002e240000002100 */
[----:B0-----:R-:W-:-:S04]  /*a730*/  IMAD R2, R17, 0x80, R2 ;  /* 0x0000008011027824 */ /* 0x001fc800078e0202 */
[----:B------:R-:W-:-:S05]  /*a740*/  VIADD R3, R2, 0xffffff80 ;  /* 0xffffff8002037836 */ /* 0x000fca0000000000 */
[----:B------:R-:W-:-:S13]  /*a750*/  ISETP.GE.AND P0, PT, R3, R0, PT ;  /* 0x000000000300720c */ /* 0x000fda0003f06270 */
[----:B------:R-:W-:Y:S05]  /*a760*/  @P0 BRA `(.L_x_158) ;  /* 0x00000000004c0947 */ /* 0x000fea0003800000 */
[C---:B------:R-:W-:Y:S01]  /*a770*/  IADD3 R2, P0, R3.reuse, R7, RZ ;  /* 0x0000000703027210 */ /* 0x040fe20007f1e0ff */
[----:B------:R-:W-:Y:S02]  /*a780*/  ULDC.64 UR8, c[0x0][0xb70] ;  /* 0x0002dc0000087ab9 */ /* 0x000fe40000000a00 */
[----:B------:R-:W-:Y:S01]  /*a790*/  UIMAD UR4, UR7, UR8, URZ ;  /* 0x00000008070472a4 */ /* 0x000fe2000f8e023f */
[----:B------:R-:W-:Y:S01]  /*a7a0*/  LEA.HI.X.SX32 R3, R3, R6, 0x1, P0 ;  /* 0x0000000603037211 */ /* 0x000fe200000f0eff */
[----:B------:R-:W-:Y:S02]  /*a7b0*/  IMAD.U32 R5, RZ, RZ, UR8 ;  /* 0x00000008ff057e24 */ /* 0x000fe4000f8e00ff */
[----:B------:R-:W-:Y:S02]  /*a7c0*/  UIMAD UR4, UR39, UR9, UR4 ;  /* 0x00000009270472a4 */ /* 0x000fe4000f8e0204 */
[----:B------:R-:W-:Y:S01]  /*a7d0*/  IMAD.WIDE.U32 R2, R5, UR39, R2 ;  /* 0x0000002705027c25 */ /* 0x000fe2000f8e0002 */
[----:B------:R-:W-:-:S02]  /*a7e0*/  ULDC.64 UR8, c[0x0][0xb78] ;  /* 0x0002de0000087ab9 */ /* 0x000fc40000000a00 */
[----:B------:R-:W-:Y:S01]  /*a7f0*/  UIMAD UR6, UR37, UR8, URZ ;  /* 0x00000008250672a4 */ /* 0x000fe2000f8e023f */
[----:B------:R-:W-:Y:S02]  /*a800*/  VIADD R3, R3, UR4 ;  /* 0x0000000403037c36 */ /* 0x000fe40008000000 */
[----:B------:R-:W-:Y:S01]  /*a810*/  IMAD.U32 R5, RZ, RZ, UR8 ;  /* 0x00000008ff057e24 */ /* 0x000fe2000f8e00ff */
[----:B------:R-:W-:-:S03]  /*a820*/  UIMAD UR6, UR36, UR9, UR6 ;  /* 0x00000009240672a4 */ /* 0x000fc6000f8e0206 */
[----:B------:R-:W-:Y:S01]  /*a830*/  IMAD.WIDE.U32 R2, R5, UR36, R2 ;  /* 0x0000002405027c25 */ /* 0x000fe2000f8e0002 */
[----:B------:R-:W-:-:S03]  /*a840*/  ULDC.64 UR8, c[0x0][0xb40] ;  /* 0x0002d00000087ab9 */ /* 0x000fc60000000a00 */
[----:B------:R-:W-:Y:S01]  /*a850*/  VIADD R3, R3, UR6 ;  /* 0x0000000603037c36 */ /* 0x000fe20008000000 */
[----:B------:R-:W-:-:S04]  /*a860*/  LEA R4, P0, R2, UR8, 0x2 ;  /* 0x0000000802047c11 */ /* 0x000fc8000f8010ff */
[----:B------:R-:W-:Y:S01]  /*a870*/  LEA.HI.X R5, R2, UR9, R3, 0x2, P0 ;  /* 0x0000000902057c11 */ /* 0x000fe200080f1403 */
[----:B------:R-:W-:-:S05]  /*a880*/  IMAD.MOV.U32 R3, RZ, RZ, -0x800000 ;  /* 0xff800000ff037424 */ /* 0x000fca00078e00ff */
[----:B------:R0:W-:Y:S03]  /*a890*/  STG.E desc[UR46][R4.64], R3 ;  /* 0x0000000304007986 */ /* 0x0001e6000c10192e */
.L_x_158:
[----:B------:R-:W-:Y:S05]  /*a8a0*/  BSYNC B1 ;  /* 0x0000000000017941 */ /* 0x000fea0003800000 */
.L_x_157:
[----:B------:R-:W-:Y:S01]  /*a8b0*/  ULDC.64 UR8, c[0x0][0xaa0] ;  /* 0x0002a80000087ab9 */ /* 0x000fe20000000a00 */
[----:B-1----:R-:W-:Y:S01]  /*a8c0*/  IMAD.MOV.U32 R2, RZ, RZ, R16 ;  /* 0x000000ffff027224 */ /* 0x002fe200078e0010 */
[----:B------:R-:W-:Y:S01]  /*a8d0*/  BSSY B1, `(.L_x_159) ;  /* 0x0000033000017945 */ /* 0x000fe20003800000 */
[----:B0-----:R-:W-:Y:S02]  /*a8e0*/  IMAD.MOV.U32 R3, RZ, RZ, R9 ;  /* 0x000000ffff037224 */ /* 0x001fe400078e0009 */
[----:B------:R-:W-:Y:S02]  /*a8f0*/  IMAD R4, R6, UR8, RZ ;  /* 0x0000000806047c24 */ /* 0x000fe4000f8e02ff */
[----:B------:R-:W-:-:S04]  /*a900*/  IMAD.WIDE.U32 R2, R7, UR8, R2 ;  /* 0x0000000807027c25 */ /* 0x000fc8000f8e0002 */
[----:B------:R-:W-:Y:S01]  /*a910*/  IMAD R7, R7, UR9, R4 ;  /* 0x0000000907077c24 */ /* 0x000fe2000f8e0204 */
[----:B------:R-:W-:Y:S01]  /*a920*/  ULDC.64 UR8, c[0x0][0xae0] ;  /* 0x0002b80000087ab9 */ /* 0x000fe20000000a00 */
[----:B------:R-:W-:Y:S01]  /*a930*/  IMAD R11, R17, -0x80, R0 ;  /* 0xffffff80110b7824 */ /* 0x000fe200078e0200 */
[----:B------:R-:W-:Y:S01]  /*a940*/  UIMAD UR4, UR7, UR8, URZ ;  /* 0x00000008070472a4 */ /* 0x000fe2000f8e023f */
[----:B------:R-:W-:Y:S01]  /*a950*/  IMAD.IADD R3, R3, 0x1, R7 ;  /* 0x0000000103037824 */ /* 0x000fe200078e0207 */
[----:B------:R-:W-:Y:S01]  /*a960*/  SHF.R.S32.HI R7, RZ, 0x1f, R18 ;  /* 0x0000001fff077819 */ /* 0x000fe20000011412 */
[----:B------:R-:W-:Y:S01]  /*a970*/  IMAD.U32 R5, RZ, RZ, UR8 ;  /* 0x00000008ff057e24 */ /* 0x000fe2000f8e00ff */
[----:B------:R-:W-:Y:S01]  /*a980*/  UIMAD UR4, UR39, UR9, UR4 ;  /* 0x00000009270472a4 */ /* 0x000fe2000f8e0204 */
[----:B------:R-:W-:Y:S01]  /*a990*/  ISETP.GE.AND P2, PT, R18, R11, PT ;  /* 0x0000000b1200720c */ /* 0x000fe20003f46270 */
[----:B------:R-:W-:Y:S01]  /*a9a0*/  ULDC.64 UR6, c[0x0][0xae8] ;  /* 0x0002ba0000067ab9 */ /* 0x000fe20000000a00 */
[----:B------:R-:W-:-:S04]  /*a9b0*/  IMAD.WIDE.U32 R2, R5, UR39, R2 ;  /* 0x0000002705027c25 */ /* 0x000fc8000f8e0002 */
[----:B------:R-:W-:Y:S01]  /*a9c0*/  VIADD R3, R3, UR4 ;  /* 0x0000000403037c36 */ /* 0x000fe20008000000 */
[----:B------:R-:W-:Y:S01]  /*a9d0*/  UIMAD UR4, UR37, UR6, URZ ;  /* 0x00000006250472a4 */ /* 0x000fe2000f8e023f */
[C---:B------:R-:W-:Y:S02]  /*a9e0*/  VIADD R4, R18.reuse, 0x40 ;  /* 0x0000004012047836 */ /* 0x040fe40000000000 */
[----:B------:R-:W-:Y:S01]  /*a9f0*/  IMAD.U32 R5, RZ, RZ, UR6 ;  /* 0x00000006ff057e24 */ /* 0x000fe2000f8e00ff */
[----:B------:R-:W-:Y:S01]  /*aa00*/  UIMAD UR4, UR36, UR7, UR4 ;  /* 0x00000007240472a4 */ /* 0x000fe2000f8e0204 */
[----:B------:R-:W-:Y:S01]  /*aa10*/  VIADD R0, R18, 0x20 ;  /* 0x0000002012007836 */ /* 0x000fe20000000000 */
[----:B------:R-:W-:Y:S01]  /*aa20*/  ISETP.GE.AND P0, PT, R4, R11, PT ;  /* 0x0000000b0400720c */ /* 0x000fe20003f06270 */
[----:B------:R-:W-:-:S03]  /*aa30*/  IMAD.WIDE.U32 R4, R5, UR36, R2 ;  /* 0x0000002405047c25 */ /* 0x000fc6000f8e0002 */
[----:B------:R-:W-:Y:S01]  /*aa40*/  ISETP.GE.AND P1, PT, R0, R11, PT ;  /* 0x0000000b0000720c */ /* 0x000fe20003f26270 */
[----:B------:R-:W-:Y:S02]  /*aa50*/  IMAD.MOV.U32 R6, RZ, RZ, R18 ;  /* 0x000000ffff067224 */ /* 0x000fe400078e0012 */
[----:B------:R-:W-:Y:S02]  /*aa60*/  VIADD R13, R5, UR4 ;  /* 0x00000004050d7c36 */ /* 0x000fe40008000000 */
[----:B------:R-:W-:-:S04]  /*aa70*/  IMAD.WIDE R6, R17, 0x80, R6 ;  /* 0x0000008011067825 */ /* 0x000fc800078e0206 */
[----:B------:R-:W-:Y:S01]  /*aa80*/  VIADD R0, R18, 0x60 ;  /* 0x0000006012007836 */ /* 0x000fe20000000000 */
[----:B------:R-:W-:Y:S06]  /*aa90*/  @P2 BRA `(.L_x_160) ;  /* 0x0000000000582947 */ /* 0x000fec0003800000 */
[C---:B------:R-:W-:Y:S01]  /*aaa0*/  VIADD R2, R16.reuse, 0x40 ;  /* 0x0000004010027836 */ /* 0x040fe20000000000 */
[----:B------:R-:W-:Y:S01]  /*aab0*/  ULDC UR4, c[0x0][0xa8c] ;  /* 0x0002a30000047ab9 */ /* 0x000fe20000000800 */
[C---:B------:R-:W-:Y:S01]  /*aac0*/  VIADD R3, R16.reuse, 0x80 ;  /* 0x0000008010037836 */ /* 0x040fe20000000000 */
[----:B------:R-:W-:Y:S01]  /*aad0*/  ULDC.64 UR6, c[0x0][0xad8] ;  /* 0x0002b60000067ab9 */ /* 0x000fe20000000a00 */
[----:B------:R-:W-:Y:S01]  /*aae0*/  VIADD R8, R16, 0xc0 ;  /* 0x000000c010087836 */ /* 0x000fe20000000000 */
[----:B------:R-:W-:Y:S01]  /*aaf0*/  ISETP.GE.AND P4, PT, R2, UR4, PT ;  /* 0x0000000402007c0c */ /* 0x000fe2000bf86270 */
[----:B------:R-:W-:Y:S01]  /*ab00*/  IMAD R9, R7, UR6, RZ ;  /* 0x0000000607097c24 */ /* 0x000fe2000f8e02ff */
[----:B------:R-:W-:Y:S01]  /*ab10*/  ISETP.GE.AND P5, PT, R3, UR4, PT ;  /* 0x0000000403007c0c */ /* 0x000fe2000bfa6270 */
[----:B------:R-:W-:Y:S01]  /*ab20*/  IMAD.MOV.U32 R2, RZ, RZ, R4 ;  /* 0x000000ffff027224 */ /* 0x000fe200078e0004 */
[----:B------:R-:W-:Y:S01]  /*ab30*/  ISETP.GE.AND P3, PT, R16, UR4, PT ;  /* 0x0000000410007c0c */ /* 0x000fe2000bf66270 */
[----:B------:R-:W-:Y:S01]  /*ab40*/  IMAD.MOV.U32 R3, RZ, RZ, R13 ;  /* 0x000000ffff037224 */ /* 0x000fe200078e000d */
[----:B------:R-:W-:Y:S01]  /*ab50*/  ISETP.GE.AND P6, PT, R8, UR4, PT ;  /* 0x0000000408007c0c */ /* 0x000fe2000bfc6270 */
[----:B------:R-:W-:-:S02]  /*ab60*/  IMAD R9, R6, UR7, R9 ;  /* 0x0000000706097c24 */ /* 0x000fc4000f8e0209 */
[----:B------:R-:W-:Y:S01]  /*ab70*/  IMAD.WIDE.U32 R2, R6, UR6, R2 ;  /* 0x0000000606027c25 */ /* 0x000fe2000f8e0002 */
[----:B------:R-:W-:-:S03]  /*ab80*/  ULDC.64 UR6, c[0x0][0xa80] ;  /* 0x0002a00000067ab9 */ /* 0x000fc60000000a00 */
[----:B------:R-:W-:Y:S01]  /*ab90*/  IMAD.IADD R3, R3, 0x1, R9 ;  /* 0x0000000103037824 */ /* 0x000fe200078e0209 */
[----:B------:R-:W-:-:S04]  /*aba0*/  LEA R8, P2, R2, UR6, 0x1 ;  /* 0x0000000602087c11 */ /* 0x000fc8000f8408ff */
[----:B------:R-:W-:-:S05]  /*abb0*/  LEA.HI.X R9, R2, UR7, R3, 0x1, P2 ;  /* 0x0000000702097c11 */ /* 0x000fca00090f0c03 */
[----:B------:R0:W-:Y:S04]  /*abc0*/  @!P3 STG.E.128 desc[UR46][R8.64], RZ ;  /* 0x000000ff0800b986 */ /* 0x0001e8000c101d2e */
[----:B------:R0:W-:Y:S04]  /*abd0*/  @!P4 STG.E.128 desc[UR46][R8.64+0x80], RZ ;  /* 0x000080ff0800c986 */ /* 0x0001e8000c101d2e */
[----:B------:R0:W-:Y:S04]  /*abe0*/  @!P5 STG.E.128 desc[UR46][R8.64+0x100], RZ ;  /* 0x000100ff0800d986 */ /* 0x0001e8000c101d2e */
[----:B------:R0:W-:Y:S02]  /*abf0*/  @!P6 STG.E.128 desc[UR46][R8.64+0x180], RZ ;  /* 0x000180ff0800e986 */ /* 0x0001e4000c101d2e */
.L_x_160:
[----:B------:R-:W-:Y:S05]  /*ac00*/  BSYNC B1 ;  /* 0x0000000000017941 */ /* 0x000fea0003800000 */
.L_x_159:
[----:B------:R-:W-:Y:S01]  /*ac10*/  BSSY B1, `(.L_x_161) ;  /* 0x000001b000017945 */ /* 0x000fe20003800000 */
[----:B------:R-:W-:-:S03]  /*ac20*/  ISETP.GE.AND P2, PT, R0, R11, PT ;  /* 0x0000000b0000720c */ /* 0x000fc60003f46270 */
[----:B------:R-:W-:Y:S10]  /*ac30*/  @P1 BRA `(.L_x_162) ;  /* 0x0000000000601947 */ /* 0x000ff40003800000 */
[----:B0-----:R-:W-:Y:S01]  /*ac40*/  IADD3 R9, P1, R6, 0x20, RZ ;  /* 0x0000002006097810 */ /* 0x001fe20007f3e0ff */
        /* <DEDUP_REMOVED lines=11> */
[----:B------:R-:W-:Y:S02]  /*ad00*/  VIADD R8, R16, 0xc0 ;  /* 0x000000c010087836 */ /* 0x000fe40000000000 */
[----:B------:R-:W-:-:S03]  /*ad10*/  IMAD.WIDE.U32 R2, R9, UR6, R2 ;  /* 0x0000000609027c25 */ /* 0x000fc6000f8e0002 */
[----:B------:R-:W-:Y:S01]  /*ad20*/  ISETP.GE.AND P6, PT, R8, UR4, PT ;  /* 0x0000000408007c0c */ /* 0x000fe2000bfc6270 */
[----:B------:R-:W-:Y:S01]  /*ad30*/  IMAD R9, R9, UR7, R0 ;  /* 0x0000000709097c24 */ /* 0x000fe2000f8e0200 */
[----:B------:R-:W-:Y:S02]  /*ad40*/  ULDC.64 UR6, c[0x0][0xa80] ;  /* 0x0002a00000067ab9 */ /* 0x000fe40000000a00 */
[----:B------:R-:W-:Y:S01]  /*ad50*/  LEA R8, P1, R2, UR6, 0x1 ;  /* 0x0000000602087c11 */ /* 0x000fe2000f8208ff */
[----:B------:R-:W-:-:S05]  /*ad60*/  IMAD.IADD R3, R3, 0x1, R9 ;  /* 0x0000000103037824 */ /* 0x000fca00078e0209 */
[----:B------:R-:W-:-:S05]  /*ad70*/  LEA.HI.X R9, R2, UR7, R3, 0x1, P1 ;  /* 0x0000000702097c11 */ /* 0x000fca00088f0c03 */
[----:B------:R1:W-:Y:S04]  /*ad80*/  @!P3 STG.E.128 desc[UR46][R8.64], RZ ;  /* 0x000000ff0800b986 */ /* 0x0003e8000c101d2e */
[----:B------:R1:W-:Y:S04]  /*ad90*/  @!P4 STG.E.128 desc[UR46][R8.64+0x80], RZ ;  /* 0x000080ff0800c986 */ /* 0x0003e8000c101d2e */
[----:B------:R1:W-:Y:S04]  /*ada0*/  @!P5 STG.E.128 desc[UR46][R8.64+0x100], RZ ;  /* 0x000100ff0800d986 */ /* 0x0003e8000c101d2e */
[----:B------:R1:W-:Y:S02]  /*adb0*/  @!P6 STG.E.128 desc[UR46][R8.64+0x180], RZ ;  /* 0x000180ff0800e986 */ /* 0x0003e4000c101d2e */
.L_x_162:
[----:B------:R-:W-:Y:S05]  /*adc0*/  BSYNC B1 ;  /* 0x0000000000017941 */ /* 0x000fea0003800000 */
.L_x_161:
[----:B------:R-:W-:Y:S04]  /*add0*/  BSSY B1, `(.L_x_163) ;  /* 0x000001a000017945 */ /* 0x000fe80003800000 */
[----:B------:R-:W-:Y:S05]  /*ade0*/  @P0 BRA `(.L_x_164) ;  /* 0x0000000000600947 */ /* 0x000fea0003800000 */
[----:B01----:R-:W-:Y:S01]  /*adf0*/  IADD3 R9, P0, R6, 0x40, RZ ;  /* 0x0000004006097810 */ /* 0x003fe20007f1e0ff */
        /* <DEDUP_REMOVED lines=23> */
.L_x_164:
[----:B------:R-:W-:Y:S05]  /*af70*/  BSYNC B1 ;  /* 0x0000000000017941 */ /* 0x000fea0003800000 */
.L_x_163:
[----:B------:R-:W-:Y:S05]  /*af80*/  @P2 BRA `(.L_x_155) ;  /* 0x0000000000602947 */ /* 0x000fea0003800000 */
[----:B------:R-:W-:Y:S01]  /*af90*/  IADD3 R5, P0, R6, 0x60, RZ ;  /* 0x0000006006057810 */ /* 0x000fe20007f1e0ff */
        /* <DEDUP_REMOVED lines=8> */
[----:B------:R-:W-:-:S02]  /*b020*/  VIADD R4, R16, 0x80 ;  /* 0x0000008010047836 */ /* 0x000fc40000000000 */
[----:B------:R-:W-:Y:S02]  /*b030*/  IMAD R6, R6, UR6, RZ ;  /* 0x0000000606067c24 */ /* 0x000fe4000f8e02ff */
[----:B------:R-:W-:Y:S01]  /*b040*/  VIADD R0, R16, 0xc0 ;  /* 0x000000c010007836 */ /* 0x000fe20000000000 */
[----:B------:R-:W-:Y:S01]  /*b050*/  ISETP.GE.AND P3, PT, R4, UR4, PT ;  /* 0x0000000404007c0c */ /* 0x000fe2000bf66270 */
        /* <DEDUP_REMOVED lines=11> */
.L_x_155:
[----:B------:R-:W-:Y:S05]  /*b110*/  BSYNC B0 ;  /* 0x0000000000007941 */ /* 0x000fea0003800000 */
.L_x_146:
[----:B------:R-:W-:Y:S02]  /*b120*/  ULDC UR4, c[0x0][0xc14] ;  /* 0x0003050000047ab9 */ /* 0x000fe40000000800 */
[----:B------:R-:W-:-:S13]  /*b130*/  ISETP.GE.AND P0, PT, R83, UR4, PT ;  /* 0x0000000453007c0c */ /* 0x000fda000bf06270 */
[----:B------:R-:W-:Y:S05]  /*b140*/  @!P0 BRA `(.L_x_165) ;  /* 0xffffff5c00148947 */ /* 0x000fea000383ffff */
[----:B------:R-:W-:Y:S05]  /*b150*/  EXIT ;  /* 0x000000000000794d */ /* 0x000fea0003800000 */
.L_x_120:
[----:B------:R-:W-:-:S08]  /*b160*/  NOP ;  /* 0x0000000000007918 */ /* 0x000fd00000000000 */
[----:B------:R-:W0:-:S00]  /*b170*/  USETMAXREG.DEALLOC.CTAPOOL 0x18 ;  /* 0x00000018000079c8 */ /* 0x000e0000080e0500 */
[----:B0-----:R-:W2:Y:S01]  /*b180*/  LDL.LU R2, [R1+0x34] ;  /* 0x0000340001027983 */ /* 0x001ea20000300800 */
[----:B------:R-:W-:-:S06]  /*b190*/  LOP3.LUT R0, R0, 0x3, RZ, 0xc0, !PT ;  /* 0x0000000300007812 */ /* 0x000fcc00078ec0ff */
[----:B------:R-:W0:Y:S02]  /*b1a0*/  SHFL.IDX PT, R0, R0, RZ, 0x1f ;  /* 0x00001fff00007589 */ /* 0x000e2400000e0000 */
[----:B0-----:R-:W-:Y:S01]  /*b1b0*/  ISETP.NE.AND P0, PT, R0, RZ, PT ;  /* 0x000000ff0000720c */ /* 0x001fe20003f05270 */
[----:B------:R-:W-:Y:S01]  /*b1c0*/  IMAD.MOV.U32 R0, RZ, RZ, RZ ;  /* 0x000000ffff007224 */ /* 0x000fe200078e00ff */
[----:B--2---:R-:W-:-:S11]  /*b1d0*/  LOP3.LUT R2, R2, 0xfffffffd, RZ, 0xc0, !PT ;  /* 0xfffffffd02027812 */ /* 0x004fd600078ec0ff */
[----:B------:R-:W-:-:S05]  /*b1e0*/  @P0 LOP3.LUT R2, R2, 0x2, RZ, 0xfc, !PT ;  /* 0x0000000202020812 */ /* 0x000fca00078efcff */
[----:B------:R0:W-:Y:S01]  /*b1f0*/  STL [R1+0x34], R2 ;  /* 0x0000340201007387 */ /* 0x0001e20000100800 */
[----:B------:R-:W-:Y:S05]  /*b200*/  @!P0 BRA `(.L_x_166) ;  /* 0x00000000002c8947 */ /* 0x000fea0003800000 */
[----:B------:R-:W1:Y:S08]  /*b210*/  S2UR UR5, SR_CgaCtaId ;  /* 0x00000000000579c3 */ /* 0x000e700000008800 */
[----:B------:R-:W-:Y:S06]  /*b220*/  BAR.SYNC.DEFER_BLOCKING 0x5, 0x180 ;  /* 0x0146000000007b1d */ /* 0x000fec0000010000 */
[----:B------:R-:W-:-:S02]  /*b230*/  UMOV UR4, 0x400 ;  /* 0x0000040000047882 */ /* 0x000fc40000000000 */
[----:B-1----:R-:W-:-:S09]  /*b240*/  ULEA UR4, UR5, UR4, 0x18 ;  /* 0x0000000405047291 */ /* 0x002fd2000f8ec03f */
[----:B------:R-:W1:Y:S04]  /*b250*/  LDS.128 R4, [UR4+0x388d0] ;  /* 0x0388d004ff047984 */ /* 0x000e680008000c00 */
[----:B-1----:R1:W-:Y:S01]  /*b260*/  STL [R1+0x24], R5 ;  /* 0x0000240501007387 */ /* 0x0023e20000100800 */
[----:B------:R-:W-:Y:S02]  /*b270*/  R2UR UR52, R7 ;  /* 0x00000000073472ca */ /* 0x000fe400000e0000 */
[----:B------:R-:W-:Y:S01]  /*b280*/  R2UR UR38, R6 ;  /* 0x00000000062672ca */ /* 0x000fe200000e0000 */
[----:B------:R1:W-:Y:S01]  /*b290*/  STL [R1+0x20], R4 ;  /* 0x0000200401007387 */ /* 0x0003e20000100800 */
[----:B------:R-:W-:Y:S06]  /*b2a0*/  BAR.ARV 0x4, 0x180 ;  /* 0x0106000000007b1d */ /* 0x000fec0000002000 */
[----:B------:R-:W-:Y:S07]  /*b2b0*/  BRA `(.L_x_167) ;  /* 0x0000000800247947 */ /* 0x000fee0003800000 */
.L_x_166:
[----:B0-----:R-:W0:Y:S01]  /*b2c0*/  S2R R2, SR_TID.X ;  /* 0x0000000000027919 */ /* 0x001e220000002100 */
[----:B------:R-:W-:Y:S01]  /*b2d0*/  ULDC UR4, c[0x0][0xc14] ;  /* 0x0003050000047ab9 */ /* 0x000fe20000000800 */
[----:B------:R-:W1:Y:S01]  /*b2e0*/  LDC R9, c[0x0][0xc10] ;  /* 0x00030400ff097b82 */ /* 0x000e620000000800 */
[----:B0-----:R-:W-:-:S04]  /*b2f0*/  LOP3.LUT R5, R2, 0x1f, RZ, 0xc0, !PT ;  /* 0x0000001f02057812 */ /* 0x001fc800078ec0ff */
[----:B------:R-:W-:-:S04]  /*b300*/  ISETP.NE.AND P0, PT, R5, 0x1f, PT ;  /* 0x0000001f0500780c */ /* 0x000fc80003f05270 */
[----:B------:R-:W-:-:S13]  /*b310*/  ISETP.GE.OR P1, PT, R5, UR4, !P0 ;  /* 0x0000000405007c0c */ /* 0x000fda000c726670 */
[----:B------:R-:W0:Y:S02]  /*b320*/  @!P1 LDC.64 R2, c[0x0][0xc58] ;  /* 0x00031600ff029b82 */ /* 0x000e240000000a00 */
[----:B0-----:R-:W-:-:S05]  /*b330*/  @!P1 IMAD.WIDE.U32 R2, R5, 0x4, R2 ;  /* 0x0000000405029825 */ /* 0x001fca00078e0002 */
[----:B------:R-:W2:Y:S01]  /*b340*/  @!P1 LDG.E R0, desc[UR46][R2.64] ;  /* 0x0000002e02009981 */ /* 0x000ea2000c1e1900 */
[C---:B------:R-:W-:Y:S01]  /*b350*/  ISETP.NE.AND P1, PT, R5.reuse, RZ, PT ;  /* 0x000000ff0500720c */ /* 0x040fe20003f25270 */
[----:B------:R-:W-:Y:S01]  /*b360*/  UMOV UR52, URZ ;  /* 0x0000003f00347c82 */ /* 0x000fe20008000000 */
[C---:B------:R-:W-:Y:S02]  /*b370*/  ISETP.GE.U32.AND P2, PT, R5.reuse, 0x2, PT ;  /* 0x000000020500780c */ /* 0x040fe40003f46070 */
[C---:B------:R-:W-:Y:S02]  /*b380*/  ISETP.GE.U32.AND P3, PT, R5.reuse, 0x4, PT ;  /* 0x000000040500780c */ /* 0x040fe40003f66070 */
[C---:B------:R-:W-:Y:S02]  /*b390*/  ISETP.GE.U32.AND P4, PT, R5.reuse, 0x8, PT ;  /* 0x000000080500780c */ /* 0x040fe40003f86070 */
[----:B------:R-:W-:Y:S01]  /*b3a0*/  ISETP.GE.U32.AND P5, PT, R5, 0x10, PT ;  /* 0x000000100500780c */ /* 0x000fe20003fa6070 */
[----:B--2---:R-:W0:Y:S02]  /*b3b0*/  SHFL.UP PT, R4, R0, 0x1, RZ ;  /* 0x0420000000047989 */ /* 0x004e2400000e00ff */
[----:B0-----:R-:W-:-:S05]  /*b3c0*/  SEL R7, R4, RZ, P1 ;  /* 0x000000ff04077207 */ /* 0x001fca0000800000 */
[----:B------:R-:W-:-:S05]  /*b3d0*/  IMAD.IADD R7, R0, 0x1, R7 ;  /* 0x0000000100077824 */ /* 0x000fca00078e0207 */
[----:B------:R-:W0:Y:S02]  /*b3e0*/  SHFL.UP PT, R4, R7, 0x2, RZ ;  /* 0x0440000007047989 */ /* 0x000e2400000e00ff */
[----:B0-----:R-:W-:-:S05]  /*b3f0*/  SEL R4, R4, RZ, P2 ;  /* 0x000000ff04047207 */ /* 0x001fca0001000000 */
[----:B------:R-:W-:-:S05]  /*b400*/  IMAD.IADD R4, R7, 0x1, R4 ;  /* 0x0000000107047824 */ /* 0x000fca00078e0204 */
[----:B------:R-:W0:Y:S02]  /*b410*/  SHFL.UP PT, R6, R4, 0x4, RZ ;  /* 0x0480000004067989 */ /* 0x000e2400000e00ff */
[----:B0-----:R-:W-:-:S05]  /*b420*/  SEL R3, R6, RZ, P3 ;  /* 0x000000ff06037207 */ /* 0x001fca0001800000 */
[----:B------:R-:W-:Y:S02]  /*b430*/  IMAD.IADD R3, R4, 0x1, R3 ;  /* 0x0000000104037824 */ /* 0x000fe400078e0203 */
[----:B------:R-:W0:Y:S03]  /*b440*/  S2R R4, SR_CTAID.X ;  /* 0x0000000000047919 */ /* 0x000e260000002500 */
[----:B------:R-:W2:Y:S02]  /*b450*/  SHFL.UP PT, R2, R3, 0x8, RZ ;  /* 0x0500000003027989 */ /* 0x000ea400000e00ff */
[----:B--2---:R-:W-:-:S05]  /*b460*/  SEL R2, R2, RZ, P4 ;  /* 0x000000ff02027207 */ /* 0x004fca0002000000 */
[----:B------:R-:W-:-:S05]  /*b470*/  IMAD.IADD R8, R3, 0x1, R2 ;  /* 0x0000000103087824 */ /* 0x000fca00078e0202 */
[----:B------:R-:W2:Y:S02]  /*b480*/  SHFL.UP PT, R2, R8, 0x10, RZ ;  /* 0x0600000008027989 */ /* 0x000ea400000e00ff */
[----:B--2---:R-:W-:-:S05]  /*b490*/  SEL R7, R2, RZ, P5 ;  /* 0x000000ff02077207 */ /* 0x004fca0002800000 */
[----:B------:R-:W-:-:S05]  /*b4a0*/  IMAD.IADD R2, R8, 0x1, R7 ;  /* 0x0000000108027824 */ /* 0x000fca00078e0207 */
[----:B------:R-:W1:Y:S02]  /*b4b0*/  SHFL.IDX PT, R6, R2, 0x1f, 0x1f ;  /* 0x03e01f0002067f89 */ /* 0x000e6400000e0000 */
[----:B-1----:R-:W-:Y:S02]  /*b4c0*/  IMAD R7, R6, R9, RZ ;  /* 0x0000000906077224 */ /* 0x002fe400078e02ff */
[----:B------:R-:W-:Y:S02]  /*b4d0*/  IMAD.MOV.U32 R6, RZ, RZ, RZ ;  /* 0x000000ffff067224 */ /* 0x000fe400078e00ff */
[----:B------:R-:W-:Y:S01]  /*b4e0*/  IMAD.MOV.U32 R10, RZ, RZ, R7 ;  /* 0x000000ffff0a7224 */ /* 0x000fe200078e0007 */
[----:B0-----:R-:W-:-:S13]  /*b4f0*/  ISETP.GT.AND P6, PT, R7, R4, PT ;  /* 0x000000040700720c */ /* 0x001fda0003fc4270 */
[----:B------:R-:W-:Y:S05]  /*b500*/  @P6 BRA `(.L_x_168) ;  /* 0x0000000000a46947 */ /* 0x000fea0003800000 */
[----:B------:R-:W-:Y:S01]  /*b510*/  IMAD.MOV.U32 R7, RZ, RZ, R10 ;  /* 0x000000ffff077224 */ /* 0x000fe200078e000a */
[----:B------:R-:W-:Y:S01]  /*b520*/  UMOV UR52, URZ ;  /* 0x0000003f00347c82 */ /* 0x000fe20008000000 */
[----:B------:R-:W-:Y:S01]  /*b530*/  ULDC UR6, c[0x0][0xc14] ;  /* 0x0003050000067ab9 */ /* 0x000fe20000000800 */
[----:B------:R-:W-:-:S05]  /*b540*/  ULDC UR5, c[0x0][0xc14] ;  /* 0x0003050000057ab9 */ /* 0x000fca0000000800 */
.L_x_172:
[----:B------:R-:W-:-:S03]  /*b550*/  UIADD3 UR4, UR52, 0x1f, URZ ;  /* 0x0000001f34047890 */ /* 0x000fc6000fffe03f */
[----:B------:R-:W-:Y:S01]  /*b560*/  UMOV UR52, UR5 ;  /* 0x0000000500347c82 */ /* 0x000fe20008000000 */
[----:B------:R-:W-:-:S06]  /*b570*/  UISETP.GE.AND UP0, UPT, UR4, UR6, UPT ;  /* 0x000000060400728c */ /* 0x000fcc000bf06270 */
[----:B------:R-:W-:-:S13]  /*b580*/  PLOP3.LUT P6, PT, PT, PT, UP0, 0x40, 0x0 ;  /* 0x000000000000781c */ /* 0x000fda0003fce808 */
[----:B------:R-:W-:Y:S05]  /*b590*/  @!P6 BRA `(.L_x_169) ;  /* 0x000000040034e947 */ /* 0x000fea0003800000 */
[----:B------:R-:W-:Y:S01]  /*b5a0*/  UMOV UR52, UR4 ;  /* 0x0000000400347c82 */ /* 0x000fe20008000000 */
[----:B------:R-:W-:Y:S01]  /*b5b0*/  BSSY B0, `(.L_x_170) ;  /* 0x0000008000007945 */ /* 0x000fe20003800000 */
[----:B------:R-:W-:Y:S02]  /*b5c0*/  VIADD R9, R5, UR52 ;  /* 0x0000003405097c36 */ /* 0x000fe40008000000 */
[----:B------:R-:W-:-:S03]  /*b5d0*/  IMAD.MOV.U32 R0, RZ, RZ, RZ ;  /* 0x000000ffff007224 */ /* 0x000fc600078e00ff */
[----:B------:R-:W-:-:S13]  /*b5e0*/  ISETP.GE.OR P6, PT, R9, UR6, !P0 ;  /* 0x0000000609007c0c */ /* 0x000fda000c7c6670 */
[----:B------:R-:W-:Y:S05]  /*b5f0*/  @P6 BRA `(.L_x_171) ;  /* 0x00000000000c6947 */ /* 0x000fea0003800000 */
[----:B------:R-:W0:Y:S02]  /*b600*/  LDC.64 R2, c[0x0][0xc58] ;  /* 0x00031600ff027b82 */ /* 0x000e240000000a00 */
[----:B0-----:R-:W-:-:S05]  /*b610*/  IMAD.WIDE R2, R9, 0x4, R2 ;  /* 0x0000000409027825 */ /* 0x001fca00078e0202 */
[----:B------:R0:W5:Y:S02]  /*b620*/  LDG.E R0, desc[UR46][R2.64] ;  /* 0x0000002e02007981 */ /* 0x000164000c1e1900 */
.L_x_171:
[----:B------:R-:W-:Y:S05]  /*b630*/  BSYNC B0 ;  /* 0x0000000000007941 */ /* 0x000fea0003800000 */
.L_x_170:
[----:B0----5:R-:W0:Y:S02]  /*b640*/  SHFL.UP PT, R2, R0, 0x1, RZ ;  /* 0x0420000000027989 */ /* 0x021e2400000e00ff */
[----:B0-----:R-:W-:-:S05]  /*b650*/  SEL R3, R2, RZ, P1 ;  /* 0x000000ff02037207 */ /* 0x001fca0000800000 */
[----:B------:R-:W-:-:S05]  /*b660*/  IMAD.IADD R3, R0, 0x1, R3 ;  /* 0x0000000100037824 */ /* 0x000fca00078e0203 */
[----:B------:R-:W0:Y:S02]  /*b670*/  SHFL.UP PT, R2, R3, 0x2, RZ ;  /* 0x0440000003027989 */ /* 0x000e2400000e00ff */
        /* <DEDUP_REMOVED lines=11> */
[----:B------:R-:W0:Y:S03]  /*b730*/  LDC R9, c[0x0][0xc10] ;  /* 0x00030400ff097b82 */ /* 0x000e260000000800 */
[----:B------:R-:W0:Y:S02]  /*b740*/  SHFL.IDX PT, R12, R2, 0x1f, 0x1f ;  /* 0x03e01f00020c7f89 */ /* 0x000e2400000e0000 */
[----:B0-----:R-:W-:-:S04]  /*b750*/  IMAD R12, R12, R9, RZ ;  /* 0x000000090c0c7224 */ /* 0x001fc800078e02ff */
[----:B------:R-:W-:-:S05]  /*b760*/  IMAD.IADD R7, R12, 0x1, R7 ;  /* 0x000000010c077824 */ /* 0x000fca00078e0207 */
[----:B------:R-:W-:-:S13]  /*b770*/  ISETP.GT.AND P6, PT, R7, R4, PT ;  /* 0x000000040700720c */ /* 0x000fda0003fc4270 */
[----:B------:R-:W-:Y:S05]  /*b780*/  @!P6 BRA `(.L_x_172) ;  /* 0xfffffffc0070e947 */ /* 0x000fea000383ffff */
[----:B------:R-:W-:-:S07]  /*b790*/  IMAD.MOV.U32 R10, RZ, RZ, R12 ;  /* 0x000000ffff0a7224 */ /* 0x000fce00078e000c */
.L_x_168:
[----:B------:R-:W-:-:S04]  /*b7a0*/  IMAD.IADD R8, R7, 0x1, -R10 ;  /* 0x0000000107087824 */ /* 0x000fc800078e0a0a */
[----:B------:R-:W-:-:S05]  /*b7b0*/  IMAD R3, R2, R9, R8 ;  /* 0x0000000902037224 */ /* 0x000fca00078e0208 */
[----:B------:R-:W-:-:S13]  /*b7c0*/  ISETP.GT.AND P0, PT, R3, R4, PT ;  /* 0x000000040300720c */ /* 0x000fda0003f04270 */
[----:B------:R-:W-:Y:S02]  /*b7d0*/  VOTEU.ANY UR5, UPT, !P0 ;  /* 0x0000000000057886 */ /* 0x000fe400040e0100 */
[----:B------:R-:W-:Y:S02]  /*b7e0*/  UPOPC UR4, UR5 ;  /* 0x00000005000472bf */ /* 0x000fe40008000000 */
[----:B------:R-:W-:-:S04]  /*b7f0*/  ISETP.NE.AND P0, PT, RZ, UR5, PT ;  /* 0x00000005ff007c0c */ /* 0x000fc8000bf05270 */
[----:B------:R-:W-:-:S05]  /*b800*/  IMAD.U32 R11, RZ, RZ, UR4 ;  /* 0x00000004ff0b7e24 */ /* 0x000fca000f8e00ff */
[----:B------:R-:W0:Y:S02]  /*b810*/  SHFL.IDX PT, R0, R0, R11, 0x1f ;  /* 0x00001f0b00007589 */ /* 0x000e2400000e0000 */
[----:B0-----:R-:W-:-:S04]  /*b820*/  IABS R7, R0 ;  /* 0x0000000000077213 */ /* 0x001fc80000000000 */
[----:B------:R-:W0:Y:S08]  /*b830*/  I2F.RP R10, R7 ;  /* 0x00000007000a7306 */ /* 0x000e300000209400 */
[----:B0-----:R-:W0:Y:S02]  /*b840*/  MUFU.RCP R10, R10 ;  /* 0x0000000a000a7308 */ /* 0x001e240000001000 */
[----:B0-----:R-:W-:-:S06]  /*b850*/  VIADD R3, R10, 0xffffffe ;  /* 0x0ffffffe0a037836 */ /* 0x001fcc0000000000 */
[----:B------:R-:W0:Y:S01]  /*b860*/  F2I.FTZ.U32.TRUNC.NTZ R3, R3 ;  /* 0x0000000300037305 */ /* 0x000e22000021f000 */
[----:B------:R-:W-:Y:S05]  /*b870*/  @!P0 BRA `(.L_x_173) ;  /* 0x00000000000c8947 */ /* 0x000fea0003800000 */
[----:B------:R-:W-:-:S06]  /*b880*/  UIADD3 UR5, UR4, -0x1, URZ ;  /* 0xffffffff04057890 */ /* 0x000fcc000fffe03f */
[----:B------:R-:W-:-:S05]  /*b890*/  IMAD.U32 R11, RZ, RZ, UR5 ;  /* 0x00000005ff0b7e24 */ /* 0x000fca000f8e00ff */
[----:B------:R1:W2:Y:S02]  /*b8a0*/  SHFL.IDX PT, R6, R2, R11, 0x1f ;  /* 0x00001f0b02067589 */ /* 0x0002a400000e0000 */
.L_x_173:
[--C-:B01----:R-:W-:Y:S01]  /*b8b0*/  IMAD.MOV R2, RZ, RZ, -R3.reuse ;  /* 0x000000ffff027224 */ /* 0x103fe200078e0a03 */
[----:B------:R-:W-:Y:S01]  /*b8c0*/  UIADD3 UR52, UR4, UR52, URZ ;  /* 0x0000003404347290 */ /* 0x000fe2000fffe03f */
[----:B--2---:R-:W-:Y:S02]  /*b8d0*/  IMAD R6, R6, R9, R8 ;  /* 0x0000000906067224 */ /* 0x004fe400078e0208 */
[----:B------:R-:W-:Y:S02]  /*b8e0*/  IMAD R9, R2, R7, RZ ;  /* 0x0000000702097224 */ /* 0x000fe400078e02ff */
[----:B------:R-:W-:Y:S01]  /*b8f0*/  IMAD.MOV.U32 R2, RZ, RZ, RZ ;  /* 0x000000ffff027224 */ /* 0x000fe200078e00ff */
[----:B------:R1:W-:Y:S03]  /*b900*/  STL [R1+0x20], R6 ;  /* 0x0000200601007387 */ /* 0x0003e60000100800 */
[----:B------:R-:W-:-:S04]  /*b910*/  IMAD.HI.U32 R2, R3, R9, R2 ;  /* 0x0000000903027227 */ /* 0x000fc800078e0002 */
[----:B------:R-:W-:Y:S01]  /*b920*/  IMAD.IADD R9, R4, 0x1, -R6 ;  /* 0x0000000104097824 */ /* 0x000fe200078e0a06 */
[----:B------:R-:W-:-:S04]  /*b930*/  IABS R4, R0 ;  /* 0x0000000000047213 */ /* 0x000fc80000000000 */
[----:B------:R-:W-:Y:S01]  /*b940*/  IABS R3, R9 ;  /* 0x0000000900037213 */ /* 0x000fe20000000000 */
[----:B------:R-:W-:-:S04]  /*b950*/  IMAD.MOV R4, RZ, RZ, -R4 ;  /* 0x000000ffff047224 */ /* 0x000fc800078e0a04 */
[----:B------:R-:W-:-:S04]  /*b960*/  IMAD.HI.U32 R2, R2, R3, RZ ;  /* 0x0000000302027227 */ /* 0x000fc800078e00ff */
[----:B------:R-:W-:Y:S01]  /*b970*/  IMAD R4, R2, R4, R3 ;  /* 0x0000000402047224 */ /* 0x000fe200078e0203 */
[----:B------:R-:W-:-:S04]  /*b980*/  LOP3.LUT R3, R9, R0, RZ, 0x3c, !PT ;  /* 0x0000000009037212 */ /* 0x000fc800078e3cff */
[----:B------:R-:W-:Y:S02]  /*b990*/  ISETP.GT.U32.AND P1, PT, R7, R4, PT ;  /* 0x000000040700720c */ /* 0x000fe40003f24070 */
[----:B------:R-:W-:-:S11]  /*b9a0*/  ISETP.GE.AND P2, PT, R3, RZ, PT ;  /* 0x000000ff0300720c */ /* 0x000fd60003f46270 */
[----:B------:R-:W-:Y:S02]  /*b9b0*/  @!P1 IMAD.IADD R4, R4, 0x1, -R7 ;  /* 0x0000000104049824 */ /* 0x000fe400078e0a07 */
[----:B------:R-:W-:Y:S01]  /*b9c0*/  @!P1 VIADD R2, R2, 0x1 ;  /* 0x0000000102029836 */ /* 0x000fe20000000000 */
[----:B------:R-:W-:Y:S02]  /*b9d0*/  ISETP.NE.AND P1, PT, R0, RZ, PT ;  /* 0x000000ff0000720c */ /* 0x000fe40003f25270 */
[----:B------:R-:W-:-:S13]  /*b9e0*/  ISETP.GE.U32.AND P0, PT, R4, R7, PT ;  /* 0x000000070400720c */ /* 0x000fda0003f06070 */
[----:B------:R-:W-:-:S04]  /*b9f0*/  @P0 VIADD R2, R2, 0x1 ;  /* 0x0000000102020836 */ /* 0x000fc80000000000 */
[----:B------:R-:W-:Y:S01]  /*ba00*/  @!P2 IMAD.MOV R2, RZ, RZ, -R2 ;  /* 0x000000ffff02a224 */ /* 0x000fe200078e0a02 */
[----:B------:R-:W-:-:S04]  /*ba10*/  @!P1 LOP3.LUT R2, RZ, R0, RZ, 0x33, !PT ;  /* 0x00000000ff029212 */ /* 0x000fc800078e33ff */
[----:B------:R-:W-:Y:S01]  /*ba20*/  R2UR UR38, R2 ;  /* 0x00000000022672ca */ /* 0x000fe200000e0000 */
[----:B------:R-:W-:-:S04]  /*ba30*/  IMAD.MOV R3, RZ, RZ, -R2 ;  /* 0x000000ffff037224 */ /* 0x000fc800078e0a02 */
[----:B------:R-:W-:-:S05]  /*ba40*/  IMAD R0, R0, R3, R9 ;  /* 0x0000000300007224 */ /* 0x000fca00078e0209 */
[----:B------:R1:W-:Y:S01]  /*ba50*/  STL [R1+0x24], R0 ;  /* 0x0000240001007387 */ /* 0x0003e20000100800 */
[----:B------:R-:W-:Y:S05]  /*ba60*/  BRA `(.L_x_174) ;  /* 0x00000000000c7947 */ /* 0x000fea0003800000 */
.L_x_169:
[----:B------:R0:W-:Y:S01]  /*ba70*/  STL [R1+0x20], R4 ;  /* 0x0000200401007387 */ /* 0x0001e20000100800 */
[----:B------:R-:W-:-:S03]  /*ba80*/  UMOV UR38, URZ ;  /* 0x0000003f00267c82 */ /* 0x000fc60008000000 */
[----:B------:R0:W-:Y:S02]  /*ba90*/  STL [R1+0x24], RZ ;  /* 0x000024ff01007387 */ /* 0x0001e40000100800 */
.L_x_174:
[----:B------:R-:W2:Y:S04]  /*baa0*/  LDL R2, [R1+0x24] ;  /* 0x0000240001027983 */ /* 0x000ea80000100800 */
[----:B0-----:R-:W3:Y:S01]  /*bab0*/  LDL R4, [R1+0x20] ;  /* 0x0000200001047983 */ /* 0x001ee20000100800 */
[----:B------:R-:W-:-:S13]  /*bac0*/  ISETP.NE.AND P0, PT, R5, RZ, PT ;  /* 0x000000ff0500720c */ /* 0x000fda0003f05270 */
[----:B------:R-:W0:Y:S01]  /*bad0*/  @!P0 S2R R3, SR_CgaCtaId ;  /* 0x0000000000038919 */ /* 0x000e220000008800 */
[----:B-1----:R-:W-:Y:S01]  /*bae0*/  @!P0 MOV R0, 0x400 ;  /* 0x0000040000008802 */ /* 0x002fe20000000f00 */
[----:B------:R-:W-:Y:S02]  /*baf0*/  IMAD.U32 R6, RZ, RZ, UR38 ;  /* 0x00000026ff067e24 */ /* 0x000fe4000f8e00ff */
[----:B------:R-:W-:Y:S01]  /*bb00*/  IMAD.U32 R7, RZ, RZ, UR52 ;  /* 0x00000034ff077e24 */ /* 0x000fe2000f8e00ff */
[----:B0-----:R-:W-:Y:S01]  /*bb10*/  @!P0 LEA R0, R3, R0, 0x18 ;  /* 0x0000000003008211 */ /* 0x001fe200078ec0ff */
[----:B--2---:R-:W-:-:S05]  /*bb20*/  IMAD.MOV.U32 R5, RZ, RZ, R2 ;  /* 0x000000ffff057224 */ /* 0x004fca00078e0002 */
[----:B---3--:R2:W-:Y:S01]  /*bb30*/  @!P0 STS.128 [R0+0x388d0], R4 ;  /* 0x0388d00400008388 */ /* 0x0085e20000000c00 */
[----:B------:R-:W-:Y:S06]  /*bb40*/  BAR.ARV 0x5, 0x180 ;  /* 0x0146000000007b1d */ /* 0x000fec0000002000 */
.L_x_167:
[----:B--2---:R-:W-:Y:S01]  /*bb50*/  IMAD.MOV.U32 R0, RZ, RZ, 0x1 ;  /* 0x00000001ff007424 */ /* 0x004fe200078e00ff */
[----:B------:R-:W-:Y:S01]  /*bb60*/  ULDC UR4, c[0x0][0xc14] ;  /* 0x0003050000047ab9 */ /* 0x000fe20000000800 */
[----:B------:R2:W-:Y:S01]  /*bb70*/  STL [R1+0x38], RZ ;  /* 0x000038ff01007387 */ /* 0x0005e20000100800 */
[----:B------:R-:W-:-:S03]  /*bb80*/  UISETP.GE.AND UP0, UPT, UR52, UR4, UPT ;  /* 0x000000043400728c */ /* 0x000fc6000bf06270 */
[----:B------:R2:W-:Y:S03]  /*bb90*/  STL [R1+0xc], R0 ;  /* 0x00000c0001007387 */ /* 0x0005e60000100800 */
[----:B------:R-:W-:Y:S01]  /*bba0*/  PLOP3.LUT P0, PT, PT, PT, UP0, 0x80, 0x0 ;  /* 0x000000000000781c */ /* 0x000fe20003f0f008 */
[----:B------:R2:W-:-:S12]  /*bbb0*/  STL [R1+0x8], RZ ;  /* 0x000008ff01007387 */ /* 0x0005d80000100800 */
[----:B--2---:R-:W-:Y:S05]  /*bbc0*/  @P0 BRA `(.L_x_175) ;  /* 0x0000004000480947 */ /* 0x004fea0003800000 */
[----:B------:R-:W0:Y:S01]  /*bbd0*/  S2R R0, SR_TID.X ;  /* 0x0000000000007919 */ /* 0x000e220000002100 */
[----:B------:R-:W-:Y:S01]  /*bbe0*/  ULDC UR50, c[0x0][0xc] ;  /* 0x0000030000327ab9 */ /* 0x000fe20000000800 */
[----:B------:R-:W-:Y:S01]  /*bbf0*/  ULOP3.LUT UR42, UR40, 0x1, URZ, 0xfc, !UPT ;  /* 0x00000001282a7892 */ /* 0x000fe2000f8efc3f */
[----:B------:R-:W2:Y:S01]  /*bc00*/  S2R R6, SR_TID.X ;  /* 0x0000000000067919 */ /* 0x000ea20000002100 */
[----:B------:R-:W-:Y:S01]  /*bc10*/  ULOP3.LUT UR51, UR40, 0x2, URZ, 0xfc, !UPT ;  /* 0x0000000228337892 */ /* 0x000fe2000f8efc3f */
[----:B------:R-:W-:Y:S01]  /*bc20*/  ULDC.64 UR54, c[0x0][0x198] ;  /* 0x0000660000367ab9 */ /* 0x000fe20000000a00 */
[----:B0-----:R-:W-:Y:S01]  /*bc30*/  LOP3.LUT R2, R0, 0x7f, RZ, 0xc0, !PT ;  /* 0x0000007f00027812 */ /* 0x001fe200078ec0ff */
[----:B--2---:R-:W-:-:S03]  /*bc40*/  IMAD.SHL.U32 R0, R6, 0x80, RZ ;  /* 0x0000008006007824 */ /* 0x004fc600078e00ff */
[----:B------:R-:W-:Y:S01]  /*bc50*/  SHF.R.U32.HI R3, RZ, 0x5, R2 ;  /* 0x00000005ff037819 */ /* 0x000fe20000011602 */
[C---:B-1----:R-:W-:Y:S01]  /*bc60*/  IMAD.SHL.U32 R4, R6.reuse, 0x10, RZ ;  /* 0x0000001006047824 */ /* 0x042fe200078e00ff */
[----:B------:R-:W-:Y:S02]  /*bc70*/  R2P PR, R6, 0x6 ;  /* 0x0000000606007804 */ /* 0x000fe40000000000 */
[----:B------:R-:W-:Y:S02]  /*bc80*/  LOP3.LUT R2, R0, 0x380, RZ, 0xc0, !PT ;  /* 0x0000038000027812 */ /* 0x000fe400078ec0ff */
        /* <DEDUP_REMOVED lines=12> */
[----:B------:R-:W-:Y:S01]  /*bd50*/  SEL R2, R2, 0xffffffe0, !P1 ;  /* 0xffffffe002027807 */ /* 0x000fe20004800000 */
[----:B0-----:R-:W-:-:S05]  /*bd60*/  IMAD.MOV.U32 R0, RZ, RZ, 0x40 ;  /* 0x00000040ff007424 */ /* 0x001fca00078e00ff */
[----:B------:R-:W-:Y:S01]  /*bd70*/  SEL R3, R0, 0xffffffc0, !P2 ;  /* 0xffffffc000037807 */ /* 0x000fe20005000000 */
[----:B------:R-:W-:-:S04]  /*bd80*/  IMAD.MOV.U32 R0, RZ, RZ, 0x1 ;  /* 0x00000001ff007424 */ /* 0x000fc800078e00ff */
[----:B------:R0:W-:Y:S04]  /*bd90*/  STL [R1+0x18], R3 ;  /* 0x0000180301007387 */ /* 0x0001e80000100800 */
[----:B------:R0:W-:Y:S04]  /*bda0*/  STL [R1+0x14], R2 ;  /* 0x0000140201007387 */ /* 0x0001e80000100800 */
[----:B------:R0:W-:Y:S04]  /*bdb0*/  STL [R1+0x8], RZ ;  /* 0x000008ff01007387 */ /* 0x0001e80000100800 */
[----:B------:R0:W-:Y:S04]  /*bdc0*/  STL [R1+0xc], R0 ;  /* 0x00000c0001007387 */ /* 0x0001e80000100800 */
[----:B------:R0:W-:Y:S02]  /*bdd0*/  STL [R1+0x38], RZ ;  /* 0x000038ff01007387 */ /* 0x0001e40000100800 */
.L_x_235:
[----:B------:R-:W-:Y:S01]  /*bde0*/  ULDC.64 UR4, c[0x0][0xc60] ;  /* 0x0003180000047ab9 */ /* 0x000fe20000000a00 */
[----:B------:R-:W-:Y:S01]  /*bdf0*/  ULDC.64 UR6, c[0x0][0xa28] ;  /* 0x00028a0000067ab9 */ /* 0x000fe20000000a00 */
[----:B------:R-:W-:Y:S01]  /*be00*/  UIMAD.WIDE UR4, UR52, 0x4, UR4 ;  /* 0x00000004340478a5 */ /* 0x000fe2000f8e0204 */
[----:B------:R-:W-:Y:S01]  /*be10*/  ULDC.64 UR10, c[0x0][0xa20] ;  /* 0x00028800000a7ab9 */ /* 0x000fe20000000a00 */
[----:B------:R-:W-:Y:S01]  /*be20*/  IMAD.MOV.U32 R17, RZ, RZ, RZ ;  /* 0x000000ffff117224 */ /* 0x000fe200078e00ff */
[----:B------:R-:W-:-:S03]  /*be30*/  ULDC UR44, c[0x0][0x2e0] ;  /* 0x0000b800002c7ab9 */ /* 0x000fc60000000800 */
[----:B0-----:R-:W-:Y:S02]  /*be40*/  IMAD.U32 R2, RZ, RZ, UR4 ;  /* 0x00000004ff027e24 */ /* 0x001fe4000f8e00ff */
[----:B------:R-:W-:Y:S01]  /*be50*/  IMAD.U32 R3, RZ, RZ, UR5 ;  /* 0x00000005ff037e24 */ /* 0x000fe2000f8e00ff */
[----:B------:R-:W-:-:S04]  /*be60*/  ULDC.64 UR4, c[0x0][0xa00] ;  /* 0x0002800000047ab9 */ /* 0x000fc80000000a00 */
[----:B--2---:R-:W2:Y:S01]  /*be70*/  LDG.E R2, desc[UR46][R2.64] ;  /* 0x0000002e02027981 */ /* 0x004ea2000c1e1900 */
[----:B------:R-:W-:Y:S02]  /*be80*/  UISETP.NE.U32.AND UP0, UPT, UR4, URZ, UPT ;  /* 0x0000003f0400728c */ /* 0x000fe4000bf05070 */
[----:B------:R-:W-:Y:S02]  /*be90*/  UISETP.NE.U32.AND UP1, UPT, UR6, URZ, UPT ;  /* 0x0000003f0600728c */ /* 0x000fe4000bf25070 */
[----:B------:R-:W-:Y:S02]  /*bea0*/  UISETP.NE.AND.EX UP0, UPT, UR5, URZ, UPT, UP0 ;  /* 0x0000003f0500728c */ /* 0x000fe4000bf05300 */
[----:B------:R-:W-:-:S04]  /*beb0*/  UISETP.NE.AND.EX UP1, UPT, UR7, URZ, UPT, UP1 ;  /* 0x0000003f0700728c */ /* 0x000fc8000bf25310 */
[----:B------:R-:W-:Y:S02]  /*bec0*/  PLOP3.LUT P0, PT, PT, PT, UP0, 0x80, 0x0 ;  /* 0x000000000000781c */ /* 0x000fe40003f0f008 */
[----:B------:R-:W-:Y:S01]  /*bed0*/  PLOP3.LUT P1, PT, PT, PT, UP1, 0x80, 0x0 ;  /* 0x000000000000781c */ /* 0x000fe20003f2f018 */
[----:B-1----:R-:W-:Y:S01]  /*bee0*/  IMAD.MOV.U32 R4, RZ, RZ, RZ ;  /* 0x000000ffff047224 */ /* 0x002fe200078e00ff */
[----:B--2---:R-:W-:-:S13]  /*bef0*/  R2UR UR49, R2 ;  /* 0x00000000023172ca */ /* 0x004fda00000e0000 */
[----:B------:R-:W-:Y:S02]  /*bf00*/  USHF.R.S32.HI UR8, URZ, 0x1f, UR49 ;  /* 0x0000001f3f087899 */ /* 0x000fe40008011431 */
[----:B------:R-:W-:-:S04]  /*bf10*/  @UP0 ULEA UR4, UP2, UR49, UR4, 0x2 ;  /* 0x0000000431040291 */ /* 0x000fc8000f84103f */
[----:B------:R-:W-:Y:S02]  /*bf20*/  @UP0 ULEA.HI.X UR5, UR49, UR5, UR8, 0x2, UP2 ;  /* 0x0000000531050291 */ /* 0x000fe400090f1408 */
[----:B------:R-:W-:Y:S01]  /*bf30*/  UISETP.NE.U32.AND UP0, UPT, UR10, URZ, UPT ;  /* 0x0000003f0a00728c */ /* 0x000fe2000bf05070 */
[----:B------:R-:W-:-:S03]  /*bf40*/  IMAD.U32 R2, RZ, RZ, UR4 ;  /* 0x00000004ff027e24 */ /* 0x000fc6000f8e00ff */
[----:B------:R-:W-:Y:S01]  /*bf50*/  UISETP.NE.AND.EX UP0, UPT, UR11, URZ, UPT, UP0 ;  /* 0x0000003f0b00728c */ /* 0x000fe2000bf05300 */
[----:B------:R-:W-:Y:S01]  /*bf60*/  IMAD.U32 R3, RZ, RZ, UR5 ;  /* 0x00000005ff037e24 */ /* 0x000fe2000f8e00ff */
[----:B------:R-:W-:Y:S02]  /*bf70*/  @UP1 ULEA UR4, UP2, UR49, UR6, 0x2 ;  /* 0x0000000631041291 */ /* 0x000fe4000f84103f */
[----:B------:R-:W-:Y:S02]  /*bf80*/  USHF.L.U32 UR45, UR49, 0x2, URZ ;  /* 0x00000002312d7899 */ /* 0x000fe4000800063f */
[----:B------:R-:W-:Y:S02]  /*bf90*/  @UP1 ULEA.HI.X UR5, UR49, UR7, UR8, 0x2, UP2 ;  /* 0x0000000731051291 */ /* 0x000fe400090f1408 */
[----:B------:R-:W-:Y:S01]  /*bfa0*/  USHF.L.U64.HI UR48, UR49, 0x2, UR8 ;  /* 0x0000000231307899 */ /* 0x000fe20008010208 */
[----:B------:R-:W-:Y:S01]  /*bfb0*/  PLOP3.LUT P2, PT, PT, PT, UP0, 0x80, 0x0 ;  /* 0x000000000000781c */ /* 0x000fe20003f4f008 */
[----:B------:R0:W5:Y:S01]  /*bfc0*/  @P0 LDG.E R17, desc[UR46][R2.64] ;  /* 0x0000002e02110981 */ /* 0x000162000c1e1900 */
[----:B------:R-:W-:Y:S01]  /*bfd0*/  @UP0 UIADD3 UR6, UP3, UR45, UR10, URZ ;  /* 0x0000000a2d060290 */ /* 0x000fe2000ff7e03f */
[----:B------:R-:W-:-:S03]  /*bfe0*/  ULDC.64 UR8, c[0x0][0xa08] ;  /* 0x0002820000087ab9 */ /* 0x000fc60000000a00 */
[----:B------:R-:W-:Y:S01]  /*bff0*/  @UP0 UIADD3.X UR7, UR48, UR11, URZ, UP3, !UPT ;  /* 0x0000000b30070290 */ /* 0x000fe20009ffe43f */
[----:B------:R-:W-:Y:S01]  /*c000*/  ISETP.NE.U32.AND P0, PT, RZ, UR8, PT ;  /* 0x00000008ff007c0c */ /* 0x000fe2000bf05070 */
[----:B------:R-:W-:Y:S01]  /*c010*/  UIADD3 UR8, UP0, UR45, UR8, URZ ;  /* 0x000000082d087290 */ /* 0x000fe2000ff1e03f */
[----:B0-----:R-:W-:Y:S02]  /*c020*/  IMAD.U32 R2, RZ, RZ, UR4 ;  /* 0x00000004ff027e24 */ /* 0x001fe4000f8e00ff */
[----:B------:R-:W-:Y:S01]  /*c030*/  IMAD.U32 R3, RZ, RZ, UR5 ;  /* 0x00000005ff037e24 */ /* 0x000fe2000f8e00ff */
[----:B------:R-:W-:Y:S01]  /*c040*/  ISETP.NE.AND.EX P0, PT, RZ, UR9, PT, P0 ;  /* 0x00000009ff007c0c */ /* 0x000fe2000bf05300 */
[----:B------:R-:W-:-:S03]  /*c050*/  UIADD3.X UR4, UR48, UR9, URZ, UP0, !UPT ;  /* 0x0000000930047290 */ /* 0x000fc600087fe43f */
[----:B------:R0:W2:Y:S02]  /*c060*/  @P1 LDG.E R0, desc[UR46][R2.64] ;  /* 0x0000002e02001981 */ /* 0x0000a4000c1e1900 */
[----:B0-----:R-:W-:Y:S02]  /*c070*/  IMAD.U32 R2, RZ, RZ, UR6 ;  /* 0x00000006ff027e24 */ /* 0x001fe4000f8e00ff */
[----:B------:R-:W-:-:S05]  /*c080*/  IMAD.U32 R3, RZ, RZ, UR7 ;  /* 0x00000007ff037e24 */ /* 0x000fca000f8e00ff */
[----:B------:R0:W3:Y:S02]  /*c090*/  @P2 LDG.E R5, desc[UR46][R2.64] ;  /* 0x0000002e02052981 */ /* 0x0000e4000c1e1900 */
[----:B0-----:R-:W-:Y:S02]  /*c0a0*/  IMAD.U32 R2, RZ, RZ, UR8 ;  /* 0x00000008ff027e24 */ /* 0x001fe4000f8e00ff */
[----:B------:R-:W-:Y:S01]  /*c0b0*/  IMAD.U32 R3, RZ, RZ, UR4 ;  /* 0x00000004ff037e24 */ /* 0x000fe2000f8e00ff */
[----:B------:R-:W-:-:S04]  /*c0c0*/  ULDC.64 UR4, c[0x0][0x3f8] ;  /* 0x0000fe0000047ab9 */ /* 0x000fc80000000a00 */
[----:B------:R0:W5:Y:S01]  /*c0d0*/  @P0 LDG.E R4, desc[UR46][R2.64] ;  /* 0x0000002e02040981 */ /* 0x000162000c1e1900 */
[----:B------:R-:W-:-:S03]  /*c0e0*/  UISETP.NE.U32.AND UP0, UPT, UR4, URZ, UPT ;  /* 0x0000003f0400728c */ /* 0x000fc6000bf05070 */
[----:B------:R-:W-:Y:S01]  /*c0f0*/  UMOV UR4, URZ ;  /* 0x0000003f00047c82 */ /* 0x000fe20008000000 */
[----:B------:R-:W-:-:S03]  /*c100*/  UISETP.NE.AND.EX UP0, UPT, UR5, URZ, UPT, UP0 ;  /* 0x0000003f0500728c */ /* 0x000fc6000bf05300 */
[----:B------:R-:W-:Y:S02]  /*c110*/  ULDC UR5, c[0x0][0x404] ;  /* 0x0001010000057ab9 */ /* 0x000fe40000000800 */
[----:B------:R-:W-:-:S04]  /*c120*/  USEL UR5, UR5, 0x1, UP0 ;  /* 0x0000000105057887 */ /* 0x000fc80008000000 */
[----:B------:R-:W-:Y:S01]  /*c130*/  UIMAD UR44, UR5, UR44, URZ ;  /* 0x0000002c052c72a4 */ /* 0x000fe2000f8e023f */
[----:B--2---:R-:W-:-:S06]  /*c140*/  @P1 R2UR UR4, R0 ;  /* 0x00000000000412ca */ /* 0x004fcc00000e0000 */
[----:B---3--:R-:W-:Y:S01]  /*c150*/  @P2 R2UR UR44, R5 ;  /* 0x00000000052c22ca */ /* 0x008fe200000e0000 */
[----:B0-----:R-:W-:-:S14]  /*c160*/  @P2 BRA `(.L_x_176) ;  /* 0x0000000000182947 */ /* 0x001fdc0003800000 */
[----:B------:R-:W-:Y:S05]  /*c170*/  @!P0 BRA `(.L_x_176) ;  /* 0x0000000000148947 */ /* 0x000fea0003800000 */
[----:B------:R-:W2:Y:S04]  /*c180*/  LDG.E R5, desc[UR46][R2.64] ;  /* 0x0000002e02057981 */ /* 0x000ea8000c1e1900 */
[----:B------:R-:W3:Y:S01]  /*c190*/  LDG.E R0, desc[UR46][R2.64+0x4] ;  /* 0x0000042e02007981 */ /* 0x000ee2000c1e1900 */
[----:B--2---:R-:W-:Y:S02]  /*c1a0*/  R2UR UR5, R5 ;  /* 0x00000000050572ca */ /* 0x004fe400000e0000 */
[----:B---3--:R-:W-:-:S13]  /*c1b0*/  R2UR UR44, R0 ;  /* 0x00000000002c72ca */ /* 0x008fda00000e0000 */
[----:B------:R-:W-:-:S12]  /*c1c0*/  UIADD3 UR44, -UR5, UR44, URZ ;  /* 0x0000002c052c7290 */ /* 0x000fd8000fffe13f */
.L_x_176:
[----:B-----5:R-:W-:Y:S01]  /*c1d0*/  VIADD R0, R4, UR4 ;  /* 0x0000000404007c36 */ /* 0x020fe20008000000 */
[----:B------:R-:W-:Y:S01]  /*c1e0*/  UIADD3 UR44, -UR4, UR44, URZ ;  /* 0x0000002c042c7290 */ /* 0x000fe2000fffe13f */
[----:B------:R-:W-:Y:S03]  /*c1f0*/  BSSY B6, `(.L_x_177) ;  /* 0x000030b000067945 */ /* 0x000fe60003800000 */
[----:B------:R0:W-:Y:S01]  /*c200*/  STL [R1+0x28], R0 ;  /* 0x0000280001007387 */ /* 0x0001e20000100800 */
[----:B------:R-:W-:Y:S02]  /*c210*/  UIADD3 UR43, UR44, 0x7f, URZ ;  /* 0x0000007f2c2b7890 */ /* 0x000fe4000fffe03f */
[----:B------:R-:W-:Y:S02]  /*c220*/  ISETP.LT.AND P0, PT, RZ, UR44, PT ;  /* 0x0000002cff007c0c */ /* 0x000fe4000bf01270 */
[----:B------:R-:W-:-:S04]  /*c230*/  USHF.R.S32.HI UR5, URZ, 0x1f, UR43 ;  /* 0x0000001f3f057899 */ /* 0x000fc8000801142b */
[----:B------:R-:W-:-:S07]  /*c240*/  ULEA.HI UR43, UR5, UR43, URZ, 0x7 ;  /* 0x0000002b052b7291 */ /* 0x000fce000f8f383f */
[----:B0-----:R-:W-:Y:S05]  /*c250*/  @P0 BRA `(.L_x_178) ;  /* 0x0000000000480947 */ /* 0x001fea0003800000 */
[----:B------:R-:W0:Y:S02]  /*c260*/  S2R R0, SR_TID.X ;  /* 0x0000000000007919 */ /* 0x000e240000002100 */
[----:B0-----:R-:W-:-:S04]  /*c270*/  LOP3.LUT R0, R0, 0x7f, RZ, 0xc0, !PT ;  /* 0x0000007f00007812 */ /* 0x001fc800078ec0ff */
[----:B------:R-:W-:-:S13]  /*c280*/  ISETP.NE.AND P0, PT, R0, RZ, PT ;  /* 0x000000ff0000720c */ /* 0x000fda0003f05270 */
[----:B------:R-:W-:Y:S05]  /*c290*/  @P0 BRA `(.L_x_179) ;  /* 0x0000003000000947 */ /* 0x000fea0003800000 */
[----:B------:R-:W0:Y:S01]  /*c2a0*/  S2R R5, SR_LANEID ;  /* 0x0000000000057919 */ /* 0x000e220000000000 */
[----:B------:R-:W-:Y:S01]  /*c2b0*/  VOTEU.ANY UR4, UPT, PT ;  /* 0x0000000000047886 */ /* 0x000fe200038e0100 */
[----:B------:R-:W1:Y:S01]  /*c2c0*/  LDC.64 R2, c[0x0][0xc38] ;  /* 0x00030e00ff027b82 */ /* 0x000e620000000a00 */
[----:B------:R-:W0:Y:S02]  /*c2d0*/  FLO.U32 R0, UR4 ;  /* 0x0000000400007d00 */ /* 0x000e2400080e0000 */
[----:B0-----:R-:W-:-:S06]  /*c2e0*/  ISETP.EQ.U32.AND P0, PT, R0, R5, PT ;  /* 0x000000050000720c */ /* 0x001fcc0003f02070 */
[----:B------:R-:W1:Y:S07]  /*c2f0*/  POPC R5, UR4 ;  /* 0x0000000400057d09 */ /* 0x000e6e0008000000 */
[----:B-1----:R-:W2:Y:S01]  /*c300*/  @P0 ATOMG.E.ADD.STRONG.GPU PT, R3, desc[UR46][R2.64], R5 ;  /* 0x00000005020309a8 */ /* 0x002ea200081ee1ee */
[----:B------:R-:W0:Y:S02]  /*c310*/  S2R R4, SR_LTMASK ;  /* 0x0000000000047919 */ /* 0x000e240000003900 */
[----:B0-----:R-:W-:-:S04]  /*c320*/  LOP3.LUT R4, R4, UR4, RZ, 0xc0, !PT ;  /* 0x0000000404047c12 */ /* 0x001fc8000f8ec0ff */
[----:B------:R-:W0:Y:S01]  /*c330*/  POPC R7, R4 ;  /* 0x0000000400077309 */ /* 0x000e220000000000 */
[----:B--2---:R-:W0:Y:S02]  /*c340*/  SHFL.IDX PT, R0, R3, R0, 0x1f ;  /* 0x00001f0003007589 */ /* 0x004e2400000e0000 */
[----:B0-----:R-:W-:-:S05]  /*c350*/  IADD3 R0, R0, UR50, R7 ;  /* 0x0000003200007c10 */ /* 0x001fca000fffe007 */
[----:B------:R2:W-:Y:S01]  /*c360*/  STL [R1+0x20], R0 ;  /* 0x0000200001007387 */ /* 0x0005e20000100800 */
[----:B------:R-:W-:Y:S05]  /*c370*/  BRA `(.L_x_179) ;  /* 0x0000002c00c87947 */ /* 0x000fea0003800000 */
.L_x_178:
[----:B------:R-:W0:Y:S01]  /*c380*/  S2UR UR4, SR_CgaCtaId ;  /* 0x00000000000479c3 */ /* 0x000e220000008800 */
[----:B------:R-:W-:Y:S02]  /*c390*/  UMOV UR41, 0x400 ;  /* 0x0000040000297882 */ /* 0x000fe40000000000 */
[----:B0-----:R-:W-:-:S04]  /*c3a0*/  ULEA UR41, UR4, UR41, 0x18 ;  /* 0x0000002904297291 */ /* 0x001fc8000f8ec03f */
        /* <DEDUP_REMOVED lines=9> */
[----:B------:R-:W0:Y:S01]  /*c440*/  LDC.64 R2, c[0x4][R2] ;  /* 0x0100000002027b82 */ /* 0x000e220000000a00 */
        /* <DEDUP_REMOVED lines=9> */
[----:B0-----:R-:W-:Y:S05]  /*c4e0*/  CALL.ABS.NOINC R2 ;  /* 0x0000000002007343 */ /* 0x001fea0003c00000 */
.L_x_180:
[----:B------:R-:W2:Y:S01]  /*c4f0*/  LDL.LU R2, [R1+0x34] ;  /* 0x0000340001027983 */ /* 0x000ea20000300800 */
[----:B------:R-:W-:-:S06]  /*c500*/  UIADD3 UR4, UR41, 0x10400, URZ ;  /* 0x0001040029047890 */ /* 0x000fcc000fffe03f */
[----:B------:R-:W-:-:S05]  /*c510*/  IMAD.U32 R16, RZ, RZ, UR4 ;  /* 0x00000004ff107e24 */ /* 0x000fca000f8e00ff */
[----:B------:R-:W-:Y:S02]  /*c520*/  LOP3.LUT P0, RZ, R16, 0x3ff, RZ, 0xc0, !PT ;  /* 0x000003ff10ff7812 */ /* 0x000fe4000780c0ff */
[----:B--2---:R-:W-:-:S11]  /*c530*/  LOP3.LUT R2, R2, 0xfffffffe, RZ, 0xc0, !PT ;  /* 0xfffffffe02027812 */ /* 0x004fd600078ec0ff */
[----:B------:R-:W-:-:S05]  /*c540*/  @P0 LOP3.LUT R2, R2, 0x1, RZ, 0xfc, !PT ;  /* 0x0000000102020812 */ /* 0x000fca00078efcff */
[----:B------:R0:W-:Y:S01]  /*c550*/  STL [R1+0x34], R2 ;  /* 0x0000340201007387 */ /* 0x0001e20000100800 */
[----:B------:R-:W-:Y:S05]  /*c560*/  @!P0 BRA `(.L_x_181) ;  /* 0x0000000000408947 */ /* 0x000fea0003800000 */
[----:B0-----:R-:W-:Y:S01]  /*c570*/  MOV R2, 0x0 ;  /* 0x0000000000027802 */ /* 0x001fe20000000f00 */
        /* <DEDUP_REMOVED lines=15> */
.L_x_181:
[----:B------:R-:W-:-:S04]  /*c670*/  UIADD3 UR4, UR41, 0x400, URZ ;  /* 0x0000040029047890 */ /* 0x000fc8000fffe03f */
[----:B------:R-:W-:-:S06]  /*c680*/  ULOP3.LUT UP0, URZ, UR4, 0x3ff, URZ, 0xc0, !UPT ;  /* 0x000003ff043f7892 */ /* 0x000fcc000f80c03f */
[----:B------:R-:W-:-:S13]  /*c690*/  PLOP3.LUT P0, PT, PT, PT, UP0, 0x80, 0x0 ;  /* 0x000000000000781c */ /* 0x000fda0003f0f008 */
        /* <DEDUP_REMOVED lines=17> */
.L_x_182:
[----:B------:R-:W-:-:S13]  /*c7b0*/  LOP3.LUT P6, RZ, R16, 0x3ff, RZ, 0xc0, !PT ;  /* 0x000003ff10ff7812 */ /* 0x000fda00078cc0ff */
        /* <DEDUP_REMOVED lines=17> */
.L_x_183:
[----:B------:R-:W1:Y:S01]  /*c8d0*/  LDC R0, c[0x0][0x428] ;  /* 0x00010a00ff007b82 */ /* 0x000e620000000800 */
[----:B------:R-:W-:Y:S01]  /*c8e0*/  ULDC.64 UR4, c[0x0][0x9f8] ;  /* 0x00027e0000047ab9 */ /* 0x000fe20000000a00 */
[----:B0-----:R-:W-:Y:S01]  /*c8f0*/  IMAD.U32 R2, RZ, RZ, UR38 ;  /* 0x00000026ff027e24 */ /* 0x001fe2000f8e00ff */
[----:B------:R-:W2:Y:S01]  /*c900*/  LDL.LU R18, [R1+0x24] ;  /* 0x0000240001127983 */ /* 0x000ea20000300800 */
[----:B------:R-:W-:Y:S01]  /*c910*/  UISETP.NE.U32.AND UP0, UPT, UR4, URZ, UPT ;  /* 0x0000003f0400728c */ /* 0x000fe2000bf05070 */
[----:B------:R-:W-:Y:S01]  /*c920*/  IMAD.U32 R10, RZ, RZ, UR49 ;  /* 0x00000031ff0a7e24 */ /* 0x000fe2000f8e00ff */
[----:B------:R-:W-:Y:S01]  /*c930*/  ULDC.64 UR10, c[0x0][0xa08] ;  /* 0x00028200000a7ab9 */ /* 0x000fe20000000a00 */
[----:B------:R-:W0:Y:S01]  /*c940*/  S2R R19, SR_TID.X ;  /* 0x0000000000137919 */ /* 0x000e220000002100 */
[----:B------:R-:W-:-:S06]  /*c950*/  UISETP.NE.AND.EX UP0, UPT, UR5, URZ, UPT, UP0 ;  /* 0x0000003f0500728c */ /* 0x000fcc000bf05300 */
[----:B------:R-:W-:-:S05]  /*c960*/  PLOP3.LUT P1, PT, PT, PT, UP0, 0x80, 0x0 ;  /* 0x000000000000781c */ /* 0x000fca0003f2f008 */
[----:B------:R-:W-:-:S04]  /*c970*/  @UP0 UIADD3 UR4, UP1, UR45, UR4, URZ ;  /* 0x000000042d040290 */ /* 0x000fc8000ff3e03f */
[----:B------:R-:W-:Y:S01]  /*c980*/  @UP0 UIADD3.X UR5, UR48, UR5, URZ, UP1, !UPT ;  /* 0x0000000530050290 */ /* 0x000fe20008ffe43f */
[----:B-1----:R-:W-:-:S13]  /*c990*/  ISETP.NE.AND P0, PT, R0, 0x1, PT ;  /* 0x000000010000780c */ /* 0x002fda0003f05270 */
[----:B------:R-:W1:Y:S01]  /*c9a0*/  @P0 LDC R0, c[0x0][0x42c] ;  /* 0x00010b00ff000b82 */ /* 0x000e620000000800 */
[----:B0-----:R-:W-:-:S07]  /*c9b0*/  LOP3.LUT R16, R19, 0x7f, RZ, 0xc0, !PT ;  /* 0x0000007f13107812 */ /* 0x001fce00078ec0ff */
[----:B------:R-:W0:Y:S01]  /*c9c0*/  @P0 LDC R3, c[0x0][0x430] ;  /* 0x00010c00ff030b82 */ /* 0x000e220000000800 */
[----:B-1----:R-:W-:-:S05]  /*c9d0*/  @P0 IMAD.HI.U32 R0, R0, UR38, RZ ;  /* 0x0000002600000c27 */ /* 0x002fca000f8e00ff */
[----:B0-----:R-:W-:Y:S01]  /*c9e0*/  @P0 SHF.R.U32.HI R2, RZ, R3, R0 ;  /* 0x00000003ff020219 */ /* 0x001fe20000011600 */
[----:B------:R-:W-:-:S04]  /*c9f0*/  IMAD.U32 R3, RZ, RZ, UR5 ;  /* 0x00000005ff037e24 */ /* 0x000fc8000f8e00ff */
[----:B------:R0:W-:Y:S02]  /*ca00*/  STL [R1+0x4], R2 ;  /* 0x0000040201007387 */ /* 0x0001e40000100800 */
[----:B0-----:R-:W-:Y:S01]  /*ca10*/  IMAD.U32 R2, RZ, RZ, UR4 ;  /* 0x00000004ff027e24 */ /* 0x001fe2000f8e00ff */
[----:B------:R-:W-:-:S04]  /*ca20*/  ULDC.64 UR4, c[0x0][0xa00] ;  /* 0x0002800000047ab9 */ /* 0x000fc80000000a00 */
[----:B------:R0:W3:Y:S01]  /*ca30*/  @P1 LDG.E R10, desc[UR46][R2.64] ;  /* 0x0000002e020a1981 */ /* 0x0000e2000c1e1900 */
[----:B------:R-:W-:Y:S01]  /*ca40*/  ISETP.NE.AND P1, PT, R16, RZ, PT ;  /* 0x000000ff1000720c */ /* 0x000fe20003f25270 */
[----:B------:R-:W-:Y:S01]  /*ca50*/  UMOV UR36, URZ ;  /* 0x0000003f00247c82 */ /* 0x000fe20008000000 */
[----:B------:R-:W-:Y:S01]  /*ca60*/  ISETP.NE.U32.AND P0, PT, RZ, UR4, PT ;  /* 0x00000004ff007c0c */ /* 0x000fe2000bf05070 */
[----:B------:R-:W-:Y:S01]  /*ca70*/  UMOV UR4, 0x80 ;  /* 0x0000008000047882 */ /* 0x000fe20000000000 */
[----:B------:R-:W-:Y:S01]  /*ca80*/  UMOV UR6, UR38 ;  /* 0x0000002600067c82 */ /* 0x000fe20008000000 */
[----:B------:R-:W-:Y:S02]  /*ca90*/  SHF.R.U32.HI R4, RZ, 0x5, R19 ;  /* 0x00000005ff047819 */ /* 0x000fe40000011613 */
[----:B------:R-:W-:Y:S01]  /*caa0*/  ISETP.NE.AND.EX P0, PT, RZ, UR5, PT, P0 ;  /* 0x00000005ff007c0c */ /* 0x000fe2000bf05300 */
[----:B0-----:R-:W0:Y:S01]  /*cab0*/  LDC.64 R2, c[0x0][0x3f8] ;  /* 0x0000fe00ff027b82 */ /* 0x001e220000000a00 */
[----:B------:R-:W-:-:S02]  /*cac0*/  LOP3.LUT R4, R4, 0x3, RZ, 0xc0, !PT ;  /* 0x0000000304047812 */ /* 0x000fc400078ec0ff */
[----:B------:R-:W-:Y:S02]  /*cad0*/  SEL R8, RZ, UR49, P0 ;  /* 0x00000031ff087c07 */ /* 0x000fe40008000000 */
[----:B------:R-:W-:Y:S02]  /*cae0*/  VOTEU.ALL UP1, P1 ;  /* 0x00000000003f7886 */ /* 0x000fe40000820000 */
[----:B------:R-:W-:-:S03]  /*caf0*/  R2UR UR39, R8 ;  /* 0x00000000082772ca */ /* 0x000fc600000e0000 */
[----:B------:R-:W-:-:S04]  /*cb00*/  @!UP1 UIADD3 UR8, UP0, UR54, 0x270, URZ ;  /* 0x0000027036089890 */ /* 0x000fc8000ff1e03f */
[----:B------:R-:W-:-:S06]  /*cb10*/  @!UP1 UIADD3.X UR9, URZ, UR55, URZ, UP0, !UPT ;  /* 0x000000373f099290 */ /* 0x000fcc00087fe43f */
[----:B------:R-:W-:Y:S01]  /*cb20*/  UMOV UR7, UR39 ;  /* 0x0000002700077c82 */ /* 0x000fe20008000000 */
[----:B0-----:R-:W-:Y:S01]  /*cb30*/  LOP3.LUT P0, RZ, R2, UR10, RZ, 0xfc, !PT ;  /* 0x0000000a02ff7c12 */ /* 0x001fe2000f80fcff */
[----:B------:R-:W-:-:S03]  /*cb40*/  UMOV UR10, 0xffffffff ;  /* 0xffffffff000a7882 */ /* 0x000fc60000000000 */
[----:B------:R-:W-:Y:S01]  /*cb50*/  LOP3.LUT P0, RZ, R3, UR11, RZ, 0xfc, P0 ;  /* 0x0000000b03ff7c12 */ /* 0x000fe2000800fcff */
[----:B--2---:R-:W-:-:S05]  /*cb60*/  IMAD R7, R18, 0x80, R17 ;  /* 0x0000008012077824 */ /* 0x004fca00078e0211 */
[----:B------:R-:W-:-:S13]  /*cb70*/  R2UR UR37, R7 ;  /* 0x00000000072572ca */ /* 0x000fda00000e0000 */
[----:B------:R-:W-:Y:S01]  /*cb80*/  UMOV UR5, UR37 ;  /* 0x0000002500057c82 */ /* 0x000fe20008000000 */
[----:B------:R0:W-:Y:S01]  /*cb90*/  @!UP1 UTMAPF.L2.4D [UR36], [UR8] ;  /* 0x00000024080095b8 */ /* 0x0001e20008018000 */
[----:B------:R0:W-:Y:S01]  /*cba0*/  @!UP1 UTMAPF.L2.4D [UR4], [UR8] ;  /* 0x00000004080095b8 */ /* 0x0001e20008018000 */
[----:B---3--:R-:W-:Y:S01]  /*cbb0*/  SHF.R.S32.HI R18, RZ, 0x1f, R10 ;  /* 0x0000001fff127819 */ /* 0x008fe2000001140a */
[----:B------:R0:W-:Y:S01]  /*cbc0*/  STL [R1+0x10], R10 ;  /* 0x0000100a01007387 */ /* 0x0001e20000100800 */
[----:B------:R-:W-:-:S03]  /*cbd0*/  SEL R0, R10, RZ, !P0 ;  /* 0x000000ff0a007207 */ /* 0x000fc60004000000 */
[----:B------:R0:W-:Y:S01]  /*cbe0*/  STL [R1+0x24], R18 ;  /* 0x0000241201007387 */ /* 0x0001e20000100800 */
[----:B------:R-:W-:Y:S05]  /*cbf0*/  BRA.DIV UR10, `(.L_x_184) ;  /* 0x000000360ab87947 */ /* 0x000fea000b800000 */
[----:B------:R1:W2:Y:S02]  /*cc00*/  SHFL.IDX PT, R14, R4, RZ, 0x1f ;  /* 0x00001fff040e7589 */ /* 0x0002a400000e0000 */
.L_x_254:
[----:B--2---:R-:W-:Y:S02]  /*cc10*/  ISETP.NE.AND P0, PT, R14, RZ, PT ;  /* 0x000000ff0e00720c */ /* 0x004fe40003f05270 */
[----:B------:R-:W-:-:S11]  /*cc20*/  PLOP3.LUT P6, PT, PT, PT, PT, 0x8, 0x0 ;  /* 0x000000000000781c */ /* 0x000fd60003fce170 */
[----:B------:R-:W-:Y:S05]  /*cc30*/  @P0 BRA `(.L_x_185) ;  /* 0x0000000400dc0947 */ /* 0x000fea0003800000 */
[----:B0-----:R-:W-:-:S06]  /*cc40*/  ULEA.HI.SX32 UR4, UR43, 0xffffffff, 0x19 ;  /* 0xffffffff2b047891 */ /* 0x001fcc000f8fca3f */
[----:B------:R-:W-:Y:S01]  /*cc50*/  IMAD.U32 R6, RZ, RZ, UR4 ;  /* 0x00000004ff067e24 */ /* 0x000fe2000f8e00ff */
[----:B------:R-:W-:-:S03]  /*cc60*/  UMOV UR4, 0xffffffff ;  /* 0xffffffff00047882 */ /* 0x000fc60000000000 */
[----:B------:R-:W-:Y:S05]  /*cc70*/  BRA.DIV UR4, `(.L_x_186) ;  /* 0x0000003604b87947 */ /* 0x000fea000b800000 */
[----:B------:R-:W-:-:S13]  /*cc80*/  ELECT P6, URZ, PT ;  /* 0x00000000003f782f */ /* 0x000fda00038c0000 */
.L_x_257:
[----:B------:R-:W-:Y:S05]  /*cc90*/  @!P6 BRA `(.L_x_187) ;  /* 0x000000040064e947 */ /* 0x000fea0003800000 */
[----:B------:R-:W-:-:S04]  /*cca0*/  ISETP.NE.U32.AND P0, PT, R2, RZ, PT ;  /* 0x000000ff0200720c */ /* 0x000fc80003f05070 */
[----:B------:R-:W-:-:S13]  /*ccb0*/  ISETP.NE.AND.EX P0, PT, R3, RZ, PT, P0 ;  /* 0x000000ff0300720c */ /* 0x000fda0003f05300 */
[----:B------:R-:W-:Y:S05]  /*ccc0*/  @!P0 BRA `(.L_x_188) ;  /* 0x0000000000488947 */ /* 0x000fea0003800000 */
[----:B------:R-:W0:Y:S01]  /*ccd0*/  LDC R9, c[0x0][0x41c] ;  /* 0x00010700ff097b82 */ /* 0x000e220000000800 */
[----:B------:R-:W-:Y:S01]  /*cce0*/  IMAD.MOV.U32 R0, RZ, RZ, R6 ;  /* 0x000000ffff007224 */ /* 0x000fe200078e0006 */
[----:B------:R-:W-:Y:S01]  /*ccf0*/  ULDC.64 UR4, c[0x0][0x408] ;  /* 0x0001020000047ab9 */ /* 0x000fe20000000a00 */
[----:B0-----:R-:W-:-:S13]  /*cd00*/  ISETP.NE.AND P0, PT, R9, 0x1, PT ;  /* 0x000000010900780c */ /* 0x001fda0003f05270 */
[----:B-1----:R-:W0:Y:S02]  /*cd10*/  @P0 LDC.64 R4, c[0x0][0x420] ;  /* 0x00010800ff040b82 */ /* 0x002e240000000a00 */
[----:B0-----:R-:W-:-:S05]  /*cd20*/  @P0 IMAD.HI.U32 R4, R6, R4, RZ ;  /* 0x0000000406040227 */ /* 0x001fca00078e00ff */
[----:B------:R-:W-:-:S04]  /*cd30*/  @P0 SHF.R.U32.HI R0, RZ, R5, R4 ;  /* 0x00000005ff000219 */ /* 0x000fc80000011604 */
[--C-:B------:R-:W-:Y:S01]  /*cd40*/  SHF.R.S32.HI R5, RZ, 0x1f, R0.reuse ;  /* 0x0000001fff057819 */ /* 0x100fe20000011400 */
[----:B------:R-:W-:-:S04]  /*cd50*/  IMAD.MOV R4, RZ, RZ, -R0 ;  /* 0x000000ffff047224 */ /* 0x000fc800078e0a00 */
[----:B------:R-:W-:Y:S02]  /*cd60*/  IMAD R6, R9, R4, R6 ;  /* 0x0000000409067224 */ /* 0x000fe400078e0206 */
[----:B------:R-:W-:Y:S02]  /*cd70*/  IMAD R9, R18, UR4, RZ ;  /* 0x0000000412097c24 */ /* 0x000fe4000f8e02ff */
[----:B------:R-:W-:Y:S02]  /*cd80*/  IMAD.MOV.U32 R4, RZ, RZ, R0 ;  /* 0x000000ffff047224 */ /* 0x000fe400078e0000 */
[C---:B------:R-:W-:Y:S02]  /*cd90*/  IMAD R0, R10.reuse, UR5, R9 ;  /* 0x000000050a007c24 */ /* 0x040fe4000f8e0209 */
[----:B------:R-:W-:-:S04]  /*cda0*/  IMAD.WIDE.U32 R4, R10, UR4, R4 ;  /* 0x000000040a047c25 */ /* 0x000fc8000f8e0004 */
[----:B------:R-:W-:Y:S01]  /*cdb0*/  IMAD.IADD R0, R5, 0x1, R0 ;  /* 0x0000000105007824 */ /* 0x000fe200078e0200 */
[----:B------:R-:W-:-:S04]  /*cdc0*/  LEA R2, P0, R4, R2, 0x2 ;  /* 0x0000000204027211 */ /* 0x000fc800078010ff */
[----:B------:R-:W-:-:S05]  /*cdd0*/  LEA.HI.X R3, R4, R3, R0, 0x2, P0 ;  /* 0x0000000304037211 */ /* 0x000fca00000f1400 */
[----:B------:R0:W5:Y:S04]  /*cde0*/  LDG.E R0, desc[UR46][R2.64] ;  /* 0x0000002e02007981 */ /* 0x000168000c1e1900 */
.L_x_188:
[----:B0-----:R-:W1:Y:S04]  /*cdf0*/  LDL R3, [R1+0x8] ;  /* 0x0000080001037983 */ /* 0x001e680000100800 */
[----:B------:R-:W2:Y:S01]  /*ce00*/  LDL R2, [R1+0xc] ;  /* 0x00000c0001027983 */ /* 0x000ea20000100800 */
[----:B------:R-:W-:Y:S02]  /*ce10*/  ISETP.NE.AND P0, PT, R16, RZ, PT ;  /* 0x000000ff1000720c */ /* 0x000fe40003f05270 */
[----:B-1----:R-:W-:Y:S02]  /*ce20*/  LEA R4, R3, UR41, 0x3 ;  /* 0x0000002903047c11 */ /* 0x002fe4000f8e18ff */
[----:B--2---:R-:W-:-:S04]  /*ce30*/  SHF.L.U32 R3, R2, 0x1f, RZ ;  /* 0x0000001f02037819 */ /* 0x004fc800000006ff */
[----:B------:R-:W0:Y:S02]  /*ce40*/  SYNCS.PHASECHK.TRANS64.TRYWAIT P2, [R4+URZ+0x38880], R3 ;  /* 0x03888003040075a7 */ /* 0x000e24000804017f */
[----:B0-----:R-:W-:Y:S05]  /*ce50*/  @!P2 BRA `(.L_x_189) ;  /* 0x000000340060a947 */ /* 0x001fea0003800000 */
.L_x_258:
[----:B------:R-:W-:Y:S05]  /*ce60*/  @P0 BRA `(.L_x_190) ;  /* 0x00000000001c0947 */ /* 0x000fea0003800000 */
[----:B------:R-:W1:Y:S01]  /*ce70*/  S2R R2, SR_TID.X ;  /* 0x0000000000027919 */ /* 0x000e620000002100 */
[----:B------:R-:W-:-:S04]  /*ce80*/  IMAD.MOV.U32 R5, RZ, RZ, 0x8000 ;  /* 0x00008000ff057424 */ /* 0x000fc800078e00ff */
[----:B------:R2:W-:Y:S01]  /*ce90*/  SYNCS.ARRIVE.TRANS64 RZ, [R4+URZ+0x38870], R5 ;  /* 0x0388700504ff79a7 */ /* 0x0005e2000800003f */
[----:B-1----:R-:W-:-:S04]  /*cea0*/  LOP3.LUT R2, R2, 0x1f, RZ, 0xc0, !PT ;  /* 0x0000001f02027812 */ /* 0x002fc800078ec0ff */
[----:B------:R-:W-:-:S13]  /*ceb0*/  ISETP.NE.AND P2, PT, R2, RZ, PT ;  /* 0x000000ff0200720c */ /* 0x000fda0003f45270 */
[----:B--2---:R-:W-:Y:S05]  /*cec0*/  @!P2 BRA `(.L_x_190) ;  /* 0x000000000004a947 */ /* 0x004fea0003800000 */
[----:B------:R-:W-:Y:S01]  /*ced0*/  BPT.TRAP 0x1 ;  /* 0x000000040000795c */ /* 0x000fe20000300000 */
.L_x_190:
[----:B------:R-:W2:Y:S04]  /*cee0*/  LDL R2, [R1+0x8] ;  /* 0x0000080001027983 */ /* 0x000ea80000100800 */
[----:B------:R-:W3:Y:S04]  /*cef0*/  LDL R9, [R1+0x28] ;  /* 0x0000280001097983 */ /* 0x000ee80000100800 */
[----:B------:R-:W4:Y:S01]  /*cf00*/  LDL R5, [R1+0x4] ;  /* 0x0000040001057983 */ /* 0x000f220000100800 */
[----:B------:R-:W-:Y:S01]  /*cf10*/  R2UR UR9, R4 ;  /* 0x00000000040972ca */ /* 0x000fe200000e0000 */
[----:B------:R-:W-:Y:S01]  /*cf20*/  UIADD3 UR4, UP0, UR54, 0x470, URZ ;  /* 0x0000047036047890 */ /* 0x000fe2000ff1e03f */
[----:B-----5:R-:W-:Y:S01]  /*cf30*/  R2UR UR13, R0 ;  /* 0x00000000000d72ca */ /* 0x020fe200000e0000 */
[----:B------:R-:W-:Y:S01]  /*cf40*/  UMOV UR10, URZ ;  /* 0x0000003f000a7c82 */ /* 0x000fe20008000000 */
[----:B------:R-:W-:Y:S01]  /*cf50*/  UMOV UR6, 0x0 ;  /* 0x0000000000067882 */ /* 0x000fe20000000000 */
[----:B------:R-:W-:Y:S01]  /*cf60*/  UIADD3.X UR5, URZ, UR55, URZ, UP0, !UPT ;  /* 0x000000373f057290 */ /* 0x000fe200087fe43f */
[----:B------:R-:W-:Y:S01]  /*cf70*/  UMOV UR7, 0x14f00000 ;  /* 0x14f0000000077882 */ /* 0x000fe20000000000 */
[----:B------:R-:W-:-:S06]  /*cf80*/  UMOV UR15, 0x80 ;  /* 0x00000080000f7882 */ /* 0x000fcc0000000000 */
[----:B------:R-:W-:Y:S01]  /*cf90*/  UIADD3 UR9, UR9, 0x38870, URZ ;  /* 0x0003887009097890 */ /* 0x000fe2000fffe03f */
[----:B--2---:R-:W-:-:S04]  /*cfa0*/  LEA R2, R2, UR41, 0xf ;  /* 0x0000002902027c11 */ /* 0x004fc8000f8e78ff */
[----:B------:R-:W-:Y:S01]  /*cfb0*/  R2UR UR14, R2 ;  /* 0x00000000020e72ca */ /* 0x000fe200000e0000 */
[----:B---3--:R-:W-:Y:S01]  /*cfc0*/  IMAD R6, R6, 0x80, R9 ;  /* 0x0000008006067824 */ /* 0x008fe200078e0209 */
[----:B----4-:R-:W-:-:S04]  /*cfd0*/  R2UR UR12, R5 ;  /* 0x00000000050c72ca */ /* 0x010fc800000e0000 */
[----:B------:R-:W-:-:S07]  /*cfe0*/  R2UR UR11, R6 ;  /* 0x00000000060b72ca */ /* 0x000fce00000e0000 */
[----:B------:R-:W-:Y:S02]  /*cff0*/  UIADD3 UR8, UR14, 0x10400, URZ ;  /* 0x000104000e087890 */ /* 0x000fe4000fffe03f */
[----:B------:R-:W-:-:S07]  /*d000*/  UIADD3 UR14, UR14, 0x14400, URZ ;  /* 0x000144000e0e7890 */ /* 0x000fce000fffe03f */
[----:B------:R1:W-:Y:S02]  /*d010*/  UTMALDG.4D [UR8], [UR4], desc[UR6] ;  /* 0x00000608040075b4 */ /* 0x0003e40008019000 */
[----:B-1----:R-:W-:Y:S01]  /*d020*/  UMOV UR8, UR14 ;  /* 0x0000000e00087c82 */ /* 0x002fe20008000000 */
[----:B------:R-:W-:Y:S02]  /*d030*/  UMOV UR10, UR15 ;  /* 0x0000000f000a7c82 */ /* 0x000fe40008000000 */
[----:B------:R1:W-:Y:S01]  /*d040*/  UTMALDG.4D [UR8], [UR4], desc[UR6] ;  /* 0x00000608040075b4 */ /* 0x0003e20008019000 */
[----:B------:R-:W2:Y:S02]  /*d050*/  SYNCS.PHASECHK.TRANS64.TRYWAIT P2, [R4+URZ+0x38840], R3 ;  /* 0x03884003040075a7 */ /* 0x000ea4000804017f */
[----:B-12---:R-:W-:Y:S05]  /*d060*/  @!P2 BRA `(.L_x_191) ;  /* 0x0000003000f0a947 */ /* 0x006fea0003800000 */
.L_x_259:
[----:B------:R-:W-:Y:S05]  /*d070*/  @P0 BRA `(.L_x_192) ;  /* 0x00000000001c0947 */ /* 0x000fea0003800000 */
[----:B------:R-:W2:Y:S01]  /*d080*/  S2R R5, SR_TID.X ;  /* 0x0000000000057919 */ /* 0x000ea20000002100 */
[----:B01----:R-:W-:-:S04]  /*d090*/  IMAD.MOV.U32 R3, RZ, RZ, 0x8000 ;  /* 0x00008000ff037424 */ /* 0x003fc800078e00ff */
[----:B------:R3:W-:Y:S01]  /*d0a0*/  SYNCS.ARRIVE.TRANS64 RZ, [R4+URZ+0x38830], R3 ;  /* 0x0388300304ff79a7 */ /* 0x0007e2000800003f */
[----:B--2---:R-:W-:-:S04]  /*d0b0*/  LOP3.LUT R5, R5, 0x1f, RZ, 0xc0, !PT ;  /* 0x0000001f05057812 */ /* 0x004fc800078ec0ff */
[----:B------:R-:W-:-:S13]  /*d0c0*/  ISETP.NE.AND P0, PT, R5, RZ, PT ;  /* 0x000000ff0500720c */ /* 0x000fda0003f05270 */
[----:B---3--:R-:W-:Y:S05]  /*d0d0*/  @!P0 BRA `(.L_x_192) ;  /* 0x0000000000048947 */ /* 0x008fea0003800000 */
[----:B------:R-:W-:Y:S01]  /*d0e0*/  BPT.TRAP 0x1 ;  /* 0x000000040000795c */ /* 0x000fe20000300000 */
.L_x_192:
[----:B01----:R-:W2:Y:S01]  /*d0f0*/  LDL R3, [R1+0x4] ;  /* 0x0000040001037983 */ /* 0x003ea20000100800 */
        /* <DEDUP_REMOVED lines=15> */
[----:B0-----:R-:W-:Y:S01]  /*d1f0*/  UMOV UR8, UR14 ;  /* 0x0000000e00087c82 */ /* 0x001fe20008000000 */
[----:B------:R-:W-:Y:S02]  /*d200*/  UMOV UR10, UR15 ;  /* 0x0000000f000a7c82 */ /* 0x000fe40008000000 */
[----:B------:R0:W-:Y:S02]  /*d210*/  UTMALDG.4D [UR8], [UR4], desc[UR6] ;  /* 0x00000608040075b4 */ /* 0x0001e40008019000 */
[----:B0-----:R-:W-:Y:S01]  /*d220*/  NOP ;  /* 0x0000000000007918 */ /* 0x001fe20000000000 */
.L_x_187:
        /* <DEDUP_REMOVED lines=11> */
[C---:B------:R-:W-:Y:S01]  /*d2e0*/  @P0 R2UR UR13, R8.reuse ;  /* 0x00000000080d02ca */ /* 0x040fe200000e0000 */
[----:B------:R-:W-:Y:S01]  /*d2f0*/  UMOV UR7, 0x12f00000 ;  /* 0x12f0000000077882 */ /* 0x000fe20000000000 */
[----:B------:R-:W-:Y:S01]  /*d300*/  @P0 R2UR UR19, R7 ;  /* 0x00000000071302ca */ /* 0x000fe200000e0000 */
[----:B------:R-:W-:Y:S01]  /*d310*/  UMOV UR10, URZ ;  /* 0x0000003f000a7c82 */ /* 0x000fe20008000000 */
[----:B------:R-:W-:Y:S01]  /*d320*/  @P0 R2UR UR21, R8 ;  /* 0x00000000081502ca */ /* 0x000fe200000e0000 */
[----:B------:R-:W-:Y:S01]  /*d330*/  UMOV UR12, UR38 ;  /* 0x00000026000c7c82 */ /* 0x000fe20008000000 */
[----:B------:R-:W-:Y:S01]  /*d340*/  UMOV UR18, 0x80 ;  /* 0x0000008000127882 */ /* 0x000fe20000000000 */
[----:B------:R-:W-:Y:S01]  /*d350*/  UMOV UR20, UR38 ;  /* 0x0000002600147c82 */ /* 0x000fe20008000000 */
[----:B------:R-:W-:Y:S01]  /*d360*/  UMOV UR17, UR9 ;  /* 0x0000000900117c82 */ /* 0x000fe20008000000 */
[----:B------:R2:W-:Y:S04]  /*d370*/  @P0 SYNCS.ARRIVE.TRANS64 RZ, [UR41+0x38800], R2 ;  /* 0x03880002ffff09a7 */ /* 0x0005e80008000029 */
[----:B------:R2:W-:Y:S04]  /*d380*/  UTMALDG.4D [UR8], [UR4], desc[UR6] ;  /* 0x00000608040075b4 */ /* 0x0005e80008019000 */
[----:B------:R2:W-:Y:S02]  /*d390*/  UTMALDG.4D [UR16], [UR4], desc[UR6] ;  /* 0x00000610040075b4 */ /* 0x0005e40008019000 */
[----:B--2---:R-:W-:Y:S01]  /*d3a0*/  NOP ;  /* 0x0000000000007918 */ /* 0x004fe20000000000 */
.L_x_185:
[----:B------:R-:W2:Y:S01]  /*d3b0*/  LDL.LU R3, [R1+0x38] ;  /* 0x0000380001037983 */ /* 0x000ea20000300800 */
[----:B------:R-:W-:Y:S01]  /*d3c0*/  BSSY B0, `(.L_x_193) ;  /* 0x0000009000007945 */ /* 0x000fe20003800000 */
[----:B--2---:R-:W-:-:S05]  /*d3d0*/  VIADD R3, R3, 0x1 ;  /* 0x0000000103037836 */ /* 0x004fca0000000000 */
[----:B------:R-:W-:Y:S01]  /*d3e0*/  LEA.HI R2, R3, R3, RZ, 0x1 ;  /* 0x0000000303027211 */ /* 0x000fe200078f08ff */
[----:B------:R2:W-:Y:S03]  /*d3f0*/  STL [R1+0x38], R3 ;  /* 0x0000380301007387 */ /* 0x0005e60000100800 */
[----:B------:R-:W-:-:S05]  /*d400*/  LOP3.LUT R2, R2, 0xfffffffe, RZ, 0xc0, !PT ;  /* 0xfffffffe02027812 */ /* 0x000fca00078ec0ff */
[----:B------:R-:W-:-:S05]  /*d410*/  IMAD.IADD R2, R3, 0x1, -R2 ;  /* 0x0000000103027824 */ /* 0x000fca00078e0a02 */
[----:B------:R-:W-:-:S04]  /*d420*/  SHF.L.U32 R2, R2, 0x1f, RZ ;  /* 0x0000001f02027819 */ /* 0x000fc800000006ff */
[----:B------:R-:W3:Y:S02]  /*d430*/  SYNCS.PHASECHK.TRANS64.TRYWAIT P0, [UR41+0x38820], R2 ;  /* 0x03882002ff0075a7 */ /* 0x000ee40008000169 */
[----:B--23--:R-:W-:Y:S05]  /*d440*/  @!P0 BRA `(.L_x_194) ;  /* 0x00000030000c8947 */ /* 0x00cfea0003800000 */
.L_x_260:
[----:B0-----:R-:W-:Y:S05]  /*d450*/  BSYNC B0 ;  /* 0x0000000000007941 */ /* 0x001fea0003800000 */
.L_x_193:
[----:B------:R-:W-:-:S06]  /*d460*/  UISETP.GE.AND UP0, UPT, UR44, 0x81, UPT ;  /* 0x000000812c00788c */ /* 0x000fcc000bf06270 */
[----:B------:R-:W-:-:S13]  /*d470*/  PLOP3.LUT P0, PT, PT, PT, UP0, 0x80, 0x0 ;  /* 0x000000000000781c */ /* 0x000fda0003f0f008 */
[----:B------:R-:W-:Y:S05]  /*d480*/  @!P0 BRA `(.L_x_195) ;  /* 0x0000001000c48947 */ /* 0x000fea0003800000 */
[----:B------:R0:W5:Y:S01]  /*d490*/  LDL.LU R6, [R1+0xc] ;  /* 0x00000c0001067983 */ /* 0x0001620000300800 */
[----:B------:R-:W-:-:S03]  /*d4a0*/  ULEA.HI.SX32 UR4, UR43, 0xfffffffe, 0x19 ;  /* 0xfffffffe2b047891 */ /* 0x000fc6000f8fca3f */
[----:B------:R0:W5:Y:S03]  /*d4b0*/  LDL.LU R7, [R1+0x8] ;  /* 0x0000080001077983 */ /* 0x0001660000300800 */
[----:B------:R-:W-:-:S07]  /*d4c0*/  IMAD.U32 R21, RZ, RZ, UR4 ;  /* 0x00000004ff157e24 */ /* 0x000fce000f8e00ff */
.L_x_217:
[----:B--23-5:R-:W-:Y:S01]  /*d4d0*/  VIADD R2, R7, 0x1 ;  /* 0x0000000107027836 */ /* 0x02cfe20000000000 */
[----:B------:R-:W-:Y:S05]  /*d4e0*/  YIELD ;  /* 0x0000000000007946 */ /* 0x000fea0003800000 */
[----:B------:R-:W-:Y:S01]  /*d4f0*/  ISETP.NE.AND P0, PT, R2, 0x2, PT ;  /* 0x000000020200780c */ /* 0x000fe20003f05270 */
[----:B------:R-:W-:Y:S03]  /*d500*/  BSSY B0, `(.L_x_196) ;  /* 0x000008e000007945 */ /* 0x000fe60003800000 */
[----:B------:R-:W-:-:S02]  /*d510*/  SEL R3, RZ, 0x1, P0 ;  /* 0x00000001ff037807 */ /* 0x000fc40000000000 */
[----:B-1----:R-:W-:Y:S02]  /*d520*/  SEL R10, R2, RZ, P0 ;  /* 0x000000ff020a7207 */ /* 0x002fe40000000000 */
[----:B------:R-:W-:-:S05]  /*d530*/  LOP3.LUT R9, R6, R3, RZ, 0x3c, !PT ;  /* 0x0000000306097212 */ /* 0x000fca00078e3cff */
[----:B------:R2:W-:Y:S04]  /*d540*/  STL [R1+0xc], R9 ;  /* 0x00000c0901007387 */ /* 0x0005e80000100800 */
[----:B------:R2:W-:Y:S01]  /*d550*/  STL [R1+0x8], R10 ;  /* 0x0000080a01007387 */ /* 0x0005e20000100800 */
[----:B------:R-:W-:Y:S05]  /*d560*/  @!P6 BRA `(.L_x_197) ;  /* 0x00000008001ce947 */ /* 0x000fea0003800000 */
[----:B------:R-:W-:Y:S01]  /*d570*/  ULDC.64 UR4, c[0x0][0x3f8] ;  /* 0x0000fe0000047ab9 */ /* 0x000fe20000000a00 */
[----:B------:R-:W-:Y:S01]  /*d580*/  IMAD.MOV.U32 R8, RZ, RZ, R21 ;  /* 0x000000ffff087224 */ /* 0x000fe200078e0015 */
[----:B------:R-:W-:-:S04]  /*d590*/  ISETP.NE.U32.AND P0, PT, RZ, UR4, PT ;  /* 0x00000004ff007c0c */ /* 0x000fc8000bf05070 */
[----:B------:R-:W-:-:S13]  /*d5a0*/  ISETP.NE.AND.EX P0, PT, RZ, UR5, PT, P0 ;  /* 0x00000005ff007c0c */ /* 0x000fda000bf05300 */
[----:B------:R-:W-:Y:S05]  /*d5b0*/  @!P0 BRA `(.L_x_198) ;  /* 0x00000000004c8947 */ /* 0x000fea0003800000 */
[----:B------:R-:W3:Y:S01]  /*d5c0*/  LDL R5, [R1+0x24] ;  /* 0x0000240001057983 */ /* 0x000ee20000100800 */
[----:B------:R-:W4:Y:S01]  /*d5d0*/  LDC R8, c[0x0][0x41c] ;  /* 0x00010700ff087b82 */ /* 0x000f220000000800 */
[----:B------:R-:W-:Y:S02]  /*d5e0*/  ULDC.64 UR6, c[0x0][0x408] ;  /* 0x0001020000067ab9 */ /* 0x000fe40000000a00 */
[----:B-1----:R-:W2:Y:S01]  /*d5f0*/  LDL R4, [R1+0x10] ;  /* 0x0000100001047983 */ /* 0x002ea20000100800 */
[----:B----4-:R-:W-:-:S13]  /*d600*/  ISETP.NE.AND P0, PT, R8, 0x1, PT ;  /* 0x000000010800780c */ /* 0x010fda0003f05270 */
[----:B------:R-:W1:Y:S02]  /*d610*/  @P0 LDC.64 R2, c[0x0][0x420] ;  /* 0x00010800ff020b82 */ /* 0x000e640000000a00 */
[----:B-1----:R-:W-:-:S04]  /*d620*/  @P0 IMAD.HI.U32 R0, R21, R2, RZ ;  /* 0x0000000215000227 */ /* 0x002fc800078e00ff */
[----:B------:R-:W-:Y:S01]  /*d630*/  IMAD.MOV.U32 R2, RZ, RZ, R21 ;  /* 0x000000ffff027224 */ /* 0x000fe200078e0015 */
[----:B------:R-:W-:-:S04]  /*d640*/  @P0 SHF.R.U32.HI R2, RZ, R3, R0 ;  /* 0x00000003ff020219 */ /* 0x000fc80000011600 */
[--C-:B------:R-:W-:Y:S01]  /*d650*/  SHF.R.S32.HI R3, RZ, 0x1f, R2.reuse ;  /* 0x0000001fff037819 */ /* 0x100fe20000011402 */
[----:B------:R-:W-:-:S04]  /*d660*/  IMAD.MOV R0, RZ, RZ, -R2 ;  /* 0x000000ffff007224 */ /* 0x000fc800078e0a02 */
[----:B------:R-:W-:Y:S02]  /*d670*/  IMAD R8, R8, R0, R21 ;  /* 0x0000000008087224 */ /* 0x000fe400078e0215 */
[----:B---3--:R-:W-:-:S04]  /*d680*/  IMAD R0, R5, UR6, RZ ;  /* 0x0000000605007c24 */ /* 0x008fc8000f8e02ff */
[C---:B--2---:R-:W-:Y:S02]  /*d690*/  IMAD R0, R4.reuse, UR7, R0 ;  /* 0x0000000704007c24 */ /* 0x044fe4000f8e0200 */
[----:B------:R-:W-:-:S04]  /*d6a0*/  IMAD.WIDE.U32 R2, R4, UR6, R2 ;  /* 0x0000000604027c25 */ /* 0x000fc8000f8e0002 */
[----:B------:R-:W-:Y:S01]  /*d6b0*/  IMAD.IADD R0, R0, 0x1, R3 ;  /* 0x0000000100007824 */ /* 0x000fe200078e0203 */
[----:B------:R-:W-:-:S04]  /*d6c0*/  LEA R4, P0, R2, UR4, 0x2 ;  /* 0x0000000402047c11 */ /* 0x000fc8000f8010ff */
[----:B------:R-:W-:-:S05]  /*d6d0*/  LEA.HI.X R5, R2, UR5, R0, 0x2, P0 ;  /* 0x0000000502057c11 */ /* 0x000fca00080f1400 */
[----:B------:R3:W5:Y:S04]  /*d6e0*/  LDG.E R0, desc[UR46][R4.64] ;  /* 0x0000002e04007981 */ /* 0x000768000c1e1900 */
.L_x_198:
[----:B-1-3--:R-:W-:Y:S01]  /*d6f0*/  LEA R4, R10, UR41, 0x3 ;  /* 0x000000290a047c11 */ /* 0x00afe2000f8e18ff */
[----:B------:R-:W1:Y:S01]  /*d700*/  S2R R2, SR_TID.X ;  /* 0x0000000000027919 */ /* 0x000e620000002100 */
[----:B------:R-:W-:Y:S01]  /*d710*/  SHF.L.U32 R3, R9, 0x1f, RZ ;  /* 0x0000001f09037819 */ /* 0x000fe200000006ff */
[----:B------:R-:W-:Y:S03]  /*d720*/  BSSY B1, `(.L_x_199) ;  /* 0x0000005000017945 */ /* 0x000fe60003800000 */
[----:B------:R-:W3:Y:S01]  /*d730*/  SYNCS.PHASECHK.TRANS64.TRYWAIT P0, [R4+URZ+0x38880], R3 ;  /* 0x03888003040075a7 */ /* 0x000ee2000800017f */
[----:B-1----:R-:W-:-:S04]  /*d740*/  LOP3.LUT R2, R2, 0x7f, RZ, 0xc0, !PT ;  /* 0x0000007f02027812 */ /* 0x002fc800078ec0ff */
[----:B------:R-:W-:Y:S01]  /*d750*/  ISETP.NE.AND P2, PT, R2, RZ, PT ;  /* 0x000000ff0200720c */ /* 0x000fe20003f45270 */
[----:B---3--:R-:W-:-:S12]  /*d760*/  @!P0 BRA `(.L_x_200) ;  /* 0x0000002c005c8947 */ /* 0x008fd80003800000 */
.L_x_261:
[----:B------:R-:W-:Y:S05]  /*d770*/  BSYNC B1 ;  /* 0x0000000000017941 */ /* 0x000fea0003800000 */
.L_x_199:
[----:B------:R-:W-:Y:S04]  /*d780*/  BSSY B1, `(.L_x_201) ;  /* 0x0000009000017945 */ /* 0x000fe80003800000 */
[----:B------:R-:W-:Y:S05]  /*d790*/  @P2 BRA `(.L_x_202) ;  /* 0x00000000001c2947 */ /* 0x000fea0003800000 */
[----:B------:R-:W3:Y:S02]  /*d7a0*/  S2R R2, SR_TID.X ;  /* 0x0000000000027919 */ /* 0x000ee40000002100 */
[----:B---3--:R-:W-:Y:S01]  /*d7b0*/  LOP3.LUT R5, R2, 0x1f, RZ, 0xc0, !PT ;  /* 0x0000001f02057812 */ /* 0x008fe200078ec0ff */
[----:B------:R-:W-:-:S03]  /*d7c0*/  IMAD.MOV.U32 R2, RZ, RZ, 0x8000 ;  /* 0x00008000ff027424 */ /* 0x000fc600078e00ff */
[----:B------:R-:W-:Y:S01]  /*d7d0*/  ISETP.NE.AND P0, PT, R5, RZ, PT ;  /* 0x000000ff0500720c */ /* 0x000fe20003f05270 */
[----:B------:R3:W-:-:S12]  /*d7e0*/  SYNCS.ARRIVE.TRANS64 RZ, [R4+URZ+0x38870], R2 ;  /* 0x0388700204ff79a7 */ /* 0x0007d8000800003f */
[----:B---3--:R-:W-:Y:S05]  /*d7f0*/  @!P0 BRA `(.L_x_202) ;  /* 0x0000000000048947 */ /* 0x008fea0003800000 */
[----:B------:R-:W-:Y:S01]  /*d800*/  BPT.TRAP 0x1 ;  /* 0x000000040000795c */ /* 0x000fe20000300000 */
.L_x_202:
[----:B------:R-:W-:Y:S05]  /*d810*/  BSYNC B1 ;  /* 0x0000000000017941 */ /* 0x000fea0003800000 */
.L_x_201:
[----:B------:R-:W3:Y:S04]  /*d820*/  LDL R2, [R1+0x8] ;  /* 0x0000080001027983 */ /* 0x000ee80000100800 */
[----:B--2---:R-:W2:Y:S04]  /*d830*/  LDL R9, [R1+0x4] ;  /* 0x0000040001097983 */ /* 0x004ea80000100800 */
[----:B------:R-:W4:Y:S01]  /*d840*/  LDL R5, [R1+0x28] ;  /* 0x0000280001057983 */ /* 0x000f220000100800 */
[----:B------:R-:W-:-:S05]  /*d850*/  IMAD.MOV.U32 R13, RZ, RZ, RZ ;  /* 0x000000ffff0d7224 */ /* 0x000fca00078e00ff */
[----:B------:R-:W-:Y:S01]  /*d860*/  R2UR UR10, R13 ;  /* 0x000000000d0a72ca */ /* 0x000fe200000e0000 */
[----:B------:R-:W-:Y:S01]  /*d870*/  UIADD3 UR4, UP0, UR54, 0x470, URZ ;  /* 0x0000047036047890 */ /* 0x000fe2000ff1e03f */
[----:B------:R-:W-:Y:S01]  /*d880*/  PLOP3.LUT P0, PT, PT, PT, PT, 0x80, 0x0 ;  /* 0x000000000000781c */ /* 0x000fe20003f0f070 */
[----:B------:R-:W-:Y:S01]  /*d890*/  UMOV UR6, 0x0 ;  /* 0x0000000000067882 */ /* 0x000fe20000000000 */
[----:B------:R-:W-:Y:S01]  /*d8a0*/  UMOV UR7, 0x14f00000 ;  /* 0x14f0000000077882 */ /* 0x000fe20000000000 */
[----:B------:R-:W-:Y:S01]  /*d8b0*/  UIADD3.X UR5, URZ, UR55, URZ, UP0, !UPT ;  /* 0x000000373f057290 */ /* 0x000fe200087fe43f */
[----:B---3--:R-:W-:Y:S02]  /*d8c0*/  LEA R2, R2, UR41, 0xf ;  /* 0x0000002902027c11 */ /* 0x008fe4000f8e78ff */
[----:B--2---:R-:W-:-:S03]  /*d8d0*/  R2UR UR12, R9 ;  /* 0x00000000090c72ca */ /* 0x004fc600000e0000 */
[----:B------:R-:W-:Y:S02]  /*d8e0*/  VIADD R9, R2, 0x10400 ;  /* 0x0001040002097836 */ /* 0x000fe40000000000 */
[----:B----4-:R-:W-:Y:S02]  /*d8f0*/  IMAD R8, R8, 0x80, R5 ;  /* 0x0000008008087824 */ /* 0x010fe400078e0205 */
[----:B------:R-:W-:-:S08]  /*d900*/  VIADD R5, R4, 0x38870 ;  /* 0x0003887004057836 */ /* 0x000fd00000000000 */
.L_x_203:
        /* <DEDUP_REMOVED lines=8> */
[----:B--2---:R-:W-:Y:S05]  /*d990*/  @P0 BRA.U.ANY `(.L_x_203) ;  /* 0xfffffffd00dc0947 */ /* 0x004fea000393ffff */
[----:B------:R-:W2:Y:S01]  /*d9a0*/  LDL R10, [R1+0x4] ;  /* 0x00000400010a7983 */ /* 0x000ea20000100800 */
[----:B------:R-:W-:Y:S01]  /*d9b0*/  IMAD.MOV.U32 R12, RZ, RZ, 0x80 ;  /* 0x00000080ff0c7424 */ /* 0x000fe200078e00ff */
[----:B------:R-:W-:Y:S01]  /*d9c0*/  PLOP3.LUT P0, PT, PT, PT, PT, 0x80, 0x0 ;  /* 0x000000000000781c */ /* 0x000fe20003f0f070 */
[----:B------:R-:W-:Y:S01]  /*d9d0*/  VIADD R9, R2, 0x14400 ;  /* 0x0001440002097836 */ /* 0x000fe20000000000 */
[----:B------:R-:W-:Y:S01]  /*d9e0*/  UMOV UR6, 0x0 ;  /* 0x0000000000067882 */ /* 0x000fe20000000000 */
[----:B------:R-:W-:Y:S01]  /*d9f0*/  UMOV UR7, 0x14f00000 ;  /* 0x14f0000000077882 */ /* 0x000fe20000000000 */
[----:B------:R-:W-:Y:S02]  /*da00*/  R2UR UR10, R12 ;  /* 0x000000000c0a72ca */ /* 0x000fe400000e0000 */
[----:B--2---:R-:W-:-:S15]  /*da10*/  R2UR UR12, R10 ;  /* 0x000000000a0c72ca */ /* 0x004fde00000e0000 */
.L_x_204:
        /* <DEDUP_REMOVED lines=8> */
[----:B--2---:R-:W-:Y:S05]  /*daa0*/  @P0 BRA.U.ANY `(.L_x_204) ;  /* 0xfffffffd00dc0947 */ /* 0x004fea000393ffff */
[----:B------:R-:W2:Y:S01]  /*dab0*/  SYNCS.PHASECHK.TRANS64.TRYWAIT P0, [R4+URZ+0x38840], R3 ;  /* 0x03884003040075a7 */ /* 0x000ea2000800017f */
[----:B------:R-:W-:Y:S04]  /*dac0*/  BSSY B1, `(.L_x_205) ;  /* 0x0000002000017945 */ /* 0x000fe80003800000 */
[----:B--2---:R-:W-:Y:S05]  /*dad0*/  @!P0 BRA `(.L_x_206) ;  /* 0x0000002800948947 */ /* 0x004fea0003800000 */
.L_x_262:
[----:B------:R-:W-:Y:S05]  /*dae0*/  BSYNC B1 ;  /* 0x0000000000017941 */ /* 0x000fea0003800000 */
.L_x_205:
[----:B------:R-:W-:Y:S01]  /*daf0*/  BSSY B1, `(.L_x_207) ;  /* 0x000000b000017945 */ /* 0x000fe20003800000 */
[----:B------:R-:W-:Y:S02]  /*db00*/  IMAD.MOV.U32 R10, RZ, RZ, 0x0 ;  /* 0x00000000ff0a7424 */ /* 0x000fe400078e00ff */
[----:B------:R-:W-:Y:S01]  /*db10*/  IMAD.MOV.U32 R11, RZ, RZ, 0x14f00000 ;  /* 0x14f00000ff0b7424 */ /* 0x000fe200078e00ff */
[----:B------:R-:W-:Y:S06]  /*db20*/  @P2 BRA `(.L_x_208) ;  /* 0x00000000001c2947 */ /* 0x000fec0003800000 */
[----:B------:R-:W3:Y:S01]  /*db30*/  S2R R5, SR_TID.X ;  /* 0x0000000000057919 */ /* 0x000ee20000002100 */
[----:B-12---:R-:W-:-:S04]  /*db40*/  IMAD.MOV.U32 R3, RZ, RZ, 0x8000 ;  /* 0x00008000ff037424 */ /* 0x006fc800078e00ff */
[----:B------:R4:W-:Y:S01]  /*db50*/  SYNCS.ARRIVE.TRANS64 RZ, [R4+URZ+0x38830], R3 ;  /* 0x0388300304ff79a7 */ /* 0x0009e2000800003f */
[----:B---3--:R-:W-:-:S04]  /*db60*/  LOP3.LUT R5, R5, 0x1f, RZ, 0xc0, !PT ;  /* 0x0000001f05057812 */ /* 0x008fc800078ec0ff */
[----:B------:R-:W-:-:S13]  /*db70*/  ISETP.NE.AND P0, PT, R5, RZ, PT ;  /* 0x000000ff0500720c */ /* 0x000fda0003f05270 */
[----:B----4-:R-:W-:Y:S05]  /*db80*/  @!P0 BRA `(.L_x_208) ;  /* 0x0000000000048947 */ /* 0x010fea0003800000 */
[----:B------:R-:W-:Y:S01]  /*db90*/  BPT.TRAP 0x1 ;  /* 0x000000040000795c */ /* 0x000fe20000300000 */
.L_x_208:
[----:B------:R-:W-:Y:S05]  /*dba0*/  BSYNC B1 ;  /* 0x0000000000017941 */ /* 0x000fea0003800000 */
.L_x_207:
[----:B-12---:R-:W2:Y:S01]  /*dbb0*/  LDL R3, [R1+0x4] ;  /* 0x0000040001037983 */ /* 0x006ea20000100800 */
[----:B------:R-:W-:Y:S01]  /*dbc0*/  R2UR UR10, R13 ;  /* 0x000000000d0a72ca */ /* 0x000fe200000e0000 */
[----:B------:R-:W-:Y:S01]  /*dbd0*/  UIADD3 UR4, UP0, UR54, 0x370, URZ ;  /* 0x0000037036047890 */ /* 0x000fe2000ff1e03f */
[----:B------:R-:W-:Y:S01]  /*dbe0*/  R2UR UR6, R10 ;  /* 0x000000000a0672ca */ /* 0x000fe200000e0000 */
[----:B------:R-:W-:Y:S01]  /*dbf0*/  VIADD R4, R4, 0x38830 ;  /* 0x0003883004047836 */ /* 0x000fe20000000000 */
[----:B------:R-:W-:Y:S01]  /*dc00*/  R2UR UR7, R11 ;  /* 0x000000000b0772ca */ /* 0x000fe200000e0000 */
[----:B------:R-:W-:Y:S01]  /*dc10*/  UIADD3.X UR5, URZ, UR55, URZ, UP0, !UPT ;  /* 0x000000373f057290 */ /* 0x000fe200087fe43f */
[----:B------:R-:W-:Y:S02]  /*dc20*/  PLOP3.LUT P0, PT, PT, PT, PT, 0x80, 0x0 ;  /* 0x000000000000781c */ /* 0x000fe40003f0f070 */
[----:B--2---:R-:W-:Y:S01]  /*dc30*/  R2UR UR12, R3 ;  /* 0x00000000030c72ca */ /* 0x004fe200000e0000 */
[----:B------:R-:W-:-:S14]  /*dc40*/  VIADD R3, R2, 0x28400 ;  /* 0x0002840002037836 */ /* 0x000fdc0000000000 */
.L_x_209:
        /* <DEDUP_REMOVED lines=16> */
.L_x_210:
        /* <DEDUP_REMOVED lines=9> */
.L_x_197:
[----:B------:R-:W-:Y:S05]  /*dde0*/  BSYNC B0 ;  /* 0x0000000000007941 */ /* 0x000fea0003800000 */
.L_x_196:
[----:B------:R-:W-:-:S06]  /*ddf0*/  UISETP.NE.AND UP0, UPT, UR42, 0x3, UPT ;  /* 0x000000032a00788c */ /* 0x000fcc000bf05270 */
[----:B------:R-:W-:-:S13]  /*de00*/  PLOP3.LUT P0, PT, PT, PT, UP0, 0x80, 0x0 ;  /* 0x000000000000781c */ /* 0x000fda0003f0f008 */
[----:B------:R-:W-:Y:S05]  /*de10*/  @!P0 BRA `(.L_x_211) ;  /* 0x0000000000048947 */ /* 0x000fea0003800000 */
[----:B------:R-:W-:Y:S01]  /*de20*/  BPT.TRAP 0x1 ;  /* 0x000000040000795c */ /* 0x000fe20000300000 */
.L_x_211:
        /* <DEDUP_REMOVED lines=9> */
.L_x_263:
[----:B------:R-:W-:Y:S05]  /*dec0*/  BSYNC B0 ;  /* 0x0000000000007941 */ /* 0x000fea0003800000 */
.L_x_212:
[----:B------:R-:W-:Y:S05]  /*ded0*/  @!P0 BRA `(.L_x_214) ;  /* 0x0000000000048947 */ /* 0x000fea0003800000 */
[----:B------:R-:W-:Y:S01]  /*dee0*/  BPT.TRAP 0x1 ;  /* 0x000000040000795c */ /* 0x000fe20000300000 */
.L_x_214:
[----:B---3--:R-:W3:Y:S01]  /*def0*/  LDL R3, [R1] ;  /* 0x0000000001037983 */ /* 0x008ee20000100800 */
[----:B------:R-:W-:Y:S01]  /*df00*/  SHF.L.U32 R2, R6, 0x1f, RZ ;  /* 0x0000001f06027819 */ /* 0x000fe200000006ff */
[----:B------:R-:W-:-:S03]  /*df10*/  IMAD.SHL.U32 R12, R7, 0x8000, RZ ;  /* 0x00008000070c7824 */ /* 0x000fc600078e00ff */
[----:B---3--:R-:W3:Y:S02]  /*df20*/  SYNCS.PHASECHK.TRANS64.TRYWAIT P2, [R3+URZ+0x38860], R2 ;  /* 0x03886002030075a7 */ /* 0x008ee4000804017f */
[----:B---3--:R-:W-:Y:S05]  /*df30*/  @!P2 BRA `(.L_x_215) ;  /* 0x0000002400a8a947 */ /* 0x008fea0003800000 */
.L_x_264:
[----:B---3--:R-:W3:Y:S04]  /*df40*/  LDL R3, [R1+0x30] ;  /* 0x0000300001037983 */ /* 0x008ee80000100800 */
[----:B------:R-:W4:Y:S04]  /*df50*/  LDL R16, [R1+0x18] ;  /* 0x0000180001107983 */ /* 0x000f280000100800 */
[----:B------:R-:W5:Y:S01]  /*df60*/  LDL R13, [R1+0x2c] ;  /* 0x00002c00010d7983 */ /* 0x000f620000100800 */
[----:B------:R-:W-:Y:S05]  /*df70*/  WARPSYNC.ALL ;  /* 0x0000000000007948 */ /* 0x000fea0003800000 */
[----:B---3--:R-:W-:-:S05]  /*df80*/  LOP3.LUT R2, R12, R3, RZ, 0xfc, !PT ;  /* 0x000000030c027212 */ /* 0x008fca00078efcff */
[----:B--2---:R-:W1:Y:S01]  /*df90*/  LDSM.16.MT88.4 R8, [R2+UR41+0x10400] ;  /* 0x010400290208783b */ /* 0x004e620008004200 */
        /* <DEDUP_REMOVED lines=27> */
[----:B------:R-:W2:Y:S04]  /*e150*/  LDSM.16.MT88.4 R8, [R2+UR41+0x11400] ;  /* 0x011400290208783b */ /* 0x000ea80008004200 */
[----:B-1----:R-:W3:Y:S01]  /*e160*/  LDL R18, [R1+0x14] ;  /* 0x0000140001127983 */ /* 0x002ee20000100800 */
[C-C-:B--2---:R-:W-:Y:S02]  /*e170*/  PRMT R4, R8.reuse, 0x6420, R9.reuse ;  /* 0x0000642008047816 */ /* 0x144fe40000000009 */
        /* <DEDUP_REMOVED lines=9> */
[----:B---3--:R-:W-:-:S05]  /*e210*/  IADD3 R16, R18, 0x400, R20 ;  /* 0x0000040012107810 */ /* 0x008fca0007ffe014 */
        /* <DEDUP_REMOVED lines=58> */
[----:B------:R-:W2:Y:S01]  /*e5c0*/  LDSM.16.MT88.4 R4, [R3+0x17400] ;  /* 0x017400000304783b */ /* 0x000ea20000004200 */
[C-C-:B-1----:R-:W-:Y:S02]  /*e5d0*/  PRMT R12, R8.reuse, 0x6420, R9.reuse ;  /* 0x00006420080c7816 */ /* 0x142fe40000000009 */
[----:B------:R-:W-:-:S02]  /*e5e0*/  PRMT R13, R8, 0x7531, R9 ;  /* 0x00007531080d7816 */ /* 0x000fc40000000009 */
[C-C-:B------:R-:W-:Y:S02]  /*e5f0*/  PRMT R14, R10.reuse, 0x6420, R11.reuse ;  /* 0x000064200a0e7816 */ /* 0x140fe4000000000b */
[----:B------:R-:W-:Y:S02]  /*e600*/  PRMT R15, R10, 0x7531, R11 ;  /* 0x000075310a0f7816 */ /* 0x000fe4000000000b */
[C-C-:B--2---:R-:W-:Y:S02]  /*e610*/  PRMT R8, R4.reuse, 0x6420, R5.reuse ;  /* 0x0000642004087816 */ /* 0x144fe40000000005 */
        /* <DEDUP_REMOVED lines=10> */
[----:B--2---:R-:W2:Y:S01]  /*e6c0*/  FENCE.VIEW.ASYNC.S ;  /* 0x00000000000073c6 */ /* 0x004ea20000000000 */
[----:B------:R-:W-:Y:S05]  /*e6d0*/  @!P0 BRA `(.L_x_216) ;  /* 0x0000000000048947 */ /* 0x000fea0003800000 */
[----:B------:R-:W-:Y:S01]  /*e6e0*/  BPT.TRAP 0x1 ;  /* 0x000000040000795c */ /* 0x000fe20000300000 */
.L_x_216:
[----:B------:R-:W2:Y:S01]  /*e6f0*/  LDL.LU R2, [R1] ;  /* 0x0000000001027983 */ /* 0x000ea20000300800 */
[C---:B------:R-:W-:Y:S01]  /*e700*/  ISETP.GT.AND P0, PT, R21.reuse, RZ, PT ;  /* 0x000000ff1500720c */ /* 0x040fe20003f04270 */
[----:B------:R-:W-:Y:S02]  /*e710*/  VIADD R21, R21, 0xffffffff ;  /* 0xffffffff15157836 */ /* 0x000fe40000000000 */
[----:B------:R3:W5:Y:S04]  /*e720*/  LDL R6, [R1+0xc] ;  /* 0x00000c0001067983 */ /* 0x0007680000100800 */
[----:B------:R3:W5:Y:S01]  /*e730*/  LDL R7, [R1+0x8] ;  /* 0x0000080001077983 */ /* 0x0007620000100800 */
[----:B--2---:R2:W-:Y:S02]  /*e740*/  SYNCS.ARRIVE.TRANS64.A1T0 RZ, [R2+URZ+0x38850], RZ ;  /* 0x038850ff02ff79a7 */ /* 0x0045e4000810003f */
[----:B--2---:R-:W-:-:S05]  /*e750*/  @!P1 VIADD R2, R2, 0x38880 ;  /* 0x0003888002029836 */ /* 0x004fca0000000000 */
[----:B------:R-:W-:Y:S01]  /*e760*/  @!P1 PRMT R2, RZ, 0x654, R2 ;  /* 0x00000654ff029816 */ /* 0x000fe20000000002 */
[----:B------:R-:W-:Y:S06]  /*e770*/  BAR.SYNC.DEFER_BLOCKING 0x2, 0x80 ;  /* 0x0082000000007b1d */ /* 0x000fec0000010000 */
[----:B------:R3:W-:Y:S01]  /*e780*/  @!P1 SYNCS.ARRIVE.TRANS64.RED.A1T0 RZ, [R2+URZ], RZ ;  /* 0x000000ff02ff99a7 */ /* 0x0007e2000810043f */
[----:B------:R-:W-:Y:S05]  /*e790*/  @P0 BRA `(.L_x_217) ;  /* 0xffffffec004c0947 */ /* 0x000fea000383ffff */
.L_x_195:
[----:B------:R-:W-:Y:S04]  /*e7a0*/  BSSY B0, `(.L_x_218) ;  /* 0x000000f000007945 */ /* 0x000fe80003800000 */
[----:B------:R-:W-:Y:S05]  /*e7b0*/  @P1 BRA `(.L_x_219) ;  /* 0x0000000000341947 */ /* 0x000fea0003800000 */
[----:B------:R-:W4:Y:S01]  /*e7c0*/  S2R R5, SR_LANEID ;  /* 0x0000000000057919 */ /* 0x000f220000000000 */
[----:B------:R-:W-:Y:S01]  /*e7d0*/  VOTEU.ANY UR4, UPT, PT ;  /* 0x0000000000047886 */ /* 0x000fe200038e0100 */
[----:B--23--:R-:W2:Y:S01]  /*e7e0*/  LDC.64 R2, c[0x0][0xc38] ;  /* 0x00030e00ff027b82 */ /* 0x00cea20000000a00 */
[----:B------:R-:W4:Y:S02]  /*e7f0*/  FLO.U32 R0, UR4 ;  /* 0x0000000400007d00 */ /* 0x000f2400080e0000 */
[----:B----4-:R-:W-:-:S06]  /*e800*/  ISETP.EQ.U32.AND P0, PT, R0, R5, PT ;  /* 0x000000050000720c */ /* 0x010fcc0003f02070 */
[----:B------:R-:W2:Y:S07]  /*e810*/  POPC R5, UR4 ;  /* 0x0000000400057d09 */ /* 0x000eae0008000000 */
[----:B--2---:R-:W2:Y:S01]  /*e820*/  @P0 ATOMG.E.ADD.STRONG.GPU PT, R3, desc[UR46][R2.64], R5 ;  /* 0x00000005020309a8 */ /* 0x004ea200081ee1ee */
[----:B-1----:R-:W1:Y:S02]  /*e830*/  S2R R4, SR_LTMASK ;  /* 0x0000000000047919 */ /* 0x002e640000003900 */
[----:B-1----:R-:W-:-:S04]  /*e840*/  LOP3.LUT R4, R4, UR4, RZ, 0xc0, !PT ;  /* 0x0000000404047c12 */ /* 0x002fc8000f8ec0ff */
[----:B-----5:R-:W1:Y:S01]  /*e850*/  POPC R7, R4 ;  /* 0x0000000400077309 */ /* 0x020e620000000000 */
[----:B--2---:R-:W1:Y:S02]  /*e860*/  SHFL.IDX PT, R0, R3, R0, 0x1f ;  /* 0x00001f0003007589 */ /* 0x004e6400000e0000 */
[----:B-1----:R-:W-:-:S05]  /*e870*/  IADD3 R0, R0, UR50, R7 ;  /* 0x0000003200007c10 */ /* 0x002fca000fffe007 */
[----:B------:R4:W-:Y:S02]  /*e880*/  STL [R1+0x20], R0 ;  /* 0x0000200001007387 */ /* 0x0009e40000100800 */
.L_x_219:
[----:B------:R-:W-:Y:S05]  /*e890*/  BSYNC B0 ;  /* 0x0000000000007941 */ /* 0x000fea0003800000 */
.L_x_218:
[----:B------:R-:W-:-:S06]  /*e8a0*/  UISETP.NE.AND UP0, UPT, UR42, 0x3, UPT ;  /* 0x000000032a00788c */ /* 0x000fcc000bf05270 */
[----:B------:R-:W-:-:S13]  /*e8b0*/  PLOP3.LUT P0, PT, PT, PT, UP0, 0x80, 0x0 ;  /* 0x000000000000781c */ /* 0x000fda0003f0f008 */
[----:B------:R-:W-:Y:S05]  /*e8c0*/  @!P0 BRA `(.L_x_220) ;  /* 0x0000000000048947 */ /* 0x000fea0003800000 */
[----:B------:R-:W-:Y:S01]  /*e8d0*/  BPT.TRAP 0x1 ;  /* 0x000000040000795c */ /* 0x000fe20000300000 */
.L_x_220:
[----:B----4-:R-:W4:Y:S04]  /*e8e0*/  LDL R0, [R1+0xc] ;  /* 0x00000c0001007983 */ /* 0x010f280000100800 */
[----:B--23--:R-:W2:Y:S01]  /*e8f0*/  LDL R2, [R1+0x8] ;  /* 0x0000080001027983 */ /* 0x00cea20000100800 */
[----:B------:R-:W-:Y:S01]  /*e900*/  BSSY B0, `(.L_x_221) ;  /* 0x0000008000007945 */ /* 0x000fe20003800000 */
[----:B----4-:R-:W-:-:S04]  /*e910*/  LOP3.LUT R0, R0, 0x1, RZ, 0x3c, !PT ;  /* 0x0000000100007812 */ /* 0x010fc800078e3cff */
[----:B------:R-:W-:Y:S02]  /*e920*/  SHF.L.U32 R0, R0, 0x1f, RZ ;  /* 0x0000001f00007819 */ /* 0x000fe400000006ff */
[----:B--2---:R-:W-:-:S04]  /*e930*/  LEA R21, R2, UR41, 0x3 ;  /* 0x0000002902157c11 */ /* 0x004fc8000f8e18ff */
[----:B------:R-:W2:Y:S01]  /*e940*/  SYNCS.PHASECHK.TRANS64.TRYWAIT P0, [R21+URZ+0x38870], R0 ;  /* 0x03887000150075a7 */ /* 0x000ea2000800017f */
[----:B------:R-:W-:-:S05]  /*e950*/  IMAD.U32 R2, RZ, RZ, UR51 ;  /* 0x00000033ff027e24 */ /* 0x000fca000f8e00ff */
[----:B------:R-:W-:Y:S01]  /*e960*/  ISETP.NE.AND P2, PT, R2, 0x3, PT ;  /* 0x000000030200780c */ /* 0x000fe20003f45270 */
[----:B--2---:R-:W-:-:S12]  /*e970*/  @!P0 BRA `(.L_x_222) ;  /* 0x0000001c00308947 */ /* 0x004fd80003800000 */
.L_x_265:
[----:B------:R-:W-:Y:S05]  /*e980*/  BSYNC B0 ;  /* 0x0000000000007941 */ /* 0x000fea0003800000 */
.L_x_221:
[----:B------:R-:W-:Y:S05]  /*e990*/  @!P2 BRA `(.L_x_223) ;  /* 0x000000000004a947 */ /* 0x000fea0003800000 */
[----:B------:R-:W-:Y:S01]  /*e9a0*/  BPT.TRAP 0x1 ;  /* 0x000000040000795c */ /* 0x000fe20000300000 */
.L_x_223:
[----:B--2---:R-:W2:Y:S02]  /*e9b0*/  LDL R0, [R1+0xc] ;  /* 0x00000c0001007983 */ /* 0x004ea40000100800 */
[----:B--2---:R-:W-:-:S04]  /*e9c0*/  SHF.L.U32 R0, R0, 0x1f, RZ ;  /* 0x0000001f00007819 */ /* 0x004fc800000006ff */
[----:B------:R-:W2:Y:S02]  /*e9d0*/  SYNCS.PHASECHK.TRANS64.TRYWAIT P0, [R21+URZ+0x38860], R0 ;  /* 0x03886000150075a7 */ /* 0x000ea4000800017f */
[----:B--2---:R-:W-:Y:S05]  /*e9e0*/  @!P0 BRA `(.L_x_224) ;  /* 0x0000001c00288947 */ /* 0x004fea0003800000 */
.L_x_266:
[----:B------:R-:W3:Y:S04]  /*e9f0*/  LDL R3, [R1+0x8] ;  /* 0x0000080001037983 */ /* 0x000ee80000100800 */
[----:B------:R-:W2:Y:S04]  /*ea00*/  LDL R2, [R1+0x30] ;  /* 0x0000300001027983 */ /* 0x000ea80000100800 */
[----:B-1----:R-:W4:Y:S04]  /*ea10*/  LDL R16, [R1+0x18] ;  /* 0x0000180001107983 */ /* 0x002f280000100800 */
[----:B------:R-:W4:Y:S01]  /*ea20*/  LDL R12, [R1+0x2c] ;  /* 0x00002c00010c7983 */ /* 0x000f220000100800 */
[----:B------:R-:W-:Y:S05]  /*ea30*/  WARPSYNC.ALL ;  /* 0x0000000000007948 */ /* 0x000fea0003800000 */
[----:B---3--:R-:W-:-:S05]  /*ea40*/  IMAD.SHL.U32 R3, R3, 0x8000, RZ ;  /* 0x0000800003037824 */ /* 0x008fca00078e00ff */
[----:B--2---:R-:W-:-:S05]  /*ea50*/  LOP3.LUT R0, R3, R2, RZ, 0xfc, !PT ;  /* 0x0000000203007212 */ /* 0x004fca00078efcff */
[----:B-----5:R-:W1:Y:S01]  /*ea60*/  LDSM.16.MT88.4 R4, [R0+UR41+0x10400] ;  /* 0x010400290004783b */ /* 0x020e620008004200 */
        /* <DEDUP_REMOVED lines=117> */
.L_x_225:
[----:B------:R-:W3:Y:S01]  /*f1c0*/  LDL.LU R2, [R1+0x8] ;  /* 0x0000080001027983 */ /* 0x000ee20000300800 */
[----:B-1----:R-:W-:Y:S03]  /*f1d0*/  SYNCS.ARRIVE.TRANS64.A1T0 RZ, [R21+URZ+0x38850], RZ ;  /* 0x038850ff15ff79a7 */ /* 0x002fe6000810003f */
[----:B--2---:R-:W2:Y:S01]  /*f1e0*/  LDL.LU R3, [R1+0xc] ;  /* 0x00000c0001037983 */ /* 0x004ea20000300800 */
[----:B------:R-:W-:-:S05]  /*f1f0*/  @!P1 VIADD R0, R21, 0x38880 ;  /* 0x0003888015009836 */ /* 0x000fca0000000000 */
[----:B------:R-:W-:Y:S01]  /*f200*/  @!P1 PRMT R0, RZ, 0x654, R0 ;  /* 0x00000654ff009816 */ /* 0x000fe20000000000 */
[----:B------:R-:W-:Y:S06]  /*f210*/  BAR.SYNC.DEFER_BLOCKING 0x2, 0x80 ;  /* 0x0082000000007b1d */ /* 0x000fec0000010000 */
[----:B------:R3:W-:Y:S02]  /*f220*/  @!P1 SYNCS.ARRIVE.TRANS64.RED.A1T0 RZ, [R0+URZ], RZ ;  /* 0x000000ff00ff99a7 */ /* 0x0007e4000810043f */
[----:B---3--:R-:W-:-:S05]  /*f230*/  VIADD R0, R2, 0x1 ;  /* 0x0000000102007836 */ /* 0x008fca0000000000 */
[----:B------:R-:W-:-:S04]  /*f240*/  ISETP.NE.AND P0, PT, R0, 0x2, PT ;  /* 0x000000020000780c */ /* 0x000fc80003f05270 */
[----:B------:R-:W-:Y:S02]  /*f250*/  SEL R2, RZ, 0x1, P0 ;  /* 0x00000001ff027807 */ /* 0x000fe40000000000 */
[----:B------:R-:W-:Y:S02]  /*f260*/  SEL R0, R0, RZ, P0 ;  /* 0x000000ff00007207 */ /* 0x000fe40000000000 */
[----:B--2---:R-:W-:-:S03]  /*f270*/  LOP3.LUT R3, R3, R2, RZ, 0x3c, !PT ;  /* 0x0000000203037212 */ /* 0x004fc600078e3cff */
[----:B------:R1:W-:Y:S04]  /*f280*/  STL [R1+0x8], R0 ;  /* 0x0000080001007387 */ /* 0x0003e80000100800 */
[----:B------:R1:W-:Y:S02]  /*f290*/  STL [R1+0xc], R3 ;  /* 0x00000c0301007387 */ /* 0x0003e40000100800 */
.L_x_179:
[----:B------:R-:W-:Y:S05]  /*f2a0*/  BSYNC B6 ;  /* 0x0000000000067941 */ /* 0x000fea0003800000 */
.L_x_177:
[----:B-12---:R-:W2:Y:S02]  /*f2b0*/  LDL R0, [R1+0x34] ;  /* 0x0000340001007983 */ /* 0x006ea40000100800 */
[----:B--2---:R-:W-:-:S13]  /*f2c0*/  LOP3.LUT P0, RZ, R0, 0x2, RZ, 0xc0, !PT ;  /* 0x0000000200ff7812 */ /* 0x004fda000780c0ff */
[----:B------:R-:W-:Y:S05]  /*f2d0*/  @!P0 BRA `(.L_x_226) ;  /* 0x0000000000308947 */ /* 0x000fea0003800000 */
[----:B------:R-:W1:Y:S08]  /*f2e0*/  S2UR UR5, SR_CgaCtaId ;  /* 0x00000000000579c3 */ /* 0x000e700000008800 */
[----:B------:R-:W-:Y:S06]  /*f2f0*/  BAR.SYNC.DEFER_BLOCKING 0x5, 0x180 ;  /* 0x0146000000007b1d */ /* 0x000fec0000010000 */
[----:B------:R-:W-:-:S02]  /*f300*/  UMOV UR4, 0x400 ;  /* 0x0000040000047882 */ /* 0x000fc40000000000 */
[----:B-1----:R-:W-:-:S09]  /*f310*/  ULEA UR4, UR5, UR4, 0x18 ;  /* 0x0000000405047291 */ /* 0x002fd2000f8ec03f */
[----:B------:R-:W1:Y:S04]  /*f320*/  LDS.128 R4, [UR4+0x388d0] ;  /* 0x0388d004ff047984 */ /* 0x000e680008000c00 */
[----:B-1----:R2:W-:Y:S01]  /*f330*/  STL.64 [R1+0x20], R4 ;  /* 0x0000200401007387 */ /* 0x0025e20000100a00 */
[----:B------:R-:W-:Y:S02]  /*f340*/  IMAD.MOV.U32 R2, RZ, RZ, R7 ;  /* 0x000000ffff027224 */ /* 0x000fe400078e0007 */
[----:B------:R-:W-:-:S03]  /*f350*/  IMAD.MOV.U32 R0, RZ, RZ, R6 ;  /* 0x000000ffff007224 */ /* 0x000fc600078e0006 */
[----:B------:R-:W-:Y:S02]  /*f360*/  R2UR UR52, R2 ;  /* 0x00000000023472ca */ /* 0x000fe400000e0000 */
[----:B------:R-:W-:Y:S01]  /*f370*/  R2UR UR38, R0 ;  /* 0x00000000002672ca */ /* 0x000fe200000e0000 */
[----:B------:R-:W-:Y:S06]  /*f380*/  BAR.ARV 0x4, 0x180 ;  /* 0x0106000000007b1d */ /* 0x000fec0000002000 */
[----:B------:R-:W-:Y:S08]  /*f390*/  BRA `(.L_x_227) ;  /* 0x0000000800447947 */ /* 0x000ff00003800000 */
.L_x_226:
[----:B------:R-:W1:Y:S01]  /*f3a0*/  S2R R2, SR_TID.X ;  /* 0x0000000000027919 */ /* 0x000e620000002100 */
[----:B------:R-:W-:Y:S01]  /*f3b0*/  ULDC UR4, c[0x0][0xc14] ;  /* 0x0003050000047ab9 */ /* 0x000fe20000000800 */
[----:B------:R-:W2:Y:S01]  /*f3c0*/  LDL.LU R0, [R1+0x20] ;  /* 0x0000200001007983 */ /* 0x000ea20000300800 */
[----:B------:R-:W-:Y:S01]  /*f3d0*/  IMAD.MOV.U32 R4, RZ, RZ, RZ ;  /* 0x000000ffff047224 */ /* 0x000fe200078e00ff */
[----:B-1----:R-:W-:-:S04]  /*f3e0*/  LOP3.LUT R8, R2, 0x1f, RZ, 0xc0, !PT ;  /* 0x0000001f02087812 */ /* 0x002fc800078ec0ff */
[C---:B------:R-:W-:Y:S01]  /*f3f0*/  ISETP.NE.AND P0, PT, R8.reuse, 0x1f, PT ;  /* 0x0000001f0800780c */ /* 0x040fe20003f05270 */
[----:B------:R-:W-:-:S05]  /*f400*/  VIADD R5, R8, UR52 ;  /* 0x0000003408057c36 */ /* 0x000fca0008000000 */
[----:B------:R-:W-:Y:S01]  /*f410*/  ISETP.GE.OR P1, PT, R5, UR4, !P0 ;  /* 0x0000000405007c0c */ /* 0x000fe2000c726670 */
[----:B------:R-:W-:-:S12]  /*f420*/  ULDC UR4, c[0x0][0xc14] ;  /* 0x0003050000047ab9 */ /* 0x000fd80000000800 */
[----:B------:R-:W1:Y:S02]  /*f430*/  @!P1 LDC.64 R2, c[0x0][0xc58] ;  /* 0x00031600ff029b82 */ /* 0x000e640000000a00 */
[----:B-1----:R-:W-:-:S05]  /*f440*/  @!P1 IMAD.WIDE R2, R5, 0x4, R2 ;  /* 0x0000000405029825 */ /* 0x002fca00078e0202 */
[----:B------:R-:W3:Y:S01]  /*f450*/  @!P1 LDG.E R4, desc[UR46][R2.64] ;  /* 0x0000002e02049981 */ /* 0x000ee2000c1e1900 */
[C---:B------:R-:W-:Y:S02]  /*f460*/  ISETP.NE.AND P1, PT, R8.reuse, RZ, PT ;  /* 0x000000ff0800720c */ /* 0x040fe40003f25270 */
[C---:B------:R-:W-:Y:S02]  /*f470*/  ISETP.GE.U32.AND P2, PT, R8.reuse, 0x2, PT ;  /* 0x000000020800780c */ /* 0x040fe40003f46070 */
[C---:B------:R-:W-:Y:S02]  /*f480*/  ISETP.GE.U32.AND P3, PT, R8.reuse, 0x4, PT ;  /* 0x000000040800780c */ /* 0x040fe40003f66070 */
[C---:B------:R-:W-:Y:S02]  /*f490*/  ISETP.GE.U32.AND P4, PT, R8.reuse, 0x8, PT ;  /* 0x000000080800780c */ /* 0x040fe40003f86070 */
[----:B------:R-:W-:Y:S01]  /*f4a0*/  ISETP.GE.U32.AND P5, PT, R8, 0x10, PT ;  /* 0x000000100800780c */ /* 0x000fe20003fa6070 */
[----:B--2---:R-:W-:-:S02]  /*f4b0*/  IMAD.MOV.U32 R9, RZ, RZ, R0 ;  /* 0x000000ffff097224 */ /* 0x004fc400078e0000 */
[----:B---3--:R-:W1:Y:S02]  /*f4c0*/  SHFL.UP PT, R0, R4, 0x1, RZ ;  /* 0x0420000004007989 */ /* 0x008e6400000e00ff */
[----:B-1----:R-:W-:-:S05]  /*f4d0*/  SEL R5, R0, RZ, P1 ;  /* 0x000000ff00057207 */ /* 0x002fca0000800000 */
[----:B------:R-:W-:-:S05]  /*f4e0*/  IMAD.IADD R5, R4, 0x1, R5 ;  /* 0x0000000104057824 */ /* 0x000fca00078e0205 */
[----:B------:R-:W1:Y:S02]  /*f4f0*/  SHFL.UP PT, R0, R5, 0x2, RZ ;  /* 0x0440000005007989 */ /* 0x000e6400000e00ff */
[----:B-1----:R-:W-:-:S05]  /*f500*/  SEL R0, R0, RZ, P2 ;  /* 0x000000ff00007207 */ /* 0x002fca0001000000 */
[----:B------:R-:W-:-:S05]  /*f510*/  IMAD.IADD R0, R5, 0x1, R0 ;  /* 0x0000000105007824 */ /* 0x000fca00078e0200 */
[----:B------:R-:W1:Y:S02]  /*f520*/  SHFL.UP PT, R6, R0, 0x4, RZ ;  /* 0x0480000000067989 */ /* 0x000e6400000e00ff */
[----:B-1----:R-:W-:-:S05]  /*f530*/  SEL R3, R6, RZ, P3 ;  /* 0x000000ff06037207 */ /* 0x002fca0001800000 */
[----:B------:R-:W-:-:S05]  /*f540*/  IMAD.IADD R6, R0, 0x1, R3 ;  /* 0x0000000100067824 */ /* 0x000fca00078e0203 */
[----:B------:R-:W1:Y:S02]  /*f550*/  SHFL.UP PT, R2, R6, 0x8, RZ ;  /* 0x0500000006027989 */ /* 0x000e6400000e00ff */
[----:B-1----:R-:W-:-:S05]  /*f560*/  SEL R3, R2, RZ, P4 ;  /* 0x000000ff02037207 */ /* 0x002fca0002000000 */
[----:B------:R-:W-:Y:S02]  /*f570*/  IMAD.IADD R7, R6, 0x1, R3 ;  /* 0x0000000106077824 */ /* 0x000fe400078e0203 */
[----:B------:R-:W1:Y:S03]  /*f580*/  LDC R3, c[0x0][0xc10] ;  /* 0x00030400ff037b82 */ /* 0x000e660000000800 */
[----:B------:R-:W2:Y:S04]  /*f590*/  SHFL.UP PT, R2, R7, 0x10, RZ ;  /* 0x0600000007027989 */ /* 0x000ea800000e00ff */
[----:B------:R-:W-:Y:S01]  /*f5a0*/  SHFL.IDX PT, R5, R9, 0x1, 0x1f ;  /* 0x00201f0009057f89 */ /* 0x000fe200000e0000 */
[----:B--2---:R-:W-:-:S05]  /*f5b0*/  SEL R2, R2, RZ, P5 ;  /* 0x000000ff02027207 */ /* 0x004fca0002800000 */
[----:B------:R-:W-:-:S05]  /*f5c0*/  IMAD.IADD R2, R7, 0x1, R2 ;  /* 0x0000000107027824 */ /* 0x000fca00078e0202 */
[----:B------:R-:W1:Y:S04]  /*f5d0*/  SHFL.IDX PT, R8, R2, 0x1f, 0x1f ;  /* 0x03e01f0002087f89 */ /* 0x000e6800000e0000 */
[----:B------:R-:W2:Y:S01]  /*f5e0*/  SHFL.IDX PT, R0, R9, RZ, 0x1f ;  /* 0x00001fff09007589 */ /* 0x000ea200000e0000 */
[----:B-1----:R-:W-:-:S04]  /*f5f0*/  IMAD R6, R8, R3, RZ ;  /* 0x0000000308067224 */ /* 0x002fc800078e02ff */
[----:B------:R-:W-:-:S05]  /*f600*/  IMAD.IADD R5, R5, 0x1, R6 ;  /* 0x0000000105057824 */ /* 0x000fca00078e0206 */
[----:B--2---:R-:W-:-:S13]  /*f610*/  ISETP.GT.AND P6, PT, R5, R0, PT ;  /* 0x000000000500720c */ /* 0x004fda0003fc4270 */
[----:B------:R-:W-:Y:S05]  /*f620*/  @P6 BRA `(.L_x_228) ;  /* 0x0000000000986947 */ /* 0x000fea0003800000 */
.L_x_232:
[----:B------:R-:W-:-:S04]  /*f630*/  UIADD3 UR52, UR52, 0x1f, URZ ;  /* 0x0000001f34347890 */ /* 0x000fc8000fffe03f */
[----:B------:R-:W-:-:S06]  /*f640*/  UISETP.GE.AND UP0, UPT, UR52, UR4, UPT ;  /* 0x000000043400728c */ /* 0x000fcc000bf06270 */
[----:B------:R-:W-:-:S13]  /*f650*/  PLOP3.LUT P6, PT, PT, PT, UP0, 0x40, 0x0 ;  /* 0x000000000000781c */ /* 0x000fda0003fce808 */
[----:B------:R-:W-:Y:S05]  /*f660*/  @!P6 BRA `(.L_x_229) ;  /* 0x000000040044e947 */ /* 0x000fea0003800000 */
[----:B------:R-:W1:Y:S01]  /*f670*/  S2R R2, SR_TID.X ;  /* 0x0000000000027919 */ /* 0x000e620000002100 */
[----:B------:R-:W-:Y:S01]  /*f680*/  BSSY B0, `(.L_x_230) ;  /* 0x0000009000007945 */ /* 0x000fe20003800000 */
[----:B------:R-:W-:Y:S01]  /*f690*/  IMAD.MOV.U32 R4, RZ, RZ, RZ ;  /* 0x000000ffff047224 */ /* 0x000fe200078e00ff */
[----:B-1----:R-:W-:-:S05]  /*f6a0*/  LOP3.LUT R2, R2, 0x1f, RZ, 0xc0, !PT ;  /* 0x0000001f02027812 */ /* 0x002fca00078ec0ff */
[----:B------:R-:W-:-:S05]  /*f6b0*/  VIADD R7, R2, UR52 ;  /* 0x0000003402077c36 */ /* 0x000fca0008000000 */
[----:B------:R-:W-:-:S13]  /*f6c0*/  ISETP.GE.OR P6, PT, R7, UR4, !P0 ;  /* 0x0000000407007c0c */ /* 0x000fda000c7c6670 */
[----:B------:R-:W-:Y:S05]  /*f6d0*/  @P6 BRA `(.L_x_231) ;  /* 0x00000000000c6947 */ /* 0x000fea0003800000 */
[----:B------:R-:W1:Y:S02]  /*f6e0*/  LDC.64 R2, c[0x0][0xc58] ;  /* 0x00031600ff027b82 */ /* 0x000e640000000a00 */
[----:B-1----:R-:W-:-:S05]  /*f6f0*/  IMAD.WIDE R2, R7, 0x4, R2 ;  /* 0x0000000407027825 */ /* 0x002fca00078e0202 */
[----:B------:R1:W5:Y:S02]  /*f700*/  LDG.E R4, desc[UR46][R2.64] ;  /* 0x0000002e02047981 */ /* 0x000364000c1e1900 */
.L_x_231:
[----:B------:R-:W-:Y:S05]  /*f710*/  BSYNC B0 ;  /* 0x0000000000007941 */ /* 0x000fea0003800000 */
.L_x_230:
[----:B-1---5:R-:W1:Y:S02]  /*f720*/  SHFL.UP PT, R2, R4, 0x1, RZ ;  /* 0x0420000004027989 */ /* 0x022e6400000e00ff */
[----:B-1----:R-:W-:-:S05]  /*f730*/  SEL R3, R2, RZ, P1 ;  /* 0x000000ff02037207 */ /* 0x002fca0000800000 */
[----:B------:R-:W-:-:S05]  /*f740*/  IMAD.IADD R3, R4, 0x1, R3 ;  /* 0x0000000104037824 */ /* 0x000fca00078e0203 */
[----:B------:R-:W1:Y:S02]  /*f750*/  SHFL.UP PT, R2, R3, 0x2, RZ ;  /* 0x0440000003027989 */ /* 0x000e6400000e00ff */
[----:B-1----:R-:W-:-:S05]  /*f760*/  SEL R2, R2, RZ, P2 ;  /* 0x000000ff02027207 */ /* 0x002fca0001000000 */
[----:B------:R-:W-:Y:S02]  /*f770*/  IMAD.IADD R2, R3, 0x1, R2 ;  /* 0x0000000103027824 */ /* 0x000fe400078e0202 */
[----:B------:R-:W1:Y:S03]  /*f780*/  LDC R3, c[0x0][0xc10] ;  /* 0x00030400ff037b82 */ /* 0x000e660000000800 */
[----:B------:R-:W2:Y:S02]  /*f790*/  SHFL.UP PT, R6, R2, 0x4, RZ ;  /* 0x0480000002067989 */ /* 0x000ea400000e00ff */
[----:B--2---:R-:W-:-:S05]  /*f7a0*/  SEL R7, R6, RZ, P3 ;  /* 0x000000ff06077207 */ /* 0x004fca0001800000 */
[----:B------:R-:W-:-:S05]  /*f7b0*/  IMAD.IADD R7, R2, 0x1, R7 ;  /* 0x0000000102077824 */ /* 0x000fca00078e0207 */
[----:B------:R-:W2:Y:S02]  /*f7c0*/  SHFL.UP PT, R6, R7, 0x8, RZ ;  /* 0x0500000007067989 */ /* 0x000ea400000e00ff */
[----:B--2---:R-:W-:-:S05]  /*f7d0*/  SEL R6, R6, RZ, P4 ;  /* 0x000000ff06067207 */ /* 0x004fca0002000000 */
[----:B------:R-:W-:-:S05]  /*f7e0*/  IMAD.IADD R6, R7, 0x1, R6 ;  /* 0x0000000107067824 */ /* 0x000fca00078e0206 */
[----:B------:R-:W2:Y:S02]  /*f7f0*/  SHFL.UP PT, R8, R6, 0x10, RZ ;  /* 0x0600000006087989 */ /* 0x000ea400000e00ff */
[----:B--2---:R-:W-:-:S05]  /*f800*/  SEL R9, R8, RZ, P5 ;  /* 0x000000ff08097207 */ /* 0x004fca0002800000 */
[----:B------:R-:W-:-:S05]  /*f810*/  IMAD.IADD R9, R6, 0x1, R9 ;  /* 0x0000000106097824 */ /* 0x000fca00078e0209 */
[----:B------:R-:W1:Y:S02]  /*f820*/  SHFL.IDX PT, R8, R9, 0x1f, 0x1f ;  /* 0x03e01f0009087f89 */ /* 0x000e6400000e0000 */
[----:B-1----:R-:W-:-:S04]  /*f830*/  IMAD R8, R8, R3, RZ ;  /* 0x0000000308087224 */ /* 0x002fc800078e02ff */
[----:B------:R-:W-:-:S05]  /*f840*/  IMAD.IADD R5, R8, 0x1, R5 ;  /* 0x0000000108057824 */ /* 0x000fca00078e0205 */
[----:B------:R-:W-:-:S13]  /*f850*/  ISETP.GT.AND P6, PT, R5, R0, PT ;  /* 0x000000000500720c */ /* 0x000fda0003fc4270 */
[----:B------:R-:W-:Y:S05]  /*f860*/  @!P6 BRA `(.L_x_232) ;  /* 0xfffffffc0070e947 */ /* 0x000fea000383ffff */
[----:B------:R-:W-:Y:S02]  /*f870*/  IMAD.MOV.U32 R2, RZ, RZ, R9 ;  /* 0x000000ffff027224 */ /* 0x000fe400078e0009 */
[----:B------:R-:W-:-:S07]  /*f880*/  IMAD.MOV.U32 R6, RZ, RZ, R8 ;  /* 0x000000ffff067224 */ /* 0x000fce00078e0008 */
.L_x_228:
[----:B------:R-:W-:Y:S02]  /*f890*/  IMAD.IADD R6, R5, 0x1, -R6 ;  /* 0x0000000105067824 */ /* 0x000fe400078e0a06 */
[----:B------:R-:W-:Y:S02]  /*f8a0*/  IMAD.MOV.U32 R8, RZ, RZ, RZ ;  /* 0x000000ffff087224 */ /* 0x000fe400078e00ff */
[----:B------:R-:W-:-:S05]  /*f8b0*/  IMAD R5, R2, R3, R6 ;  /* 0x0000000302057224 */ /* 0x000fca00078e0206 */
[----:B------:R-:W-:-:S13]  /*f8c0*/  ISETP.GT.AND P0, PT, R5, R0, PT ;  /* 0x000000000500720c */ /* 0x000fda0003f04270 */
[----:B------:R-:W-:Y:S02]  /*f8d0*/  VOTEU.ANY UR5, UPT, !P0 ;  /* 0x0000000000057886 */ /* 0x000fe400040e0100 */
[----:B------:R-:W-:Y:S02]  /*f8e0*/  UPOPC UR4, UR5 ;  /* 0x00000005000472bf */ /* 0x000fe40008000000 */
[----:B------:R-:W-:-:S04]  /*f8f0*/  ISETP.NE.AND P0, PT, RZ, UR5, PT ;  /* 0x00000005ff007c0c */ /* 0x000fc8000bf05270 */
[----:B------:R-:W-:-:S05]  /*f900*/  IMAD.U32 R11, RZ, RZ, UR4 ;  /* 0x00000004ff0b7e24 */ /* 0x000fca000f8e00ff */
[----:B------:R-:W1:Y:S02]  /*f910*/  SHFL.IDX PT, R4, R4, R11, 0x1f ;  /* 0x00001f0b04047589 */ /* 0x000e6400000e0000 */
[----:B-1----:R-:W-:-:S04]  /*f920*/  IABS R5, R4 ;  /* 0x0000000400057213 */ /* 0x002fc80000000000 */
[----:B------:R-:W1:Y:S08]  /*f930*/  I2F.RP R9, R5 ;  /* 0x0000000500097306 */ /* 0x000e700000209400 */
[----:B-1----:R-:W1:Y:S02]  /*f940*/  MUFU.RCP R9, R9 ;  /* 0x0000000900097308 */ /* 0x002e640000001000 */
[----:B-1----:R-:W-:-:S06]  /*f950*/  VIADD R7, R9, 0xffffffe ;  /* 0x0ffffffe09077836 */ /* 0x002fcc0000000000 */
[----:B------:R-:W1:Y:S01]  /*f960*/  F2I.FTZ.U32.TRUNC.NTZ R7, R7 ;  /* 0x0000000700077305 */ /* 0x000e62000021f000 */
[----:B------:R-:W-:Y:S05]  /*f970*/  @!P0 BRA `(.L_x_233) ;  /* 0x00000000000c8947 */ /* 0x000fea0003800000 */
[----:B------:R-:W-:-:S06]  /*f980*/  UIADD3 UR5, UR4, -0x1, URZ ;  /* 0xffffffff04057890 */ /* 0x000fcc000fffe03f */
[----:B------:R-:W-:-:S05]  /*f990*/  IMAD.U32 R9, RZ, RZ, UR5 ;  /* 0x00000005ff097e24 */ /* 0x000fca000f8e00ff */
[----:B------:R2:W3:Y:S02]  /*f9a0*/  SHFL.IDX PT, R8, R2, R9, 0x1f ;  /* 0x00001f0902087589 */ /* 0x0004e400000e0000 */
.L_x_233:
[----:B---3--:R-:W-:Y:S01]  /*f9b0*/  IMAD R8, R8, R3, R6 ;  /* 0x0000000308087224 */ /* 0x008fe200078e0206 */
[----:B------:R-:W-:Y:S01]  /*f9c0*/  UIADD3 UR52, UR4, UR52, URZ ;  /* 0x0000003404347290 */ /* 0x000fe2000fffe03f */
[--C-:B-1----:R-:W-:Y:S02]  /*f9d0*/  IMAD.MOV R6, RZ, RZ, -R7.reuse ;  /* 0x000000ffff067224 */ /* 0x102fe400078e0a07 */
[----:B--2---:R-:W-:Y:S01]  /*f9e0*/  IMAD.MOV.U32 R2, RZ, RZ, RZ ;  /* 0x000000ffff027224 */ /* 0x004fe200078e00ff */
[----:B------:R2:W-:Y:S01]  /*f9f0*/  STL [R1+0x20], R8 ;  /* 0x0000200801007387 */ /* 0x0005e20000100800 */
[----:B------:R-:W-:Y:S02]  /*fa00*/  IMAD R6, R6, R5, RZ ;  /* 0x0000000506067224 */ /* 0x000fe400078e02ff */
[----:B------:R-:W-:Y:S02]  /*fa10*/  IMAD.MOV.U32 R3, RZ, RZ, R7 ;  /* 0x000000ffff037224 */ /* 0x000fe400078e0007 */
[----:B------:R-:W-:Y:S01]  /*fa20*/  IMAD.HI.U32 R7, R7, R6, R2 ;  /* 0x0000000607077227 */ /* 0x000fe200078e0002 */
[----:B------:R-:W-:-:S03]  /*fa30*/  IABS R2, R4 ;  /* 0x0000000400027213 */ /* 0x000fc60000000000 */
[----:B------:R-:W-:Y:S02]  /*fa40*/  IMAD.IADD R3, R0, 0x1, -R8 ;  /* 0x0000000100037824 */ /* 0x000fe400078e0a08 */
[----:B------:R-:W-:-:S03]  /*fa50*/  IMAD.MOV R2, RZ, RZ, -R2 ;  /* 0x000000ffff027224 */ /* 0x000fc600078e0a02 */
[----:B------:R-:W-:-:S05]  /*fa60*/  IABS R0, R3 ;  /* 0x0000000300007213 */ /* 0x000fca0000000000 */
[----:B------:R-:W-:-:S04]  /*fa70*/  IMAD.HI.U32 R7, R7, R0, RZ ;  /* 0x0000000007077227 */ /* 0x000fc800078e00ff */
[----:B------:R-:W-:-:S05]  /*fa80*/  IMAD R0, R7, R2, R0 ;  /* 0x0000000207007224 */ /* 0x000fca00078e0200 */
[----:B------:R-:W-:-:S13]  /*fa90*/  ISETP.GT.U32.AND P1, PT, R5, R0, PT ;  /* 0x000000000500720c */ /* 0x000fda0003f24070 */
[----:B------:R-:W-:Y:S02]  /*faa0*/  @!P1 IMAD.IADD R0, R0, 0x1, -R5 ;  /* 0x0000000100009824 */ /* 0x000fe400078e0a05 */
[----:B------:R-:W-:Y:S01]  /*fab0*/  @!P1 VIADD R7, R7, 0x1 ;  /* 0x0000000107079836 */ /* 0x000fe20000000000 */
[----:B------:R-:W-:Y:S02]  /*fac0*/  ISETP.NE.AND P1, PT, R4, RZ, PT ;  /* 0x000000ff0400720c */ /* 0x000fe40003f25270 */
[----:B------:R-:W-:Y:S02]  /*fad0*/  ISETP.GE.U32.AND P0, PT, R0, R5, PT ;  /* 0x000000050000720c */ /* 0x000fe40003f06070 */
[----:B------:R-:W-:-:S04]  /*fae0*/  LOP3.LUT R0, R3, R4, RZ, 0x3c, !PT ;  /* 0x0000000403007212 */ /* 0x000fc800078e3cff */
[----:B------:R-:W-:-:S07]  /*faf0*/  ISETP.GE.AND P2, PT, R0, RZ, PT ;  /* 0x000000ff0000720c */ /* 0x000fce0003f46270 */
[----:B------:R-:W-:-:S06]  /*fb00*/  @P0 VIADD R7, R7, 0x1 ;  /* 0x0000000107070836 */ /* 0x000fcc0000000000 */
[----:B------:R-:W-:Y:S01]  /*fb10*/  @!P2 IMAD.MOV R7, RZ, RZ, -R7 ;  /* 0x000000ffff07a224 */ /* 0x000fe200078e0a07 */
[----:B------:R-:W-:-:S04]  /*fb20*/  @!P1 LOP3.LUT R7, RZ, R4, RZ, 0x33, !PT ;  /* 0x00000004ff079212 */ /* 0x000fc800078e33ff */
[----:B------:R-:W-:Y:S01]  /*fb30*/  R2UR UR38, R7 ;  /* 0x00000000072672ca */ /* 0x000fe200000e0000 */
[----:B------:R-:W-:-:S04]  /*fb40*/  IMAD.MOV R7, RZ, RZ, -R7 ;  /* 0x000000ffff077224 */ /* 0x000fc800078e0a07 */
[----:B------:R-:W-:-:S05]  /*fb50*/  IMAD R0, R4, R7, R3 ;  /* 0x0000000704007224 */ /* 0x000fca00078e0203 */
[----:B------:R2:W-:Y:S01]  /*fb60*/  STL [R1+0x24], R0 ;  /* 0x0000240001007387 */ /* 0x0005e20000100800 */
[----:B------:R-:W-:Y:S05]  /*fb70*/  BRA `(.L_x_234) ;  /* 0x0000000000107947 */ /* 0x000fea0003800000 */
.L_x_229:
[----:B------:R1:W-:Y:S01]  /*fb80*/  STL [R1+0x20], R0 ;  /* 0x0000200001007387 */ /* 0x0003e20000100800 */
[----:B------:R-:W-:Y:S01]  /*fb90*/  ULDC UR52, c[0x0][0xc14] ;  /* 0x0003050000347ab9 */ /* 0x000fe20000000800 */
[----:B------:R-:W-:Y:S02]  /*fba0*/  UMOV UR38, URZ ;  /* 0x0000003f00267c82 */ /* 0x000fe40008000000 */
[----:B------:R1:W-:Y:S03]  /*fbb0*/  STL [R1+0x24], RZ ;  /* 0x000024ff01007387 */ /* 0x0003e60000100800 */
.L_x_234:
[----:B------:R-:W3:Y:S04]  /*fbc0*/  LDL R3, [R1+0x20] ;  /* 0x0000200001037983 */ /* 0x000ee80000100800 */
[----:B------:R-:W4:Y:S01]  /*fbd0*/  LDL R2, [R1+0x24] ;  /* 0x0000240001027983 */ /* 0x000f220000100800 */
[----:B------:R-:W-:Y:S02]  /*fbe0*/  IMAD.U32 R6, RZ, RZ, UR38 ;  /* 0x00000026ff067e24 */ /* 0x000fe4000f8e00ff */
[----:B------:R-:W-:Y:S01]  /*fbf0*/  IMAD.U32 R7, RZ, RZ, UR52 ;  /* 0x00000034ff077e24 */ /* 0x000fe2000f8e00ff */
[----:B-12---:R-:W1:Y:S02]  /*fc00*/  S2R R0, SR_TID.X ;  /* 0x0000000000007919 */ /* 0x006e640000002100 */
[----:B-1----:R-:W-:Y:S01]  /*fc10*/  LOP3.LUT R0, R0, 0x1f, RZ, 0xc0, !PT ;  /* 0x0000001f00007812 */ /* 0x002fe200078ec0ff */
[----:B------:R-:W-:Y:S03]  /*fc20*/  BAR.SYNC.DEFER_BLOCKING 0x4, 0x180 ;  /* 0x0106000000007b1d */ /* 0x000fe60000010000 */
[----:B------:R-:W-:-:S13]  /*fc30*/  ISETP.NE.AND P0, PT, R0, RZ, PT ;  /* 0x000000ff0000720c */ /* 0x000fda0003f05270 */
[----:B------:R-:W-:Y:S01]  /*fc40*/  @!P0 MOV R0, 0x400 ;  /* 0x0000040000008802 */ /* 0x000fe20000000f00 */
[----:B---3--:R-:W-:Y:S02]  /*fc50*/  IMAD.MOV.U32 R4, RZ, RZ, R3 ;  /* 0x000000ffff047224 */ /* 0x008fe400078e0003 */
[----:B------:R-:W1:Y:S01]  /*fc60*/  @!P0 S2R R3, SR_CgaCtaId ;  /* 0x0000000000038919 */ /* 0x000e620000008800 */
[----:B----4-:R-:W-:Y:S01]  /*fc70*/  IMAD.MOV.U32 R5, RZ, RZ, R2 ;  /* 0x000000ffff057224 */ /* 0x010fe200078e0002 */
[----:B-1----:R-:W-:-:S05]  /*fc80*/  @!P0 LEA R0, R3, R0, 0x18 ;  /* 0x0000000003008211 */ /* 0x002fca00078ec0ff */
[----:B------:R1:W-:Y:S01]  /*fc90*/  @!P0 STS.128 [R0+0x388d0], R4 ;  /* 0x0388d00400008388 */ /* 0x0003e20000000c00 */
[----:B------:R-:W-:Y:S06]  /*fca0*/  BAR.ARV 0x5, 0x180 ;  /* 0x0146000000007b1d */ /* 0x000fec0000002000 */
.L_x_227:
[----:B------:R-:W-:Y:S02]  /*fcb0*/  ULDC UR4, c[0x0][0xc14] ;  /* 0x0003050000047ab9 */ /* 0x000fe40000000800 */
[----:B------:R-:W-:-:S06]  /*fcc0*/  UISETP.GE.AND UP0, UPT, UR52, UR4, UPT ;  /* 0x000000043400728c */ /* 0x000fcc000bf06270 */
[----:B------:R-:W-:-:S13]  /*fcd0*/  PLOP3.LUT P0, PT, PT, PT, UP0, 0x80, 0x0 ;  /* 0x000000000000781c */ /* 0x000fda0003f0f008 */
[----:B------:R-:W-:Y:S05]  /*fce0*/  @!P0 BRA `(.L_x_235) ;  /* 0xffffffc0003c8947 */ /* 0x000fea000383ffff */
.L_x_175:
[----:B-1----:R-:W3:Y:S01]  /*fcf0*/  LDL.LU R0, [R1+0x38] ;  /* 0x0000380001007983 */ /* 0x002ee20000300800 */
[----:B------:R-:W-:Y:S01]  /*fd00*/  BSSY B0, `(.L_x_236) ;  /* 0x000000b000007945 */ /* 0x000fe20003800000 */
[----:B--2---:R-:W1:Y:S01]  /*fd10*/  S2R R5, SR_CgaCtaId ;  /* 0x0000000000057919 */ /* 0x004e620000008800 */
[----:B---3--:R-:W-:-:S05]  /*fd20*/  VIADD R0, R0, 0x1 ;  /* 0x0000000100007836 */ /* 0x008fca0000000000 */
[----:B0-----:R-:W-:-:S04]  /*fd30*/  LEA.HI R2, R0, R0, RZ, 0x1 ;  /* 0x0000000000027211 */ /* 0x001fc800078f08ff */
[----:B------:R-:W-:-:S05]  /*fd40*/  LOP3.LUT R3, R2, 0xfffffffe, RZ, 0xc0, !PT ;  /* 0xfffffffe02037812 */ /* 0x000fca00078ec0ff */
[----:B------:R-:W-:Y:S01]  /*fd50*/  IMAD.IADD R3, R0, 0x1, -R3 ;  /* 0x0000000100037824 */ /* 0x000fe200078e0a03 */
[----:B------:R-:W-:-:S04]  /*fd60*/  MOV R0, 0x400 ;  /* 0x0000040000007802 */ /* 0x000fc80000000f00 */
[----:B-1----:R-:W-:Y:S02]  /*fd70*/  LEA R0, R5, R0, 0x18 ;  /* 0x0000000005007211 */ /* 0x002fe400078ec0ff */
[----:B------:R-:W-:-:S04]  /*fd80*/  SHF.L.U32 R3, R3, 0x1f, RZ ;  /* 0x0000001f03037819 */ /* 0x000fc800000006ff */
[----:B------:R-:W0:Y:S02]  /*fd90*/  SYNCS.PHASECHK.TRANS64.TRYWAIT P0, [R0+URZ+0x38820], R3 ;  /* 0x03882003000075a7 */ /* 0x000e24000800017f */
[----:B0-----:R-:W-:Y:S05]  /*fda0*/  @!P0 BRA `(.L_x_237) ;  /* 0x00000008004c8947 */ /* 0x001fea0003800000 */
.L_x_267:
[----:B------:R-:W-:Y:S05]  /*fdb0*/  BSYNC B0 ;  /* 0x0000000000007941 */ /* 0x000fea0003800000 */
.L_x_236:
[----:B------:R-:W-:-:S03]  /*fdc0*/  UMOV UR4, 0xffffffff ;  /* 0xffffffff00047882 */ /* 0x000fc60000000000 */
[----:B------:R-:W-:Y:S05]  /*fdd0*/  BRA.DIV UR4, `(.L_x_238) ;  /* 0x0000000a04547947 */ /* 0x000fea000b800000 */
[----:B------:R-:W1:Y:S02]  /*fde0*/  S2R R2, SR_TID.X ;  /* 0x0000000000027919 */ /* 0x000e640000002100 */
[----:B-1----:R-:W-:-:S04]  /*fdf0*/  SHF.R.U32.HI R2, RZ, 0x5, R2 ;  /* 0x00000005ff027819 */ /* 0x002fc80000011602 */
[----:B------:R-:W-:-:S05]  /*fe00*/  LOP3.LUT R2, R2, 0x3, RZ, 0xc0, !PT ;  /* 0x0000000302027812 */ /* 0x000fca00078ec0ff */
[----:B------:R1:W2:Y:S02]  /*fe10*/  SHFL.IDX PT, R14, R2, RZ, 0x1f ;  /* 0x00001fff020e7589 */ /* 0x0002a400000e0000 */
.L_x_270:
[----:B--2---:R-:W-:Y:S01]  /*fe20*/  ISETP.NE.AND P0, PT, R14, RZ, PT ;  /* 0x000000ff0e00720c */ /* 0x004fe20003f05270 */
[----:B------:R-:W-:-:S12]  /*fe30*/  BSSY B0, `(.L_x_239) ;  /* 0x000002e000007945 */ /* 0x000fd80003800000 */
[----:B------:R-:W-:Y:S05]  /*fe40*/  @P0 BRA `(.L_x_240) ;  /* 0x0000000000b00947 */ /* 0x000fea0003800000 */
[----:B------:R-:W-:-:S03]  /*fe50*/  UMOV UR4, 0xffffffff ;  /* 0xffffffff00047882 */ /* 0x000fc60000000000 */
[----:B------:R-:W-:Y:S05]  /*fe60*/  BRA.DIV UR4, `(.L_x_241) ;  /* 0x0000000a04647947 */ /* 0x000fea000b800000 */
[----:B------:R-:W-:-:S13]  /*fe70*/  ELECT P6, URZ, PT ;  /* 0x00000000003f782f */ /* 0x000fda00038c0000 */
.L_x_273:
[----:B------:R-:W-:Y:S05]  /*fe80*/  @!P6 BRA `(.L_x_240) ;  /* 0x0000000000a0e947 */ /* 0x000fea0003800000 */
[----:B------:R-:W-:-:S06]  /*fe90*/  ULOP3.LUT UR4, UR40, 0x2, URZ, 0xfc, !UPT ;  /* 0x0000000228047892 */ /* 0x000fcc000f8efc3f */
[----:B-1----:R-:W-:-:S05]  /*fea0*/  IMAD.U32 R2, RZ, RZ, UR4 ;  /* 0x00000004ff027e24 */ /* 0x002fca000f8e00ff */
[----:B------:R-:W-:-:S13]  /*feb0*/  ISETP.NE.AND P0, PT, R2, 0x3, PT ;  /* 0x000000030200780c */ /* 0x000fda0003f05270 */
[----:B------:R-:W-:Y:S05]  /*fec0*/  @!P0 BRA `(.L_x_242) ;  /* 0x0000000000048947 */ /* 0x000fea0003800000 */
[----:B------:R-:W-:Y:S01]  /*fed0*/  BPT.TRAP 0x1 ;  /* 0x000000040000795c */ /* 0x000fe20000300000 */
.L_x_242:
[----:B0-----:R-:W2:Y:S04]  /*fee0*/  LDL R3, [R1+0x8] ;  /* 0x0000080001037983 */ /* 0x001ea80000100800 */
[----:B------:R-:W3:Y:S01]  /*fef0*/  LDL.LU R7, [R1+0xc] ;  /* 0x00000c0001077983 */ /* 0x000ee20000300800 */
[----:B------:R-:W-:-:S04]  /*ff00*/  VIADD R2, R0, 0x38840 ;  /* 0x0003884000027836 */ /* 0x000fc80000000000 */
[C---:B--2---:R-:W-:Y:S02]  /*ff10*/  IMAD R6, R3.reuse, 0x8, R2 ;  /* 0x0000000803067824 */ /* 0x044fe400078e0202 */
[----:B------:R-:W-:Y:S01]  /*ff20*/  VIADD R3, R3, 0x1 ;  /* 0x0000000103037836 */ /* 0x000fe20000000000 */
[----:B---3--:R-:W-:-:S04]  /*ff30*/  SHF.L.U32 R5, R7, 0x1f, RZ ;  /* 0x0000001f07057819 */ /* 0x008fc800000006ff */
[C---:B------:R-:W-:Y:S01]  /*ff40*/  ISETP.NE.AND P2, PT, R3.reuse, 0x2, PT ;  /* 0x000000020300780c */ /* 0x040fe20003f45270 */
[----:B------:R-:W0:Y:S03]  /*ff50*/  SYNCS.PHASECHK.TRANS64.TRYWAIT P1, [R6+URZ], R5 ;  /* 0x00000005060075a7 */ /* 0x000e26000802017f */
[----:B------:R-:W-:Y:S02]  /*ff60*/  SEL R4, RZ, 0x1, P2 ;  /* 0x00000001ff047807 */ /* 0x000fe40001000000 */
[----:B------:R-:W-:Y:S02]  /*ff70*/  SEL R3, R3, RZ, P2 ;  /* 0x000000ff03037207 */ /* 0x000fe40001000000 */
[----:B------:R-:W-:-:S03]  /*ff80*/  LOP3.LUT R4, R7, R4, RZ, 0x3c, !PT ;  /* 0x0000000407047212 */ /* 0x000fc600078e3cff */
[----:B------:R-:W-:Y:S01]  /*ff90*/  IMAD R7, R3, 0x8, R2 ;  /* 0x0000000803077824 */ /* 0x000fe200078e0202 */
[----:B------:R-:W-:Y:S01]  /*ffa0*/  SHF.L.U32 R2, R4, 0x1f, RZ ;  /* 0x0000001f04027819 */ /* 0x000fe200000006ff */
[----:B0-----:R-:W-:Y:S06]  /*ffb0*/  @!P1 BRA `(.L_x_243) ;  /* 0x0000000800309947 */ /* 0x001fec0003800000 */
.L_x_274:
[----:B------:R-:W1:Y:S02]  /*ffc0*/  SYNCS.PHASECHK.TRANS64.TRYWAIT P1, [R7+URZ], R2 ;  /* 0x00000002070075a7 */ /* 0x000e64000802017f */
[----:B-1----:R-:W-:Y:S05]  /*ffd0*/  @!P1 BRA `(.L_x_244) ;  /* 0x00000008003c9947 */ /* 0x002fea0003800000 */
.L_x_275:
[----:B------:R-:W-:Y:S05]  /*ffe0*/  @!P0 BRA `(.L_x_245) ;  /* 0x0000000000048947 */ /* 0x000fea0003800000 */
[----:B------:R-:W-:Y:S01]  /*fff0*/  BPT.TRAP 0x1 ;  /* 0x000000040000795c */ /* 0x000fe20000300000 */
.L_x_245:
[----:B------:R-:W2:Y:S02]  /*10000*/  LDL.LU R4, [R1+0x8] ;  /* 0x0000080001047983 */ /* 0x000ea40000300800 */
[----:B--2---:R-:W-:-:S04]  /*10010*/  IMAD R4, R4, 0x8, R0 ;  /* 0x0000000804047824 */ /* 0x004fc800078e0200 */
[----:B------:R-:W2:Y:S02]  /*10020*/  SYNCS.PHASECHK.TRANS64.TRYWAIT P1, [R4+URZ+0x38860], R5 ;  /* 0x03886005040075a7 */ /* 0x000ea4000802017f */
[----:B--2---:R-:W-:Y:S05]  /*10030*/  @!P1 BRA `(.L_x_246) ;  /* 0x0000000800389947 */ /* 0x004fea0003800000 */
.L_x_276:
[----:B------:R-:W-:Y:S05]  /*10040*/  @!P0 BRA `(.L_x_247) ;  /* 0x0000000000048947 */ /* 0x000fea0003800000 */
[----:B------:R-:W-:Y:S01]  /*10050*/  BPT.TRAP 0x1 ;  /* 0x000000040000795c */ /* 0x000fe20000300000 */
.L_x_247:
[----:B------:R-:W-:-:S04]  /*10060*/  IMAD R3, R3, 0x8, R0 ;  /* 0x0000000803037824 */ /* 0x000fc800078e0200 */
[----:B------:R-:W3:Y:S02]  /*10070*/  SYNCS.PHASECHK.TRANS64.TRYWAIT P1, [R3+URZ+0x38860], R2 ;  /* 0x03886002030075a7 */ /* 0x000ee4000802017f */
[----:B---3--:R-:W-:Y:S05]  /*10080*/  @!P1 BRA `(.L_x_248) ;  /* 0x0000000800389947 */ /* 0x008fea0003800000 */
.L_x_277:
[----:B------:R-:W-:Y:S05]  /*10090*/  @!P0 BRA `(.L_x_249) ;  /* 0x0000000000048947 */ /* 0x000fea0003800000 */
[----:B------:R-:W-:Y:S01]  /*100a0*/  BPT.TRAP 0x1 ;  /* 0x000000040000795c */ /* 0x000fe20000300000 */
.L_x_249:
[----:B------:R-:W4:Y:S02]  /*100b0*/  SYNCS.PHASECHK.TRANS64.TRYWAIT P0, [R4+URZ+0x38880], R5 ;  /* 0x03888005040075a7 */ /* 0x000f24000800017f */
[----:B----4-:R-:W-:Y:S05]  /*100c0*/  @!P0 BRA `(.L_x_250) ;  /* 0x00000008003c8947 */ /* 0x010fea0003800000 */
.L_x_251:
[----:B------:R0:W0:Y:S02]  /*100d0*/  SYNCS.PHASECHK.TRANS64.TRYWAIT P0, [R3+URZ+0x38880], R2 ;  /* 0x03888002030075a7 */ /* 0x000024000800017f */
[----:B0-----:R-:W-:Y:S05]  /*100e0*/  @!P0 NANOSLEEP.SYNCS 0x989680 ;  /* 0x009896800000895d */ /* 0x001fea0003900000 */
[----:B------:R-:W0:Y:S02]  /*100f0*/  @!P0 SYNCS.PHASECHK.TRANS64 P0, [R3+URZ+0x38880], R2 ;  /* 0x03888002030085a7 */ /* 0x000e24000800007f */
[----:B0-----:R-:W-:Y:S05]  /*10100*/  @!P0 BRA `(.L_x_251) ;  /* 0xfffffffc00f08947 */ /* 0x001fea000383ffff */
.L_x_240:
[----:B------:R-:W-:Y:S05]  /*10110*/  BSYNC B0 ;  /* 0x0000000000007941 */ /* 0x000fea0003800000 */
.L_x_239:
[----:B------:R-:W-:Y:S05]  /*10120*/  EXIT ;  /* 0x000000000000794d */ /* 0x000fea0003800000 */
.L_x_125:
[----:B0-----:R0:W1:Y:S02]  /*10130*/  SYNCS.PHASECHK.TRANS64.TRYWAIT P1, [R0+URZ+0x38800], R3 ;  /* 0x03880003000075a7 */ /* 0x001064000802017f */
[----:B-1----:R-:W-:Y:S05]  /*10140*/  @!P1 NANOSLEEP.SYNCS 0x989680 ;  /* 0x009896800000995d */ /* 0x002fea0003900000 */
[----:B------:R-:W1:Y:S02]  /*10150*/  @!P1 SYNCS.PHASECHK.TRANS64 P1, [R0+URZ+0x38800], R3 ;  /* 0x03880003000095a7 */ /* 0x000e64000802007f */
[----:B-1----:R-:W-:Y:S05]  /*10160*/  @!P1 BRA `(.L_x_125) ;  /* 0xfffffffc00f09947 */ /* 0x002fea000383ffff */
[----:B------:R-:W-:Y:S05]  /*10170*/  BRA `(.L_x_252) ;  /* 0xffffff1800ac7947 */ /* 0x000fea000383ffff */
.L_x_129:
[----:B-1----:R1:W2:Y:S02]  /*10180*/  SYNCS.PHASECHK.TRANS64.TRYWAIT P1, [R4+URZ+0x38830], R3 ;  /* 0x03883003040075a7 */ /* 0x0022a4000802017f */
[----:B--2---:R-:W-:Y:S05]  /*10190*/  @!P1 NANOSLEEP.SYNCS 0x989680 ;  /* 0x009896800000995d */ /* 0x004fea0003900000 */
[----:B------:R-:W2:Y:S02]  /*101a0*/  @!P1 SYNCS.PHASECHK.TRANS64 P1, [R4+URZ+0x38830], R3 ;  /* 0x03883003040095a7 */ /* 0x000ea4000802007f */
[----:B--2---:R-:W-:Y:S05]  /*101b0*/  @!P1 BRA `(.L_x_129) ;  /* 0xfffffffc00f09947 */ /* 0x004fea000383ffff */
[----:B------:R-:W-:Y:S05]  /*101c0*/  BRA `(.L_x_128) ;  /* 0xffffff1800d47947 */ /* 0x000fea000383ffff */
.L_x_134:
[----:B-1----:R-:W-:-:S04]  /*101d0*/  IMAD.U32 R3, RZ, RZ, UR6 ;  /* 0x00000006ff037e24 */ /* 0x002fc8000f8e00ff */
[----:B------:R1:W2:Y:S03]  /*101e0*/  SYNCS.PHASECHK.TRANS64.TRYWAIT P1, [R3+URZ+0x38830], R0 ;  /* 0x03883000030075a7 */ /* 0x0002a6000802017f */
[----:B--2---:R-:W-:Y:S05]  /*101f0*/  @!P1 NANOSLEEP.SYNCS 0x989680 ;  /* 0x009896800000995d */ /* 0x004fea0003900000 */
[----:B------:R-:W2:Y:S02]  /*10200*/  @!P1 SYNCS.PHASECHK.TRANS64 P1, [R3+URZ+0x38830], R0 ;  /* 0x03883000030095a7 */ /* 0x000ea4000802007f */
[----:B--2---:R-:W-:Y:S05]  /*10210*/  @!P1 BRA `(.L_x_134) ;  /* 0xfffffffc00ec9947 */ /* 0x004fea000383ffff */
[----:B------:R-:W-:Y:S05]  /*10220*/  BRA `(.L_x_131) ;  /* 0xffffff4400a07947 */ /* 0x000fea000383ffff */
.L_x_138:
[----:B-1----:R-:W-:-:S04]  /*10230*/  IMAD.U32 R3, RZ, RZ, UR6 ;  /* 0x00000006ff037e24 */ /* 0x002fc8000f8e00ff */
[----:B------:R1:W2:Y:S03]  /*10240*/  SYNCS.PHASECHK.TRANS64.TRYWAIT P1, [R3+URZ+0x38850], R0 ;  /* 0x03885000030075a7 */ /* 0x0002a6000802017f */
[----:B--2---:R-:W-:Y:S05]  /*10250*/  @!P1 NANOSLEEP.SYNCS 0x989680 ;  /* 0x009896800000995d */ /* 0x004fea0003900000 */
[----:B------:R-:W2:Y:S02]  /*10260*/  @!P1 SYNCS.PHASECHK.TRANS64 P1, [R3+URZ+0x38850], R0 ;  /* 0x03885000030095a7 */ /* 0x000ea4000802007f */
[----:B--2---:R-:W-:Y:S05]  /*10270*/  @!P1 BRA `(.L_x_138) ;  /* 0xfffffffc00ec9947 */ /* 0x004fea000383ffff */
[----:B------:R-:W-:Y:S05]  /*10280*/  BRA `(.L_x_135) ;  /* 0xffffff4800787947 */ /* 0x000fea000383ffff */
.L_x_144:
[----:B-1----:R1:W2:Y:S02]  /*10290*/  SYNCS.PHASECHK.TRANS64.TRYWAIT P1, [R14+URZ+0x38850], R7 ;  /* 0x038850070e0075a7 */ /* 0x0022a4000802017f */
[----:B--2---:R-:W-:Y:S05]  /*102a0*/  @!P1 NANOSLEEP.SYNCS 0x989680 ;  /* 0x009896800000995d */ /* 0x004fea0003900000 */
[----:B------:R-:W2:Y:S02]  /*102b0*/  @!P1 SYNCS.PHASECHK.TRANS64 P1, [R14+URZ+0x38850], R7 ;  /* 0x038850070e0095a7 */ /* 0x000ea4000802007f */
[----:B--2---:R-:W-:Y:S05]  /*102c0*/  @!P1 BRA `(.L_x_144) ;  /* 0xfffffffc00f09947 */ /* 0x004fea000383ffff */
[----:B------:R-:W-:Y:S05]  /*102d0*/  BRA `(.L_x_143) ;  /* 0xffffff68004c7947 */ /* 0x000fea000383ffff */
.L_x_184:
[----:B------:R-:W-:Y:S02]  /*102e0*/  IMAD.MOV.U32 R13, RZ, RZ, R4 ;  /* 0x000000ffff0d7224 */ /* 0x000fe400078e0004 */
[----:B------:R-:W-:Y:S02]  /*102f0*/  IMAD.MOV.U32 R12, RZ, RZ, RZ ;  /* 0x000000ffff0c7224 */ /* 0x000fe400078e00ff */
[----:B------:R-:W-:Y:S02]  /*10300*/  IMAD.MOV.U32 R11, RZ, RZ, 0x1f ;  /* 0x0000001fff0b7424 */ /* 0x000fe400078e00ff */
[----:B------:R-:W-:-:S07]  /*10310*/  IMAD.MOV.U32 R15, RZ, RZ, -0x1 ;  /* 0xffffffffff0f7424 */ /* 0x000fce00078e00ff */
[----:B0-----:R-:W-:Y:S05]  /*10320*/  WARPSYNC.COLLECTIVE R15, `(.L_x_253) ;  /* 0x000000000f087348 */ /* 0x001fea0003c00000 */
[----:B------:R1:W2:Y:S02]  /*10330*/  SHFL.IDX P6, R14, R13, R12, R11 ;  /* 0x0000000c0d0e7389 */ /* 0x0002a400000c000b */
[----:B012---:R-:W-:Y:S01]  /*10340*/  ENDCOLLECTIVE ;  /* 0x000000000000791b */ /* 0x007fe20003800000 */
.L_x_253:
[----:B------:R-:W-:Y:S05]  /*10350*/  BRA `(.L_x_254) ;  /* 0xffffffc8002c7947 */ /* 0x000fea000383ffff */
.L_x_186:
[----:B------:R-:W-:Y:S01]  /*10360*/  BSSY B0, `(.L_x_255) ;  /* 0x0000006000007945 */ /* 0x000fe20003800000 */
[----:B------:R-:W-:-:S07]  /*10370*/  IMAD.MOV.U32 R15, RZ, RZ, -0x1 ;  /* 0xffffffffff0f7424 */ /* 0x000fce00078e00ff */
[----:B-1----:R-:W-:Y:S05]  /*10380*/  WARPSYNC.COLLECTIVE R15, `(.L_x_256) ;  /* 0x000000000f0c7348 */ /* 0x002fea0003c00000 */
[----:B------:R-:W-:Y:S02]  /*10390*/  ELECT P6, UR62, PT ;  /* 0x00000000003e782f */ /* 0x000fe400038c0000 */
[----:B------:R-:W-:Y:S01]  /*103a0*/  MOV R14, UR62 ;  /* 0x0000003e000e7c02 */ /* 0x000fe20008000f00 */
[----:B-1----:R-:W-:Y:S10]  /*103b0*/  ENDCOLLECTIVE ;  /* 0x000000000000791b */ /* 0x002ff40003800000 */
.L_x_256:
[----:B------:R-:W-:Y:S05]  /*103c0*/  BSYNC B0 ;  /* 0x0000000000007941 */ /* 0x000fea0003800000 */
.L_x_255:
[----:B------:R-:W-:Y:S05]  /*103d0*/  BRA `(.L_x_257) ;  /* 0xffffffc8002c7947 */ /* 0x000fea000383ffff */
.L_x_189:
[----:B0-----:R0:W1:Y:S02]  /*103e0*/  SYNCS.PHASECHK.TRANS64.TRYWAIT P2, [R4+URZ+0x38880], R3 ;  /* 0x03888003040075a7 */ /* 0x001064000804017f */
[----:B-1----:R-:W-:Y:S05]  /*103f0*/  @!P2 NANOSLEEP.SYNCS 0x989680 ;  /* 0x009896800000a95d */ /* 0x002fea0003900000 */
[----:B------:R-:W1:Y:S02]  /*10400*/  @!P2 SYNCS.PHASECHK.TRANS64 P2, [R4+URZ+0x38880], R3 ;  /* 0x038880030400a5a7 */ /* 0x000e64000804007f */
[----:B-1----:R-:W-:Y:S05]  /*10410*/  @!P2 BRA `(.L_x_189) ;  /* 0xfffffffc00f0a947 */ /* 0x002fea000383ffff */
[----:B------:R-:W-:Y:S05]  /*10420*/  BRA `(.L_x_258) ;  /* 0xffffffc8008c7947 */ /* 0x000fea000383ffff */
.L_x_191:
[----:B-1----:R1:W2:Y:S02]  /*10430*/  SYNCS.PHASECHK.TRANS64.TRYWAIT P2, [R4+URZ+0x38840], R3 ;  /* 0x03884003040075a7 */ /* 0x0022a4000804017f */
[----:B--2---:R-:W-:Y:S05]  /*10440*/  @!P2 NANOSLEEP.SYNCS 0x989680 ;  /* 0x009896800000a95d */ /* 0x004fea0003900000 */
[----:B------:R-:W2:Y:S02]  /*10450*/  @!P2 SYNCS.PHASECHK.TRANS64 P2, [R4+URZ+0x38840], R3 ;  /* 0x038840030400a5a7 */ /* 0x000ea4000804007f */
[----:B--2---:R-:W-:Y:S05]  /*10460*/  @!P2 BRA `(.L_x_191) ;  /* 0xfffffffc00f0a947 */ /* 0x004fea000383ffff */
[----:B------:R-:W-:Y:S05]  /*10470*/  BRA `(.L_x_259) ;  /* 0xffffffc800fc7947 */ /* 0x000fea000383ffff */
.L_x_194:
[----:B--2---:R-:W-:-:S04]  /*10480*/  IMAD.U32 R3, RZ, RZ, UR41 ;  /* 0x00000029ff037e24 */ /* 0x004fc8000f8e00ff */
[----:B------:R2:W3:Y:S03]  /*10490*/  SYNCS.PHASECHK.TRANS64.TRYWAIT P0, [R3+URZ+0x38820], R2 ;  /* 0x03882002030075a7 */ /* 0x0004e6000800017f */
[----:B---3--:R-:W-:Y:S05]  /*104a0*/  @!P0 NANOSLEEP.SYNCS 0x989680 ;  /* 0x009896800000895d */ /* 0x008fea0003900000 */
[----:B------:R-:W3:Y:S02]  /*104b0*/  @!P0 SYNCS.PHASECHK.TRANS64 P0, [R3+URZ+0x38820], R2 ;  /* 0x03882002030085a7 */ /* 0x000ee4000800007f */
[----:B---3--:R-:W-:Y:S05]  /*104c0*/  @!P0 BRA `(.L_x_194) ;  /* 0xfffffffc00ec8947 */ /* 0x008fea000383ffff */
[----:B------:R-:W-:Y:S05]  /*104d0*/  BRA `(.L_x_260) ;  /* 0xffffffcc00dc7947 */ /* 0x000fea000383ffff */
.L_x_200:
[----:B-1----:R1:W3:Y:S02]  /*104e0*/  SYNCS.PHASECHK.TRANS64.TRYWAIT P0, [R4+URZ+0x38880], R3 ;  /* 0x03888003040075a7 */ /* 0x0022e4000800017f */
[----:B---3--:R-:W-:Y:S05]  /*104f0*/  @!P0 NANOSLEEP.SYNCS 0x989680 ;  /* 0x009896800000895d */ /* 0x008fea0003900000 */
[----:B------:R-:W3:Y:S02]  /*10500*/  @!P0 SYNCS.PHASECHK.TRANS64 P0, [R4+URZ+0x38880], R3 ;  /* 0x03888003040085a7 */ /* 0x000ee4000800007f */
[----:B---3--:R-:W-:Y:S05]  /*10510*/  @!P0 BRA `(.L_x_200) ;  /* 0xfffffffc00f08947 */ /* 0x008fea000383ffff */
[----:B------:R-:W-:Y:S05]  /*10520*/  BRA `(.L_x_261) ;  /* 0xffffffd000907947 */ /* 0x000fea000383ffff */
.L_x_206:
[----:B--2---:R2:W3:Y:S02]  /*10530*/  SYNCS.PHASECHK.TRANS64.TRYWAIT P0, [R4+URZ+0x38840], R3 ;  /* 0x03884003040075a7 */ /* 0x0044e4000800017f */
[----:B---3--:R-:W-:Y:S05]  /*10540*/  @!P0 NANOSLEEP.SYNCS 0x989680 ;  /* 0x009896800000895d */ /* 0x008fea0003900000 */
[----:B------:R-:W3:Y:S02]  /*10550*/  @!P0 SYNCS.PHASECHK.TRANS64 P0, [R4+URZ+0x38840], R3 ;  /* 0x03884003040085a7 */ /* 0x000ee4000800007f */
[----:B---3--:R-:W-:Y:S05]  /*10560*/  @!P0 BRA `(.L_x_206) ;  /* 0xfffffffc00f08947 */ /* 0x008fea000383ffff */
[----:B------:R-:W-:Y:S05]  /*10570*/  BRA `(.L_x_262) ;  /* 0xffffffd400587947 */ /* 0x000fea000383ffff */
.L_x_213:
[----:B---3--:R-:W3:Y:S02]  /*10580*/  LDL R3, [R1] ;  /* 0x0000000001037983 */ /* 0x008ee40000100800 */
[----:B---3--:R3:W4:Y:S02]  /*10590*/  SYNCS.PHASECHK.TRANS64.TRYWAIT P2, [R3+URZ+0x38870], R2 ;  /* 0x03887002030075a7 */ /* 0x008724000804017f */
[----:B----4-:R-:W-:Y:S05]  /*105a0*/  @!P2 NANOSLEEP.SYNCS 0x989680 ;  /* 0x009896800000a95d */ /* 0x010fea0003900000 */
[----:B------:R-:W4:Y:S02]  /*105b0*/  @!P2 SYNCS.PHASECHK.TRANS64 P2, [R3+URZ+0x38870], R2 ;  /* 0x038870020300a5a7 */ /* 0x000f24000804007f */
[----:B----4-:R-:W-:Y:S05]  /*105c0*/  @!P2 BRA `(.L_x_213) ;  /* 0xfffffffc00eca947 */ /* 0x010fea000383ffff */
[----:B------:R-:W-:Y:S05]  /*105d0*/  BRA `(.L_x_263) ;  /* 0xffffffd800387947 */ /* 0x000fea000383ffff */
.L_x_215:
[----:B---3--:R-:W3:Y:S02]  /*105e0*/  LDL R3, [R1] ;  /* 0x0000000001037983 */ /* 0x008ee40000100800 */
[----:B---3--:R3:W4:Y:S02]  /*105f0*/  SYNCS.PHASECHK.TRANS64.TRYWAIT P2, [R3+URZ+0x38860], R2 ;  /* 0x03886002030075a7 */ /* 0x008724000804017f */
[----:B----4-:R-:W-:Y:S05]  /*10600*/  @!P2 NANOSLEEP.SYNCS 0x989680 ;  /* 0x009896800000a95d */ /* 0x010fea0003900000 */
[----:B------:R-:W4:Y:S02]  /*10610*/  @!P2 SYNCS.PHASECHK.TRANS64 P2, [R3+URZ+0x38860], R2 ;  /* 0x038860020300a5a7 */ /* 0x000f24000804007f */
[----:B----4-:R-:W-:Y:S05]  /*10620*/  @!P2 BRA `(.L_x_215) ;  /* 0xfffffffc00eca947 */ /* 0x010fea000383ffff */
[----:B------:R-:W-:Y:S05]  /*10630*/  BRA `(.L_x_264) ;  /* 0xffffffd800407947 */ /* 0x000fea000383ffff */
.L_x_222:
[----:B--2---:R2:W3:Y:S02]  /*10640*/  SYNCS.PHASECHK.TRANS64.TRYWAIT P0, [R21+URZ+0x38870], R0 ;  /* 0x03887000150075a7 */ /* 0x0044e4000800017f */
[----:B---3--:R-:W-:Y:S05]  /*10650*/  @!P0 NANOSLEEP.SYNCS 0x989680 ;  /* 0x009896800000895d */ /* 0x008fea0003900000 */
[----:B------:R-:W3:Y:S02]  /*10660*/  @!P0 SYNCS.PHASECHK.TRANS64 P0, [R21+URZ+0x38870], R0 ;  /* 0x03887000150085a7 */ /* 0x000ee4000800007f */
[----:B---3--:R-:W-:Y:S05]  /*10670*/  @!P0 BRA `(.L_x_222) ;  /* 0xfffffffc00f08947 */ /* 0x008fea000383ffff */
[----:B------:R-:W-:Y:S05]  /*10680*/  BRA `(.L_x_265) ;  /* 0xffffffe000bc7947 */ /* 0x000fea000383ffff */
.L_x_224:
[----:B--2---:R2:W3:Y:S02]  /*10690*/  SYNCS.PHASECHK.TRANS64.TRYWAIT P0, [R21+URZ+0x38860], R0 ;  /* 0x03886000150075a7 */ /* 0x0044e4000800017f */
[----:B---3--:R-:W-:Y:S05]  /*106a0*/  @!P0 NANOSLEEP.SYNCS 0x989680 ;  /* 0x009896800000895d */ /* 0x008fea0003900000 */
[----:B------:R-:W3:Y:S02]  /*106b0*/  @!P0 SYNCS.PHASECHK.TRANS64 P0, [R21+URZ+0x38860], R0 ;  /* 0x03886000150085a7 */ /* 0x000ee4000800007f */
[----:B---3--:R-:W-:Y:S05]  /*106c0*/  @!P0 BRA `(.L_x_224) ;  /* 0xfffffffc00f08947 */ /* 0x008fea000383ffff */
[----:B------:R-:W-:Y:S05]  /*106d0*/  BRA `(.L_x_266) ;  /* 0xffffffe000c47947 */ /* 0x000fea000383ffff */
.L_x_237:
[----:B0-----:R0:W1:Y:S02]  /*106e0*/  SYNCS.PHASECHK.TRANS64.TRYWAIT P0, [R0+URZ+0x38820], R3 ;  /* 0x03882003000075a7 */ /* 0x001064000800017f */
[----:B-1----:R-:W-:Y:S05]  /*106f0*/  @!P0 NANOSLEEP.SYNCS 0x989680 ;  /* 0x009896800000895d */ /* 0x002fea0003900000 */
[----:B------:R-:W1:Y:S02]  /*10700*/  @!P0 SYNCS.PHASECHK.TRANS64 P0, [R0+URZ+0x38820], R3 ;  /* 0x03882003000085a7 */ /* 0x000e64000800007f */
[----:B-1----:R-:W-:Y:S05]  /*10710*/  @!P0 BRA `(.L_x_237) ;  /* 0xfffffffc00f08947 */ /* 0x002fea000383ffff */
[----:B------:R-:W-:Y:S05]  /*10720*/  BRA `(.L_x_267) ;  /* 0xfffffff400a07947 */ /* 0x000fea000383ffff */
.L_x_238:
[----:B------:R-:W1:Y:S01]  /*10730*/  S2R R2, SR_TID.X ;  /* 0x0000000000027919 */ /* 0x000e620000002100 */
[----:B------:R-:W-:Y:S01]  /*10740*/  BSSY B0, `(.L_x_268) ;  /* 0x000000a000007945 */ /* 0x000fe20003800000 */
[----:B------:R-:W-:Y:S02]  /*10750*/  IMAD.MOV.U32 R12, RZ, RZ, RZ ;  /* 0x000000ffff0c7224 */ /* 0x000fe400078e00ff */
[----:B------:R-:W-:Y:S02]  /*10760*/  IMAD.MOV.U32 R11, RZ, RZ, 0x1f ;  /* 0x0000001fff0b7424 */ /* 0x000fe400078e00ff */
[----:B------:R-:W-:Y:S01]  /*10770*/  IMAD.MOV.U32 R15, RZ, RZ, -0x1 ;  /* 0xffffffffff0f7424 */ /* 0x000fe200078e00ff */
[----:B-1----:R-:W-:-:S04]  /*10780*/  SHF.R.U32.HI R2, RZ, 0x5, R2 ;  /* 0x00000005ff027819 */ /* 0x002fc80000011602 */
[----:B------:R-:W-:-:S05]  /*10790*/  LOP3.LUT R2, R2, 0x3, RZ, 0xc0, !PT ;  /* 0x0000000302027812 */ /* 0x000fca00078ec0ff */
[----:B------:R-:W-:-:S07]  /*107a0*/  IMAD.MOV.U32 R13, RZ, RZ, R2 ;  /* 0x000000ffff0d7224 */ /* 0x000fce00078e0002 */
[----:B0-----:R-:W-:Y:S05]  /*107b0*/  WARPSYNC.COLLECTIVE R15, `(.L_x_269) ;  /* 0x000000000f087348 */ /* 0x001fea0003c00000 */
[----:B------:R1:W2:Y:S02]  /*107c0*/  SHFL.IDX P6, R14, R13, R12, R11 ;  /* 0x0000000c0d0e7389 */ /* 0x0002a400000c000b */
[----:B012---:R-:W-:Y:S01]  /*107d0*/  ENDCOLLECTIVE ;  /* 0x000000000000791b */ /* 0x007fe20003800000 */
.L_x_269:
[----:B------:R-:W-:Y:S05]  /*107e0*/  BSYNC B0 ;  /* 0x0000000000007941 */ /* 0x000fea0003800000 */
.L_x_268:
[----:B------:R-:W-:Y:S05]  /*107f0*/  BRA `(.L_x_270) ;  /* 0xfffffff400887947 */ /* 0x000fea000383ffff */
.L_x_241:
[----:B------:R-:W-:Y:S01]  /*10800*/  BSSY B1, `(.L_x_271) ;  /* 0x0000006000017945 */ /* 0x000fe20003800000 */
[----:B------:R-:W-:-:S07]  /*10810*/  IMAD.MOV.U32 R15, RZ, RZ, -0x1 ;  /* 0xffffffffff0f7424 */ /* 0x000fce00078e00ff */
[----:B01----:R-:W-:Y:S05]  /*10820*/  WARPSYNC.COLLECTIVE R15, `(.L_x_272) ;  /* 0x000000000f0c7348 */ /* 0x003fea0003c00000 */
[----:B------:R-:W-:Y:S02]  /*10830*/  ELECT P6, UR62, PT ;  /* 0x00000000003e782f */ /* 0x000fe400038c0000 */
[----:B------:R-:W-:Y:S01]  /*10840*/  MOV R14, UR62 ;  /* 0x0000003e000e7c02 */ /* 0x000fe20008000f00 */
[----:B01----:R-:W-:Y:S10]  /*10850*/  ENDCOLLECTIVE ;  /* 0x000000000000791b */ /* 0x003ff40003800000 */
.L_x_272:
[----:B------:R-:W-:Y:S05]  /*10860*/  BSYNC B1 ;  /* 0x0000000000017941 */ /* 0x000fea0003800000 */
.L_x_271:
[----:B------:R-:W-:Y:S05]  /*10870*/  BRA `(.L_x_273) ;  /* 0xfffffff400807947 */ /* 0x000fea000383ffff */
.L_x_243:
[----:B0-----:R0:W1:Y:S02]  /*10880*/  SYNCS.PHASECHK.TRANS64.TRYWAIT P1, [R6+URZ], R5 ;  /* 0x00000005060075a7 */ /* 0x001064000802017f */
[----:B-1----:R-:W-:Y:S05]  /*10890*/  @!P1 NANOSLEEP.SYNCS 0x989680 ;  /* 0x009896800000995d */ /* 0x002fea0003900000 */
[----:B------:R-:W1:Y:S02]  /*108a0*/  @!P1 SYNCS.PHASECHK.TRANS64 P1, [R6+URZ], R5 ;  /* 0x00000005060095a7 */ /* 0x000e64000802007f */
[----:B-1----:R-:W-:Y:S05]  /*108b0*/  @!P1 BRA `(.L_x_243) ;  /* 0xfffffffc00f09947 */ /* 0x002fea000383ffff */
[----:B------:R-:W-:Y:S05]  /*108c0*/  BRA `(.L_x_274) ;  /* 0xfffffff400bc7947 */ /* 0x000fea000383ffff */
.L_x_244:
[----:B-1----:R1:W2:Y:S02]  /*108d0*/  SYNCS.PHASECHK.TRANS64.TRYWAIT P1, [R7+URZ], R2 ;  /* 0x00000002070075a7 */ /* 0x0022a4000802017f */
[----:B--2---:R-:W-:Y:S05]  /*108e0*/  @!P1 NANOSLEEP.SYNCS 0x989680 ;  /* 0x009896800000995d */ /* 0x004fea0003900000 */
[----:B------:R-:W2:Y:S02]  /*108f0*/  @!P1 SYNCS.PHASECHK.TRANS64 P1, [R7+URZ], R2 ;  /* 0x00000002070095a7 */ /* 0x000ea4000802007f */
[----:B--2---:R-:W-:Y:S05]  /*10900*/  @!P1 BRA `(.L_x_244) ;  /* 0xfffffffc00f09947 */ /* 0x004fea000383ffff */
[----:B------:R-:W-:Y:S05]  /*10910*/  BRA `(.L_x_275) ;  /* 0xfffffff400b07947 */ /* 0x000fea000383ffff */
.L_x_246:
[----:B--2---:R2:W3:Y:S02]  /*10920*/  SYNCS.PHASECHK.TRANS64.TRYWAIT P1, [R4+URZ+0x38860], R5 ;  /* 0x03886005040075a7 */ /* 0x0044e4000802017f */
[----:B---3--:R-:W-:Y:S05]  /*10930*/  @!P1 NANOSLEEP.SYNCS 0x989680 ;  /* 0x009896800000995d */ /* 0x008fea0003900000 */
[----:B------:R-:W3:Y:S02]  /*10940*/  @!P1 SYNCS.PHASECHK.TRANS64 P1, [R4+URZ+0x38860], R5 ;  /* 0x03886005040095a7 */ /* 0x000ee4000802007f */
[----:B---3--:R-:W-:Y:S05]  /*10950*/  @!P1 BRA `(.L_x_246) ;  /* 0xfffffffc00f09947 */ /* 0x008fea000383ffff */
[----:B------:R-:W-:Y:S05]  /*10960*/  BRA `(.L_x_276) ;  /* 0xfffffff400b47947 */ /* 0x000fea000383ffff */
.L_x_248:
[----:B---3--:R3:W4:Y:S02]  /*10970*/  SYNCS.PHASECHK.TRANS64.TRYWAIT P1, [R3+URZ+0x38860], R2 ;  /* 0x03886002030075a7 */ /* 0x008724000802017f */
[----:B----4-:R-:W-:Y:S05]  /*10980*/  @!P1 NANOSLEEP.SYNCS 0x989680 ;  /* 0x009896800000995d */ /* 0x010fea0003900000 */
[----:B------:R-:W4:Y:S02]  /*10990*/  @!P1 SYNCS.PHASECHK.TRANS64 P1, [R3+URZ+0x38860], R2 ;  /* 0x03886002030095a7 */ /* 0x000f24000802007f */
[----:B----4-:R-:W-:Y:S05]  /*109a0*/  @!P1 BRA `(.L_x_248) ;  /* 0xfffffffc00f09947 */ /* 0x010fea000383ffff */
[----:B------:R-:W-:Y:S05]  /*109b0*/  BRA `(.L_x_277) ;  /* 0xfffffff400b47947 */ /* 0x000fea000383ffff */
.L_x_250:
[----:B----4-:R4:W0:Y:S02]  /*109c0*/  SYNCS.PHASECHK.TRANS64.TRYWAIT P0, [R4+URZ+0x38880], R5 ;  /* 0x03888005040075a7 */ /* 0x010824000800017f */
[----:B0-----:R-:W-:Y:S05]  /*109d0*/  @!P0 NANOSLEEP.SYNCS 0x989680 ;  /* 0x009896800000895d */ /* 0x001fea0003900000 */
[----:B------:R-:W0:Y:S02]  /*109e0*/  @!P0 SYNCS.PHASECHK.TRANS64 P0, [R4+URZ+0x38880], R5 ;  /* 0x03888005040085a7 */ /* 0x000e24000800007f */
[----:B0-----:R-:W-:Y:S05]  /*109f0*/  @!P0 BRA `(.L_x_250) ;  /* 0xfffffffc00f08947 */ /* 0x001fea000383ffff */
[----:B------:R-:W-:Y:S05]  /*10a00*/  BRA `(.L_x_251) ;  /* 0xfffffff400b07947 */ /* 0x000fea000383ffff */
.L_x_278:
        /* <DEDUP_REMOVED lines=15> */
.L_x_2765:


//--------------------- .text._ZN7cutlass13device_kernelIN5flash11enable_sm90INS1_16FlashAttnFwdSm90INS1_25CollectiveMainloopFwdSm90ILi2EN4cute5tupleIJNS5_1CILi1EEES8_S8_EEENS6_IJNS7_ILi128EEESA_NS7_ILi256EEEEEELi256ENS_12float_e4m3_tEfNS_4arch4Sm90ELb0ELb0ELb0ELb1ELb0ELb1ELb0ELb1ELb1ELb0ELb0ELb0EEENS1_21CollectiveEpilogueFwdINS6_IJSA_SB_SA_EEES9_NS_10bfloat16_tESF_Li256ELb1ELb0ELb0ELb1EEENS1_36VarlenDynamicPersistentTileSchedulerILi128ELi128ELi256ELi128ELb0ELb0ELb1ELb0ELb1ELb1EEEEEEEEEvNT_6ParamsE --------------------------
	.section	.text._ZN7cutlass13device_kernelIN5flash11enable_sm90INS1_16FlashAttnFwdSm90INS1_25CollectiveMainloopFwdSm90ILi2EN4cute5tupleIJNS5_1CILi1EEES8_S8_EEENS6_IJNS7_ILi128EEESA_NS7_ILi256EEEEEELi256ENS_12float_e4m3_tEfNS_4arch4Sm90ELb0ELb0ELb0ELb1ELb0ELb1ELb0ELb1ELb1ELb0ELb0ELb0EEENS1_21CollectiveEpilogueFwdINS6_IJSA_SB_SA_EEES9_NS_10bfloat16_tESF_Li256ELb1ELb0ELb0ELb1EEENS1_36VarlenDynamicPersistentTileSchedulerILi128ELi128ELi256ELi128ELb0ELb0ELb1ELb0ELb1ELb1EEEEEEEEEvNT_6ParamsE,"ax",@progbits
	.align	128
.text._ZN7cutlass13device_kernelIN5flash11enable_sm90INS1_16FlashAttnFwdSm90INS1_25CollectiveMainloopFwdSm90ILi2EN4cute5tupleIJNS5_1CILi1EEES8_S8_EEENS6_IJNS7_ILi128EEESA_NS7_ILi256EEEEEELi256ENS_12float_e4m3_tEfNS_4arch4Sm90ELb0ELb0ELb0ELb1ELb0ELb1ELb0ELb1ELb1ELb0ELb0ELb0EEENS1_21CollectiveEpilogueFwdINS6_IJSA_SB_SA_EEES9_NS_10bfloat16_tESF_Li256ELb1ELb0ELb0ELb1EEENS1_36VarlenDynamicPersistentTileSchedulerILi128ELi128ELi256ELi128ELb0ELb0ELb1ELb0ELb1ELb1EEEEEEEEEvNT_6ParamsE:
        .type           _ZN7cutlass13device_kernelIN5flash11enable_sm90INS1_16FlashAttnFwdSm90INS1_25CollectiveMainloopFwdSm90ILi2EN4cute5tupleIJNS5_1CILi1EEES8_S8_EEENS6_IJNS7_ILi128EEESA_NS7_ILi256EEEEEELi256ENS_12float_e4m3_tEfNS_4arch4Sm90ELb0ELb0ELb0ELb1ELb0ELb1ELb0ELb1ELb1ELb0ELb0ELb0EEENS1_21CollectiveEpilogueFwdINS6_IJSA_SB_SA_EEES9_NS_10bfloat16_tESF_Li256ELb1ELb0ELb0ELb1EEENS1_36VarlenDynamicPersistentTileSchedulerILi128ELi128ELi256ELi128ELb0ELb0ELb1ELb0ELb1ELb1EEEEEEEEEvNT_6ParamsE,@function
        .size           _ZN7cutlass13device_kernelIN5flash11enable_sm90INS1_16FlashAttnFwdSm90INS1_25CollectiveMainloopFwdSm90ILi2EN4cute5tupleIJNS5_1CILi1EEES8_S8_EEENS6_IJNS7_ILi128EEESA_NS7_ILi256EEEEEELi256ENS_12float_e4m3_tEfNS_4arch4Sm90ELb0ELb0ELb0ELb1ELb0ELb1ELb0ELb1ELb1ELb0ELb0ELb0EEENS1_21CollectiveEpilogueFwdINS6_IJSA_SB_SA_EEES9_NS_10bfloat16_tESF_Li256ELb1ELb0ELb0ELb1EEENS1_36VarlenDynamicPersistentTileSchedulerILi128ELi128ELi256ELi128ELb0ELb0ELb1ELb0ELb1ELb1EEEEEEEEEvNT_6ParamsE,(.L_x_2766 - _ZN7cutlass13device_kernelIN5flash11enable_sm90INS1_16FlashAttnFwdSm90INS1_25CollectiveMainloopFwdSm90ILi2EN4cute5tupleIJNS5_1CILi1EEES8_S8_EEENS6_IJNS7_ILi128EEESA_NS7_ILi256EEEEEELi256ENS_12float_e4m3_tEfNS_4arch4Sm90ELb0ELb0ELb0ELb1ELb0ELb1ELb0ELb1ELb1ELb0ELb0ELb0EEENS1_21CollectiveEpilogueFwdINS6_IJSA_SB_SA_EEES9_NS_10bfloat16_tESF_Li256ELb1ELb0ELb0ELb1EEENS1_36VarlenDynamicPersistentTileSchedulerILi128ELi128ELi256ELi128ELb0ELb0ELb1ELb0ELb1ELb1EEEEEEEEEvNT_6ParamsE)
        .other          _ZN7cutlass13device_kernelIN5flash11enable_sm90INS1_16FlashAttnFwdSm90INS1_25CollectiveMainloopFwdSm90ILi2EN4cute5tupleIJNS5_1CILi1EEES8_S8_EEENS6_IJNS7_ILi128EEESA_NS7_ILi256EEEEEELi256ENS_12float_e4m3_tEfNS_4arch4Sm90ELb0ELb0ELb0ELb1ELb0ELb1ELb0ELb1ELb1ELb0ELb0ELb0EEENS1_21CollectiveEpilogueFwdINS6_IJSA_SB_SA_EEES9_NS_10bfloat16_tESF_Li256ELb1ELb0ELb0ELb1EEENS1_36VarlenDynamicPersistentTileSchedulerILi128ELi128ELi256ELi128ELb0ELb0ELb1ELb0ELb1ELb1EEEEEEEEEvNT_6ParamsE,@"STO_CUDA_ENTRY STV_DEFAULT"
_ZN7cutlass13device_kernelIN5flash11enable_sm90INS1_16FlashAttnFwdSm90INS1_25CollectiveMainloopFwdSm90ILi2EN4cute5tupleIJNS5_1CILi1EEES8_S8_EEENS6_IJNS7_ILi128EEESA_NS7_ILi256EEEEEELi256ENS_12float_e4m3_tEfNS_4arch4Sm90ELb0ELb0ELb0ELb1ELb0ELb1ELb0ELb1ELb1ELb0ELb0ELb0EEENS1_21CollectiveEpilogueFwdINS6_IJSA_SB_SA_EEES9_NS_10bfloat16_tESF_Li256ELb1ELb0ELb0ELb1EEENS1_36VarlenDynamicPersistentTileSchedulerILi128ELi128ELi256ELi128ELb0ELb0ELb1ELb0ELb1ELb1EEEEEEEEEvNT_6ParamsE:
        /* <DEDUP_REMOVED lines=14> */
[----:B------:R-:W-:Y:S02]  /*00e0*/  UIADD3 UR12, UP3, UR4, 0x570, URZ ;  /* 0x00000570040c7890 */ /* 0x000fe4000ff7e03f */
[----:B------:R-:W-:-:S02]  /*00f0*/  UIADD3 UR4, UP4, UR4, 0x670, URZ ;  /* 0x0000067004047890 */ /* 0x000fc4000ff9e03f */
[----:B------:R-:W-:Y:S02]  /*0100*/  UIADD3.X UR7, URZ, UR5, URZ, UP0, !UPT ;  /* 0x000000053f077290 */ /* 0x000fe400087fe43f */
[----:B------:R-:W-:Y:S02]  /*0110*/  UIADD3.X UR9, URZ, UR5, URZ, UP1, !UPT ;  /* 0x000000053f097290 */ /* 0x000fe40008ffe43f */
[----:B------:R-:W-:Y:S02]  /*0120*/  UIADD3.X UR11, URZ, UR5, URZ, UP2, !UPT ;  /* 0x000000053f0b7290 */ /* 0x000fe400097fe43f */
[----:B------:R-:W-:Y:S02]  /*0130*/  UIADD3.X UR13, URZ, UR5, URZ, UP3, !UPT ;  /* 0x000000053f0d7290 */ /* 0x000fe40009ffe43f */
[----:B------:R-:W-:Y:S01]  /*0140*/  UIADD3.X UR5, URZ, UR5, URZ, UP4, !UPT ;  /* 0x000000053f057290 */ /* 0x000fe2000a7fe43f */
[----:B------:R0:W-:Y:S02]  /*0150*/  UTMACCTL.PF [UR6] ;  /* 0x00000000060079b9 */ /* 0x0001e40008040000 */
[----:B------:R0:W-:Y:S02]  /*0160*/  UTMACCTL.PF [UR8] ;  /* 0x00000000080079b9 */ /* 0x0001e40008040000 */
[----:B------:R0:W-:Y:S02]  /*0170*/  UTMACCTL.PF [UR10] ;  /* 0x000000000a0079b9 */ /* 0x0001e40008040000 */
[----:B------:R0:W-:Y:S02]  /*0180*/  UTMACCTL.PF [UR12] ;  /* 0x000000000c0079b9 */ /* 0x0001e40008040000 */
[----:B------:R0:W-:Y:S02]  /*0190*/  UTMACCTL.PF [UR4] ;  /* 0x00000000040079b9 */ /* 0x0001e40008040000 */
[----:B0-----:R-:W-:Y:S01]  /*01a0*/  NOP ;  /* 0x0000000000007918 */ /* 0x001fe20000000000 */
.L_x_280:
[----:B------:R-:W-:Y:S05]  /*01b0*/  BSYNC B0 ;  /* 0x0000000000007941 */ /* 0x000fea0003800000 */
.L_x_279:
        /* <DEDUP_REMOVED lines=41> */
.L_x_281:
        /* <DEDUP_REMOVED lines=22> */
.L_x_282:
        /* <DEDUP_REMOVED lines=18> */
.L_x_283:
        /* <DEDUP_REMOVED lines=22> */
.L_x_284:
        /* <DEDUP_REMOVED lines=22> */
.L_x_285:
[----:B------:R-:W-:Y:S01]  /*0990*/  PLOP3.LUT P0, PT, PT, PT, UP0, 0x80, 0x0 ;  /* 0x000000000000781c */ /* 0x000fe20003f0f008 */
[----:B------:R-:W-:Y:S01]  /*09a0*/  UMOV UR40, 0x1 ;  /* 0x0000000100287882 */ /* 0x000fe20000000000 */
[----:B------:R-:W-:Y:S01]  /*09b0*/  NOP ;  /* 0x0000000000007918 */ /* 0x000fe20000000000 */
[----:B------:R-:W-:Y:S01]  /*09c0*/  USEL UR40, UR40, 0x2, !UP0 ;  /* 0x0000000228287887 */ /* 0x000fe2000c000000 */
[----:B------:R-:W-:Y:S01]  /*09d0*/  BSSY B8, `(.L_x_286) ;  /* 0x00022d7000087945 */ /* 0x000fe20003800000 */
[----:B------:R-:W-:Y:S01]  /*09e0*/  ULDC.64 UR42, c[0x0][0x208] ;  /* 0x00008200002a7ab9 */ /* 0x000fe20000000a00 */
[----:B012-4-:R-:W-:Y:S07]  /*09f0*/  BAR.SYNC.DEFER_BLOCKING 0x0 ;  /* 0x0000000000007b1d */ /* 0x017fee0000010000 */
[----:B------:R-:W-:Y:S05]  /*0a00*/  @!P0 BRA `(.L_x_287) ;  /* 0x000001c4007c8947 */ /* 0x000fea0003800000 */
.L_x_288:
        /* <DEDUP_REMOVED lines=8> */
[----:B-1----:R-:W-:-:S06]  /*0a90*/  ULEA UR4, UR44, UR4, 0x18 ;  /* 0x000000042c047291 */ /* 0x002fcc000f8ec03f */
[----:B------:R-:W-:Y:S01]  /*0aa0*/  IMAD.U32 R19, RZ, RZ, UR4 ;  /* 0x00000004ff137e24 */ /* 0x000fe2000f8e00ff */
[----:B0-----:R-:W-:Y:S01]  /*0ab0*/  SHF.R.U32.HI R0, RZ, 0x7, R0 ;  /* 0x00000007ff007819 */ /* 0x001fe20000011600 */
[----:B------:R-:W-:-:S03]  /*0ac0*/  ULDC UR4, c[0x0][0xc14] ;  /* 0x0003050000047ab9 */ /* 0x000fc60000000800 */
[----:B------:R-:W-:-:S13]  /*0ad0*/  ISETP.NE.AND P0, PT, R0, 0x1, PT ;  /* 0x000000010000780c */ /* 0x000fda0003f05270 */
[----:B------:R-:W-:Y:S08]  /*0ae0*/  @!P0 BAR.ARV 0x9, 0x100 ;  /* 0x0244000000008b1d */ /* 0x000ff00000002000 */
[----:B------:R-:W-:Y:S06]  /*0af0*/  BAR.SYNC.DEFER_BLOCKING 0x5, 0x180 ;  /* 0x0146000000007b1d */ /* 0x000fec0000010000 */
[----:B------:R-:W0:Y:S02]  /*0b00*/  LDS.128 R124, [R19+0x388d0] ;  /* 0x0388d000137c7984 */ /* 0x000e240000000c00 */
[----:B------:R-:W-:Y:S06]  /*0b10*/  BAR.ARV 0x4, 0x180 ;  /* 0x0106000000007b1d */ /* 0x000fec0000002000 */
[----:B0-----:R-:W-:-:S13]  /*0b20*/  ISETP.GE.AND P0, PT, R127, UR4, PT ;  /* 0x000000047f007c0c */ /* 0x001fda000bf06270 */
[----:B------:R-:W-:Y:S05]  /*0b30*/  @P0 BRA `(.L_x_289) ;  /* 0x0000022c00000947 */ /* 0x000fea0003800000 */
[----:B------:R-:W0:Y:S01]  /*0b40*/  S2R R0, SR_TID.X ;  /* 0x0000000000007919 */ /* 0x000e220000002100 */
[----:B------:R-:W-:Y:S01]  /*0b50*/  R2UR UR46, R19 ;  /* 0x00000000132e72ca */ /* 0x000fe200000e0000 */
[----:B------:R-:W-:Y:S01]  /*0b60*/  IMAD.MOV.U32 R237, RZ, RZ, RZ ;  /* 0x000000ffffed7224 */ /* 0x000fe200078e00ff */
[----:B------:R-:W-:Y:S01]  /*0b70*/  MOV R152, RZ ;  /* 0x000000ff00987202 */ /* 0x000fe20000000f00 */
[----:B------:R-:W-:Y:S01]  /*0b80*/  IMAD.MOV.U32 R232, RZ, RZ, RZ ;  /* 0x000000ffffe87224 */ /* 0x000fe200078e00ff */
[----:B------:R-:W-:Y:S01]  /*0b90*/  ULOP3.LUT UR47, UR40, 0x1, URZ, 0xfc, !UPT ;  /* 0x00000001282f7892 */ /* 0x000fe2000f8efc3f */
[----:B------:R-:W-:-:S08]  /*0ba0*/  UMOV UR45, URZ ;  /* 0x0000003f002d7c82 */ /* 0x000fd00008000000 */
[----:B------:R-:W-:Y:S01]  /*0bb0*/  UIADD3 UR46, UR46, 0x20400, URZ ;  /* 0x000204002e2e7890 */ /* 0x000fe2000fffe03f */
[----:B0-----:R-:W-:-:S05]  /*0bc0*/  VIADD R0, R0, 0xffffff80 ;  /* 0xffffff8000007836 */ /* 0x001fca0000000000 */
[----:B------:R-:W-:-:S04]  /*0bd0*/  SHF.R.S32.HI R3, RZ, 0x1f, R0 ;  /* 0x0000001fff037819 */ /* 0x000fc80000011400 */
[CC--:B------:R-:W-:Y:S02]  /*0be0*/  LEA.HI R4, R3.reuse, R0.reuse, RZ, 0x4 ;  /* 0x0000000003047211 */ /* 0x0c0fe400078f20ff */
[CC--:B------:R-:W-:Y:S02]  /*0bf0*/  LEA.HI R2, R3.reuse, R0.reuse, RZ, 0x6 ;  /* 0x0000000003027211 */ /* 0x0c0fe400078f30ff */
[CC--:B------:R-:W-:Y:S02]  /*0c00*/  LEA.HI R5, R3.reuse, R0.reuse, RZ, 0x5 ;  /* 0x0000000003057211 */ /* 0x0c0fe400078f28ff */
[----:B------:R-:W-:Y:S01]  /*0c10*/  LEA.HI R3, R3, R0, RZ, 0x3 ;  /* 0x0000000003037211 */ /* 0x000fe200078f18ff */
[----:B------:R-:W-:Y:S01]  /*0c20*/  IMAD.SHL.U32 R2, R2, 0x10, RZ ;  /* 0x0000001002027824 */ /* 0x000fe200078e00ff */
[----:B------:R-:W-:Y:S02]  /*0c30*/  LOP3.LUT R7, R4, 0x3fffff0, RZ, 0xc0, !PT ;  /* 0x03fffff004077812 */ /* 0x000fe400078ec0ff */
[----:B------:R-:W-:-:S02]  /*0c40*/  SHF.R.S32.HI R22, RZ, 0x3, R3 ;  /* 0x00000003ff167819 */ /* 0x000fc40000011403 */
[----:B------:R-:W-:Y:S01]  /*0c50*/  SHF.L.U32 R6, R5, 0x5, RZ ;  /* 0x0000000505067819 */ /* 0x000fe200000006ff */
[----:B------:R-:W-:Y:S01]  /*0c60*/  IMAD.IADD R7, R0, 0x1, -R7 ;  /* 0x0000000100077824 */ /* 0x000fe200078e0a07 */
[----:B------:R-:W-:Y:S01]  /*0c70*/  LOP3.LUT R5, R3, 0xfffffff8, RZ, 0xc0, !PT ;  /* 0xfffffff803057812 */ /* 0x000fe200078ec0ff */
[C---:B------:R-:W-:Y:S01]  /*0c80*/  VIADD R234, R22.reuse, 0x20 ;  /* 0x0000002016ea7836 */ /* 0x040fe20000000000 */
[----:B------:R-:W-:Y:S01]  /*0c90*/  SHF.R.S32.HI R9, RZ, 0x4, R4 ;  /* 0x00000004ff097819 */ /* 0x000fe20000011404 */
[----:B------:R-:W-:Y:S01]  /*0ca0*/  VIADD R233, R22, 0x40 ;  /* 0x0000004016e97836 */ /* 0x000fe20000000000 */
[----:B------:R-:W-:Y:S01]  /*0cb0*/  LOP3.LUT R6, R6, 0xfffffc00, RZ, 0xc0, !PT ;  /* 0xfffffc0006067812 */ /* 0x000fe200078ec0ff */
[----:B------:R-:W-:Y:S01]  /*0cc0*/  IMAD.IADD R5, R0, 0x1, -R5 ;  /* 0x0000000100057824 */ /* 0x000fe200078e0a05 */
[----:B------:R-:W-:Y:S01]  /*0cd0*/  SHF.R.S32.HI R3, RZ, 0x1f, R234 ;  /* 0x0000001fff037819 */ /* 0x000fe200000114ea */
[----:B------:R-:W-:Y:S01]  /*0ce0*/  IMAD.SHL.U32 R0, R234, 0x80, RZ ;  /* 0x00000080ea007824 */ /* 0x000fe200078e00ff */
[----:B------:R-:W-:Y:S01]  /*0cf0*/  LEA.HI R4, R4, R9, RZ, 0x1 ;  /* 0x0000000904047211 */ /* 0x000fe200078f08ff */
[----:B------:R-:W-:Y:S01]  /*0d00*/  IMAD R7, R7, 0x40, R6 ;  /* 0x0000004007077824 */ /* 0x000fe200078e0206 */
[----:B------:R-:W-:Y:S01]  /*0d10*/  LEA.HI R6, R3, R234, RZ, 0x3 ;  /* 0x000000ea03067211 */ /* 0x000fe200078f18ff */
[----:B------:R-:W-:Y:S01]  /*0d20*/  VIADD R235, R22, 0x60 ;  /* 0x0000006016eb7836 */ /* 0x000fe20000000000 */
[----:B------:R-:W-:Y:S01]  /*0d30*/  SHF.R.S32.HI R10, RZ, 0x1f, R233 ;  /* 0x0000001fff0a7819 */ /* 0x000fe200000114e9 */
[----:B------:R-:W-:Y:S01]  /*0d40*/  IMAD.SHL.U32 R8, R233, 0x80, RZ ;  /* 0x00000080e9087824 */ /* 0x000fe200078e00ff */
[----:B------:R-:W-:Y:S01]  /*0d50*/  LOP3.LUT R4, R4, 0x1ffffffe, RZ, 0xc0, !PT ;  /* 0x1ffffffe04047812 */ /* 0x000fe200078ec0ff */
[----:B------:R-:W-:Y:S01]  /*0d60*/  IMAD.SHL.U32 R11, R235, 0x80, RZ ;  /* 0x00000080eb0b7824 */ /* 0x000fe200078e00ff */
[----:B------:R-:W-:-:S02]  /*0d70*/  SHF.L.U32 R16, R5, 0x4, RZ ;  /* 0x0000000405107819 */ /* 0x000fc400000006ff */
[----:B------:R-:W-:Y:S02]  /*0d80*/  LOP3.LUT R3, R0, 0x380, RZ, 0xc0, !PT ;  /* 0x0000038000037812 */ /* 0x000fe400078ec0ff */
[----:B------:R-:W-:Y:S02]  /*0d90*/  SHF.L.U32 R6, R6, 0x7, RZ ;  /* 0x0000000706067819 */ /* 0x000fe400000006ff */
[----:B------:R-:W-:Y:S02]  /*0da0*/  LEA.HI R10, R10, R233, RZ, 0x3 ;  /* 0x000000e90a0a7211 */ /* 0x000fe400078f18ff */
[----:B------:R-:W-:Y:S02]  /*0db0*/  IADD3 R4, R9, -R4, RZ ;  /* 0x8000000409047210 */ /* 0x000fe40007ffe0ff */
[----:B------:R-:W-:Y:S01]  /*0dc0*/  SHF.R.U32.HI R0, RZ, 0x3, R3 ;  /* 0x00000003ff007819 */ /* 0x000fe20000011603 */
[----:B------:R-:W-:Y:S01]  /*0dd0*/  IMAD.SHL.U32 R10, R10, 0x80, RZ ;  /* 0x000000800a0a7824 */ /* 0x000fe200078e00ff */
[----:B------:R-:W-:-:S02]  /*0de0*/  LOP3.LUT R13, R3, 0x70, R16, 0xf8, !PT ;  /* 0x00000070030d7812 */ /* 0x000fc400078ef810 */
[----:B------:R-:W-:Y:S01]  /*0df0*/  LOP3.LUT R20, R6, 0xfffffc00, RZ, 0xc0, !PT ;  /* 0xfffffc0006147812 */ /* 0x000fe200078ec0ff */
[----:B------:R-:W-:Y:S01]  /*0e00*/  IMAD R6, R4, 0x8, R7 ;  /* 0x0000000804067824 */ /* 0x000fe200078e0207 */
[----:B------:R-:W-:Y:S02]  /*0e10*/  SHF.R.S32.HI R12, RZ, 0x1f, R235 ;  /* 0x0000001fff0c7819 */ /* 0x000fe400000114eb */
[----:B------:R-:W-:Y:S01]  /*0e20*/  LOP3.LUT R9, R8, 0x380, RZ, 0xc0, !PT ;  /* 0x0000038008097812 */ /* 0x000fe200078ec0ff */
[----:B------:R-:W-:Y:S01]  /*0e30*/  STL [R1+0x20], R20 ;  /* 0x0000201401007387 */ /* 0x000fe20000100800 */
[----:B------:R-:W-:Y:S02]  /*0e40*/  LOP3.LUT R4, R20, R13, R0, 0xf6, !PT ;  /* 0x0000000d14047212 */ /* 0x000fe400078ef600 */
[----:B------:R-:W-:Y:S01]  /*0e50*/  SHF.L.U32 R0, R22, 0x7, RZ ;  /* 0x0000000716007819 */ /* 0x000fe200000006ff */
[----:B------:R0:W-:Y:S01]  /*0e60*/  STL [R1+0x48], R6 ;  /* 0x0000480601007387 */ /* 0x0001e20000100800 */
[----:B------:R-:W-:-:S02]  /*0e70*/  LEA.HI R12, R12, R235, RZ, 0x3 ;  /* 0x000000eb0c0c7211 */ /* 0x000fc400078f18ff */
[----:B------:R-:W-:Y:S02]  /*0e80*/  SHF.R.U32.HI R3, RZ, 0x3, R9 ;  /* 0x00000003ff037819 */ /* 0x000fe40000011609 */
[----:B------:R-:W-:Y:S01]  /*0e90*/  LOP3.LUT R14, R9, 0x70, R16, 0xf8, !PT ;  /* 0x00000070090e7812 */ /* 0x000fe200078ef810 */
[----:B------:R-:W-:Y:S01]  /*0ea0*/  IMAD.SHL.U32 R12, R12, 0x80, RZ ;  /* 0x000000800c0c7824 */ /* 0x000fe200078e00ff */
[----:B------:R-:W-:Y:S02]  /*0eb0*/  LOP3.LUT R18, R10, 0xfffffc00, RZ, 0xc0, !PT ;  /* 0xfffffc000a127812 */ /* 0x000fe400078ec0ff */
[----:B------:R-:W-:Y:S02]  /*0ec0*/  LOP3.LUT R11, R11, 0x380, RZ, 0xc0, !PT ;  /* 0x000003800b0b7812 */ /* 0x000fe400078ec0ff */
[----:B0-----:R-:W-:Y:S01]  /*0ed0*/  LOP3.LUT R6, R0, 0x380, RZ, 0xc0, !PT ;  /* 0x0000038000067812 */ /* 0x001fe200078ec0ff */
[----:B------:R0:W-:Y:S01]  /*0ee0*/  STL [R1+0x1c], R18 ;  /* 0x00001c1201007387 */ /* 0x0001e20000100800 */
[----:B------:R-:W-:-:S02]  /*0ef0*/  LOP3.LUT R14, R18, R14, R3, 0xf6, !PT ;  /* 0x0000000e120e7212 */ /* 0x000fc400078ef603 */
[----:B------:R-:W-:Y:S02]  /*0f00*/  LOP3.LUT R3, R2, 0xfffffc00, RZ, 0xc0, !PT ;  /* 0xfffffc0002037812 */ /* 0x000fe400078ec0ff */
[----:B------:R-:W-:Y:S02]  /*0f10*/  LOP3.LUT R0, R6, 0x70, R16, 0xf8, !PT ;  /* 0x0000007006007812 */ /* 0x000fe400078ef810 */
[----:B------:R-:W-:Y:S02]  /*0f20*/  SHF.R.U32.HI R2, RZ, 0x3, R6 ;  /* 0x00000003ff027819 */ /* 0x000fe40000011606 */
[----:B------:R-:W-:Y:S01]  /*0f30*/  LOP3.LUT R15, R12, 0xfffffc00, RZ, 0xc0, !PT ;  /* 0xfffffc000c0f7812 */ /* 0x000fe200078ec0ff */
[----:B0-----:R-:W-:Y:S01]  /*0f40*/  IMAD.SHL.U32 R18, R5, 0x8, RZ ;  /* 0x0000000805127824 */ /* 0x001fe200078e00ff */
[----:B------:R-:W-:Y:S02]  /*0f50*/  LOP3.LUT R0, R3, R0, R2, 0xf6, !PT ;  /* 0x0000000003007212 */ /* 0x000fe400078ef602 */
[----:B------:R-:W-:Y:S01]  /*0f60*/  SHF.R.U32.HI R8, RZ, 0x3, R11 ;  /* 0x00000003ff087819 */ /* 0x000fe2000001160b */
[----:B------:R-:W-:Y:S01]  /*0f70*/  STL [R1+0x18], R15 ;  /* 0x0000180f01007387 */ /* 0x000fe20000100800 */
[----:B------:R-:W-:Y:S01]  /*0f80*/  LOP3.LUT R11, R11, 0x70, R16, 0xf8, !PT ;  /* 0x000000700b0b7812 */ /* 0x000fe200078ef810 */
[----:B------:R-:W-:Y:S01]  /*0f90*/  IMAD.IADD R0, R19, 0x1, R0 ;  /* 0x0000000113007824 */ /* 0x000fe200078e0200 */
[----:B------:R-:W-:Y:S01]  /*0fa0*/  SHF.R.S32.HI R23, RZ, 0x1f, R22 ;  /* 0x0000001fff177819 */ /* 0x000fe20000011416 */
[----:B------:R-:W-:Y:S01]  /*0fb0*/  STL [R1+0x4], R6 ;  /* 0x0000040601007387 */ /* 0x000fe20000100800 */
[----:B------:R-:W-:Y:S01]  /*0fc0*/  LOP3.LUT R8, R15, R11, R8, 0xf6, !PT ;  /* 0x0000000b0f087212 */ /* 0x000fe200078ef608 */
[----:B------:R-:W-:-:S02]  /*0fd0*/  VIADD R236, R18, 0x40 ;  /* 0x0000004012ec7836 */ /* 0x000fc40000000000 */
[----:B------:R-:W-:Y:S04]  /*0fe0*/  STL [R1], RZ ;  /* 0x000000ff01007387 */ /* 0x000fe80000100800 */
[----:B------:R0:W-:Y:S04]  /*0ff0*/  STL [R1+0x10], R3 ;  /* 0x0000100301007387 */ /* 0x0001e80000100800 */
[----:B------:R1:W-:Y:S04]  /*1000*/  STL [R1+0xc], R2 ;  /* 0x00000c0201007387 */ /* 0x0003e80000100800 */
[----:B------:R2:W-:Y:S01]  /*1010*/  STL [R1+0x24], R0 ;  /* 0x0000240001007387 */ /* 0x0005e20000100800 */
[C---:B0-----:R-:W-:Y:S01]  /*1020*/  IADD3 R3, R19.reuse, R4, RZ ;  /* 0x0000000413037210 */ /* 0x041fe20007ffe0ff */
[----:B-1----:R-:W-:-:S04]  /*1030*/  IMAD.IADD R2, R19, 0x1, R14 ;  /* 0x0000000113027824 */ /* 0x002fc800078e020e */
[----:B------:R0:W-:Y:S01]  /*1040*/  STL [R1+0x44], R3 ;  /* 0x0000440301007387 */ /* 0x0001e20000100800 */
[----:B--2---:R-:W-:-:S03]  /*1050*/  IMAD.IADD R0, R19, 0x1, R8 ;  /* 0x0000000113007824 */ /* 0x004fc600078e0208 */
[----:B------:R0:W-:Y:S04]  /*1060*/  STL [R1+0x40], R2 ;  /* 0x0000400201007387 */ /* 0x0001e80000100800 */
[----:B------:R0:W-:Y:S02]  /*1070*/  STL [R1+0x3c], R0 ;  /* 0x00003c0001007387 */ /* 0x0001e40000100800 */
.L_x_470:
[----:B0-----:R-:W0:Y:S02]  /*1080*/  LDC.64 R2, c[0x0][0xc60] ;  /* 0x00031800ff027b82 */ /* 0x001e240000000a00 */
[----:B0-----:R-:W-:-:S05]  /*1090*/  IMAD.WIDE R2, R127, 0x4, R2 ;  /* 0x000000047f027825 */ /* 0x001fca00078e0202 */
[----:B-1----:R0:W2:Y:S01]  /*10a0*/  LDG.E R0, desc[UR42][R2.64] ;  /* 0x0000002a02007981 */ /* 0x0020a2000c1e1900 */
[----:B------:R-:W-:Y:S05]  /*10b0*/  YIELD ;  /* 0x0000000000007946 */ /* 0x000fea0003800000 */
[----:B------:R-:W-:Y:S01]  /*10c0*/  ULDC.64 UR4, c[0x0][0xa28] ;  /* 0x00028a0000047ab9 */ /* 0x000fe20000000a00 */
[----:B------:R-:W-:Y:S01]  /*10d0*/  ULDC.64 UR8, c[0x0][0xa18] ;  /* 0x0002860000087ab9 */ /* 0x000fe20000000a00 */
[----:B------:R-:W-:Y:S01]  /*10e0*/  ISETP.NE.U32.AND P1, PT, RZ, UR4, PT ;  /* 0x00000004ff007c0c */ /* 0x000fe2000bf25070 */
[----:B------:R-:W-:Y:S01]  /*10f0*/  ULDC.64 UR6, c[0x0][0xa08] ;  /* 0x0002820000067ab9 */ /* 0x000fe20000000a00 */
[----:B0-----:R-:W-:Y:S01]  /*1100*/  MOV R3, RZ ;  /* 0x000000ff00037202 */ /* 0x001fe20000000f00 */
[----:B-----5:R-:W-:Y:S01]  /*1110*/  IMAD.MOV.U32 R29, RZ, RZ, RZ ;  /* 0x000000ffff1d7224 */ /* 0x020fe200078e00ff */
[----:B------:R-:W-:-:S02]  /*1120*/  ISETP.NE.AND.EX P1, PT, RZ, UR5, PT, P1 ;  /* 0x00000005ff007c0c */ /* 0x000fc4000bf25310 */
[----:B------:R-:W-:-:S04]  /*1130*/  ISETP.NE.U32.AND P0, PT, RZ, UR6, PT ;  /* 0x00000006ff007c0c */ /* 0x000fc8000bf05070 */
[----:B------:R-:W-:Y:S02]  /*1140*/  ISETP.NE.AND.EX P0, PT, RZ, UR7, PT, P0 ;  /* 0x00000007ff007c0c */ /* 0x000fe4000bf05300 */
[----:B--2---:R-:W-:Y:S01]  /*1150*/  SHF.R.S32.HI R6, RZ, 0x1f, R0 ;  /* 0x0000001fff067819 */ /* 0x004fe20000011400 */
[----:B------:R-:W-:-:S04]  /*1160*/  IMAD.SHL.U32 R28, R0, 0x4, RZ ;  /* 0x00000004001c7824 */ /* 0x000fc800078e00ff */
[C---:B---34-:R-:W-:Y:S01]  /*1170*/  @P1 LEA R4, P2, R0.reuse, UR4, 0x2 ;  /* 0x0000000400041c11 */ /* 0x058fe2000f8410ff */
[----:B------:R-:W-:Y:S01]  /*1180*/  STL [R1+0x14], R0 ;  /* 0x0000140001007387 */ /* 0x000fe20000100800 */
[C-C-:B------:R-:W-:Y:S02]  /*1190*/  SHF.L.U64.HI R30, R0.reuse, 0x2, R6.reuse ;  /* 0x00000002001e7819 */ /* 0x140fe40000010206 */
[----:B------:R-:W-:Y:S01]  /*11a0*/  @P1 LEA.HI.X R5, R0, UR5, R6, 0x2, P2 ;  /* 0x0000000500051c11 */ /* 0x000fe200090f1406 */
[----:B------:R0:W-:Y:S01]  /*11b0*/  STL [R1+0x2c], R6 ;  /* 0x00002c0601007387 */ /* 0x0001e20000100800 */
[----:B------:R-:W-:Y:S01]  /*11c0*/  ISETP.NE.U32.AND P2, PT, RZ, UR8, PT ;  /* 0x00000008ff007c0c */ /* 0x000fe2000bf45070 */
[----:B------:R-:W-:Y:S01]  /*11d0*/  ULDC UR4, c[0x0][0x288] ;  /* 0x0000a20000047ab9 */ /* 0x000fe20000000800 */
[----:B------:R-:W-:Y:S01]  /*11e0*/  IADD3 R8, P3, R28, UR6, RZ ;  /* 0x000000061c087c10 */ /* 0x000fe2000ff7e0ff */
[----:B------:R1:W5:Y:S01]  /*11f0*/  @P1 LDG.E R3, desc[UR42][R4.64] ;  /* 0x0000002a04031981 */ /* 0x000362000c1e1900 */
[----:B------:R-:W-:Y:S01]  /*1200*/  ISETP.NE.AND.EX P2, PT, RZ, UR9, PT, P2 ;  /* 0x00000009ff007c0c */ /* 0x000fe2000bf45320 */
[----:B------:R-:W-:Y:S01]  /*1210*/  IMAD.U32 R132, RZ, RZ, UR4 ;  /* 0x00000004ff847e24 */ /* 0x000fe2000f8e00ff */
[----:B------:R-:W-:Y:S01]  /*1220*/  IADD3.X R9, R30, UR7, RZ, P3, !PT ;  /* 0x000000071e097c10 */ /* 0x000fe20009ffe4ff */
[----:B------:R-:W-:-:S04]  /*1230*/  ULDC.64 UR4, c[0x0][0x3f8] ;  /* 0x0000fe0000047ab9 */ /* 0x000fc80000000a00 */
[----:B------:R1:W5:Y:S06]  /*1240*/  @P0 LDG.E R29, desc[UR42][R8.64] ;  /* 0x0000002a081d0981 */ /* 0x00036c000c1e1900 */
[----:B0-----:R-:W-:-:S04]  /*1250*/  @P2 IADD3 R6, P1, R28, UR8, RZ ;  /* 0x000000081c062c10 */ /* 0x001fc8000ff3e0ff */
[----:B------:R-:W-:-:S05]  /*1260*/  @P2 IADD3.X R7, R30, UR9, RZ, P1, !PT ;  /* 0x000000091e072c10 */ /* 0x000fca0008ffe4ff */
[----:B------:R1:W5:Y:S01]  /*1270*/  @P2 LDG.E R132, desc[UR42][R6.64] ;  /* 0x0000002a06842981 */ /* 0x000362000c1e1900 */
[----:B------:R-:W-:-:S03]  /*1280*/  UISETP.NE.U32.AND UP0, UPT, UR4, URZ, UPT ;  /* 0x0000003f0400728c */ /* 0x000fc6000bf05070 */
[----:B------:R-:W-:Y:S01]  /*1290*/  ULDC UR4, c[0x0][0x404] ;  /* 0x0001010000047ab9 */ /* 0x000fe20000000800 */
[----:B------:R-:W-:-:S03]  /*12a0*/  UISETP.NE.AND.EX UP0, UPT, UR5, URZ, UPT, UP0 ;  /* 0x0000003f0500728c */ /* 0x000fc6000bf05300 */
[----:B------:R-:W-:Y:S01]  /*12b0*/  ULDC UR5, c[0x0][0x2e0] ;  /* 0x0000b80000057ab9 */ /* 0x000fe20000000800 */
[----:B------:R-:W-:-:S04]  /*12c0*/  USEL UR4, UR4, 0x1, UP0 ;  /* 0x0000000104047887 */ /* 0x000fc80008000000 */
[----:B------:R-:W-:-:S03]  /*12d0*/  UIMAD UR4, UR4, UR5, URZ ;  /* 0x00000005040472a4 */ /* 0x000fc6000f8e023f */
[----:B------:R-:W-:Y:S02]  /*12e0*/  ULDC UR5, c[0x0][0x338] ;  /* 0x0000ce0000057ab9 */ /* 0x000fe40000000800 */
[----:B------:R-:W-:Y:S02]  /*12f0*/  IMAD.U32 R2, RZ, RZ, UR5 ;  /* 0x00000005ff027e24 */ /* 0x000fe4000f8e00ff */
[----:B------:R-:W-:Y:S01]  /*1300*/  IMAD.U32 R26, RZ, RZ, UR4 ;  /* 0x00000004ff1a7e24 */ /* 0x000fe2000f8e00ff */
[----:B------:R-:W-:Y:S01]  /*1310*/  MOV R27, R0 ;  /* 0x00000000001b7202 */ /* 0x000fe20000000f00 */
[----:B-1----:R-:W-:Y:S06]  /*1320*/  @P2 BRA `(.L_x_290) ;  /* 0x0000000000242947 */ /* 0x002fec0003800000 */
[----:B------:R-:W-:Y:S02]  /*1330*/  ULDC.64 UR4, c[0x0][0xa00] ;  /* 0x0002800000047ab9 */ /* 0x000fe40000000a00 */
[----:B------:R-:W-:-:S04]  /*1340*/  ISETP.NE.U32.AND P1, PT, RZ, UR4, PT ;  /* 0x00000004ff007c0c */ /* 0x000fc8000bf25070 */
[----:B------:R-:W-:-:S13]  /*1350*/  ISETP.NE.AND.EX P1, PT, RZ, UR5, PT, P1 ;  /* 0x00000005ff007c0c */ /* 0x000fda000bf25310 */
[----:B------:R-:W-:Y:S05]  /*1360*/  @!P1 BRA `(.L_x_290) ;  /* 0x0000000000149947 */ /* 0x000fea0003800000 */
[----:B------:R-:W0:Y:S02]  /*1370*/  LDC.64 R4, c[0x0][0xa00] ;  /* 0x00028000ff047b82 */ /* 0x000e240000000a00 */
[----:B0-----:R-:W-:-:S05]  /*1380*/  IMAD.WIDE R4, R27, 0x4, R4 ;  /* 0x000000041b047825 */ /* 0x001fca00078e0204 */
[----:B-----5:R-:W2:Y:S04]  /*1390*/  LDG.E R132, desc[UR42][R4.64] ;  /* 0x0000002a04847981 */ /* 0x020ea8000c1e1900 */
[----:B------:R-:W2:Y:S02]  /*13a0*/  LDG.E R7, desc[UR42][R4.64+0x4] ;  /* 0x0000042a04077981 */ /* 0x000ea4000c1e1900 */
[----:B--2---:R-:W-:-:S07]  /*13b0*/  IMAD.IADD R132, R7, 0x1, -R132 ;  /* 0x0000000107847824 */ /* 0x004fce00078e0a84 */
.L_x_290:
[----:B------:R-:W-:Y:S01]  /*13c0*/  ULDC.64 UR4, c[0x0][0xa20] ;  /* 0x0002880000047ab9 */ /* 0x000fe20000000a00 */
[----:B------:R0:W-:Y:S01]  /*13d0*/  STL [R1+0x34], R125 ;  /* 0x0000347d01007387 */ /* 0x0001e20000100800 */
[----:B------:R-:W-:-:S03]  /*13e0*/  ISETP.NE.U32.AND P1, PT, RZ, UR4, PT ;  /* 0x00000004ff007c0c */ /* 0x000fc6000bf25070 */
[----:B------:R0:W-:Y:S01]  /*13f0*/  STL [R1+0x28], R126 ;  /* 0x0000287e01007387 */ /* 0x0001e20000100800 */
[----:B------:R-:W-:-:S13]  /*1400*/  ISETP.NE.AND.EX P1, PT, RZ, UR5, PT, P1 ;  /* 0x00000005ff007c0c */ /* 0x000fda000bf25310 */
[----:B0-----:R-:W-:Y:S05]  /*1410*/  @!P1 BRA `(.L_x_291) ;  /* 0x0000000000109947 */ /* 0x001fea0003800000 */
[----:B------:R-:W-:-:S04]  /*1420*/  IADD3 R4, P0, R28, UR4, RZ ;  /* 0x000000041c047c10 */ /* 0x000fc8000ff1e0ff */
[----:B------:R-:W-:-:S05]  /*1430*/  IADD3.X R5, R30, UR5, RZ, P0, !PT ;  /* 0x000000051e057c10 */ /* 0x000fca00087fe4ff */
[----:B------:R0:W5:Y:S01]  /*1440*/  LDG.E R26, desc[UR42][R4.64] ;  /* 0x0000002a041a7981 */ /* 0x000162000c1e1900 */
[----:B------:R-:W-:Y:S05]  /*1450*/  BRA `(.L_x_292) ;  /* 0x0000000000107947 */ /* 0x000fea0003800000 */
.L_x_291:
[----:B------:R-:W-:Y:S05]  /*1460*/  @!P0 BRA `(.L_x_292) ;  /* 0x00000000000c8947 */ /* 0x000fea0003800000 */
[----:B------:R-:W2:Y:S04]  /*1470*/  LDG.E R5, desc[UR42][R8.64] ;  /* 0x0000002a08057981 */ /* 0x000ea8000c1e1900 */
[----:B------:R-:W2:Y:S02]  /*1480*/  LDG.E R26, desc[UR42][R8.64+0x4] ;  /* 0x0000042a081a7981 */ /* 0x000ea4000c1e1900 */
[----:B--2---:R-:W-:-:S07]  /*1490*/  IMAD.IADD R26, R26, 0x1, -R5 ;  /* 0x000000011a1a7824 */ /* 0x004fce00078e0a05 */
.L_x_292:
[----:B------:R-:W-:Y:S02]  /*14a0*/  ULDC.64 UR4, c[0x0][0xa10] ;  /* 0x0002840000047ab9 */ /* 0x000fe40000000a00 */
[----:B------:R-:W-:-:S04]  /*14b0*/  ISETP.NE.U32.AND P0, PT, RZ, UR4, PT ;  /* 0x00000004ff007c0c */ /* 0x000fc8000bf05070 */
[----:B------:R-:W-:Y:S01]  /*14c0*/  ISETP.NE.AND.EX P0, PT, RZ, UR5, PT, P0 ;  /* 0x00000005ff007c0c */ /* 0x000fe2000bf05300 */
[----:B-----5:R-:W-:Y:S01]  /*14d0*/  IMAD.IADD R11, R26, 0x1, -R3 ;  /* 0x000000011a0b7824 */ /* 0x020fe200078e0a03 */
[----:B------:R-:W-:-:S11]  /*14e0*/  ULDC.64 UR4, c[0x0][0xa30] ;  /* 0x00028c0000047ab9 */ /* 0x000fd60000000a00 */
[----:B0-----:R-:W0:Y:S02]  /*14f0*/  @P0 LDC.64 R4, c[0x0][0xa10] ;  /* 0x00028400ff040b82 */ /* 0x001e240000000a00 */
[----:B0-----:R-:W-:-:S05]  /*1500*/  @P0 IMAD.WIDE R4, R27, 0x4, R4 ;  /* 0x000000041b040825 */ /* 0x001fca00078e0204 */
[----:B------:R-:W2:Y:S04]  /*1510*/  @P0 LDG.E R0, desc[UR42][R4.64] ;  /* 0x0000002a04000981 */ /* 0x000ea8000c1e1900 */
[----:B------:R-:W2:Y:S01]  /*1520*/  @P0 LDG.E R9, desc[UR42][R4.64+0x4] ;  /* 0x0000042a04090981 */ /* 0x000ea2000c1e1900 */
[----:B------:R-:W-:Y:S01]  /*1530*/  IMAD.MOV R24, RZ, RZ, -R11 ;  /* 0x000000ffff187224 */ /* 0x000fe200078e0a0b */
[----:B------:R-:W-:Y:S02]  /*1540*/  ISETP.NE.U32.AND P1, PT, RZ, UR4, PT ;  /* 0x00000004ff007c0c */ /* 0x000fe4000bf25070 */
[----:B------:R-:W-:Y:S02]  /*1550*/  MOV R121, R26 ;  /* 0x0000001a00797202 */ /* 0x000fe40000000f00 */
[----:B------:R-:W-:-:S02]  /*1560*/  VIMNMX R24, RZ, R24, !PT ;  /* 0x00000018ff187248 */ /* 0x000fc40007fe0100 */
[----:B------:R-:W-:-:S13]  /*1570*/  ISETP.NE.AND.EX P1, PT, RZ, UR5, PT, P1 ;  /* 0x00000005ff007c0c */ /* 0x000fda000bf25310 */
[----:B------:R-:W-:-:S04]  /*1580*/  @P1 IADD3 R6, P2, R28, UR4, RZ ;  /* 0x000000041c061c10 */ /* 0x000fc8000ff5e0ff */
[----:B------:R-:W-:-:S05]  /*1590*/  @P1 IADD3.X R7, R30, UR5, RZ, P2, !PT ;  /* 0x000000051e071c10 */ /* 0x000fca00097fe4ff */
[----:B------:R0:W5:Y:S01]  /*15a0*/  @P1 LDG.E R121, desc[UR42][R6.64] ;  /* 0x0000002a06791981 */ /* 0x000162000c1e1900 */
[----:B--2---:R-:W-:-:S04]  /*15b0*/  @P0 IMAD.IADD R2, R9, 0x1, -R0 ;  /* 0x0000000109020824 */ /* 0x004fc800078e0a00 */
[----:B------:R-:W-:-:S05]  /*15c0*/  IMAD.IADD R127, R11, 0x1, R2 ;  /* 0x000000010b7f7824 */ /* 0x000fca00078e0202 */
[----:B------:R-:W-:-:S04]  /*15d0*/  IADD3 R0, R127, 0x7f, RZ ;  /* 0x0000007f7f007810 */ /* 0x000fc80007ffe0ff */
[----:B------:R-:W-:-:S04]  /*15e0*/  SHF.R.S32.HI R3, RZ, 0x1f, R0 ;  /* 0x0000001fff037819 */ /* 0x000fc80000011400 */
[----:B------:R-:W-:-:S04]  /*15f0*/  LEA.HI R3, R3, R0, RZ, 0x7 ;  /* 0x0000000003037211 */ /* 0x000fc800078f38ff */
[----:B------:R-:W-:Y:S02]  /*1600*/  LOP3.LUT R5, R3, 0xffffff80, RZ, 0xc0, !PT ;  /* 0xffffff8003057812 */ /* 0x000fe400078ec0ff */
[----:B------:R-:W-:Y:S02]  /*1610*/  SHF.R.S32.HI R153, RZ, 0x7, R3 ;  /* 0x00000007ff997819 */ /* 0x000fe40000011403 */
[----:B------:R-:W-:-:S04]  /*1620*/  VIADDMNMX R5, R5, -R11, R2, PT ;  /* 0x8000000b05057246 */ /* 0x000fc80003800102 */
[----:B------:R-:W-:Y:S02]  /*1630*/  ISETP.GT.AND P0, PT, R5, R24, PT ;  /* 0x000000180500720c */ /* 0x000fe40003f04270 */
[----:B------:R-:W-:-:S05]  /*1640*/  SHF.R.U32.HI R24, RZ, 0x7, R24 ;  /* 0x00000007ff187819 */ /* 0x000fca0000011618 */
[----:B------:R-:W-:-:S06]  /*1650*/  IMAD.MOV.U32 R25, RZ, RZ, R24 ;  /* 0x000000ffff197224 */ /* 0x000fcc00078e0018 */
[----:B------:R-:W-:-:S05]  /*1660*/  @P0 VIADD R0, R5, 0x7f ;  /* 0x0000007f05000836 */ /* 0x000fca0000000000 */
[----:B------:R-:W-:-:S04]  /*1670*/  @P0 SHF.R.S32.HI R5, RZ, 0x1f, R0 ;  /* 0x0000001fff050819 */ /* 0x000fc80000011400 */
[----:B------:R-:W-:-:S04]  /*1680*/  @P0 LEA.HI R5, R5, R0, RZ, 0x7 ;  /* 0x0000000005050211 */ /* 0x000fc800078f38ff */
[----:B------:R-:W-:Y:S02]  /*1690*/  @P0 SHF.R.S32.HI R25, RZ, 0x7, R5 ;  /* 0x00000007ff190819 */ /* 0x000fe40000011405 */
[----:B------:R-:W-:Y:S02]  /*16a0*/  PLOP3.LUT P0, PT, PT, PT, PT, 0x80, 0x0 ;  /* 0x000000000000781c */ /* 0x000fe40003f0f070 */
[----:B------:R-:W-:-:S13]  /*16b0*/  ISETP.GT.AND P1, PT, R25, R24, PT ;  /* 0x000000181900720c */ /* 0x000fda0003f24270 */
[----:B0-----:R-:W-:Y:S05]  /*16c0*/  @!P1 BRA `(.L_x_293) ;  /* 0x000000a400709947 */ /* 0x001fea0003800000 */
[----:B------:R-:W-:Y:S01]  /*16d0*/  IADD3 R0, R19, 0x28400, RZ ;  /* 0x0002840013007810 */ /* 0x000fe20007ffe0ff */
[----:B------:R-:W-:Y:S03]  /*16e0*/  BSSY B6, `(.L_x_294) ;  /* 0x0000013000067945 */ /* 0x000fe60003800000 */
[----:B------:R-:W-:-:S13]  /*16f0*/  LOP3.LUT P0, RZ, R0, 0x3ff, RZ, 0xc0, !PT ;  /* 0x000003ff00ff7812 */ /* 0x000fda000780c0ff */
[----:B------:R-:W-:Y:S05]  /*1700*/  @!P0 BRA `(.L_x_295) ;  /* 0x0000000000408947 */ /* 0x000fea0003800000 */
[----:B------:R-:W-:Y:S01]  /*1710*/  MOV R0, 0x0 ;  /* 0x0000000000007802 */ /* 0x000fe20000000f00 */
[----:B------:R-:W-:Y:S01]  /*1720*/  ULDC.64 UR4, c[0x4][0xc0] ;  /* 0x0100300000047ab9 */ /* 0x000fe20000000a00 */
[----:B------:R-:W-:Y:S01]  /*1730*/  ULDC.64 UR6, c[0x4][0x20] ;  /* 0x0100080000067ab9 */ /* 0x000fe20000000a00 */
[----:B------:R-:W-:Y:S01]  /*1740*/  IMAD.U32 R4, RZ, RZ, UR4 ;  /* 0x00000004ff047e24 */ /* 0x000fe2000f8e00ff */
[----:B------:R0:W1:Y:S01]  /*1750*/  LDC.64 R14, c[0x4][R0] ;  /* 0x01000000000e7b82 */ /* 0x0000620000000a00 */
[----:B------:R-:W-:Y:S01]  /*1760*/  IMAD.U32 R5, RZ, RZ, UR5 ;  /* 0x00000005ff057e24 */ /* 0x000fe2000f8e00ff */
[----:B------:R-:W-:Y:S01]  /*1770*/  ULDC.64 UR4, c[0x4][0xc8] ;  /* 0x0100320000047ab9 */ /* 0x000fe20000000a00 */
[----:B------:R-:W-:Y:S01]  /*1780*/  IMAD.U32 R10, RZ, RZ, UR6 ;  /* 0x00000006ff0a7e24 */ /* 0x000fe2000f8e00ff */
[----:B------:R-:W-:Y:S01]  /*1790*/  MOV R7, UR5 ;  /* 0x0000000500077c02 */ /* 0x000fe20008000f00 */
[----:B------:R-:W-:Y:S01]  /*17a0*/  IMAD.U32 R6, RZ, RZ, UR4 ;  /* 0x00000004ff067e24 */ /* 0x000fe2000f8e00ff */
[----:B------:R-:W-:Y:S01]  /*17b0*/  MOV R12, 0x1 ;  /* 0x00000001000c7802 */ /* 0x000fe20000000f00 */
[----:B------:R-:W-:-:S02]  /*17c0*/  IMAD.U32 R11, RZ, RZ, UR7 ;  /* 0x00000007ff0b7e24 */ /* 0x000fc4000f8e00ff */
[----:B------:R-:W-:Y:S02]  /*17d0*/  IMAD.MOV.U32 R8, RZ, RZ, 0x70 ;  /* 0x00000070ff087424 */ /* 0x000fe400078e00ff */
[----:B0-----:R-:W-:-:S07]  /*17e0*/  IMAD.MOV.U32 R13, RZ, RZ, RZ ;  /* 0x000000ffff0d7224 */ /* 0x001fce00078e00ff */
[----:B------:R-:W-:-:S07]  /*17f0*/  LEPC R20, `(.L_x_295) ;  /* 0x000000001014794e */ /* 0x000fce0000000000 */
[----:B-1---5:R-:W-:Y:S05]  /*1800*/  CALL.ABS.NOINC R14 ;  /* 0x000000000e007343 */ /* 0x022fea0003c00000 */
.L_x_295:
[----:B------:R-:W-:Y:S05]  /*1810*/  BSYNC B6 ;  /* 0x0000000000067941 */ /* 0x000fea0003800000 */
.L_x_294:
[----:B------:R-:W-:Y:S01]  /*1820*/  VIADD R0, R19, 0x10400 ;  /* 0x0001040013007836 */ /* 0x000fe20000000000 */
[----:B------:R-:W-:Y:S04]  /*1830*/  BSSY B6, `(.L_x_296) ;  /* 0x0000013000067945 */ /* 0x000fe80003800000 */
[----:B------:R-:W-:-:S13]  /*1840*/  LOP3.LUT P0, RZ, R0, 0x3ff, RZ, 0xc0, !PT ;  /* 0x000003ff00ff7812 */ /* 0x000fda000780c0ff */
[----:B------:R-:W-:Y:S05]  /*1850*/  @!P0 BRA `(.L_x_297) ;  /* 0x0000000000408947 */ /* 0x000fea0003800000 */
[----:B------:R-:W-:Y:S01]  /*1860*/  MOV R0, 0x0 ;  /* 0x0000000000007802 */ /* 0x000fe20000000f00 */
[----:B------:R-:W-:Y:S01]  /*1870*/  ULDC.64 UR4, c[0x4][0xc0] ;  /* 0x0100300000047ab9 */ /* 0x000fe20000000a00 */
[----:B------:R-:W-:Y:S01]  /*1880*/  ULDC.64 UR6, c[0x4][0x20] ;  /* 0x0100080000067ab9 */ /* 0x000fe20000000a00 */
[----:B------:R-:W-:Y:S01]  /*1890*/  IMAD.U32 R4, RZ, RZ, UR4 ;  /* 0x00000004ff047e24 */ /* 0x000fe2000f8e00ff */
[----:B------:R0:W1:Y:S01]  /*18a0*/  LDC.64 R14, c[0x4][R0] ;  /* 0x01000000000e7b82 */ /* 0x0000620000000a00 */
[----:B------:R-:W-:Y:S01]  /*18b0*/  MOV R5, UR5 ;  /* 0x0000000500057c02 */ /* 0x000fe20008000f00 */
[----:B------:R-:W-:Y:S01]  /*18c0*/  ULDC.64 UR4, c[0x4][0xc8] ;  /* 0x0100320000047ab9 */ /* 0x000fe20000000a00 */
[----:B------:R-:W-:Y:S01]  /*18d0*/  IMAD.U32 R10, RZ, RZ, UR6 ;  /* 0x00000006ff0a7e24 */ /* 0x000fe2000f8e00ff */
[----:B------:R-:W-:Y:S01]  /*18e0*/  MOV R11, UR7 ;  /* 0x00000007000b7c02 */ /* 0x000fe20008000f00 */
[----:B------:R-:W-:Y:S02]  /*18f0*/  IMAD.U32 R6, RZ, RZ, UR4 ;  /* 0x00000004ff067e24 */ /* 0x000fe4000f8e00ff */
[----:B------:R-:W-:-:S02]  /*1900*/  IMAD.U32 R7, RZ, RZ, UR5 ;  /* 0x00000005ff077e24 */ /* 0x000fc4000f8e00ff */
[----:B------:R-:W-:Y:S02]  /*1910*/  IMAD.MOV.U32 R8, RZ, RZ, 0x70 ;  /* 0x00000070ff087424 */ /* 0x000fe400078e00ff */
[----:B------:R-:W-:Y:S02]  /*1920*/  IMAD.MOV.U32 R12, RZ, RZ, 0x1 ;  /* 0x00000001ff0c7424 */ /* 0x000fe400078e00ff */
[----:B0-----:R-:W-:-:S07]  /*1930*/  IMAD.MOV.U32 R13, RZ, RZ, RZ ;  /* 0x000000ffff0d7224 */ /* 0x001fce00078e00ff */
[----:B------:R-:W-:-:S07]  /*1940*/  LEPC R20, `(.L_x_297) ;  /* 0x000000001014794e */ /* 0x000fce0000000000 */
[----:B-1---5:R-:W-:Y:S05]  /*1950*/  CALL.ABS.NOINC R14 ;  /* 0x000000000e007343 */ /* 0x022fea0003c00000 */
.L_x_297:
[----:B------:R-:W-:Y:S05]  /*1960*/  BSYNC B6 ;  /* 0x0000000000067941 */ /* 0x000fea0003800000 */
.L_x_296:
[----:B------:R-:W-:Y:S01]  /*1970*/  ULDC.64 UR4, c[0x0][0x9f8] ;  /* 0x00027e0000047ab9 */ /* 0x000fe20000000a00 */
[----:B------:R-:W0:Y:S01]  /*1980*/  S2R R20, SR_TID.X ;  /* 0x0000000000147919 */ /* 0x000e220000002100 */
[----:B------:R-:W-:Y:S01]  /*1990*/  ISETP.NE.U32.AND P0, PT, RZ, UR4, PT ;  /* 0x00000004ff007c0c */ /* 0x000fe2000bf05070 */
[----:B------:R-:W1:Y:S08]  /*19a0*/  LDC R0, c[0x0][0x428] ;  /* 0x00010a00ff007b82 */ /* 0x000e700000000800 */
[----:B------:R-:W2:Y:S01]  /*19b0*/  LDC.64 R102, c[0x0][0x2f0] ;  /* 0x0000bc00ff667b82 */ /* 0x000ea20000000a00 */
[----:B------:R-:W-:Y:S01]  /*19c0*/  ISETP.NE.AND.EX P0, PT, RZ, UR5, PT, P0 ;  /* 0x00000005ff007c0c */ /* 0x000fe2000bf05300 */
[----:B------:R-:W3:Y:S01]  /*19d0*/  LDL R12, [R1+0x4] ;  /* 0x00000400010c7983 */ /* 0x000ee20000100800 */
[----:B------:R-:W-:Y:S01]  /*19e0*/  IADD3 R45, R29, R26, RZ ;  /* 0x0000001a1d2d7210 */ /* 0x000fe20007ffe0ff */
[----:B------:R-:W-:-:S02]  /*19f0*/  ULDC.64 UR6, c[0x0][0xa08] ;  /* 0x0002820000067ab9 */ /* 0x000fc40000000a00 */
[----:B------:R-:W4:Y:S02]  /*1a00*/  LDL R36, [R1+0xc] ;  /* 0x00000c0001247983 */ /* 0x000f240000100800 */
[----:B------:R-:W2:Y:S02]  /*1a10*/  LDC.64 R38, c[0x0][0x3d8] ;  /* 0x0000f600ff267b82 */ /* 0x000ea40000000a00 */
[----:B------:R-:W4:Y:S04]  /*1a20*/  LDL R35, [R1+0x10] ;  /* 0x0000100001237983 */ /* 0x000f280000100800 */
[----:B------:R-:W-:Y:S01]  /*1a30*/  @P0 IADD3 R4, P1, R28, UR4, RZ ;  /* 0x000000041c040c10 */ /* 0x000fe2000ff3e0ff */
[----:B------:R-:W4:Y:S01]  /*1a40*/  LDL R33, [R1+0x20] ;  /* 0x0000200001217983 */ /* 0x000f220000100800 */
[----:B------:R-:W2:Y:S02]  /*1a50*/  LDC R123, c[0x0][0x3d4] ;  /* 0x0000f500ff7b7b82 */ /* 0x000ea40000000800 */
[----:B------:R-:W-:Y:S01]  /*1a60*/  @P0 IADD3.X R5, R30, UR5, RZ, P1, !PT ;  /* 0x000000051e050c10 */ /* 0x000fe20008ffe4ff */
[----:B------:R-:W4:Y:S01]  /*1a70*/  LDL R15, [R1+0x18] ;  /* 0x00001800010f7983 */ /* 0x000f220000100800 */
[----:B0-----:R-:W-:-:S03]  /*1a80*/  SHF.R.U32.HI R34, RZ, 0x7, R20 ;  /* 0x00000007ff227819 */ /* 0x001fc60000011614 */
[----:B------:R0:W3:Y:S01]  /*1a90*/  @P0 LDG.E R27, desc[UR42][R4.64] ;  /* 0x0000002a041b0981 */ /* 0x0000e2000c1e1900 */
[----:B-1----:R-:W-:Y:S01]  /*1aa0*/  ISETP.NE.AND P0, PT, R0, 0x1, PT ;  /* 0x000000010000780c */ /* 0x002fe20003f05270 */
[----:B------:R-:W-:Y:S01]  /*1ab0*/  ULDC.64 UR4, c[0x0][0x2f8] ;  /* 0x0000be0000047ab9 */ /* 0x000fe20000000a00 */
[----:B------:R-:W-:Y:S01]  /*1ac0*/  SHF.R.S32.HI R41, RZ, 0x1f, R45 ;  /* 0x0000001fff297819 */ /* 0x000fe2000001142d */
[----:B------:R-:W4:Y:S01]  /*1ad0*/  LDL R20, [R1+0x1c] ;  /* 0x00001c0001147983 */ /* 0x000f220000100800 */
[----:B------:R-:W1:Y:S03]  /*1ae0*/  LDC.64 R114, c[0x0][0x3e8] ;  /* 0x0000fa00ff727b82 */ /* 0x000e660000000a00 */
[-C--:B--2---:R-:W-:Y:S02]  /*1af0*/  IMAD R6, R41, R102.reuse, RZ ;  /* 0x0000006629067224 */ /* 0x084fe400078e02ff */
[----:B0-----:R-:W-:-:S04]  /*1b00*/  IMAD.WIDE.U32 R4, R45, R102, RZ ;  /* 0x000000662d047225 */ /* 0x001fc800078e00ff */
[----:B------:R-:W0:Y:S08]  /*1b10*/  @P0 LDC R3, c[0x0][0x42c] ;  /* 0x00010b00ff030b82 */ /* 0x000e300000000800 */
[----:B------:R-:W2:Y:S01]  /*1b20*/  @P0 LDC R7, c[0x0][0x430] ;  /* 0x00010c00ff070b82 */ /* 0x000ea20000000800 */
[----:B0-----:R-:W-:-:S04]  /*1b30*/  @P0 IMAD.HI.U32 R0, R126, R3, RZ ;  /* 0x000000037e000227 */ /* 0x001fc800078e00ff */
[----:B------:R-:W-:Y:S01]  /*1b40*/  IMAD.MOV.U32 R3, RZ, RZ, R126 ;  /* 0x000000ffff037224 */ /* 0x000fe200078e007e */
[----:B--2---:R-:W-:Y:S01]  /*1b50*/  @P0 SHF.R.U32.HI R3, RZ, R7, R0 ;  /* 0x00000007ff030219 */ /* 0x004fe20000011600 */
[----:B------:R-:W-:Y:S01]  /*1b60*/  IMAD R7, R45, R103, R6 ;  /* 0x000000672d077224 */ /* 0x000fe200078e0206 */
[----:B------:R-:W-:Y:S02]  /*1b70*/  ISETP.NE.U32.AND P0, PT, RZ, UR6, PT ;  /* 0x00000006ff007c0c */ /* 0x000fe4000bf05070 */
[----:B------:R-:W-:Y:S01]  /*1b80*/  SHF.R.S32.HI R8, RZ, 0x1f, R3 ;  /* 0x0000001fff087819 */ /* 0x000fe20000011403 */
[----:B------:R-:W-:Y:S01]  /*1b90*/  IMAD.IADD R5, R5, 0x1, R7 ;  /* 0x0000000105057824 */ /* 0x000fe200078e0207 */
[----:B------:R-:W-:-:S03]  /*1ba0*/  ISETP.NE.AND.EX P0, PT, RZ, UR7, PT, P0 ;  /* 0x00000007ff007c0c */ /* 0x000fc6000bf05300 */
[----:B------:R-:W-:Y:S01]  /*1bb0*/  IMAD R6, R8, UR4, RZ ;  /* 0x0000000408067c24 */ /* 0x000fe2000f8e02ff */
[----:B------:R-:W-:Y:S01]  /*1bc0*/  ISETP.NE.AND P6, PT, R34, 0x1, PT ;  /* 0x000000012200780c */ /* 0x000fe20003fc5270 */
[----:B------:R-:W-:-:S04]  /*1bd0*/  IMAD.WIDE.U32 R4, R3, UR4, R4 ;  /* 0x0000000403047c25 */ /* 0x000fc8000f8e0004 */
[----:B------:R-:W-:Y:S01]  /*1be0*/  IMAD R7, R3, UR5, R6 ;  /* 0x0000000503077c24 */ /* 0x000fe2000f8e0206 */
[----:B------:R-:W-:-:S03]  /*1bf0*/  ULDC.64 UR4, c[0x0][0x300] ;  /* 0x0000c00000047ab9 */ /* 0x000fc60000000a00 */
[----:B------:R-:W-:Y:S01]  /*1c00*/  IMAD.IADD R5, R5, 0x1, R7 ;  /* 0x0000000105057824 */ /* 0x000fe200078e0207 */
[----:B------:R-:W-:Y:S02]  /*1c10*/  SHF.R.S32.HI R17, RZ, 0x1f, R16 ;  /* 0x0000001fff117819 */ /* 0x000fe40000011410 */
[----:B------:R-:W-:Y:S01]  /*1c20*/  ISETP.GE.AND P2, PT, R16, R123, PT ;  /* 0x0000007b1000720c */ /* 0x000fe20003f46270 */
[----:B-1----:R-:W-:-:S04]  /*1c30*/  IMAD R10, R23, R114, RZ ;  /* 0x00000072170a7224 */ /* 0x002fc800078e02ff */
[C---:B------:R-:W-:Y:S02]  /*1c40*/  IMAD R89, R22.reuse, R115, R10 ;  /* 0x0000007316597224 */ /* 0x040fe400078e020a */
[----:B------:R-:W-:-:S04]  /*1c50*/  IMAD.WIDE.U32 R10, R22, R114, R16 ;  /* 0x00000072160a7225 */ /* 0x000fc800078e0010 */
[----:B------:R-:W-:Y:S01]  /*1c60*/  IMAD.MOV.U32 R88, RZ, RZ, R10 ;  /* 0x000000ffff587224 */ /* 0x000fe200078e000a */
[----:B------:R-:W-:-:S04]  /*1c70*/  SHF.L.U32 R30, R234, 0x7, RZ ;  /* 0x00000007ea1e7819 */ /* 0x000fc800000006ff */
[----:B------:R-:W-:Y:S01]  /*1c80*/  LOP3.LUT R30, R30, 0x380, RZ, 0xc0, !PT ;  /* 0x000003801e1e7812 */ /* 0x000fe200078ec0ff */
[----:B------:R-:W-:Y:S02]  /*1c90*/  IMAD.SHL.U32 R29, R233, 0x80, RZ ;  /* 0x00000080e91d7824 */ /* 0x000fe400078e00ff */
[----:B------:R-:W-:Y:S01]  /*1ca0*/  IMAD.SHL.U32 R28, R235, 0x80, RZ ;  /* 0x00000080eb1c7824 */ /* 0x000fe200078e00ff */
[C---:B------:R-:W-:Y:S01]  /*1cb0*/  SHF.L.U64.HI R93, R102.reuse, 0x5, R103 ;  /* 0x00000005665d7819 */ /* 0x040fe20000010267 */
[----:B------:R-:W-:Y:S01]  /*1cc0*/  IMAD.SHL.U32 R92, R102, 0x20, RZ ;  /* 0x00000020665c7824 */ /* 0x000fe200078e00ff */
[----:B-----5:R-:W-:Y:S02]  /*1cd0*/  SHF.R.S32.HI R31, RZ, 0x1f, R121 ;  /* 0x0000001fff1f7819 */ /* 0x020fe40000011479 */
[----:B------:R-:W-:Y:S02]  /*1ce0*/  LOP3.LUT R29, R29, 0x380, RZ, 0xc0, !PT ;  /* 0x000003801d1d7812 */ /* 0x000fe400078ec0ff */
[----:B------:R-:W-:Y:S01]  /*1cf0*/  LOP3.LUT R28, R28, 0x380, RZ, 0xc0, !PT ;  /* 0x000003801c1c7812 */ /* 0x000fe200078ec0ff */
[----:B------:R-:W-:Y:S01]  /*1d00*/  IMAD.WIDE.U32 R46, R22, R102, R92 ;  /* 0x00000066162e7225 */ /* 0x000fe200078e005c */
[----:B------:R-:W-:-:S02]  /*1d10*/  SHF.R.U32.HI R26, RZ, 0x3, R29 ;  /* 0x00000003ff1a7819 */ /* 0x000fc4000001161d */
[----:B------:R-:W-:Y:S01]  /*1d20*/  SHF.R.U32.HI R21, RZ, 0x3, R28 ;  /* 0x00000003ff157819 */ /* 0x000fe2000001161c */
[----:B------:R-:W-:Y:S02]  /*1d30*/  IMAD R32, R31, R38, RZ ;  /* 0x000000261f207224 */ /* 0x000fe400078e02ff */
[----:B------:R-:W-:Y:S01]  /*1d40*/  IMAD.WIDE.U32 R42, R22, R102, R16 ;  /* 0x00000066162a7225 */ /* 0x000fe200078e0010 */
[----:B------:R-:W-:Y:S02]  /*1d50*/  SHF.L.U64.HI R116, R38, 0x7, R39 ;  /* 0x0000000726747819 */ /* 0x000fe40000010227 */
[----:B------:R-:W-:Y:S01]  /*1d60*/  IADD3 R133, R34, 0x8, RZ ;  /* 0x0000000822857810 */ /* 0x000fe20007ffe0ff */
[C---:B------:R-:W-:Y:S01]  /*1d70*/  IMAD.SHL.U32 R136, R102.reuse, 0x80, RZ ;  /* 0x0000008066887824 */ /* 0x040fe200078e00ff */
[----:B------:R-:W-:Y:S02]  /*1d80*/  SHF.L.U64.HI R111, R102, 0x6, R103 ;  /* 0x00000006666f7819 */ /* 0x000fe40000010267 */
[----:B---3--:R-:W-:-:S02]  /*1d90*/  SHF.R.S32.HI R0, RZ, 0x1f, R27 ;  /* 0x0000001fff007819 */ /* 0x008fc4000001141b */
[----:B------:R-:W-:Y:S02]  /*1da0*/  SEL R99, R27, RZ, !P0 ;  /* 0x000000ff1b637207 */ /* 0x000fe40004000000 */
[----:B------:R-:W-:-:S05]  /*1db0*/  SEL R6, R0, RZ, !P0 ;  /* 0x000000ff00067207 */ /* 0x000fca0004000000 */
[----:B------:R-:W-:Y:S02]  /*1dc0*/  IMAD R0, R6, UR4, RZ ;  /* 0x0000000406007c24 */ /* 0x000fe4000f8e02ff */
[----:B------:R-:W-:-:S04]  /*1dd0*/  IMAD.WIDE.U32 R100, R99, UR4, R4 ;  /* 0x0000000463647c25 */ /* 0x000fc8000f8e0004 */
[----:B------:R-:W-:Y:S01]  /*1de0*/  IMAD R37, R99, UR5, R0 ;  /* 0x0000000563257c24 */ /* 0x000fe2000f8e0200 */
[----:B------:R-:W-:Y:S05]  /*1df0*/  @!P6 WARPSYNC.ALL ;  /* 0x000000000000e948 */ /* 0x000fea0003800000 */
[----:B------:R-:W-:Y:S02]  /*1e00*/  ULDC.64 UR4, c[0x0][0x320] ;  /* 0x0000c80000047ab9 */ /* 0x000fe40000000a00 */
[----:B------:R-:W-:Y:S02]  /*1e10*/  IMAD R0, R8, UR4, RZ ;  /* 0x0000000408007c24 */ /* 0x000fe4000f8e02ff */
[----:B------:R-:W-:-:S04]  /*1e20*/  IMAD.WIDE.U32 R4, R3, UR4, R16 ;  /* 0x0000000403047c25 */ /* 0x000fc8000f8e0010 */
[----:B------:R-:W-:Y:S01]  /*1e30*/  IMAD R7, R3, UR5, R0 ;  /* 0x0000000503077c24 */ /* 0x000fe2000f8e0200 */
[----:B------:R-:W-:Y:S02]  /*1e40*/  ULDC.64 UR4, c[0x0][0x328] ;  /* 0x0000ca0000047ab9 */ /* 0x000fe40000000a00 */
[----:B------:R-:W-:Y:S02]  /*1e50*/  IMAD R0, R6, UR4, RZ ;  /* 0x0000000406007c24 */ /* 0x000fe4000f8e02ff */
[----:B------:R-:W-:Y:S01]  /*1e60*/  IADD3 R5, R5, R7, RZ ;  /* 0x0000000705057210 */ /* 0x000fe20007ffe0ff */
[--C-:B------:R-:W-:Y:S01]  /*1e70*/  IMAD.MOV.U32 R6, RZ, RZ, R18.reuse ;  /* 0x000000ffff067224 */ /* 0x100fe200078e0012 */
[----:B------:R-:W-:Y:S01]  /*1e80*/  SHF.R.S32.HI R7, RZ, 0x1f, R18 ;  /* 0x0000001fff077819 */ /* 0x000fe20000011412 */
[----:B------:R-:W-:Y:S02]  /*1e90*/  IMAD R53, R99, UR5, R0 ;  /* 0x0000000563357c24 */ /* 0x000fe4000f8e0200 */
[----:B------:R-:W-:-:S02]  /*1ea0*/  IMAD R0, R23, R38, RZ ;  /* 0x0000002617007224 */ /* 0x000fc400078e02ff */
[----:B------:R-:W-:Y:S01]  /*1eb0*/  IMAD.WIDE.U32 R98, R99, UR4, R4 ;  /* 0x0000000463627c25 */ /* 0x000fe2000f8e0004 */
[----:B------:R-:W-:Y:S01]  /*1ec0*/  SHF.R.U32.HI R27, RZ, 0x3, R30 ;  /* 0x00000003ff1b7819 */ /* 0x000fe2000001161e */
[----:B------:R-:W-:Y:S02]  /*1ed0*/  ULDC UR4, c[0x0][0x2e4] ;  /* 0x0000b90000047ab9 */ /* 0x000fe40000000800 */
[C---:B------:R-:W-:Y:S02]  /*1ee0*/  IMAD R3, R22.reuse, R39, R0 ;  /* 0x0000002716037224 */ /* 0x040fe400078e0200 */
[----:B------:R-:W-:-:S04]  /*1ef0*/  IMAD.WIDE.U32 R4, R22, R38, R6 ;  /* 0x0000002616047225 */ /* 0x000fc800078e0006 */
[----:B------:R-:W-:-:S04]  /*1f00*/  IMAD.WIDE.U32 R8, R22, R38, R16 ;  /* 0x0000002616087225 */ /* 0x000fc800078e0010 */
[----:B------:R-:W-:Y:S02]  /*1f10*/  IMAD.IADD R5, R5, 0x1, R3 ;  /* 0x0000000105057824 */ /* 0x000fe400078e0203 */
[----:B------:R-:W-:Y:S01]  /*1f20*/  IMAD.IADD R9, R3, 0x1, R9 ;  /* 0x0000000103097824 */ /* 0x000fe200078e0209 */
[----:B------:R-:W-:-:S05]  /*1f30*/  SEL R3, R123, RZ, P2 ;  /* 0x000000ff7b037207 */ /* 0x000fca0001000000 */
[----:B------:R-:W-:-:S05]  /*1f40*/  IMAD.IADD R3, R16, 0x1, R3 ;  /* 0x0000000110037824 */ /* 0x000fca00078e0203 */
[----:B------:R-:W-:-:S04]  /*1f50*/  SHF.R.S32.HI R10, RZ, 0x1f, R3 ;  /* 0x0000001fff0a7819 */ /* 0x000fc80000011403 */
[CC--:B------:R-:W-:Y:S02]  /*1f60*/  LEA.HI R49, R10.reuse, R3.reuse, RZ, 0x4 ;  /* 0x000000030a317211 */ /* 0x0c0fe400078f20ff */
[----:B------:R-:W-:Y:S01]  /*1f70*/  LEA.HI R3, R10, R3, RZ, 0x7 ;  /* 0x000000030a037211 */ /* 0x000fe200078f38ff */
[----:B------:R-:W-:-:S04]  /*1f80*/  IMAD.WIDE.U32 R6, R22, R114, R6 ;  /* 0x0000007216067225 */ /* 0x000fc800078e0006 */
[----:B------:R-:W-:Y:S01]  /*1f90*/  IMAD.SHL.U32 R10, R3, 0x80, RZ ;  /* 0x00000080030a7824 */ /* 0x000fe200078e00ff */
[--C-:B------:R-:W-:Y:S02]  /*1fa0*/  LOP3.LUT R3, R12, 0x70, R49.reuse, 0xf8, !PT ;  /* 0x000000700c037812 */ /* 0x100fe400078ef831 */
[----:B------:R-:W-:Y:S02]  /*1fb0*/  LOP3.LUT R12, R30, 0x70, R49, 0xf8, !PT ;  /* 0x000000701e0c7812 */ /* 0x000fe400078ef831 */
[----:B------:R-:W-:Y:S02]  /*1fc0*/  LOP3.LUT R10, R10, 0xffffc000, RZ, 0xc0, !PT ;  /* 0xffffc0000a0a7812 */ /* 0x000fe400078ec0ff */
[----:B----4-:R-:W-:Y:S02]  /*1fd0*/  LOP3.LUT R3, R3, R36, RZ, 0x3c, !PT ;  /* 0x0000002403037212 */ /* 0x010fe400078e3cff */
[----:B------:R-:W-:Y:S01]  /*1fe0*/  IADD3 R7, R7, R89, RZ ;  /* 0x0000005907077210 */ /* 0x000fe20007ffe0ff */
[----:B------:R-:W-:Y:S01]  /*1ff0*/  IMAD.IADD R89, R89, 0x1, R11 ;  /* 0x0000000159597824 */ /* 0x000fe200078e020b */
[----:B------:R-:W-:-:S02]  /*2000*/  LOP3.LUT R11, R12, R27, RZ, 0x3c, !PT ;  /* 0x0000001b0c0b7212 */ /* 0x000fc400078e3cff */
[----:B------:R-:W-:Y:S01]  /*2010*/  IADD3 R122, R3, R10, R35 ;  /* 0x0000000a037a7210 */ /* 0x000fe20007ffe023 */
[----:B------:R-:W-:Y:S01]  /*2020*/  IMAD R3, R23, R102, RZ ;  /* 0x0000006617037224 */ /* 0x000fe200078e02ff */
[----:B------:R-:W-:Y:S01]  /*2030*/  IADD3 R120, R11, R10, R33 ;  /* 0x0000000a0b787210 */ /* 0x000fe20007ffe021 */
[----:B------:R-:W-:Y:S01]  /*2040*/  IMAD.WIDE.U32 R96, R121, R38, R4 ;  /* 0x0000002679607225 */ /* 0x000fe200078e0004 */
[--C-:B------:R-:W-:Y:S02]  /*2050*/  LOP3.LUT R13, R29, 0x70, R49.reuse, 0xf8, !PT ;  /* 0x000000701d0d7812 */ /* 0x100fe400078ef831 */
[----:B------:R-:W-:Y:S01]  /*2060*/  LOP3.LUT R14, R28, 0x70, R49, 0xf8, !PT ;  /* 0x000000701c0e7812 */ /* 0x000fe200078ef831 */
[----:B------:R-:W-:Y:S01]  /*2070*/  IMAD R4, R31, R114, RZ ;  /* 0x000000721f047224 */ /* 0x000fe200078e02ff */
[C---:B------:R-:W-:Y:S01]  /*2080*/  IADD3 R44, P0, R22.reuse, R45, RZ ;  /* 0x0000002d162c7210 */ /* 0x040fe20007f1e0ff */
[----:B------:R-:W-:Y:S01]  /*2090*/  IMAD R33, R22, R103, R3 ;  /* 0x0000006716217224 */ /* 0x000fe200078e0203 */
[----:B------:R-:W-:Y:S01]  /*20a0*/  IADD3 R3, P1, R92, R46, RZ ;  /* 0x0000002e5c037210 */ /* 0x000fe20007f3e0ff */
[----:B------:R-:W-:Y:S01]  /*20b0*/  IMAD R51, R121, R115, R4 ;  /* 0x0000007379337224 */ /* 0x000fe200078e0204 */
[----:B------:R-:W-:Y:S01]  /*20c0*/  LOP3.LUT R13, R13, R26, RZ, 0x3c, !PT ;  /* 0x0000001a0d0d7212 */ /* 0x000fe200078e3cff */
[----:B------:R-:W-:Y:S01]  /*20d0*/  IMAD R35, R121, R39, R32 ;  /* 0x0000002779237224 */ /* 0x000fe200078e0220 */
[----:B------:R-:W-:Y:S01]  /*20e0*/  LOP3.LUT R117, R14, R21, RZ, 0x3c, !PT ;  /* 0x000000150e757212 */ /* 0x000fe200078e3cff */
[----:B------:R-:W-:-:S02]  /*20f0*/  IMAD.IADD R4, R33, 0x1, R47 ;  /* 0x0000000121047824 */ /* 0x000fc400078e022f */
[----:B------:R-:W-:Y:S02]  /*2100*/  IMAD.X R45, R23, 0x1, R41, P0 ;  /* 0x00000001172d7824 */ /* 0x000fe400000e0629 */
[----:B------:R-:W-:Y:S02]  /*2110*/  IMAD.IADD R32, R43, 0x1, R33 ;  /* 0x000000012b207824 */ /* 0x000fe400078e0221 */
[----:B------:R-:W-:Y:S01]  /*2120*/  IMAD.IADD R36, R101, 0x1, R37 ;  /* 0x0000000165247824 */ /* 0x000fe200078e0225 */
[----:B------:R-:W-:Y:S01]  /*2130*/  IADD3 R37, P0, R100, R42, RZ ;  /* 0x0000002a64257210 */ /* 0x000fe20007f1e0ff */
[----:B------:R-:W-:Y:S01]  /*2140*/  IMAD.X R31, R4, 0x1, R93, P1 ;  /* 0x00000001041f7824 */ /* 0x000fe200008e065d */
[----:B------:R-:W-:Y:S01]  /*2150*/  IADD3 R119, R13, R10, R20 ;  /* 0x0000000a0d777210 */ /* 0x000fe20007ffe014 */
[----:B------:R-:W-:Y:S01]  /*2160*/  IMAD.WIDE.U32 R90, R121, R114, R6 ;  /* 0x00000072795a7225 */ /* 0x000fe200078e0006 */
[----:B------:R-:W-:Y:S02]  /*2170*/  IADD3 R117, R117, R10, R15 ;  /* 0x0000000a75757210 */ /* 0x000fe40007ffe00f */
[----:B------:R-:W-:Y:S01]  /*2180*/  P2R R0, PR, RZ, 0x4 ;  /* 0x00000004ff007803 */ /* 0x000fe20000000000 */
[C---:B------:R-:W-:Y:S01]  /*2190*/  IMAD.SHL.U32 R13, R38.reuse, 0x40, RZ ;  /* 0x00000040260d7824 */ /* 0x040fe200078e00ff */
[C---:B------:R-:W-:Y:S01]  /*21a0*/  SHF.L.U64.HI R20, R38.reuse, 0x5, R39 ;  /* 0x0000000526147819 */ /* 0x040fe20000010227 */
[----:B------:R-:W-:Y:S01]  /*21b0*/  IMAD.WIDE.U32 R94, R121, R38, R8 ;  /* 0x00000026795e7225 */ /* 0x000fe200078e0008 */
[----:B------:R-:W-:-:S02]  /*21c0*/  SHF.L.U64.HI R15, R38, 0x6, R39 ;  /* 0x00000006260f7819 */ /* 0x000fc40000010227 */
[----:B------:R-:W-:Y:S01]  /*21d0*/  IADD3 R113, P1, R3, R92, RZ ;  /* 0x0000005c03717210 */ /* 0x000fe20007f3e0ff */
[C---:B------:R-:W-:Y:S01]  /*21e0*/  IMAD.SHL.U32 R12, R38.reuse, 0x80, RZ ;  /* 0x00000080260c7824 */ /* 0x040fe200078e00ff */
[----:B------:R-:W-:Y:S01]  /*21f0*/  SHF.L.U32 R14, R38, 0x5, RZ ;  /* 0x00000005260e7819 */ /* 0x000fe200000006ff */
[----:B------:R-:W-:Y:S01]  /*2200*/  VIADD R6, R16, 0x80 ;  /* 0x0000008010067836 */ /* 0x000fe20000000000 */
[----:B------:R-:W-:Y:S01]  /*2210*/  IADD3 R39, P3, R100, 0x80, RZ ;  /* 0x0000008064277810 */ /* 0x000fe20007f7e0ff */
[----:B------:R-:W-:Y:S01]  /*2220*/  IMAD.WIDE.U32 R88, R121, R114, R88 ;  /* 0x0000007279587225 */ /* 0x000fe200078e0058 */
[----:B------:R-:W-:Y:S02]  /*2230*/  IADD3.X R40, R32, R36, RZ, P0, !PT ;  /* 0x0000002420287210 */ /* 0x000fe400007fe4ff */
[----:B------:R-:W-:Y:S02]  /*2240*/  IADD3 R41, P2, R37, 0x80, RZ ;  /* 0x0000008025297810 */ /* 0x000fe40007f5e0ff */
[----:B------:R-:W-:Y:S01]  /*2250*/  LOP3.LUT R38, R49, 0xfffffff0, RZ, 0xc0, !PT ;  /* 0xfffffff031267812 */ /* 0x000fe200078ec0ff */
[----:B------:R-:W-:Y:S01]  /*2260*/  IMAD.X R112, R31, 0x1, R93, P1 ;  /* 0x000000011f707824 */ /* 0x000fe200008e065d */
[C---:B------:R-:W-:Y:S01]  /*2270*/  SHF.L.U64.HI R11, R114.reuse, 0x5, R115 ;  /* 0x00000005720b7819 */ /* 0x040fe20000010273 */
[----:B------:R-:W-:Y:S01]  /*2280*/  IMAD.IADD R34, R35, 0x1, R95 ;  /* 0x0000000123227824 */ /* 0x000fe200078e025f */
[C---:B------:R-:W-:Y:S01]  /*2290*/  SHF.L.U64.HI R10, R114.reuse, 0x6, R115 ;  /* 0x00000006720a7819 */ /* 0x040fe20000010273 */
[----:B------:R-:W-:Y:S01]  /*22a0*/  IMAD.SHL.U32 R8, R114, 0x40, RZ ;  /* 0x0000004072087824 */ /* 0x000fe200078e00ff */
[----:B------:R-:W-:Y:S01]  /*22b0*/  SHF.L.U64.HI R5, R102, 0x7, R103 ;  /* 0x0000000766057819 */ /* 0x000fe20000010267 */
[C---:B------:R-:W-:Y:S01]  /*22c0*/  IMAD.SHL.U32 R7, R114.reuse, 0x80, RZ ;  /* 0x0000008072077824 */ /* 0x040fe200078e00ff */
[----:B------:R-:W-:Y:S01]  /*22d0*/  IADD3 R33, R97, R35, RZ ;  /* 0x0000002361217210 */ /* 0x000fe20007ffe0ff */
[----:B------:R-:W-:Y:S01]  /*22e0*/  IMAD.IADD R35, R91, 0x1, R51 ;  /* 0x000000015b237824 */ /* 0x000fe200078e0233 */
[C---:B------:R-:W-:Y:S01]  /*22f0*/  SHF.L.U64.HI R115, R114.reuse, 0x7, R115 ;  /* 0x0000000772737819 */ /* 0x040fe20000010273 */
[----:B------:R-:W-:Y:S01]  /*2300*/  IMAD.IADD R103, R51, 0x1, R89 ;  /* 0x0000000133677824 */ /* 0x000fe200078e0259 */
[----:B------:R-:W-:Y:S01]  /*2310*/  SHF.L.U32 R9, R114, 0x5, RZ ;  /* 0x0000000572097819 */ /* 0x000fe200000006ff */
[----:B------:R-:W-:Y:S01]  /*2320*/  IMAD.X R106, RZ, RZ, R36, P3 ;  /* 0x000000ffff6a7224 */ /* 0x000fe200018e0624 */
[----:B------:R-:W-:Y:S01]  /*2330*/  SHF.L.U32 R123, R123, 0x1, RZ ;  /* 0x000000017b7b7819 */ /* 0x000fe200000006ff */
[----:B------:R-:W-:Y:S01]  /*2340*/  IMAD.X R107, RZ, RZ, R40, P2 ;  /* 0x000000ffff6b7224 */ /* 0x000fe200010e0628 */
[----:B------:R-:W-:Y:S01]  /*2350*/  @!P6 BAR.SYNC.DEFER_BLOCKING 0x9, 0x100 ;  /* 0x024400000000eb1d */ /* 0x000fe20000010000 */
[----:B------:R-:W-:-:S02]  /*2360*/  ISETP.GE.AND P0, PT, R16, UR4, PT ;  /* 0x0000000410007c0c */ /* 0x000fc4000bf06270 */
[----:B------:R-:W-:Y:S02]  /*2370*/  ISETP.GE.AND P1, PT, R6, UR4, PT ;  /* 0x0000000406007c0c */ /* 0x000fe4000bf26270 */
[----:B------:R-:W-:Y:S02]  /*2380*/  SHF.R.S32.HI R104, RZ, 0x4, R49 ;  /* 0x00000004ff687819 */ /* 0x000fe40000011431 */
[----:B------:R-:W-:Y:S02]  /*2390*/  SHF.R.S32.HI R105, RZ, 0x1f, R38 ;  /* 0x0000001fff697819 */ /* 0x000fe40000011426 */
[----:B------:R-:W-:-:S07]  /*23a0*/  IADD3 R108, R99, R53, RZ ;  /* 0x00000035636c7210 */ /* 0x000fce0007ffe0ff */
.L_x_381:
[----:B------:R-:W2:Y:S01]  /*23b0*/  LDL R48, [R1+0x4] ;  /* 0x0000040001307983 */ /* 0x000ea20000100800 */
[----:B------:R-:W0:Y:S03]  /*23c0*/  LDC R130, c[0x0][0x3d4] ;  /* 0x0000f500ff827b82 */ /* 0x000e260000000800 */
[----:B------:R-:W3:Y:S04]  /*23d0*/  LDL R50, [R1+0xc] ;  /* 0x00000c0001327983 */ /* 0x000ee80000100800 */
[----:B------:R-:W3:Y:S01]  /*23e0*/  LDL R49, [R1+0x10] ;  /* 0x0000100001317983 */ /* 0x000ee20000100800 */
[----:B------:R-:W-:Y:S01]  /*23f0*/  VIADD R25, R25, 0xffffffff ;  /* 0xffffffff19197836 */ /* 0x000fe20000000000 */
[----:B------:R-:W-:Y:S05]  /*2400*/  YIELD ;  /* 0x0000000000007946 */ /* 0x000fea0003800000 */
[----:B------:R-:W-:Y:S01]  /*2410*/  ISETP.GT.AND P3, PT, R25, R24, PT ;  /* 0x000000181900720c */ /* 0x000fe20003f64270 */
[----:B------:R-:W-:Y:S03]  /*2420*/  BSSY B0, `(.L_x_298) ;  /* 0x000090c000007945 */ /* 0x000fe60003800000 */
[----:B------:R-:W-:-:S02]  /*2430*/  P2R R110, PR, RZ, 0x8 ;  /* 0x00000008ff6e7803 */ /* 0x000fc40000000000 */
[----:B0-----:R-:W-:Y:S02]  /*2440*/  ISETP.GE.AND P2, PT, R130, 0x1, PT ;  /* 0x000000018200780c */ /* 0x001fe40003f46270 */
[----:B--2---:R-:W-:-:S04]  /*2450*/  LOP3.LUT R48, R48, 0x70, R16, 0xf8, !PT ;  /* 0x0000007030307812 */ /* 0x004fc800078ef810 */
[----:B---3--:R-:W-:-:S05]  /*2460*/  LOP3.LUT R49, R49, R48, R50, 0xf6, !PT ;  /* 0x0000003031317212 */ /* 0x008fca00078ef632 */
[----:B------:R-:W-:-:S04]  /*2470*/  IMAD R114, R232, 0x8000, R49 ;  /* 0x00008000e8727824 */ /* 0x000fc800078e0231 */
[----:B------:R-:W-:Y:S01]  /*2480*/  IMAD.IADD R114, R19, 0x1, R114 ;  /* 0x0000000113727824 */ /* 0x000fe200078e0272 */
[----:B------:R-:W-:Y:S06]  /*2490*/  @!P2 BRA `(.L_x_299) ;  /* 0x0000008800d0a947 */ /* 0x000fec0003800000 */
[----:B------:R-:W-:Y:S01]  /*24a0*/  ULDC.U8 UR4, c[0x0][0x3f0] ;  /* 0x0000fc0000047ab9 */ /* 0x000fe20000000000 */
[----:B------:R-:W-:Y:S01]  /*24b0*/  SHF.R.S32.HI R49, RZ, 0x1f, R25 ;  /* 0x0000001fff317819 */ /* 0x000fe20000011419 */
[-C--:B------:R-:W-:Y:S01]  /*24c0*/  IMAD R48, R5, R25.reuse, RZ ;  /* 0x0000001905307224 */ /* 0x080fe200078e02ff */
[----:B------:R-:W-:Y:S01]  /*24d0*/  ISETP.NE.AND P2, PT, RZ, UR4, PT ;  /* 0x00000004ff007c0c */ /* 0x000fe2000bf45270 */
[-C--:B------:R-:W-:Y:S02]  /*24e0*/  IMAD R50, R116, R25.reuse, RZ ;  /* 0x0000001974327224 */ /* 0x080fe400078e02ff */
[----:B------:R-:W-:Y:S02]  /*24f0*/  IMAD R52, R115, R25, RZ ;  /* 0x0000001973347224 */ /* 0x000fe400078e02ff */
[C---:B------:R-:W-:Y:S02]  /*2500*/  IMAD R131, R49.reuse, R136, R48 ;  /* 0x0000008831837224 */ /* 0x040fe400078e0230 */
[----:B------:R-:W-:-:S02]  /*2510*/  IMAD R53, R49, R12, R50 ;  /* 0x0000000c31357224 */ /* 0x000fc400078e0232 */
[----:B------:R-:W-:Y:S02]  /*2520*/  IMAD R55, R49, R7, R52 ;  /* 0x0000000731377224 */ /* 0x000fe400078e0234 */
[----:B------:R-:W-:Y:S02]  /*2530*/  IMAD R118, R25, -0x80, R2 ;  /* 0xffffff8019767824 */ /* 0x000fe400078e0202 */
[----:B------:R-:W-:-:S03]  /*2540*/  IMAD.WIDE.U32 R128, R136, R25, RZ ;  /* 0x0000001988807225 */ /* 0x000fc600078e00ff */
[----:B------:R-:W-:Y:S01]  /*2550*/  VIMNMX R118, R118, 0x80, PT ;  /* 0x0000008076767848 */ /* 0x000fe20003fe0100 */
[----:B------:R-:W-:Y:S01]  /*2560*/  IMAD.WIDE.U32 R48, R12, R25, RZ ;  /* 0x000000190c307225 */ /* 0x000fe200078e00ff */
[----:B------:R-:W-:-:S03]  /*2570*/  IADD3 R131, R129, R131, RZ ;  /* 0x0000008381837210 */ /* 0x000fc60007ffe0ff */
[----:B------:R-:W-:-:S04]  /*2580*/  IMAD.WIDE.U32 R50, R7, R25, RZ ;  /* 0x0000001907327225 */ /* 0x000fc800078e00ff */
[----:B------:R-:W-:Y:S02]  /*2590*/  IMAD.IADD R109, R49, 0x1, R53 ;  /* 0x00000001316d7824 */ /* 0x000fe400078e0235 */
[----:B------:R-:W-:Y:S01]  /*25a0*/  IMAD.IADD R124, R51, 0x1, R55 ;  /* 0x00000001337c7824 */ /* 0x000fe200078e0237 */
[----:B------:R-:W-:Y:S06]  /*25b0*/  @!P2 BRA `(.L_x_300) ;  /* 0x0000004000eca947 */ /* 0x000fec0003800000 */
[----:B------:R-:W-:Y:S01]  /*25c0*/  ISETP.GE.AND P2, PT, R22, R118, PT ;  /* 0x000000761600720c */ /* 0x000fe20003f46270 */
[----:B------:R-:W-:Y:S01]  /*25d0*/  BSSY B1, `(.L_x_301) ;  /* 0x0000017000017945 */ /* 0x000fe20003800000 */
[----:B------:R-:W-:Y:S02]  /*25e0*/  CS2R R68, SRZ ;  /* 0x0000000000447805 */ /* 0x000fe4000001ff00 */
[----:B------:R-:W-:Y:S02]  /*25f0*/  CS2R R76, SRZ ;  /* 0x00000000004c7805 */ /* 0x000fe4000001ff00 */
[----:B------:R-:W-:Y:S02]  /*2600*/  CS2R R80, SRZ ;  /* 0x0000000000507805 */ /* 0x000fe4000001ff00 */
[----:B------:R-:W-:Y:S02]  /*2610*/  CS2R R78, SRZ ;  /* 0x00000000004e7805 */ /* 0x000fe4000001ff00 */
[----:B------:R-:W-:-:S03]  /*2620*/  CS2R R82, SRZ ;  /* 0x0000000000527805 */ /* 0x000fc6000001ff00 */
[----:B------:R-:W-:Y:S05]  /*2630*/  @P2 BRA `(.L_x_302) ;  /* 0x0000000000402947 */ /* 0x000fea0003800000 */
[----:B------:R-:W-:Y:S01]  /*2640*/  ULDC.64 UR4, c[0x0][0x3c8] ;  /* 0x0000f20000047ab9 */ /* 0x000fe20000000a00 */
[----:B------:R-:W-:Y:S02]  /*2650*/  CS2R R80, SRZ ;  /* 0x0000000000507805 */ /* 0x000fe4000001ff00 */
[----:B------:R-:W-:Y:S02]  /*2660*/  IADD3 R52, P3, P4, R96, UR4, R48 ;  /* 0x0000000460347c10 */ /* 0x000fe4000fc7e030 */
[----:B------:R-:W-:Y:S02]  /*2670*/  CS2R R82, SRZ ;  /* 0x0000000000527805 */ /* 0x000fe4000001ff00 */
[----:B------:R-:W-:Y:S01]  /*2680*/  IADD3.X R53, R33, UR5, R109, P3, P4 ;  /* 0x0000000521357c10 */ /* 0x000fe20009fe846d */
[----:B------:R-:W-:Y:S02]  /*2690*/  ULDC.64 UR4, c[0x0][0x3e0] ;  /* 0x0000f80000047ab9 */ /* 0x000fe40000000a00 */
[----:B------:R-:W-:-:S04]  /*26a0*/  IADD3 R54, P3, P4, R90, UR4, R50 ;  /* 0x000000045a367c10 */ /* 0x000fc8000fc7e032 */
[----:B------:R-:W-:Y:S02]  /*26b0*/  IADD3.X R55, R35, UR5, R124, P3, P4 ;  /* 0x0000000523377c10 */ /* 0x000fe40009fe847c */
[----:B------:R-:W-:Y:S02]  /*26c0*/  ISETP.GE.AND P3, PT, R18, R130, PT ;  /* 0x000000821200720c */ /* 0x000fe40003f66270 */
[----:B------:R-:W-:Y:S02]  /*26d0*/  CS2R R76, SRZ ;  /* 0x00000000004c7805 */ /* 0x000fe4000001ff00 */
[----:B------:R-:W-:-:S09]  /*26e0*/  CS2R R78, SRZ ;  /* 0x00000000004e7805 */ /* 0x000fd2000001ff00 */
[----:B------:R0:W5:Y:S04]  /*26f0*/  @!P3 LDG.E.64 R80, desc[UR42][R52.64] ;  /* 0x0000002a3450b981 */ /* 0x000168000c1e1b00 */
[----:B------:R0:W5:Y:S01]  /*2700*/  @!P3 LDG.E.64 R82, desc[UR42][R54.64] ;  /* 0x0000002a3652b981 */ /* 0x000162000c1e1b00 */
[----:B------:R-:W-:-:S13]  /*2710*/  ISETP.GE.AND P3, PT, R236, R130, PT ;  /* 0x00000082ec00720c */ /* 0x000fda0003f66270 */
[----:B------:R0:W5:Y:S04]  /*2720*/  @!P3 LDG.E.64 R76, desc[UR42][R52.64+0x40] ;  /* 0x0000402a344cb981 */ /* 0x000168000c1e1b00 */
[----:B------:R0:W5:Y:S02]  /*2730*/  @!P3 LDG.E.64 R78, desc[UR42][R54.64+0x40] ;  /* 0x0000402a364eb981 */ /* 0x000164000c1e1b00 */
.L_x_302:
[----:B------:R-:W-:Y:S05]  /*2740*/  BSYNC B1 ;  /* 0x0000000000017941 */ /* 0x000fea0003800000 */
.L_x_301:
[----:B------:R-:W-:Y:S01]  /*2750*/  ISETP.GE.AND P3, PT, R234, R118, PT ;  /* 0x00000076ea00720c */ /* 0x000fe20003f66270 */
[----:B------:R-:W-:Y:S01]  /*2760*/  BSSY B1, `(.L_x_303) ;  /* 0x0000023000017945 */ /* 0x000fe20003800000 */
[----:B------:R-:W-:Y:S02]  /*2770*/  CS2R R72, SRZ ;  /* 0x0000000000487805 */ /* 0x000fe4000001ff00 */
[----:B------:R-:W-:Y:S02]  /*2780*/  CS2R R70, SRZ ;  /* 0x0000000000467805 */ /* 0x000fe4000001ff00 */
[----:B0-----:R-:W-:Y:S02]  /*2790*/  CS2R R52, SRZ ;  /* 0x0000000000347805 */ /* 0x001fe4000001ff00 */
[----:B------:R-:W-:Y:S02]  /*27a0*/  CS2R R60, SRZ ;  /* 0x00000000003c7805 */ /* 0x000fe4000001ff00 */
[----:B------:R-:W-:-:S02]  /*27b0*/  CS2R R64, SRZ ;  /* 0x0000000000407805 */ /* 0x000fc4000001ff00 */
[----:B------:R-:W-:Y:S02]  /*27c0*/  CS2R R62, SRZ ;  /* 0x00000000003e7805 */ /* 0x000fe4000001ff00 */
[----:B------:R-:W-:Y:S02]  /*27d0*/  CS2R R66, SRZ ;  /* 0x0000000000427805 */ /* 0x000fe4000001ff00 */
[----:B------:R-:W-:Y:S02]  /*27e0*/  CS2R R56, SRZ ;  /* 0x0000000000387805 */ /* 0x000fe4000001ff00 */
[----:B------:R-:W-:Y:S02]  /*27f0*/  CS2R R54, SRZ ;  /* 0x0000000000367805 */ /* 0x000fe4000001ff00 */
[----:B------:R-:W-:Y:S01]  /*2800*/  CS2R R58, SRZ ;  /* 0x00000000003a7805 */ /* 0x000fe2000001ff00 */
[----:B-----5:R-:W-:Y:S01]  /*2810*/  IMAD.MOV.U32 R137, RZ, RZ, R76 ;  /* 0x000000ffff897224 */ /* 0x020fe200078e004c */
[----:B------:R-:W-:-:S02]  /*2820*/  MOV R147, R80 ;  /* 0x0000005000937202 */ /* 0x000fc40000000f00 */
[----:B------:R-:W-:Y:S01]  /*2830*/  CS2R R74, SRZ ;  /* 0x00000000004a7805 */ /* 0x000fe2000001ff00 */
[----:B------:R-:W-:Y:S06]  /*2840*/  @P3 BRA `(.L_x_304) ;  /* 0x0000000000503947 */ /* 0x000fec0003800000 */
[----:B------:R-:W-:Y:S01]  /*2850*/  IADD3 R84, P4, P5, R96, R48, R14 ;  /* 0x0000003060547210 */ /* 0x000fe20007d9e00e */
[----:B------:R-:W-:Y:S01]  /*2860*/  ULDC.64 UR4, c[0x0][0x3c8] ;  /* 0x0000f20000047ab9 */ /* 0x000fe20000000a00 */
[----:B------:R-:W-:Y:S02]  /*2870*/  CS2R R72, SRZ ;  /* 0x0000000000487805 */ /* 0x000fe4000001ff00 */
[----:B------:R-:W-:Y:S02]  /*2880*/  CS2R R74, SRZ ;  /* 0x00000000004a7805 */ /* 0x000fe4000001ff00 */
[----:B------:R-:W-:Y:S02]  /*2890*/  IADD3.X R69, R33, R109, R20, P4, P5 ;  /* 0x0000006d21457210 */ /* 0x000fe400027ea414 */
[----:B------:R-:W-:-:S04]  /*28a0*/  IADD3 R86, P4, P5, R90, R50, R9 ;  /* 0x000000325a567210 */ /* 0x000fc80007d9e009 */
[----:B------:R-:W-:Y:S02]  /*28b0*/  IADD3.X R68, R35, R124, R11, P4, P5 ;  /* 0x0000007c23447210 */ /* 0x000fe400027ea40b */
[----:B------:R-:W-:-:S04]  /*28c0*/  IADD3 R84, P4, R84, UR4, RZ ;  /* 0x0000000454547c10 */ /* 0x000fc8000ff9e0ff */
[----:B------:R-:W-:Y:S01]  /*28d0*/  IADD3.X R85, R69, UR5, RZ, P4, !PT ;  /* 0x0000000545557c10 */ /* 0x000fe2000a7fe4ff */
[----:B------:R-:W-:Y:S02]  /*28e0*/  ULDC.64 UR4, c[0x0][0x3e0] ;  /* 0x0000f80000047ab9 */ /* 0x000fe40000000a00 */
[----:B------:R-:W-:-:S04]  /*28f0*/  IADD3 R86, P4, R86, UR4, RZ ;  /* 0x0000000456567c10 */ /* 0x000fc8000ff9e0ff */
[----:B------:R-:W-:Y:S02]  /*2900*/  IADD3.X R87, R68, UR5, RZ, P4, !PT ;  /* 0x0000000544577c10 */ /* 0x000fe4000a7fe4ff */
        /* <DEDUP_REMOVED lines=8> */
.L_x_304:
[----:B------:R-:W-:Y:S05]  /*2990*/  BSYNC B1 ;  /* 0x0000000000017941 */ /* 0x000fea0003800000 */
.L_x_303:
[----:B------:R-:W-:Y:S01]  /*29a0*/  ISETP.GE.AND P4, PT, R233, R118, PT ;  /* 0x00000076e900720c */ /* 0x000fe20003f86270 */
[----:B------:R-:W-:Y:S03]  /*29b0*/  BSSY B1, `(.L_x_305) ;  /* 0x0000017000017945 */ /* 0x000fe60003800000 */
[----:B------:R-:W-:-:S09]  /*29c0*/  P2R R148, PR, RZ, 0x10 ;  /* 0x00000010ff947803 */ /* 0x000fd20000000000 */
[----:B------:R-:W-:Y:S05]  /*29d0*/  @P4 BRA `(.L_x_306) ;  /* 0x0000000000504947 */ /* 0x000fea0003800000 */
[----:B0-----:R-:W-:Y:S01]  /*29e0*/  IADD3 R84, P4, P5, R96, R13, R48 ;  /* 0x0000000d60547210 */ /* 0x001fe20007d9e030 */
        /* <DEDUP_REMOVED lines=19> */
.L_x_306:
[----:B------:R-:W-:Y:S05]  /*2b20*/  BSYNC B1 ;  /* 0x0000000000017941 */ /* 0x000fea0003800000 */
.L_x_305:
[----:B------:R-:W-:Y:S01]  /*2b30*/  ISETP.GE.AND P4, PT, R235, R118, PT ;  /* 0x00000076eb00720c */ /* 0x000fe20003f86270 */
[----:B------:R-:W-:-:S12]  /*2b40*/  BSSY B1, `(.L_x_307) ;  /* 0x000001c000017945 */ /* 0x000fd80003800000 */
[----:B------:R-:W-:Y:S05]  /*2b50*/  @P4 BRA `(.L_x_308) ;  /* 0x0000000000684947 */ /* 0x000fea0003800000 */
[----:B------:R-:W2:Y:S01]  /*2b60*/  LDC.64 R52, c[0x0][0x3d8] ;  /* 0x0000f600ff347b82 */ /* 0x000ea20000000a00 */
[----:B------:R-:W-:Y:S01]  /*2b70*/  IMAD.MOV.U32 R49, RZ, RZ, R109 ;  /* 0x000000ffff317224 */ /* 0x000fe200078e006d */
[----:B------:R-:W-:Y:S01]  /*2b80*/  ULDC.64 UR4, c[0x0][0x3c8] ;  /* 0x0000f20000047ab9 */ /* 0x000fe20000000a00 */
[----:B------:R-:W-:Y:S01]  /*2b90*/  IMAD.MOV.U32 R51, RZ, RZ, R124 ;  /* 0x000000ffff337224 */ /* 0x000fe200078e007c */
[----:B------:R-:W-:Y:S02]  /*2ba0*/  CS2R R56, SRZ ;  /* 0x0000000000387805 */ /* 0x000fe4000001ff00 */
[----:B------:R-:W-:Y:S01]  /*2bb0*/  CS2R R58, SRZ ;  /* 0x00000000003a7805 */ /* 0x000fe2000001ff00 */
[----:B--2---:R-:W-:-:S04]  /*2bc0*/  IMAD.WIDE.U32 R48, R52, 0x60, R48 ;  /* 0x0000006034307825 */ /* 0x004fc800078e0030 */
[----:B------:R-:W-:Y:S01]  /*2bd0*/  IMAD R53, R53, 0x60, RZ ;  /* 0x0000006035357824 */ /* 0x000fe200078e02ff */
[----:B------:R-:W-:-:S03]  /*2be0*/  IADD3 R48, P5, P6, R96, UR4, R48 ;  /* 0x0000000460307c10 */ /* 0x000fc6000febe030 */
[----:B------:R-:W-:-:S05]  /*2bf0*/  IMAD.IADD R52, R49, 0x1, R53 ;  /* 0x0000000131347824 */ /* 0x000fca00078e0235 */
[----:B------:R-:W-:Y:S01]  /*2c00*/  IADD3.X R49, R33, UR5, R52, P5, P6 ;  /* 0x0000000521317c10 */ /* 0x000fe2000afec434 */
[----:B------:R-:W-:Y:S01]  /*2c10*/  ULDC.64 UR4, c[0x0][0x3e0] ;  /* 0x0000f80000047ab9 */ /* 0x000fe20000000a00 */
[----:B------:R-:W2:Y:S02]  /*2c20*/  LDC.64 R52, c[0x0][0x3e8] ;  /* 0x0000fa00ff347b82 */ /* 0x000ea40000000a00 */
[----:B--2---:R-:W-:-:S04]  /*2c30*/  IMAD.WIDE.U32 R50, R52, 0x60, R50 ;  /* 0x0000006034327825 */ /* 0x004fc800078e0032 */
[----:B------:R-:W-:Y:S01]  /*2c40*/  IMAD R53, R53, 0x60, RZ ;  /* 0x0000006035357824 */ /* 0x000fe200078e02ff */
[----:B------:R-:W-:-:S04]  /*2c50*/  IADD3 R50, P5, P6, R90, UR4, R50 ;  /* 0x000000045a327c10 */ /* 0x000fc8000febe032 */
[----:B------:R-:W-:-:S04]  /*2c60*/  IADD3 R52, R51, R53, RZ ;  /* 0x0000003533347210 */ /* 0x000fc80007ffe0ff */
        /* <DEDUP_REMOVED lines=9> */
.L_x_308:
[----:B------:R-:W-:Y:S05]  /*2d00*/  BSYNC B1 ;  /* 0x0000000000017941 */ /* 0x000fea0003800000 */
.L_x_307:
[----:B------:R-:W-:Y:S01]  /*2d10*/  UISETP.NE.AND UP0, UPT, UR47, 0x3, UPT ;  /* 0x000000032f00788c */ /* 0x000fe2000bf05270 */
[----:B------:R-:W-:Y:S01]  /*2d20*/  IMAD.MOV.U32 R146, RZ, RZ, R78 ;  /* 0x000000ffff927224 */ /* 0x000fe200078e004e */
[----:B-----5:R-:W-:Y:S01]  /*2d30*/  MOV R142, R72 ;  /* 0x00000048008e7202 */ /* 0x020fe20000000f00 */
[----:B------:R-:W-:Y:S01]  /*2d40*/  IMAD.MOV.U32 R159, RZ, RZ, R82 ;  /* 0x000000ffff9f7224 */ /* 0x000fe200078e0052 */
[----:B------:R-:W-:Y:S01]  /*2d50*/  MOV R138, R64 ;  /* 0x00000040008a7202 */ /* 0x000fe20000000f00 */
[----:B------:R-:W-:Y:S01]  /*2d60*/  IMAD.MOV.U32 R140, RZ, RZ, R68 ;  /* 0x000000ffff8c7224 */ /* 0x000fe200078e0044 */
[----:B------:R-:W-:Y:S01]  /*2d70*/  PLOP3.LUT P5, PT, PT, PT, UP0, 0x80, 0x0 ;  /* 0x000000000000781c */ /* 0x000fe20003faf008 */
[----:B------:R-:W-:Y:S01]  /*2d80*/  IMAD.MOV.U32 R141, RZ, RZ, R70 ;  /* 0x000000ffff8d7224 */ /* 0x000fe200078e0046 */
[----:B01----:R-:W-:Y:S01]  /*2d90*/  MOV R86, R56 ;  /* 0x0000003800567202 */ /* 0x003fe20000000f00 */
[----:B------:R-:W-:Y:S02]  /*2da0*/  IMAD.MOV.U32 R143, RZ, RZ, R74 ;  /* 0x000000ffff8f7224 */ /* 0x000fe400078e004a */
[----:B------:R-:W-:-:S02]  /*2db0*/  IMAD.MOV.U32 R134, RZ, RZ, R60 ;  /* 0x000000ffff867224 */ /* 0x000fc400078e003c */
[----:B------:R-:W-:Y:S02]  /*2dc0*/  IMAD.MOV.U32 R135, RZ, RZ, R62 ;  /* 0x000000ffff877224 */ /* 0x000fe400078e003e */
[----:B------:R-:W-:Y:S02]  /*2dd0*/  IMAD.MOV.U32 R139, RZ, RZ, R66 ;  /* 0x000000ffff8b7224 */ /* 0x000fe400078e0042 */
[----:B------:R-:W-:Y:S02]  /*2de0*/  IMAD.MOV.U32 R84, RZ, RZ, R52 ;  /* 0x000000ffff547224 */ /* 0x000fe400078e0034 */
[----:B------:R-:W-:Y:S02]  /*2df0*/  IMAD.MOV.U32 R85, RZ, RZ, R54 ;  /* 0x000000ffff557224 */ /* 0x000fe400078e0036 */
[----:B------:R-:W-:Y:S01]  /*2e00*/  IMAD.MOV.U32 R87, RZ, RZ, R58 ;  /* 0x000000ffff577224 */ /* 0x000fe200078e003a */
[----:B------:R-:W-:Y:S06]  /*2e10*/  @!P5 BRA `(.L_x_309) ;  /* 0x000000000004d947 */ /* 0x000fec0003800000 */
[----:B------:R-:W-:Y:S01]  /*2e20*/  BPT.TRAP 0x1 ;  /* 0x000000040000795c */ /* 0x000fe20000300000 */
.L_x_309:
[----:B------:R-:W-:Y:S01]  /*2e30*/  IMAD R109, R232, 0x8, R19 ;  /* 0x00000008e86d7824 */ /* 0x000fe200078e0213 */
[----:B------:R-:W-:Y:S01]  /*2e40*/  SHF.L.U32 R124, R237, 0x1f, RZ ;  /* 0x0000001fed7c7819 */ /* 0x000fe200000006ff */
[----:B------:R-:W-:Y:S03]  /*2e50*/  BSSY B1, `(.L_x_310) ;  /* 0x0000003000017945 */ /* 0x000fe60003800000 */
[----:B------:R-:W0:Y:S02]  /*2e60*/  SYNCS.PHASECHK.TRANS64.TRYWAIT P6, [R109+URZ+0x38890], R124 ;  /* 0x0388907c6d0075a7 */ /* 0x000e2400080c017f */
[----:B0-----:R-:W-:Y:S05]  /*2e70*/  @!P6 BRA `(.L_x_311) ;  /* 0x000002080038e947 */ /* 0x001fea0003800000 */
.L_x_597:
[----:B------:R-:W-:Y:S05]  /*2e80*/  BSYNC B1 ;  /* 0x0000000000017941 */ /* 0x000fea0003800000 */
.L_x_310:
[----:B------:R-:W-:Y:S04]  /*2e90*/  BSSY B1, `(.L_x_312) ;  /* 0x00000e8000017945 */ /* 0x000fe80003800000 */
[----:B------:R-:W-:Y:S05]  /*2ea0*/  @P2 BRA `(.L_x_313) ;  /* 0x0000000c00982947 */ /* 0x000fea0003800000 */
[----:B------:R-:W-:Y:S01]  /*2eb0*/  IADD3 R144, P2, R42, R128, RZ ;  /* 0x000000802a907210 */ /* 0x000fe20007f5e0ff */
[----:B------:R-:W-:Y:S03]  /*2ec0*/  BSSY B2, `(.L_x_314) ;  /* 0x0000073000027945 */ /* 0x000fe60003800000 */
[----:B------:R-:W-:Y:S01]  /*2ed0*/  IADD3.X R145, R131, R32, RZ, P2, !PT ;  /* 0x0000002083917210 */ /* 0x000fe200017fe4ff */
[----:B------:R-:W-:Y:S08]  /*2ee0*/  @P0 BRA `(.L_x_315) ;  /* 0x0000000400c00947 */ /* 0x000ff00003800000 */
[----:B--2---:R1:W2:Y:S01]  /*2ef0*/  LDS.128 R48, [R114+0x28400] ;  /* 0x0284000072307984 */ /* 0x0042a20000000c00 */
[----:B------:R-:W-:Y:S01]  /*2f00*/  ISETP.GE.AND P2, PT, R18, R130, PT ;  /* 0x000000821200720c */ /* 0x000fe20003f46270 */
[----:B------:R-:W-:-:S12]  /*2f10*/  BSSY B3, `(.L_x_316) ;  /* 0x0000069000037945 */ /* 0x000fd80003800000 */
[----:B-1----:R-:W-:Y:S05]  /*2f20*/  @P2 BRA `(.L_x_317) ;  /* 0x00000004009c2947 */ /* 0x002fea0003800000 */
[----:B------:R-:W-:Y:S02]  /*2f30*/  SHF.R.U32.HI R151, RZ, 0x8, R81 ;  /* 0x00000008ff977819 */ /* 0x000fe40000011651 */
[----:B------:R-:W-:Y:S02]  /*2f40*/  SHF.R.U32.HI R80, RZ, 0x8, R83 ;  /* 0x00000008ff507819 */ /* 0x000fe40000011653 */
[----:B------:R-:W-:Y:S02]  /*2f50*/  SHF.R.U32.HI R154, RZ, 0x10, R81 ;  /* 0x00000010ff9a7819 */ /* 0x000fe40000011651 */
[----:B------:R-:W-:Y:S01]  /*2f60*/  LOP3.LUT R82, R81, 0xff0000ff, RZ, 0xc0, !PT ;  /* 0xff0000ff51527812 */ /* 0x000fe200078ec0ff */
[----:B------:R-:W-:Y:S01]  /*2f70*/  IMAD.SHL.U32 R81, R151, 0x100, RZ ;  /* 0x0000010097517824 */ /* 0x000fe200078e00ff */
[----:B------:R-:W-:Y:S02]  /*2f80*/  SHF.R.U32.HI R149, RZ, 0x10, R83 ;  /* 0x00000010ff957819 */ /* 0x000fe40000011653 */
[----:B------:R-:W-:Y:S01]  /*2f90*/  LOP3.LUT R150, R83, 0xff0000ff, RZ, 0xc0, !PT ;  /* 0xff0000ff53967812 */ /* 0x000fe200078ec0ff */
[----:B------:R-:W-:Y:S01]  /*2fa0*/  IMAD.SHL.U32 R83, R80, 0x100, RZ ;  /* 0x0000010050537824 */ /* 0x000fe200078e00ff */
[----:B------:R-:W-:Y:S01]  /*2fb0*/  LOP3.LUT R82, R82, 0xff00, R81, 0xf8, !PT ;  /* 0x0000ff0052527812 */ /* 0x000fe200078ef851 */
[----:B--2---:R-:W-:Y:S01]  /*2fc0*/  IMAD.MOV.U32 R80, RZ, RZ, R48 ;  /* 0x000000ffff507224 */ /* 0x004fe200078e0030 */
[----:B------:R-:W-:Y:S01]  /*2fd0*/  SHF.L.U32 R81, R154, 0x10, RZ ;  /* 0x000000109a517819 */ /* 0x000fe200000006ff */
[----:B------:R-:W-:Y:S01]  /*2fe0*/  IMAD.U32 R149, R149, 0x10000, RZ ;  /* 0x0001000095957824 */ /* 0x000fe200078e00ff */
[----:B------:R-:W-:-:S02]  /*2ff0*/  LOP3.LUT R150, R150, 0xff00, R83, 0xf8, !PT ;  /* 0x0000ff0096967812 */ /* 0x000fc400078ef853 */
[----:B------:R-:W-:Y:S02]  /*3000*/  F2FP.F16.E4M3.UNPACK_B R48, R49 ;  /* 0x00000031ff30723e */ /* 0x000fe400020006ff */
[----:B------:R-:W-:Y:S02]  /*3010*/  F2FP.F16.E4M3.UNPACK_B R83, R159.H1 ;  /* 0x0000009fff53723e */ /* 0x000fe400030006ff */
[----:B------:R-:W-:Y:S01]  /*3020*/  LOP3.LUT R151, R82, 0xff0000, R81, 0xf8, !PT ;  /* 0x00ff000052977812 */ /* 0x000fe200078ef851 */
[--C-:B------:R-:W-:Y:S01]  /*3030*/  HADD2.F32 R81, -RZ, R48.reuse.H1_H1 ;  /* 0x30000030ff517230 */ /* 0x100fe20000004100 */
[----:B------:R-:W-:Y:S01]  /*3040*/  LOP3.LUT R156, R150, 0xff0000, R149, 0xf8, !PT ;  /* 0x00ff0000969c7812 */ /* 0x000fe200078ef895 */
[--C-:B------:R-:W-:Y:S01]  /*3050*/  HADD2.F32 R154, -RZ, R83.reuse.H0_H0 ;  /* 0x20000053ff9a7230 */ /* 0x100fe20000004100 */
[----:B------:R-:W-:Y:S01]  /*3060*/  F2FP.F16.E4M3.UNPACK_B R149, R147.H1 ;  /* 0x00000093ff95723e */ /* 0x000fe200030006ff */
[----:B------:R-:W-:Y:S01]  /*3070*/  HADD2.F32 R48, -RZ, R48.H0_H0 ;  /* 0x20000030ff307230 */ /* 0x000fe20000004100 */
[----:B------:R-:W-:Y:S01]  /*3080*/  F2FP.F16.E4M3.UNPACK_B R49, R49.H1 ;  /* 0x00000031ff31723e */ /* 0x000fe200030006ff */
[----:B------:R-:W-:-:S02]  /*3090*/  HADD2.F32 R155, -RZ, R83.H1_H1 ;  /* 0x30000053ff9b7230 */ /* 0x000fc40000004100 */
[CC--:B------:R-:W-:Y:S01]  /*30a0*/  FMUL.FTZ R157, R81.reuse, R154.reuse ;  /* 0x0000009a519d7220 */ /* 0x0c0fe20000410000 */
[----:B------:R-:W-:Y:S02]  /*30b0*/  HADD2.F32 R150, -RZ, R149.H0_H0 ;  /* 0x20000095ff967230 */ /* 0x000fe40000004100 */
[C---:B------:R-:W-:Y:S01]  /*30c0*/  FMUL.FTZ R158, R48.reuse, R154 ;  /* 0x0000009a309e7220 */ /* 0x040fe20000410000 */
[--C-:B------:R-:W-:Y:S01]  /*30d0*/  HADD2.F32 R83, -RZ, R49.reuse.H1_H1 ;  /* 0x30000031ff537230 */ /* 0x100fe20000004100 */
[----:B------:R-:W-:Y:S01]  /*30e0*/  F2FP.F16.E4M3.UNPACK_B R154, R159 ;  /* 0x0000009fff9a723e */ /* 0x000fe200020006ff */
[----:B------:R-:W-:Y:S02]  /*30f0*/  HADD2.F32 R82, -RZ, R49.H0_H0 ;  /* 0x20000031ff527230 */ /* 0x000fe40000004100 */
[-C--:B------:R-:W-:Y:S01]  /*3100*/  FFMA.FTZ R48, R48, R150.reuse, -R157 ;  /* 0x0000009630307223 */ /* 0x080fe2000001089d */
[----:B------:R-:W-:Y:S02]  /*3110*/  HADD2.F32 R149, -RZ, R149.H1_H1 ;  /* 0x30000095ff957230 */ /* 0x000fe40000004100 */
[----:B------:R-:W-:Y:S01]  /*3120*/  FFMA.FTZ R49, R81, R150, R158 ;  /* 0x0000009651317223 */ /* 0x000fe2000001009e */
[CC--:B------:R-:W-:Y:S01]  /*3130*/  FMUL.FTZ R157, R83.reuse, R155.reuse ;  /* 0x0000009b539d7220 */ /* 0x0c0fe20000410000 */
[C---:B------:R-:W-:Y:S01]  /*3140*/  FMUL.FTZ R160, R82.reuse, R155 ;  /* 0x0000009b52a07220 */ /* 0x040fe20000410000 */
[-C--:B------:R-:W-:Y:S01]  /*3150*/  F2FP.F16.E4M3.UNPACK_B R81, R80.reuse.H1 ;  /* 0x00000050ff51723e */ /* 0x080fe200030006ff */
[----:B------:R-:W-:Y:S01]  /*3160*/  HADD2.F32 R150, -RZ, R154.H1_H1 ;  /* 0x3000009aff967230 */ /* 0x000fe20000004100 */
[----:B------:R-:W-:Y:S01]  /*3170*/  F2FP.F16.E4M3.UNPACK_B R80, R80 ;  /* 0x00000050ff50723e */ /* 0x000fe200020006ff */
[-C--:B------:R-:W-:Y:S01]  /*3180*/  FFMA.FTZ R159, R82, R149.reuse, -R157 ;  /* 0x00000095529f7223 */ /* 0x080fe2000001089d */
[----:B------:R-:W-:Y:S01]  /*3190*/  FFMA.FTZ R160, R83, R149, R160 ;  /* 0x0000009553a07223 */ /* 0x000fe200000100a0 */
[----:B------:R-:W-:Y:S01]  /*31a0*/  F2FP.F16.E4M3.UNPACK_B R147, R147 ;  /* 0x00000093ff93723e */ /* 0x000fe200020006ff */
[----:B------:R-:W-:-:S02]  /*31b0*/  HADD2.F32 R82, -RZ, R81.H0_H0 ;  /* 0x20000051ff527230 */ /* 0x000fc40000004100 */
[----:B------:R-:W-:Y:S01]  /*31c0*/  HADD2.F32 R83, -RZ, R81.H1_H1 ;  /* 0x30000051ff537230 */ /* 0x000fe20000004100 */
[----:B------:R-:W-:Y:S01]  /*31d0*/  F2FP.SATFINITE.E4M3.F32.PACK_AB_MERGE_C R162, R160, R159, RZ ;  /* 0x0000009fa0a2723e */ /* 0x000fe200048070ff */
[----:B------:R-:W-:Y:S02]  /*31e0*/  HADD2.F32 R81, -RZ, R80.H0_H0 ;  /* 0x20000050ff517230 */ /* 0x000fe40000004100 */
[-C--:B------:R-:W-:Y:S01]  /*31f0*/  FMUL.FTZ R158, R82, R150.reuse ;  /* 0x00000096529e7220 */ /* 0x080fe20000410000 */
[----:B------:R-:W-:Y:S02]  /*3200*/  HADD2.F32 R154, -RZ, R154.H0_H0 ;  /* 0x2000009aff9a7230 */ /* 0x000fe40000004100 */
[----:B------:R-:W-:Y:S01]  /*3210*/  FMUL.FTZ R157, R83, R150 ;  /* 0x00000096539d7220 */ /* 0x000fe20000410000 */
[----:B------:R-:W-:Y:S01]  /*3220*/  HADD2.F32 R80, -RZ, R80.H1_H1 ;  /* 0x30000050ff507230 */ /* 0x000fe20000004100 */
[----:B------:R-:W-:Y:S01]  /*3230*/  F2FP.SATFINITE.E4M3.F32.PACK_AB_MERGE_C R49, R49, R48, R162 ;  /* 0x000000303131723e */ /* 0x000fe200048070a2 */
[----:B------:R-:W-:-:S02]  /*3240*/  HADD2.F32 R149, -RZ, R147.H1_H1 ;  /* 0x30000093ff957230 */ /* 0x000fc40000004100 */
[-C--:B------:R-:W-:Y:S01]  /*3250*/  FMUL.FTZ R155, R81, R154.reuse ;  /* 0x0000009a519b7220 */ /* 0x080fe20000410000 */
[----:B------:R-:W-:Y:S02]  /*3260*/  HADD2.F32 R147, -RZ, R147.H0_H0 ;  /* 0x20000093ff937230 */ /* 0x000fe40000004100 */
[----:B------:R-:W-:Y:S01]  /*3270*/  FMUL.FTZ R150, R80, R154 ;  /* 0x0000009a50967220 */ /* 0x000fe20000410000 */
[-C--:B------:R-:W-:Y:S01]  /*3280*/  FFMA.FTZ R82, R82, R149.reuse, -R157 ;  /* 0x0000009552527223 */ /* 0x080fe2000001089d */
[----:B------:R-:W-:Y:S02]  /*3290*/  FFMA.FTZ R83, R83, R149, R158 ;  /* 0x0000009553537223 */ /* 0x000fe4000001009e */
[----:B------:R-:W-:Y:S01]  /*32a0*/  FFMA.FTZ R157, R81, R147, -R150 ;  /* 0x00000093519d7223 */ /* 0x000fe20000010896 */
[----:B------:R-:W-:Y:S01]  /*32b0*/  F2FP.F16.E4M3.UNPACK_B R81, R51.H1 ;  /* 0x00000033ff51723e */ /* 0x000fe200030006ff */
[----:B------:R-:W-:Y:S01]  /*32c0*/  FFMA.FTZ R158, R80, R147, R155 ;  /* 0x00000093509e7223 */ /* 0x000fe2000001009b */
[----:B------:R-:W-:-:S02]  /*32d0*/  F2FP.F16.E4M3.UNPACK_B R150, R156.H1 ;  /* 0x0000009cff96723e */ /* 0x000fc400030006ff */
[----:B------:R-:W-:Y:S01]  /*32e0*/  F2FP.SATFINITE.E4M3.F32.PACK_AB_MERGE_C R161, R83, R82, RZ ;  /* 0x0000005253a1723e */ /* 0x000fe200048070ff */
[--C-:B------:R-:W-:Y:S01]  /*32f0*/  HADD2.F32 R83, -RZ, R81.reuse.H1_H1 ;  /* 0x30000051ff537230 */ /* 0x100fe20000004100 */
[-C--:B------:R-:W-:Y:S01]  /*3300*/  F2FP.F16.E4M3.UNPACK_B R147, R151.reuse.H1 ;  /* 0x00000097ff93723e */ /* 0x080fe200030006ff */
[----:B------:R-:W-:Y:S01]  /*3310*/  HADD2.F32 R155, -RZ, R150.H1_H1 ;  /* 0x30000096ff9b7230 */ /* 0x000fe20000004100 */
[----:B------:R-:W-:Y:S01]  /*3320*/  F2FP.F16.E4M3.UNPACK_B R80, R50.H1 ;  /* 0x00000032ff50723e */ /* 0x000fe200030006ff */
[----:B------:R-:W-:Y:S01]  /*3330*/  HADD2.F32 R82, -RZ, R81.H0_H0 ;  /* 0x20000051ff527230 */ /* 0x000fe20000004100 */
[----:B------:R-:W-:Y:S01]  /*3340*/  F2FP.F16.E4M3.UNPACK_B R156, R156 ;  /* 0x0000009cff9c723e */ /* 0x000fe200020006ff */
[----:B------:R-:W-:Y:S01]  /*3350*/  HADD2.F32 R149, -RZ, R147.H1_H1 ;  /* 0x30000093ff957230 */ /* 0x000fe20000004100 */
[----:B------:R-:W-:Y:S01]  /*3360*/  F2FP.F16.E4M3.UNPACK_B R151, R151 ;  /* 0x00000097ff97723e */ /* 0x000fe200020006ff */
[----:B------:R-:W-:Y:S02]  /*3370*/  HADD2.F32 R81, -RZ, R80.H1_H1 ;  /* 0x30000050ff517230 */ /* 0x000fe40000004100 */
[----:B------:R-:W-:Y:S01]  /*3380*/  FMUL.FTZ R159, R83, R155 ;  /* 0x0000009b539f7220 */ /* 0x000fe20000410000 */
[----:B------:R-:W-:-:S02]  /*3390*/  HADD2.F32 R154, -RZ, R156.H1_H1 ;  /* 0x3000009cff9a7230 */ /* 0x000fc40000004100 */
[C---:B------:R-:W-:Y:S01]  /*33a0*/  FMUL.FTZ R160, R82.reuse, R155 ;  /* 0x0000009b52a07220 */ /* 0x040fe20000410000 */
[----:B------:R-:W-:Y:S02]  /*33b0*/  HADD2.F32 R80, -RZ, R80.H0_H0 ;  /* 0x20000050ff507230 */ /* 0x000fe40000004100 */
[----:B------:R-:W-:Y:S01]  /*33c0*/  FFMA.FTZ R159, R82, R149, -R159 ;  /* 0x00000095529f7223 */ /* 0x000fe2000001089f */
[----:B------:R-:W-:Y:S02]  /*33d0*/  HADD2.F32 R82, -RZ, R151.H1_H1 ;  /* 0x30000097ff527230 */ /* 0x000fe40000004100 */
[-C--:B------:R-:W-:Y:S01]  /*33e0*/  FMUL.FTZ R155, R81, R154.reuse ;  /* 0x0000009a519b7220 */ /* 0x080fe20000410000 */
[----:B------:R-:W-:Y:S01]  /*33f0*/  F2FP.F16.E4M3.UNPACK_B R51, R51 ;  /* 0x00000033ff33723e */ /* 0x000fe200020006ff */
[C---:B------:R-:W-:Y:S01]  /*3400*/  FMUL.FTZ R154, R80.reuse, R154 ;  /* 0x0000009a509a7220 */ /* 0x040fe20000410000 */
[----:B------:R-:W-:Y:S01]  /*3410*/  F2FP.F16.E4M3.UNPACK_B R50, R50 ;  /* 0x00000032ff32723e */ /* 0x000fe200020006ff */
[----:B------:R-:W-:Y:S01]  /*3420*/  FFMA.FTZ R155, R80, R82, -R155 ;  /* 0x00000052509b7223 */ /* 0x000fe2000001089b */
[----:B------:R-:W-:-:S02]  /*3430*/  HADD2.F32 R150, -RZ, R150.H0_H0 ;  /* 0x20000096ff967230 */ /* 0x000fc40000004100 */
[----:B------:R-:W-:Y:S01]  /*3440*/  FFMA.FTZ R154, R81, R82, R154 ;  /* 0x00000052519a7223 */ /* 0x000fe2000001009a */
[--C-:B------:R-:W-:Y:S02]  /*3450*/  HADD2.F32 R80, -RZ, R51.reuse.H0_H0 ;  /* 0x20000033ff507230 */ /* 0x100fe40000004100 */
[----:B------:R-:W-:Y:S01]  /*3460*/  FFMA.FTZ R160, R83, R149, R160 ;  /* 0x0000009553a07223 */ /* 0x000fe200000100a0 */
[----:B------:R-:W-:Y:S01]  /*3470*/  HADD2.F32 R81, -RZ, R51.H1_H1 ;  /* 0x30000033ff517230 */ /* 0x000fe20000004100 */
[----:B------:R-:W-:Y:S01]  /*3480*/  F2FP.SATFINITE.E4M3.F32.PACK_AB_MERGE_C R48, R158, R157, R161 ;  /* 0x0000009d9e30723e */ /* 0x000fe200048070a1 */
[--C-:B------:R-:W-:Y:S01]  /*3490*/  HADD2.F32 R51, -RZ, R50.reuse.H0_H0 ;  /* 0x20000032ff337230 */ /* 0x100fe20000004100 */
[----:B------:R-:W-:Y:S01]  /*34a0*/  F2FP.SATFINITE.E4M3.F32.PACK_AB_MERGE_C R154, R154, R155, RZ ;  /* 0x0000009b9a9a723e */ /* 0x000fe200048070ff */
[----:B------:R-:W-:Y:S02]  /*34b0*/  HADD2.F32 R50, -RZ, R50.H1_H1 ;  /* 0x30000032ff327230 */ /* 0x000fe40000004100 */
[----:B------:R-:W-:Y:S01]  /*34c0*/  FMUL.FTZ R149, R81, R150 ;  /* 0x0000009651957220 */ /* 0x000fe20000410000 */
[----:B------:R-:W-:-:S02]  /*34d0*/  HADD2.F32 R156, -RZ, R156.H0_H0 ;  /* 0x2000009cff9c7230 */ /* 0x000fc40000004100 */
[----:B------:R-:W-:Y:S01]  /*34e0*/  FMUL.FTZ R150, R80, R150 ;  /* 0x0000009650967220 */ /* 0x000fe20000410000 */
[----:B------:R-:W-:Y:S01]  /*34f0*/  HADD2.F32 R147, -RZ, R147.H0_H0 ;  /* 0x20000093ff937230 */ /* 0x000fe20000004100 */
[----:B------:R-:W-:Y:S01]  /*3500*/  F2FP.SATFINITE.E4M3.F32.PACK_AB_MERGE_C R159, R160, R159, RZ ;  /* 0x0000009fa09f723e */ /* 0x000fe200048070ff */
[----:B------:R-:W-:Y:S02]  /*3510*/  HADD2.F32 R151, -RZ, R151.H0_H0 ;  /* 0x20000097ff977230 */ /* 0x000fe40000004100 */
[-C--:B------:R-:W-:Y:S01]  /*3520*/  FMUL.FTZ R82, R50, R156.reuse ;  /* 0x0000009c32527220 */ /* 0x080fe20000410000 */
[----:B------:R-:W-:Y:S01]  /*3530*/  FMUL.FTZ R83, R51, R156 ;  /* 0x0000009c33537220 */ /* 0x000fe20000410000 */
[-C--:B------:R-:W-:Y:S01]  /*3540*/  FFMA.FTZ R149, R80, R147.reuse, -R149 ;  /* 0x0000009350957223 */ /* 0x080fe20000010895 */
[----:B------:R-:W-:Y:S01]  /*3550*/  FFMA.FTZ R150, R81, R147, R150 ;  /* 0x0000009351967223 */ /* 0x000fe20000010096 */
[-C--:B------:R-:W-:Y:S01]  /*3560*/  FFMA.FTZ R82, R51, R151.reuse, -R82 ;  /* 0x0000009733527223 */ /* 0x080fe20000010852 */
[----:B------:R-:W-:-:S03]  /*3570*/  FFMA.FTZ R83, R50, R151, R83 ;  /* 0x0000009732537223 */ /* 0x000fc60000010053 */
[----:B------:R-:W-:Y:S02]  /*3580*/  F2FP.SATFINITE.E4M3.F32.PACK_AB_MERGE_C R51, R150, R149, R159 ;  /* 0x000000959633723e */ /* 0x000fe4000480709f */
[----:B------:R-:W-:-:S07]  /*3590*/  F2FP.SATFINITE.E4M3.F32.PACK_AB_MERGE_C R50, R83, R82, R154 ;  /* 0x000000525332723e */ /* 0x000fce000480709a */
.L_x_317:
[----:B------:R-:W-:Y:S05]  /*35a0*/  BSYNC B3 ;  /* 0x0000000000037941 */ /* 0x000fea0003800000 */
.L_x_316:
[----:B------:R-:W-:Y:S02]  /*35b0*/  ULDC.64 UR4, c[0x0][0x2d8] ;  /* 0x0000b60000047ab9 */ /* 0x000fe40000000a00 */
[----:B------:R-:W-:-:S04]  /*35c0*/  IADD3 R80, P2, P6, R144, UR4, R100 ;  /* 0x0000000490507c10 */ /* 0x000fc8000fe5e064 */
[----:B------:R-:W-:-:S05]  /*35d0*/  IADD3.X R81, R145, UR5, R36, P2, P6 ;  /* 0x0000000591517c10 */ /* 0x000fca00097ec424 */
[----:B--2---:R1:W-:Y:S04]  /*35e0*/  STG.E.128 desc[UR42][R80.64], R48 ;  /* 0x0000003050007986 */ /* 0x0043e8000c101d2a */
.L_x_315:
[----:B------:R-:W-:Y:S05]  /*35f0*/  BSYNC B2 ;  /* 0x0000000000027941 */ /* 0x000fea0003800000 */
.L_x_314:
[----:B------:R-:W-:Y:S05]  /*3600*/  @P1 BRA `(.L_x_313) ;  /* 0x0000000400c01947 */ /* 0x000fea0003800000 */
[----:B-12---:R1:W2:Y:S01]  /*3610*/  LDS.128 R48, [R114+0x2c400] ;  /* 0x02c4000072307984 */ /* 0x0062a20000000c00 */
[----:B------:R-:W-:Y:S01]  /*3620*/  ISETP.GE.AND P2, PT, R236, R130, PT ;  /* 0x00000082ec00720c */ /* 0x000fe20003f46270 */
[----:B------:R-:W-:-:S12]  /*3630*/  BSSY B2, `(.L_x_318) ;  /* 0x0000069000027945 */ /* 0x000fd80003800000 */
[----:B-1----:R-:W-:Y:S05]  /*3640*/  @P2 BRA `(.L_x_319) ;  /* 0x00000004009c2947 */ /* 0x002fea0003800000 */
[----:B------:R-:W-:Y:S02]  /*3650*/  SHF.R.U32.HI R83, RZ, 0x8, R77 ;  /* 0x00000008ff537819 */ /* 0x000fe4000001164d */
[----:B------:R-:W-:Y:S02]  /*3660*/  SHF.R.U32.HI R76, RZ, 0x8, R79 ;  /* 0x00000008ff4c7819 */ /* 0x000fe4000001164f */
[----:B------:R-:W-:Y:S02]  /*3670*/  LOP3.LUT R78, R77, 0xff0000ff, RZ, 0xc0, !PT ;  /* 0xff0000ff4d4e7812 */ /* 0x000fe400078ec0ff */
[----:B------:R-:W-:Y:S01]  /*3680*/  SHF.R.U32.HI R82, RZ, 0x10, R77 ;  /* 0x00000010ff527819 */ /* 0x000fe2000001164d */
[----:B------:R-:W-:Y:S01]  /*3690*/  IMAD.SHL.U32 R77, R83, 0x100, RZ ;  /* 0x00000100534d7824 */ /* 0x000fe200078e00ff */
[----:B------:R-:W-:Y:S02]  /*36a0*/  LOP3.LUT R80, R79, 0xff0000ff, RZ, 0xc0, !PT ;  /* 0xff0000ff4f507812 */ /* 0x000fe400078ec0ff */
[----:B------:R-:W-:Y:S01]  /*36b0*/  SHF.R.U32.HI R81, RZ, 0x10, R79 ;  /* 0x00000010ff517819 */ /* 0x000fe2000001164f */
[----:B------:R-:W-:Y:S01]  /*36c0*/  IMAD.SHL.U32 R79, R76, 0x100, RZ ;  /* 0x000001004c4f7824 */ /* 0x000fe200078e00ff */
[----:B------:R-:W-:Y:S01]  /*36d0*/  LOP3.LUT R77, R78, 0xff00, R77, 0xf8, !PT ;  /* 0x0000ff004e4d7812 */ /* 0x000fe200078ef84d */
[----:B------:R-:W-:Y:S01]  /*36e0*/  IMAD.U32 R78, R82, 0x10000, RZ ;  /* 0x00010000524e7824 */ /* 0x000fe200078e00ff */
[----:B--2---:R-:W-:Y:S01]  /*36f0*/  MOV R76, R48 ;  /* 0x00000030004c7202 */ /* 0x004fe20000000f00 */
        /* <DEDUP_REMOVED lines=13> */
[--C-:B------:R-:W-:Y:S02]  /*37d0*/  HADD2.F32 R81, -RZ, R80.reuse.H0_H0 ;  /* 0x20000050ff517230 */ /* 0x100fe40000004100 */
[----:B------:R-:W-:Y:S01]  /*37e0*/  FMUL.FTZ R150, R48, R83 ;  /* 0x0000005330967220 */ /* 0x000fe20000410000 */
[--C-:B------:R-:W-:Y:S01]  /*37f0*/  HADD2.F32 R79, -RZ, R49.reuse.H1_H1 ;  /* 0x30000031ff4f7230 */ /* 0x100fe20000004100 */
[----:B------:R-:W-:Y:S01]  /*3800*/  F2FP.F16.E4M3.UNPACK_B R146, R146 ;  /* 0x00000092ff92723e */ /* 0x000fe200020006ff */
[----:B------:R-:W-:Y:S02]  /*3810*/  HADD2.F32 R78, -RZ, R49.H0_H0 ;  /* 0x20000031ff4e7230 */ /* 0x000fe40000004100 */
[----:B------:R-:W-:Y:S01]  /*3820*/  FFMA.FTZ R49, R77, R81, R150 ;  /* 0x000000514d317223 */ /* 0x000fe20000010096 */
[----:B------:R-:W-:Y:S02]  /*3830*/  HADD2.F32 R80, -RZ, R80.H1_H1 ;  /* 0x30000050ff507230 */ /* 0x000fe40000004100 */
[CC--:B------:R-:W-:Y:S01]  /*3840*/  FMUL.FTZ R83, R79.reuse, R147.reuse ;  /* 0x000000934f537220 */ /* 0x0c0fe20000410000 */
[----:B------:R-:W-:Y:S01]  /*3850*/  F2FP.F16.E4M3.UNPACK_B R77, R76.H1 ;  /* 0x0000004cff4d723e */ /* 0x000fe200030006ff */
[----:B------:R-:W-:Y:S01]  /*3860*/  FMUL.FTZ R154, R78, R147 ;  /* 0x000000934e9a7220 */ /* 0x000fe20000410000 */
[----:B------:R-:W-:Y:S01]  /*3870*/  FFMA.FTZ R48, R48, R81, -R151 ;  /* 0x0000005130307223 */ /* 0x000fe20000010897 */
[----:B------:R-:W-:Y:S01]  /*3880*/  FFMA.FTZ R151, R78, R80, -R83 ;  /* 0x000000504e977223 */ /* 0x000fe20000010853 */
[----:B------:R-:W-:Y:S01]  /*3890*/  F2FP.F16.E4M3.UNPACK_B R76, R76 ;  /* 0x0000004cff4c723e */ /* 0x000fe200020006ff */
[----:B------:R-:W-:Y:S01]  /*38a0*/  FFMA.FTZ R156, R79, R80, R154 ;  /* 0x000000504f9c7223 */ /* 0x000fe2000001009a */
[----:B------:R-:W-:Y:S01]  /*38b0*/  F2FP.F16.E4M3.UNPACK_B R137, R137 ;  /* 0x00000089ff89723e */ /* 0x000fe200020006ff */
[----:B------:R-:W-:-:S02]  /*38c0*/  HADD2.F32 R81, -RZ, R146.H1_H1 ;  /* 0x30000092ff517230 */ /* 0x000fc40000004100 */
[--C-:B------:R-:W-:Y:S01]  /*38d0*/  HADD2.F32 R78, -RZ, R77.reuse.H0_H0 ;  /* 0x2000004dff4e7230 */ /* 0x100fe20000004100 */
[----:B------:R-:W-:Y:S01]  /*38e0*/  F2FP.SATFINITE.E4M3.F32.PACK_AB_MERGE_C R158, R156, R151, RZ ;  /* 0x000000979c9e723e */ /* 0x000fe200048070ff */
[----:B------:R-:W-:Y:S02]  /*38f0*/  HADD2.F32 R79, -RZ, R77.H1_H1 ;  /* 0x3000004dff4f7230 */ /* 0x000fe40000004100 */
[----:B------:R-:W-:Y:S02]  /*3900*/  HADD2.F32 R77, -RZ, R76.H0_H0 ;  /* 0x2000004cff4d7230 */ /* 0x000fe40000004100 */
[-C--:B------:R-:W-:Y:S01]  /*3910*/  FMUL.FTZ R154, R78, R81.reuse ;  /* 0x000000514e9a7220 */ /* 0x080fe20000410000 */
[----:B------:R-:W-:Y:S02]  /*3920*/  HADD2.F32 R80, -RZ, R137.H1_H1 ;  /* 0x30000089ff507230 */ /* 0x000fe40000004100 */
[----:B------:R-:W-:Y:S01]  /*3930*/  FMUL.FTZ R83, R79, R81 ;  /* 0x000000514f537220 */ /* 0x000fe20000410000 */
[----:B------:R-:W-:Y:S01]  /*3940*/  HADD2.F32 R146, -RZ, R146.H0_H0 ;  /* 0x20000092ff927230 */ /* 0x000fe20000004100 */
[----:B------:R-:W-:Y:S01]  /*3950*/  F2FP.SATFINITE.E4M3.F32.PACK_AB_MERGE_C R49, R49, R48, R158 ;  /* 0x000000303131723e */ /* 0x000fe2000480709e */
[----:B------:R-:W-:-:S02]  /*3960*/  HADD2.F32 R76, -RZ, R76.H1_H1 ;  /* 0x3000004cff4c7230 */ /* 0x000fc40000004100 */
[-C--:B------:R-:W-:Y:S01]  /*3970*/  FFMA.FTZ R83, R78, R80.reuse, -R83 ;  /* 0x000000504e537223 */ /* 0x080fe20000010853 */
[----:B------:R-:W-:Y:S02]  /*3980*/  HADD2.F32 R137, -RZ, R137.H0_H0 ;  /* 0x20000089ff897230 */ /* 0x000fe40000004100 */
[----:B------:R-:W-:Y:S01]  /*3990*/  FFMA.FTZ R154, R79, R80, R154 ;  /* 0x000000504f9a7223 */ /* 0x000fe2000001009a */
[CC--:B------:R-:W-:Y:S01]  /*39a0*/  FMUL.FTZ R81, R77.reuse, R146.reuse ;  /* 0x000000924d517220 */ /* 0x0c0fe20000410000 */
[----:B------:R-:W-:Y:S01]  /*39b0*/  FMUL.FTZ R150, R76, R146 ;  /* 0x000000924c967220 */ /* 0x000fe20000410000 */
[----:B------:R-:W-:Y:S02]  /*39c0*/  F2FP.F16.E4M3.UNPACK_B R80, R82.H1 ;  /* 0x00000052ff50723e */ /* 0x000fe400030006ff */
[----:B------:R-:W-:Y:S01]  /*39d0*/  F2FP.SATFINITE.E4M3.F32.PACK_AB_MERGE_C R157, R154, R83, RZ ;  /* 0x000000539a9d723e */ /* 0x000fe200048070ff */
[----:B------:R-:W-:Y:S01]  /*39e0*/  FFMA.FTZ R150, R77, R137, -R150 ;  /* 0x000000894d967223 */ /* 0x000fe20000010896 */
[----:B------:R-:W-:Y:S01]  /*39f0*/  F2FP.F16.E4M3.UNPACK_B R77, R51.H1 ;  /* 0x00000033ff4d723e */ /* 0x000fe200030006ff */
[----:B------:R-:W-:Y:S01]  /*3a00*/  FFMA.FTZ R147, R76, R137, R81 ;  /* 0x000000894c937223 */ /* 0x000fe20000010051 */
[-C--:B------:R-:W-:Y:S01]  /*3a10*/  F2FP.F16.E4M3.UNPACK_B R83, R149.reuse.H1 ;  /* 0x00000095ff53723e */ /* 0x080fe200030006ff */
[----:B------:R-:W-:Y:S01]  /*3a20*/  HADD2.F32 R81, -RZ, R80.H1_H1 ;  /* 0x30000050ff517230 */ /* 0x000fe20000004100 */
[----:B------:R-:W-:Y:S01]  /*3a30*/  F2FP.F16.E4M3.UNPACK_B R76, R50.H1 ;  /* 0x00000032ff4c723e */ /* 0x000fe200030006ff */
[----:B------:R-:W-:Y:S01]  /*3a40*/  HADD2.F32 R79, -RZ, R77.H1_H1 ;  /* 0x3000004dff4f7230 */ /* 0x000fe20000004100 */
[----:B------:R-:W-:Y:S01]  /*3a50*/  F2FP.F16.E4M3.UNPACK_B R149, R149 ;  /* 0x00000095ff95723e */ /* 0x000fe200020006ff */
[----:B------:R-:W-:Y:S01]  /*3a60*/  HADD2.F32 R146, -RZ, R83.H1_H1 ;  /* 0x30000053ff927230 */ /* 0x000fe20000004100 */
[----:B------:R-:W-:Y:S01]  /*3a70*/  F2FP.F16.E4M3.UNPACK_B R82, R82 ;  /* 0x00000052ff52723e */ /* 0x000fe200020006ff */
[----:B------:R-:W-:Y:S01]  /*3a80*/  HADD2.F32 R78, -RZ, R77.H0_H0 ;  /* 0x2000004dff4e7230 */ /* 0x000fe20000004100 */
[----:B------:R-:W-:Y:S01]  /*3a90*/  F2FP.F16.E4M3.UNPACK_B R51, R51 ;  /* 0x00000033ff33723e */ /* 0x000fe200020006ff */
[----:B------:R-:W-:-:S02]  /*3aa0*/  HADD2.F32 R77, -RZ, R76.H1_H1 ;  /* 0x3000004cff4d7230 */ /* 0x000fc40000004100 */
[-C--:B------:R-:W-:Y:S01]  /*3ab0*/  FMUL.FTZ R151, R79, R146.reuse ;  /* 0x000000924f977220 */ /* 0x080fe20000410000 */
[--C-:B------:R-:W-:Y:S02]  /*3ac0*/  HADD2.F32 R137, -RZ, R149.reuse.H1_H1 ;  /* 0x30000095ff897230 */ /* 0x100fe40000004100 */
[C---:B------:R-:W-:Y:S01]  /*3ad0*/  FMUL.FTZ R154, R78.reuse, R146 ;  /* 0x000000924e9a7220 */ /* 0x040fe20000410000 */
[----:B------:R-:W-:Y:S02]  /*3ae0*/  HADD2.F32 R76, -RZ, R76.H0_H0 ;  /* 0x2000004cff4c7230 */ /* 0x000fe40000004100 */
[----:B------:R-:W-:Y:S01]  /*3af0*/  FFMA.FTZ R155, R78, R81, -R151 ;  /* 0x000000514e9b7223 */ /* 0x000fe20000010897 */
[----:B------:R-:W-:Y:S02]  /*3b00*/  HADD2.F32 R78, -RZ, R82.H1_H1 ;  /* 0x30000052ff4e7230 */ /* 0x000fe40000004100 */
[-C--:B------:R-:W-:Y:S01]  /*3b10*/  FMUL.FTZ R151, R77, R137.reuse ;  /* 0x000000894d977220 */ /* 0x080fe20000410000 */
[----:B------:R-:W-:Y:S01]  /*3b20*/  F2FP.F16.E4M3.UNPACK_B R50, R50 ;  /* 0x00000032ff32723e */ /* 0x000fe200020006ff */
[----:B------:R-:W-:Y:S01]  /*3b30*/  FMUL.FTZ R146, R76, R137 ;  /* 0x000000894c927220 */ /* 0x000fe20000410000 */
[----:B------:R-:W-:-:S02]  /*3b40*/  HADD2.F32 R149, -RZ, R149.H0_H0 ;  /* 0x20000095ff957230 */ /* 0x000fc40000004100 */
[-C--:B------:R-:W-:Y:S01]  /*3b50*/  FFMA.FTZ R151, R76, R78.reuse, -R151 ;  /* 0x0000004e4c977223 */ /* 0x080fe20000010897 */
[--C-:B------:R-:W-:Y:S02]  /*3b60*/  HADD2.F32 R76, -RZ, R51.reuse.H0_H0 ;  /* 0x20000033ff4c7230 */ /* 0x100fe40000004100 */
[----:B------:R-:W-:Y:S01]  /*3b70*/  FFMA.FTZ R146, R77, R78, R146 ;  /* 0x0000004e4d927223 */ /* 0x000fe20000010092 */
[----:B------:R-:W-:Y:S02]  /*3b80*/  HADD2.F32 R77, -RZ, R51.H1_H1 ;  /* 0x30000033ff4d7230 */ /* 0x000fe40000004100 */
[----:B------:R-:W-:Y:S01]  /*3b90*/  FFMA.FTZ R156, R79, R81, R154 ;  /* 0x000000514f9c7223 */ /* 0x000fe2000001009a */
[--C-:B------:R-:W-:Y:S01]  /*3ba0*/  HADD2.F32 R51, -RZ, R50.reuse.H0_H0 ;  /* 0x20000032ff337230 */ /* 0x100fe20000004100 */
[----:B------:R-:W-:Y:S01]  /*3bb0*/  F2FP.SATFINITE.E4M3.F32.PACK_AB_MERGE_C R48, R147, R150, R157 ;  /* 0x000000969330723e */ /* 0x000fe2000480709d */
[----:B------:R-:W-:Y:S01]  /*3bc0*/  HADD2.F32 R50, -RZ, R50.H1_H1 ;  /* 0x30000032ff327230 */ /* 0x000fe20000004100 */
[----:B------:R-:W-:Y:S01]  /*3bd0*/  F2FP.SATFINITE.E4M3.F32.PACK_AB_MERGE_C R146, R146, R151, RZ ;  /* 0x000000979292723e */ /* 0x000fe200048070ff */
[----:B------:R-:W-:Y:S01]  /*3be0*/  HADD2.F32 R83, -RZ, R83.H0_H0 ;  /* 0x20000053ff537230 */ /* 0x000fe20000004100 */
[----:B------:R-:W-:Y:S01]  /*3bf0*/  F2FP.SATFINITE.E4M3.F32.PACK_AB_MERGE_C R155, R156, R155, RZ ;  /* 0x0000009b9c9b723e */ /* 0x000fe200048070ff */
[----:B------:R-:W-:-:S02]  /*3c00*/  HADD2.F32 R80, -RZ, R80.H0_H0 ;  /* 0x20000050ff507230 */ /* 0x000fc40000004100 */
[----:B------:R-:W-:Y:S01]  /*3c10*/  FMUL.FTZ R78, R50, R149 ;  /* 0x00000095324e7220 */ /* 0x000fe20000410000 */
[----:B------:R-:W-:Y:S02]  /*3c20*/  HADD2.F32 R82, -RZ, R82.H0_H0 ;  /* 0x20000052ff527230 */ /* 0x000fe40000004100 */
[-C--:B------:R-:W-:Y:S01]  /*3c30*/  FMUL.FTZ R79, R77, R83.reuse ;  /* 0x000000534d4f7220 */ /* 0x080fe20000410000 */
[C---:B------:R-:W-:Y:S01]  /*3c40*/  FMUL.FTZ R154, R76.reuse, R83 ;  /* 0x000000534c9a7220 */ /* 0x040fe20000410000 */
[----:B------:R-:W-:Y:S02]  /*3c50*/  FMUL.FTZ R149, R51, R149 ;  /* 0x0000009533957220 */ /* 0x000fe40000410000 */
[-C--:B------:R-:W-:Y:S01]  /*3c60*/  FFMA.FTZ R79, R76, R80.reuse, -R79 ;  /* 0x000000504c4f7223 */ /* 0x080fe2000001084f */
[----:B------:R-:W-:Y:S01]  /*3c70*/  FFMA.FTZ R154, R77, R80, R154 ;  /* 0x000000504d9a7223 */ /* 0x000fe2000001009a */
[-C--:B------:R-:W-:Y:S01]  /*3c80*/  FFMA.FTZ R78, R51, R82.reuse, -R78 ;  /* 0x00000052334e7223 */ /* 0x080fe2000001084e */
[----:B------:R-:W-:-:S03]  /*3c90*/  FFMA.FTZ R149, R50, R82, R149 ;  /* 0x0000005232957223 */ /* 0x000fc60000010095 */
[----:B------:R-:W-:Y:S02]  /*3ca0*/  F2FP.SATFINITE.E4M3.F32.PACK_AB_MERGE_C R51, R154, R79, R155 ;  /* 0x0000004f9a33723e */ /* 0x000fe4000480709b */
[----:B------:R-:W-:-:S07]  /*3cb0*/  F2FP.SATFINITE.E4M3.F32.PACK_AB_MERGE_C R50, R149, R78, R146 ;  /* 0x0000004e9532723e */ /* 0x000fce0004807092 */
.L_x_319:
[----:B------:R-:W-:Y:S05]  /*3cc0*/  BSYNC B2 ;  /* 0x0000000000027941 */ /* 0x000fea0003800000 */
.L_x_318:
[----:B------:R-:W-:Y:S02]  /*3cd0*/  ULDC.64 UR4, c[0x0][0x2d8] ;  /* 0x0000b60000047ab9 */ /* 0x000fe40000000a00 */
[----:B------:R-:W-:-:S04]  /*3ce0*/  IADD3 R76, P2, P6, R39, UR4, R144 ;  /* 0x00000004274c7c10 */ /* 0x000fc8000fe5e090 */
[----:B------:R-:W-:-:S05]  /*3cf0*/  IADD3.X R77, R106, UR5, R145, P2, P6 ;  /* 0x000000056a4d7c10 */ /* 0x000fca00097ec491 */
[----:B--2---:R3:W-:Y:S04]  /*3d00*/  STG.E.128 desc[UR42][R76.64], R48 ;  /* 0x000000304c007986 */ /* 0x0047e8000c101d2a */
.L_x_313:
[----:B------:R-:W-:Y:S05]  /*3d10*/  BSYNC B1 ;  /* 0x0000000000017941 */ /* 0x000fea0003800000 */
.L_x_312:
[----:B------:R-:W-:Y:S04]  /*3d20*/  BSSY B1, `(.L_x_320) ;  /* 0x00000ea000017945 */ /* 0x000fe80003800000 */
[----:B------:R-:W-:Y:S05]  /*3d30*/  @P3 BRA `(.L_x_321) ;  /* 0x0000000c00a03947 */ /* 0x000fea0003800000 */
[----:B---3--:R-:W-:Y:S01]  /*3d40*/  IADD3 R76, P2, P3, R46, R128, R16 ;  /* 0x000000802e4c7210 */ /* 0x008fe20007b5e010 */
[----:B------:R-:W-:Y:S03]  /*3d50*/  BSSY B2, `(.L_x_322) ;  /* 0x0000073000027945 */ /* 0x000fe60003800000 */
[----:B------:R-:W-:Y:S01]  /*3d60*/  IADD3.X R77, R4, R131, R17, P2, P3 ;  /* 0x00000083044d7210 */ /* 0x000fe200017e6411 */
[----:B------:R-:W-:Y:S08]  /*3d70*/  @P0 BRA `(.L_x_323) ;  /* 0x0000000400c00947 */ /* 0x000ff00003800000 */
        /* <DEDUP_REMOVED lines=9> */
[----:B------:R-:W-:Y:S02]  /*3e10*/  SHF.R.U32.HI R80, RZ, 0x10, R75 ;  /* 0x00000010ff507819 */ /* 0x000fe4000001164b */
[----:B------:R-:W-:-:S02]  /*3e20*/  LOP3.LUT R78, R75, 0xff0000ff, RZ, 0xc0, !PT ;  /* 0xff0000ff4b4e7812 */ /* 0x000fc400078ec0ff */
[----:B------:R-:W-:Y:S01]  /*3e30*/  SHF.L.U32 R75, R72, 0x8, RZ ;  /* 0x00000008484b7819 */ /* 0x000fe200000006ff */
[----:B------:R-:W-:Y:S01]  /*3e40*/  IMAD.U32 R80, R80, 0x10000, RZ ;  /* 0x0001000050507824 */ /* 0x000fe200078e00ff */
[----:B------:R-:W-:Y:S01]  /*3e50*/  LOP3.LUT R73, R74, 0xff00, R73, 0xf8, !PT ;  /* 0x0000ff004a497812 */ /* 0x000fe200078ef849 */
[----:B--2---:R-:W-:Y:S01]  /*3e60*/  IMAD.MOV.U32 R72, RZ, RZ, R48 ;  /* 0x000000ffff487224 */ /* 0x004fe200078e0030 */
[----:B------:R-:W-:Y:S01]  /*3e70*/  LOP3.LUT R75, R78, 0xff00, R75, 0xf8, !PT ;  /* 0x0000ff004e4b7812 */ /* 0x000fe200078ef84b */
[----:B------:R-:W-:Y:S01]  /*3e80*/  IMAD.U32 R74, R79, 0x10000, RZ ;  /* 0x000100004f4a7824 */ /* 0x000fe200078e00ff */
[----:B------:R-:W-:Y:S02]  /*3e90*/  F2FP.F16.E4M3.UNPACK_B R48, R49 ;  /* 0x00000031ff30723e */ /* 0x000fe400020006ff */
[----:B------:R-:W-:Y:S02]  /*3ea0*/  F2FP.F16.E4M3.UNPACK_B R78, R143.H1 ;  /* 0x0000008fff4e723e */ /* 0x000fe400030006ff */
[----:B------:R-:W-:-:S02]  /*3eb0*/  F2FP.F16.E4M3.UNPACK_B R49, R49.H1 ;  /* 0x00000031ff31723e */ /* 0x000fc400030006ff */
[----:B------:R-:W-:Y:S01]  /*3ec0*/  LOP3.LUT R82, R75, 0xff0000, R80, 0xf8, !PT ;  /* 0x00ff00004b527812 */ /* 0x000fe200078ef850 */
[--C-:B------:R-:W-:Y:S01]  /*3ed0*/  HADD2.F32 R81, -RZ, R78.reuse.H1_H1 ;  /* 0x3000004eff517230 */ /* 0x100fe20000004100 */
[-C--:B------:R-:W-:Y:S01]  /*3ee0*/  F2FP.F16.E4M3.UNPACK_B R75, R142.reuse.H1 ;  /* 0x0000008eff4b723e */ /* 0x080fe200030006ff */
[----:B------:R-:W-:Y:S01]  /*3ef0*/  HADD2.F32 R80, -RZ, R78.H0_H0 ;  /* 0x2000004eff507230 */ /* 0x000fe20000004100 */
[----:B------:R-:W-:Y:S01]  /*3f00*/  LOP3.LUT R79, R73, 0xff0000, R74, 0xf8, !PT ;  /* 0x00ff0000494f7812 */ /* 0x000fe200078ef84a */
[----:B------:R-:W-:Y:S01]  /*3f10*/  HADD2.F32 R74, -RZ, R49.H1_H1 ;  /* 0x30000031ff4a7230 */ /* 0x000fe20000004100 */
[----:B------:R-:W-:Y:S01]  /*3f20*/  F2FP.F16.E4M3.UNPACK_B R143, R143 ;  /* 0x0000008fff8f723e */ /* 0x000fe200020006ff */
[----:B------:R-:W-:Y:S01]  /*3f30*/  HADD2.F32 R78, -RZ, R75.H0_H0 ;  /* 0x2000004bff4e7230 */ /* 0x000fe20000004100 */
[----:B------:R-:W-:Y:S01]  /*3f40*/  F2FP.F16.E4M3.UNPACK_B R142, R142 ;  /* 0x0000008eff8e723e */ /* 0x000fe200020006ff */
[----:B------:R-:W-:Y:S02]  /*3f50*/  HADD2.F32 R73, -RZ, R48.H1_H1 ;  /* 0x30000030ff497230 */ /* 0x000fe40000004100 */
[----:B------:R-:W-:Y:S01]  /*3f60*/  FMUL.FTZ R144, R74, R81 ;  /* 0x000000514a907220 */ /* 0x000fe20000410000 */
[----:B------:R-:W-:-:S02]  /*3f70*/  HADD2.F32 R49, -RZ, R49.H0_H0 ;  /* 0x20000031ff317230 */ /* 0x000fc40000004100 */
[----:B------:R-:W-:Y:S02]  /*3f80*/  HADD2.F32 R75, -RZ, R75.H1_H1 ;  /* 0x3000004bff4b7230 */ /* 0x000fe40000004100 */
[----:B------:R-:W-:Y:S01]  /*3f90*/  FMUL.FTZ R83, R73, R80 ;  /* 0x0000005049537220 */ /* 0x000fe20000410000 */
[----:B------:R-:W-:Y:S02]  /*3fa0*/  HADD2.F32 R48, -RZ, R48.H0_H0 ;  /* 0x20000030ff307230 */ /* 0x000fe40000004100 */
[C---:B------:R-:W-:Y:S01]  /*3fb0*/  FMUL.FTZ R81, R49.reuse, R81 ;  /* 0x0000005131517220 */ /* 0x040fe20000410000 */
[-C--:B------:R-:W-:Y:S01]  /*3fc0*/  FFMA.FTZ R144, R49, R75.reuse, -R144 ;  /* 0x0000004b31907223 */ /* 0x080fe20000010890 */
[----:B------:R-:W-:Y:S01]  /*3fd0*/  F2FP.F16.E4M3.UNPACK_B R49, R72.H1 ;  /* 0x00000048ff31723e */ /* 0x000fe200030006ff */
[C---:B------:R-:W-:Y:S01]  /*3fe0*/  FMUL.FTZ R80, R48.reuse, R80 ;  /* 0x0000005030507220 */ /* 0x040fe20000410000 */
[----:B------:R-:W-:Y:S01]  /*3ff0*/  FFMA.FTZ R48, R48, R78, -R83 ;  /* 0x0000004e30307223 */ /* 0x000fe20000010853 */
[----:B------:R-:W-:Y:S01]  /*4000*/  F2FP.F16.E4M3.UNPACK_B R72, R72 ;  /* 0x00000048ff48723e */ /* 0x000fe200020006ff */
[----:B------:R-:W-:Y:S01]  /*4010*/  FFMA.FTZ R83, R74, R75, R81 ;  /* 0x0000004b4a537223 */ /* 0x000fe20000010051 */
[----:B------:R-:W-:Y:S01]  /*4020*/  FFMA.FTZ R145, R73, R78, R80 ;  /* 0x0000004e49917223 */ /* 0x000fe20000010050 */
[----:B------:R-:W-:-:S02]  /*4030*/  HADD2.F32 R78, -RZ, R143.H1_H1 ;  /* 0x3000008fff4e7230 */ /* 0x000fc40000004100 */
[--C-:B------:R-:W-:Y:S01]  /*4040*/  HADD2.F32 R73, -RZ, R49.reuse.H0_H0 ;  /* 0x20000031ff497230 */ /* 0x100fe20000004100 */
[----:B------:R-:W-:Y:S01]  /*4050*/  F2FP.SATFINITE.E4M3.F32.PACK_AB_MERGE_C R147, R83, R144, RZ ;  /* 0x000000905393723e */ /* 0x000fe200048070ff */
[----:B------:R-:W-:Y:S02]  /*4060*/  HADD2.F32 R74, -RZ, R49.H1_H1 ;  /* 0x30000031ff4a7230 */ /* 0x000fe40000004100 */
[--C-:B------:R-:W-:Y:S02]  /*4070*/  HADD2.F32 R49, -RZ, R72.reuse.H0_H0 ;  /* 0x20000048ff317230 */ /* 0x100fe40000004100 */
[-C--:B------:R-:W-:Y:S01]  /*4080*/  FMUL.FTZ R81, R73, R78.reuse ;  /* 0x0000004e49517220 */ /* 0x080fe20000410000 */
[----:B------:R-:W-:Y:S02]  /*4090*/  HADD2.F32 R143, -RZ, R143.H0_H0 ;  /* 0x2000008fff8f7230 */ /* 0x000fe40000004100 */
[----:B------:R-:W-:Y:S01]  /*40a0*/  FMUL.FTZ R80, R74, R78 ;  /* 0x0000004e4a507220 */ /* 0x000fe20000410000 */
[----:B------:R-:W-:-:S02]  /*40b0*/  HADD2.F32 R72, -RZ, R72.H1_H1 ;  /* 0x30000048ff487230 */ /* 0x000fc40000004100 */
[--C-:B------:R-:W-:Y:S02]  /*40c0*/  HADD2.F32 R75, -RZ, R142.reuse.H1_H1 ;  /* 0x3000008eff4b7230 */ /* 0x100fe40000004100 */
[----:B------:R-:W-:Y:S02]  /*40d0*/  HADD2.F32 R142, -RZ, R142.H0_H0 ;  /* 0x2000008eff8e7230 */ /* 0x000fe40000004100 */
[-C--:B------:R-:W-:Y:S01]  /*40e0*/  FMUL.FTZ R78, R72, R143.reuse ;  /* 0x0000008f484e7220 */ /* 0x080fe20000410000 */
[----:B------:R-:W-:Y:S01]  /*40f0*/  FMUL.FTZ R143, R49, R143 ;  /* 0x0000008f318f7220 */ /* 0x000fe20000410000 */
[-C--:B------:R-:W-:Y:S01]  /*4100*/  FFMA.FTZ R80, R73, R75.reuse, -R80 ;  /* 0x0000004b49507223 */ /* 0x080fe20000010850 */
[----:B------:R-:W-:Y:S01]  /*4110*/  FFMA.FTZ R81, R74, R75, R81 ;  /* 0x0000004b4a517223 */ /* 0x000fe20000010051 */
[-C--:B------:R-:W-:Y:S01]  /*4120*/  FFMA.FTZ R137, R49, R142.reuse, -R78 ;  /* 0x0000008e31897223 */ /* 0x080fe2000001084e */
[----:B------:R-:W-:Y:S01]  /*4130*/  FFMA.FTZ R142, R72, R142, R143 ;  /* 0x0000008e488e7223 */ /* 0x000fe2000001008f */
[----:B------:R-:W-:-:S02]  /*4140*/  F2FP.F16.E4M3.UNPACK_B R72, R51.H1 ;  /* 0x00000033ff48723e */ /* 0x000fc400030006ff */
[----:B------:R-:W-:Y:S02]  /*4150*/  F2FP.SATFINITE.E4M3.F32.PACK_AB_MERGE_C R146, R81, R80, RZ ;  /* 0x000000505192723e */ /* 0x000fe400048070ff */
[----:B------:R-:W-:Y:S01]  /*4160*/  F2FP.F16.E4M3.UNPACK_B R80, R82.H1 ;  /* 0x00000052ff50723e */ /* 0x000fe200030006ff */
[--C-:B------:R-:W-:Y:S01]  /*4170*/  HADD2.F32 R74, -RZ, R72.reuse.H1_H1 ;  /* 0x30000048ff4a7230 */ /* 0x100fe20000004100 */
[-C--:B------:R-:W-:Y:S01]  /*4180*/  F2FP.F16.E4M3.UNPACK_B R75, R79.reuse.H1 ;  /* 0x0000004fff4b723e */ /* 0x080fe200030006ff */
[----:B------:R-:W-:Y:S01]  /*4190*/  HADD2.F32 R73, -RZ, R72.H0_H0 ;  /* 0x20000048ff497230 */ /* 0x000fe20000004100 */
[----:B------:R-:W-:Y:S01]  /*41a0*/  F2FP.F16.E4M3.UNPACK_B R49, R50.H1 ;  /* 0x00000032ff31723e */ /* 0x000fe200030006ff */
[----:B------:R-:W-:Y:S01]  /*41b0*/  HADD2.F32 R83, -RZ, R80.H1_H1 ;  /* 0x30000050ff537230 */ /* 0x000fe20000004100 */
[----:B------:R-:W-:Y:S01]  /*41c0*/  F2FP.F16.E4M3.UNPACK_B R82, R82 ;  /* 0x00000052ff52723e */ /* 0x000fe200020006ff */
[----:B------:R-:W-:Y:S01]  /*41d0*/  HADD2.F32 R78, -RZ, R75.H1_H1 ;  /* 0x3000004bff4e7230 */ /* 0x000fe20000004100 */
[----:B------:R-:W-:Y:S01]  /*41e0*/  F2FP.F16.E4M3.UNPACK_B R79, R79 ;  /* 0x0000004fff4f723e */ /* 0x000fe200020006ff */
[----:B------:R-:W-:-:S02]  /*41f0*/  HADD2.F32 R72, -RZ, R49.H1_H1 ;  /* 0x30000031ff487230 */ /* 0x000fc40000004100 */
[-C--:B------:R-:W-:Y:S01]  /*4200*/  FMUL.FTZ R144, R74, R83.reuse ;  /* 0x000000534a907220 */ /* 0x080fe20000410000 */
[----:B------:R-:W-:Y:S02]  /*4210*/  HADD2.F32 R81, -RZ, R82.H1_H1 ;  /* 0x30000052ff517230 */ /* 0x000fe40000004100 */
[C---:B------:R-:W-:Y:S01]  /*4220*/  FMUL.FTZ R83, R73.reuse, R83 ;  /* 0x0000005349537220 */ /* 0x040fe20000410000 */
[----:B------:R-:W-:Y:S02]  /*4230*/  HADD2.F32 R49, -RZ, R49.H0_H0 ;  /* 0x20000031ff317230 */ /* 0x000fe40000004100 */
[----:B------:R-:W-:Y:S01]  /*4240*/  FFMA.FTZ R143, R73, R78, -R144 ;  /* 0x0000004e498f7223 */ /* 0x000fe20000010890 */
[----:B------:R-:W-:Y:S02]  /*4250*/  HADD2.F32 R73, -RZ, R79.H1_H1 ;  /* 0x3000004fff497230 */ /* 0x000fe40000004100 */
[----:B------:R-:W-:Y:S01]  /*4260*/  FMUL.FTZ R144, R72, R81 ;  /* 0x0000005148907220 */ /* 0x000fe20000410000 */
        /* <DEDUP_REMOVED lines=8> */
[----:B------:R-:W-:Y:S02]  /*42f0*/  HADD2.F32 R51, -RZ, R51.H1_H1 ;  /* 0x30000033ff337230 */ /* 0x000fe40000004100 */
        /* <DEDUP_REMOVED lines=14> */
[----:B------:R-:W-:Y:S01]  /*43e0*/  FFMA.FTZ R73, R50, R79, R73 ;  /* 0x0000004f32497223 */ /* 0x000fe20000010049 */
[----:B------:R-:W-:-:S02]  /*43f0*/  F2FP.SATFINITE.E4M3.F32.PACK_AB_MERGE_C R49, R145, R48, R147 ;  /* 0x000000309131723e */ /* 0x000fc40004807093 */
[----:B------:R-:W-:Y:S02]  /*4400*/  F2FP.SATFINITE.E4M3.F32.PACK_AB_MERGE_C R48, R142, R137, R146 ;  /* 0x000000898e30723e */ /* 0x000fe40004807092 */
[----:B------:R-:W-:Y:S02]  /*4410*/  F2FP.SATFINITE.E4M3.F32.PACK_AB_MERGE_C R50, R73, R74, R81 ;  /* 0x0000004a4932723e */ /* 0x000fe40004807051 */
[----:B------:R-:W-:-:S07]  /*4420*/  F2FP.SATFINITE.E4M3.F32.PACK_AB_MERGE_C R51, R80, R83, R78 ;  /* 0x000000535033723e */ /* 0x000fce000480704e */
.L_x_325:
[----:B------:R-:W-:Y:S05]  /*4430*/  BSYNC B3 ;  /* 0x0000000000037941 */ /* 0x000fea0003800000 */
.L_x_324:
[----:B------:R-:W-:Y:S02]  /*4440*/  ULDC.64 UR4, c[0x0][0x2d8] ;  /* 0x0000b60000047ab9 */ /* 0x000fe40000000a00 */
[----:B------:R-:W-:-:S04]  /*4450*/  IADD3 R72, P2, P3, R76, UR4, R100 ;  /* 0x000000044c487c10 */ /* 0x000fc8000fb5e064 */
[----:B------:R-:W-:-:S05]  /*4460*/  IADD3.X R73, R77, UR5, R36, P2, P3 ;  /* 0x000000054d497c10 */ /* 0x000fca00097e6424 */
[----:B--2---:R3:W-:Y:S04]  /*4470*/  STG.E.128 desc[UR42][R72.64], R48 ;  /* 0x0000003048007986 */ /* 0x0047e8000c101d2a */
.L_x_323:
[----:B------:R-:W-:Y:S05]  /*4480*/  BSYNC B2 ;  /* 0x0000000000027941 */ /* 0x000fea0003800000 */
.L_x_322:
[----:B------:R-:W-:Y:S05]  /*4490*/  @P1 BRA `(.L_x_321) ;  /* 0x0000000400c81947 */ /* 0x000fea0003800000 */
[----:B-123--:R1:W2:Y:S01]  /*44a0*/  LDS.128 R48, [R114+0x2d400] ;  /* 0x02d4000072307984 */ /* 0x00e2a20000000c00 */
[----:B------:R-:W-:Y:S01]  /*44b0*/  ISETP.GE.AND P2, PT, R236, R130, PT ;  /* 0x00000082ec00720c */ /* 0x000fe20003f46270 */
[----:B------:R-:W-:-:S12]  /*44c0*/  BSSY B2, `(.L_x_326) ;  /* 0x000006b000027945 */ /* 0x000fd80003800000 */
[----:B-1----:R-:W-:Y:S05]  /*44d0*/  @P2 BRA `(.L_x_327) ;  /* 0x0000000400a42947 */ /* 0x002fea0003800000 */
[----:B------:R-:W-:Y:S02]  /*44e0*/  SHF.R.U32.HI R74, RZ, 0x8, R69 ;  /* 0x00000008ff4a7819 */ /* 0x000fe40000011645 */
[----:B------:R-:W-:Y:S02]  /*44f0*/  SHF.R.U32.HI R68, RZ, 0x8, R71 ;  /* 0x00000008ff447819 */ /* 0x000fe40000011647 */
[----:B------:R-:W-:Y:S02]  /*4500*/  SHF.R.U32.HI R78, RZ, 0x10, R69 ;  /* 0x00000010ff4e7819 */ /* 0x000fe40000011645 */
[----:B------:R-:W-:Y:S01]  /*4510*/  LOP3.LUT R73, R69, 0xff0000ff, RZ, 0xc0, !PT ;  /* 0xff0000ff45497812 */ /* 0x000fe200078ec0ff */
[----:B--2---:R-:W-:Y:S01]  /*4520*/  IMAD.MOV.U32 R69, RZ, RZ, R50 ;  /* 0x000000ffff457224 */ /* 0x004fe200078e0032 */
[----:B------:R-:W-:Y:S01]  /*4530*/  SHF.R.U32.HI R75, RZ, 0x10, R71 ;  /* 0x00000010ff4b7819 */ /* 0x000fe20000011647 */
[----:B------:R-:W-:Y:S01]  /*4540*/  IMAD.SHL.U32 R50, R74, 0x100, RZ ;  /* 0x000001004a327824 */ /* 0x000fe200078e00ff */
[----:B------:R-:W-:Y:S01]  /*4550*/  MOV R70, R51 ;  /* 0x0000003300467202 */ /* 0x000fe20000000f00 */
[----:B------:R-:W-:Y:S01]  /*4560*/  IMAD.SHL.U32 R51, R68, 0x100, RZ ;  /* 0x0000010044337824 */ /* 0x000fe200078e00ff */
[----:B------:R-:W-:Y:S01]  /*4570*/  LOP3.LUT R72, R71, 0xff0000ff, RZ, 0xc0, !PT ;  /* 0xff0000ff47487812 */ /* 0x000fe200078ec0ff */
[----:B------:R-:W-:Y:S01]  /*4580*/  IMAD.U32 R71, R75, 0x10000, RZ ;  /* 0x000100004b477824 */ /* 0x000fe200078e00ff */
[----:B------:R-:W-:-:S02]  /*4590*/  LOP3.LUT R68, R73, 0xff00, R50, 0xf8, !PT ;  /* 0x0000ff0049447812 */ /* 0x000fc400078ef832 */
[----:B------:R-:W-:Y:S02]  /*45a0*/  LOP3.LUT R74, R72, 0xff00, R51, 0xf8, !PT ;  /* 0x0000ff00484a7812 */ /* 0x000fe400078ef833 */
[----:B------:R-:W-:Y:S02]  /*45b0*/  SHF.L.U32 R51, R78, 0x10, RZ ;  /* 0x000000104e337819 */ /* 0x000fe400000006ff */
[----:B------:R-:W-:Y:S02]  /*45c0*/  F2FP.F16.E4M3.UNPACK_B R72, R141.H1 ;  /* 0x0000008dff48723e */ /* 0x000fe400030006ff */
[-C--:B------:R-:W-:Y:S02]  /*45d0*/  F2FP.F16.E4M3.UNPACK_B R50, R49.reuse ;  /* 0x00000031ff32723e */ /* 0x080fe400020006ff */
[----:B------:R-:W-:Y:S01]  /*45e0*/  LOP3.LUT R78, R74, 0xff0000, R71, 0xf8, !PT ;  /* 0x00ff00004a4e7812 */ /* 0x000fe200078ef847 */
[----:B------:R-:W-:Y:S01]  /*45f0*/  HADD2.F32 R74, -RZ, R72.H0_H0 ;  /* 0x20000048ff4a7230 */ /* 0x000fe20000004100 */
[----:B------:R-:W-:Y:S01]  /*4600*/  LOP3.LUT R73, R68, 0xff0000, R51, 0xf8, !PT ;  /* 0x00ff000044497812 */ /* 0x000fe200078ef833 */
[----:B------:R-:W-:Y:S01]  /*4610*/  HADD2.F32 R51, -RZ, R50.H1_H1 ;  /* 0x30000032ff337230 */ /* 0x000fe20000004100 */
[----:B------:R-:W-:Y:S01]  /*4620*/  F2FP.F16.E4M3.UNPACK_B R71, R140.H1 ;  /* 0x0000008cff47723e */ /* 0x000fe200030006ff */
[----:B------:R-:W-:Y:S01]  /*4630*/  HADD2.F32 R75, -RZ, R72.H1_H1 ;  /* 0x30000048ff4b7230 */ /* 0x000fe20000004100 */
[----:B------:R-:W-:Y:S01]  /*4640*/  F2FP.F16.E4M3.UNPACK_B R49, R49.H1 ;  /* 0x00000031ff31723e */ /* 0x000fe200030006ff */
[----:B------:R-:W-:-:S02]  /*4650*/  HADD2.F32 R50, -RZ, R50.H0_H0 ;  /* 0x20000032ff327230 */ /* 0x000fc40000004100 */
[CC--:B------:R-:W-:Y:S01]  /*4660*/  FMUL.FTZ R79, R51.reuse, R74.reuse ;  /* 0x0000004a334f7220 */ /* 0x0c0fe20000410000 */
[----:B------:R-:W-:Y:S01]  /*4670*/  HADD2.F32 R72, -RZ, R71.H0_H0 ;  /* 0x20000047ff487230 */ /* 0x000fe20000004100 */
[----:B------:R-:W-:Y:S01]  /*4680*/  F2FP.F16.E4M3.UNPACK_B R141, R141 ;  /* 0x0000008dff8d723e */ /* 0x000fe200020006ff */
[--C-:B------:R-:W-:Y:S02]  /*4690*/  HADD2.F32 R68, -RZ, R49.reuse.H1_H1 ;  /* 0x30000031ff447230 */ /* 0x100fe40000004100 */
[C---:B------:R-:W-:Y:S01]  /*46a0*/  FMUL.FTZ R74, R50.reuse, R74 ;  /* 0x0000004a324a7220 */ /* 0x040fe20000410000 */
[----:B------:R-:W-:Y:S02]  /*46b0*/  HADD2.F32 R49, -RZ, R49.H0_H0 ;  /* 0x20000031ff317230 */ /* 0x000fe40000004100 */
[-C--:B------:R-:W-:Y:S01]  /*46c0*/  FFMA.FTZ R80, R50, R72.reuse, -R79 ;  /* 0x0000004832507223 */ /* 0x080fe2000001084f */
[----:B------:R-:W-:Y:S02]  /*46d0*/  HADD2.F32 R71, -RZ, R71.H1_H1 ;  /* 0x30000047ff477230 */ /* 0x000fe40000004100 */
[CC--:B------:R-:W-:Y:S01]  /*46e0*/  FMUL.FTZ R50, R68.reuse, R75.reuse ;  /* 0x0000004b44327220 */ /* 0x0c0fe20000410000 */
[----:B------:R-:W-:Y:S01]  /*46f0*/  FFMA.FTZ R81, R51, R72, R74 ;  /* 0x0000004833517223 */ /* 0x000fe2000001004a */
[C---:B------:R-:W-:Y:S01]  /*4700*/  FMUL.FTZ R75, R49.reuse, R75 ;  /* 0x0000004b314b7220 */ /* 0x040fe20000410000 */
[----:B------:R-:W-:Y:S01]  /*4710*/  F2FP.F16.E4M3.UNPACK_B R140, R140 ;  /* 0x0000008cff8c723e */ /* 0x000fe200020006ff */
[-C--:B------:R-:W-:Y:S01]  /*4720*/  FFMA.FTZ R82, R49, R71.reuse, -R50 ;  /* 0x0000004731527223 */ /* 0x080fe20000010832 */
[-C--:B------:R-:W-:Y:S01]  /*4730*/  F2FP.F16.E4M3.UNPACK_B R49, R48.reuse.H1 ;  /* 0x00000030ff31723e */ /* 0x080fe200030006ff */
[----:B------:R-:W-:Y:S01]  /*4740*/  FFMA.FTZ R83, R68, R71, R75 ;  /* 0x0000004744537223 */ /* 0x000fe2000001004b */
[----:B------:R-:W-:Y:S01]  /*4750*/  F2FP.F16.E4M3.UNPACK_B R48, R48 ;  /* 0x00000030ff30723e */ /* 0x000fe200020006ff */
[----:B------:R-:W-:-:S02]  /*4760*/  HADD2.F32 R71, -RZ, R141.H1_H1 ;  /* 0x3000008dff477230 */ /* 0x000fc40000004100 */
[--C-:B------:R-:W-:Y:S02]  /*4770*/  HADD2.F32 R50, -RZ, R49.reuse.H0_H0 ;  /* 0x20000031ff327230 */ /* 0x100fe40000004100 */
        /* <DEDUP_REMOVED lines=12> */
[----:B------:R-:W-:Y:S01]  /*4840*/  FFMA.FTZ R79, R49, R140, -R72 ;  /* 0x0000008c314f7223 */ /* 0x000fe20000010848 */
[----:B------:R-:W-:Y:S01]  /*4850*/  F2FP.F16.E4M3.UNPACK_B R49, R70.H1 ;  /* 0x00000046ff31723e */ /* 0x000fe200030006ff */
[----:B------:R-:W-:Y:S01]  /*4860*/  FFMA.FTZ R140, R48, R140, R141 ;  /* 0x0000008c308c7223 */ /* 0x000fe2000001008d */
[----:B------:R-:W-:-:S02]  /*4870*/  F2FP.F16.E4M3.UNPACK_B R72, R78.H1 ;  /* 0x0000004eff48723e */ /* 0x000fc400030006ff */
[----:B------:R-:W-:Y:S01]  /*4880*/  F2FP.SATFINITE.E4M3.F32.PACK_AB_MERGE_C R137, R74, R75, RZ ;  /* 0x0000004b4a89723e */ /* 0x000fe200048070ff */
[--C-:B------:R-:W-:Y:S01]  /*4890*/  HADD2.F32 R51, -RZ, R49.reuse.H1_H1 ;  /* 0x30000031ff337230 */ /* 0x100fe20000004100 */
[----:B------:R-:W-:Y:S01]  /*48a0*/  F2FP.F16.E4M3.UNPACK_B R68, R73.H1 ;  /* 0x00000049ff44723e */ /* 0x000fe200030006ff */
[----:B------:R-:W-:Y:S01]  /*48b0*/  HADD2.F32 R75, -RZ, R72.H1_H1 ;  /* 0x30000048ff4b7230 */ /* 0x000fe20000004100 */
[----:B------:R-:W-:Y:S01]  /*48c0*/  F2FP.F16.E4M3.UNPACK_B R48, R69.H1 ;  /* 0x00000045ff30723e */ /* 0x000fe200030006ff */
[----:B------:R-:W-:Y:S01]  /*48d0*/  HADD2.F32 R50, -RZ, R49.H0_H0 ;  /* 0x20000031ff327230 */ /* 0x000fe20000004100 */
[----:B------:R-:W-:Y:S01]  /*48e0*/  F2FP.F16.E4M3.UNPACK_B R78, R78 ;  /* 0x0000004eff4e723e */ /* 0x000fe200020006ff */
[----:B------:R-:W-:Y:S01]  /*48f0*/  HADD2.F32 R71, -RZ, R68.H1_H1 ;  /* 0x30000044ff477230 */ /* 0x000fe20000004100 */
[----:B------:R-:W-:Y:S01]  /*4900*/  F2FP.SATFINITE.E4M3.F32.PACK_AB_MERGE_C R141, R83, R82, RZ ;  /* 0x00000052538d723e */ /* 0x000fe200048070ff */
[----:B------:R-:W-:Y:S01]  /*4910*/  FMUL.FTZ R83, R51, R75 ;  /* 0x0000004b33537220 */ /* 0x000fe20000410000 */
[----:B------:R-:W-:Y:S01]  /*4920*/  F2FP.F16.E4M3.UNPACK_B R73, R73 ;  /* 0x00000049ff49723e */ /* 0x000fe200020006ff */
[----:B------:R-:W-:-:S02]  /*4930*/  HADD2.F32 R49, -RZ, R48.H1_H1 ;  /* 0x30000030ff317230 */ /* 0x000fc40000004100 */
[C---:B------:R-:W-:Y:S01]  /*4940*/  FMUL.FTZ R82, R50.reuse, R75 ;  /* 0x0000004b32527220 */ /* 0x040fe20000410000 */
[----:B------:R-:W-:Y:S02]  /*4950*/  HADD2.F32 R74, -RZ, R78.H1_H1 ;  /* 0x3000004eff4a7230 */ /* 0x000fe40000004100 */
[----:B------:R-:W-:Y:S01]  /*4960*/  FFMA.FTZ R83, R50, R71, -R83 ;  /* 0x0000004732537223 */ /* 0x000fe20000010853 */
[----:B------:R-:W-:Y:S01]  /*4970*/  HADD2.F32 R48, -RZ, R48.H0_H0 ;  /* 0x20000030ff307230 */ /* 0x000fe20000004100 */
[----:B------:R-:W-:Y:S01]  /*4980*/  F2FP.F16.E4M3.UNPACK_B R69, R69 ;  /* 0x00000045ff45723e */ /* 0x000fe200020006ff */
[----:B------:R-:W-:Y:S02]  /*4990*/  HADD2.F32 R50, -RZ, R73.H1_H1 ;  /* 0x30000049ff327230 */ /* 0x000fe40000004100 */
[----:B------:R-:W-:Y:S01]  /*49a0*/  FMUL.FTZ R75, R49, R74 ;  /* 0x0000004a314b7220 */ /* 0x000fe20000410000 */
        /* <DEDUP_REMOVED lines=8> */
[--C-:B------:R-:W-:Y:S02]  /*4a30*/  HADD2.F32 R49, -RZ, R70.reuse.H0_H0 ;  /* 0x20000046ff317230 */ /* 0x100fe40000004100 */
        /* <DEDUP_REMOVED lines=13> */
[----:B------:R-:W-:-:S02]  /*4b10*/  F2FP.SATFINITE.E4M3.F32.PACK_AB_MERGE_C R82, R82, R83, RZ ;  /* 0x000000535252723e */ /* 0x000fc400048070ff */
[----:B------:R-:W-:Y:S02]  /*4b20*/  F2FP.SATFINITE.E4M3.F32.PACK_AB_MERGE_C R74, R78, R51, R74 ;  /* 0x000000334e4a723e */ /* 0x000fe4000480704a */
[----:B------:R-:W-:Y:S02]  /*4b30*/  F2FP.SATFINITE.E4M3.F32.PACK_AB_MERGE_C R51, R71, R50, R82 ;  /* 0x000000324733723e */ /* 0x000fe40004807052 */
[----:B------:R-:W-:Y:S01]  /*4b40*/  F2FP.SATFINITE.E4M3.F32.PACK_AB_MERGE_C R49, R81, R80, R141 ;  /* 0x000000505131723e */ /* 0x000fe2000480708d */
[----:B------:R-:W-:Y:S01]  /*4b50*/  IMAD.MOV.U32 R50, RZ, RZ, R74 ;  /* 0x000000ffff327224 */ /* 0x000fe200078e004a */
[----:B------:R-:W-:-:S07]  /*4b60*/  F2FP.SATFINITE.E4M3.F32.PACK_AB_MERGE_C R48, R140, R79, R137 ;  /* 0x0000004f8c30723e */ /* 0x000fce0004807089 */
.L_x_327:
[----:B------:R-:W-:Y:S05]  /*4b70*/  BSYNC B2 ;  /* 0x0000000000027941 */ /* 0x000fea0003800000 */
.L_x_326:
[----:B------:R-:W-:Y:S02]  /*4b80*/  ULDC.64 UR4, c[0x0][0x2d8] ;  /* 0x0000b60000047ab9 */ /* 0x000fe40000000a00 */
[----:B------:R-:W-:-:S04]  /*4b90*/  IADD3 R68, P2, P3, R39, UR4, R76 ;  /* 0x0000000427447c10 */ /* 0x000fc8000fb5e04c */
[----:B------:R-:W-:-:S05]  /*4ba0*/  IADD3.X R69, R106, UR5, R77, P2, P3 ;  /* 0x000000056a457c10 */ /* 0x000fca00097e644d */
[----:B--2---:R4:W-:Y:S04]  /*4bb0*/  STG.E.128 desc[UR42][R68.64], R48 ;  /* 0x0000003044007986 */ /* 0x0049e8000c101d2a */
.L_x_321:
[----:B------:R-:W-:Y:S05]  /*4bc0*/  BSYNC B1 ;  /* 0x0000000000017941 */ /* 0x000fea0003800000 */
.L_x_320:
[----:B------:R-:W-:Y:S01]  /*4bd0*/  ISETP.NE.AND P2, PT, R148, RZ, PT ;  /* 0x000000ff9400720c */ /* 0x000fe20003f45270 */
[----:B------:R-:W-:-:S12]  /*4be0*/  BSSY B1, `(.L_x_328) ;  /* 0x00000ec000017945 */ /* 0x000fd80003800000 */
[----:B------:R-:W-:Y:S05]  /*4bf0*/  @P2 BRA `(.L_x_329) ;  /* 0x0000000c00a82947 */ /* 0x000fea0003800000 */
[----:B----4-:R-:W-:Y:S01]  /*4c00*/  IADD3 R68, P2, P3, R3, R128, R16 ;  /* 0x0000008003447210 */ /* 0x010fe20007b5e010 */
[----:B------:R-:W-:Y:S03]  /*4c10*/  BSSY B2, `(.L_x_330) ;  /* 0x0000075000027945 */ /* 0x000fe60003800000 */
[----:B------:R-:W-:Y:S01]  /*4c20*/  IADD3.X R69, R31, R131, R17, P2, P3 ;  /* 0x000000831f457210 */ /* 0x000fe200017e6411 */
[----:B------:R-:W-:Y:S08]  /*4c30*/  @P0 BRA `(.L_x_331) ;  /* 0x0000000400c80947 */ /* 0x000ff00003800000 */
[----:B-123--:R1:W2:Y:S01]  /*4c40*/  LDS.128 R48, [R114+0x2a400] ;  /* 0x02a4000072307984 */ /* 0x00e2a20000000c00 */
[----:B------:R-:W-:Y:S01]  /*4c50*/  ISETP.GE.AND P2, PT, R18, R130, PT ;  /* 0x000000821200720c */ /* 0x000fe20003f46270 */
[----:B------:R-:W-:-:S12]  /*4c60*/  BSSY B3, `(.L_x_332) ;  /* 0x000006b000037945 */ /* 0x000fd80003800000 */
[----:B-1----:R-:W-:Y:S05]  /*4c70*/  @P2 BRA `(.L_x_333) ;  /* 0x0000000400a42947 */ /* 0x002fea0003800000 */
[----:B------:R-:W-:Y:S01]  /*4c80*/  SHF.R.U32.HI R64, RZ, 0x8, R67 ;  /* 0x00000008ff407819 */ /* 0x000fe20000011643 */
[----:B--2---:R-:W-:Y:S01]  /*4c90*/  IMAD.MOV.U32 R66, RZ, RZ, R51 ;  /* 0x000000ffff427224 */ /* 0x004fe200078e0033 */
[--C-:B------:R-:W-:Y:S02]  /*4ca0*/  SHF.R.U32.HI R72, RZ, 0x8, R65.reuse ;  /* 0x00000008ff487819 */ /* 0x100fe40000011641 */
[----:B------:R-:W-:Y:S01]  /*4cb0*/  SHF.R.U32.HI R74, RZ, 0x10, R65 ;  /* 0x00000010ff4a7819 */ /* 0x000fe20000011641 */
[----:B------:R-:W-:Y:S01]  /*4cc0*/  IMAD.SHL.U32 R51, R64, 0x100, RZ ;  /* 0x0000010040337824 */ /* 0x000fe200078e00ff */
[----:B------:R-:W-:Y:S02]  /*4cd0*/  LOP3.LUT R71, R65, 0xff0000ff, RZ, 0xc0, !PT ;  /* 0xff0000ff41477812 */ /* 0x000fe400078ec0ff */
[----:B------:R-:W-:Y:S01]  /*4ce0*/  MOV R65, R50 ;  /* 0x0000003200417202 */ /* 0x000fe20000000f00 */
[----:B------:R-:W-:Y:S01]  /*4cf0*/  IMAD.SHL.U32 R50, R72, 0x100, RZ ;  /* 0x0000010048327824 */ /* 0x000fe200078e00ff */
[----:B------:R-:W-:-:S02]  /*4d00*/  LOP3.LUT R70, R67, 0xff0000ff, RZ, 0xc0, !PT ;  /* 0xff0000ff43467812 */ /* 0x000fc400078ec0ff */
[----:B------:R-:W-:Y:S02]  /*4d10*/  SHF.R.U32.HI R73, RZ, 0x10, R67 ;  /* 0x00000010ff497819 */ /* 0x000fe40000011643 */
[----:B------:R-:W-:Y:S01]  /*4d20*/  LOP3.LUT R72, R70, 0xff00, R51, 0xf8, !PT ;  /* 0x0000ff0046487812 */ /* 0x000fe200078ef833 */
[----:B------:R-:W-:Y:S01]  /*4d30*/  IMAD.U32 R51, R74, 0x10000, RZ ;  /* 0x000100004a337824 */ /* 0x000fe200078e00ff */
[----:B------:R-:W-:Y:S02]  /*4d40*/  LOP3.LUT R64, R71, 0xff00, R50, 0xf8, !PT ;  /* 0x0000ff0047407812 */ /* 0x000fe400078ef832 */
[----:B------:R-:W-:Y:S02]  /*4d50*/  SHF.L.U32 R67, R73, 0x10, RZ ;  /* 0x0000001049437819 */ /* 0x000fe400000006ff */
[----:B------:R-:W-:Y:S02]  /*4d60*/  F2FP.F16.E4M3.UNPACK_B R70, R139.H1 ;  /* 0x0000008bff46723e */ /* 0x000fe400030006ff */
[----:B------:R-:W-:-:S02]  /*4d70*/  F2FP.F16.E4M3.UNPACK_B R50, R49 ;  /* 0x00000031ff32723e */ /* 0x000fc400020006ff */
[----:B------:R-:W-:Y:S01]  /*4d80*/  LOP3.LUT R74, R72, 0xff0000, R67, 0xf8, !PT ;  /* 0x00ff0000484a7812 */ /* 0x000fe200078ef843 */
[----:B------:R-:W-:Y:S01]  /*4d90*/  HADD2.F32 R72, -RZ, R70.H0_H0 ;  /* 0x20000046ff487230 */ /* 0x000fe20000004100 */
[----:B------:R-:W-:Y:S01]  /*4da0*/  LOP3.LUT R71, R64, 0xff0000, R51, 0xf8, !PT ;  /* 0x00ff000040477812 */ /* 0x000fe200078ef833 */
[----:B------:R-:W-:Y:S01]  /*4db0*/  HADD2.F32 R51, -RZ, R50.H1_H1 ;  /* 0x30000032ff337230 */ /* 0x000fe20000004100 */
[----:B------:R-:W-:Y:S01]  /*4dc0*/  F2FP.F16.E4M3.UNPACK_B R67, R138.H1 ;  /* 0x0000008aff43723e */ /* 0x000fe200030006ff */
[----:B------:R-:W-:Y:S01]  /*4dd0*/  HADD2.F32 R73, -RZ, R70.H1_H1 ;  /* 0x30000046ff497230 */ /* 0x000fe20000004100 */
[----:B------:R-:W-:Y:S01]  /*4de0*/  F2FP.F16.E4M3.UNPACK_B R49, R49.H1 ;  /* 0x00000031ff31723e */ /* 0x000fe200030006ff */
[----:B------:R-:W-:Y:S02]  /*4df0*/  HADD2.F32 R50, -RZ, R50.H0_H0 ;  /* 0x20000032ff327230 */ /* 0x000fe40000004100 */
[----:B------:R-:W-:Y:S01]  /*4e00*/  FMUL.FTZ R75, R51, R72 ;  /* 0x00000048334b7220 */ /* 0x000fe20000410000 */
[----:B------:R-:W-:Y:S01]  /*4e10*/  HADD2.F32 R70, -RZ, R67.H0_H0 ;  /* 0x20000043ff467230 */ /* 0x000fe20000004100 */
[----:B------:R-:W-:Y:S01]  /*4e20*/  F2FP.F16.E4M3.UNPACK_B R139, R139 ;  /* 0x0000008bff8b723e */ /* 0x000fe200020006ff */
[----:B------:R-:W-:-:S02]  /*4e30*/  HADD2.F32 R64, -RZ, R49.H1_H1 ;  /* 0x30000031ff407230 */ /* 0x000fc40000004100 */
        /* <DEDUP_REMOVED lines=39> */
[----:B------:R-:W-:Y:S01]  /*50b0*/  F2FP.F16.E4M3.UNPACK_B R71, R71 ;  /* 0x00000047ff47723e */ /* 0x000fe200020006ff */
[----:B------:R-:W-:Y:S01]  /*50c0*/  FMUL.FTZ R79, R51, R73 ;  /* 0x00000049334f7220 */ /* 0x000fe20000410000 */
        /* <DEDUP_REMOVED lines=36> */
.L_x_333:
[----:B------:R-:W-:Y:S05]  /*5310*/  BSYNC B3 ;  /* 0x0000000000037941 */ /* 0x000fea0003800000 */
.L_x_332:
[----:B------:R-:W-:Y:S02]  /*5320*/  ULDC.64 UR4, c[0x0][0x2d8] ;  /* 0x0000b60000047ab9 */ /* 0x000fe40000000a00 */
[----:B------:R-:W-:-:S04]  /*5330*/  IADD3 R64, P2, P3, R68, UR4, R100 ;  /* 0x0000000444407c10 */ /* 0x000fc8000fb5e064 */
[----:B------:R-:W-:-:S05]  /*5340*/  IADD3.X R65, R69, UR5, R36, P2, P3 ;  /* 0x0000000545417c10 */ /* 0x000fca00097e6424 */
[----:B--2---:R4:W-:Y:S04]  /*5350*/  STG.E.128 desc[UR42][R64.64], R48 ;  /* 0x0000003040007986 */ /* 0x0049e8000c101d2a */
.L_x_331:
[----:B------:R-:W-:Y:S05]  /*5360*/  BSYNC B2 ;  /* 0x0000000000027941 */ /* 0x000fea0003800000 */
.L_x_330:
[----:B------:R-:W-:Y:S05]  /*5370*/  @P1 BRA `(.L_x_329) ;  /* 0x0000000400c81947 */ /* 0x000fea0003800000 */
[----:B-1234-:R1:W2:Y:S01]  /*5380*/  LDS.128 R48, [R114+0x2e400] ;  /* 0x02e4000072307984 */ /* 0x01e2a20000000c00 */
[----:B------:R-:W-:Y:S01]  /*5390*/  ISETP.GE.AND P2, PT, R236, R130, PT ;  /* 0x00000082ec00720c */ /* 0x000fe20003f46270 */
[----:B------:R-:W-:-:S12]  /*53a0*/  BSSY B2, `(.L_x_334) ;  /* 0x000006b000027945 */ /* 0x000fd80003800000 */
[----:B-1----:R-:W-:Y:S05]  /*53b0*/  @P2 BRA `(.L_x_335) ;  /* 0x0000000400a42947 */ /* 0x002fea0003800000 */
[----:B------:R-:W-:Y:S01]  /*53c0*/  SHF.R.U32.HI R65, RZ, 0x8, R63 ;  /* 0x00000008ff417819 */ /* 0x000fe2000001163f */
[----:B--2---:R-:W-:Y:S01]  /*53d0*/  IMAD.MOV.U32 R62, RZ, RZ, R51 ;  /* 0x000000ffff3e7224 */ /* 0x004fe200078e0033 */
[----:B------:R-:W-:Y:S02]  /*53e0*/  SHF.R.U32.HI R70, RZ, 0x8, R61 ;  /* 0x00000008ff467819 */ /* 0x000fe4000001163d */
[----:B------:R-:W-:Y:S02]  /*53f0*/  LOP3.LUT R64, R63, 0xff0000ff, RZ, 0xc0, !PT ;  /* 0xff0000ff3f407812 */ /* 0x000fe400078ec0ff */
[----:B------:R-:W-:Y:S01]  /*5400*/  SHF.R.U32.HI R66, RZ, 0x10, R63 ;  /* 0x00000010ff427819 */ /* 0x000fe2000001163f */
[----:B------:R-:W-:Y:S01]  /*5410*/  IMAD.SHL.U32 R63, R65, 0x100, RZ ;  /* 0x00000100413f7824 */ /* 0x000fe200078e00ff */
[----:B------:R-:W-:Y:S02]  /*5420*/  LOP3.LUT R60, R61, 0xff0000ff, RZ, 0xc0, !PT ;  /* 0xff0000ff3d3c7812 */ /* 0x000fe400078ec0ff */
[----:B------:R-:W-:Y:S01]  /*5430*/  SHF.R.U32.HI R67, RZ, 0x10, R61 ;  /* 0x00000010ff437819 */ /* 0x000fe2000001163d */
[----:B------:R-:W-:Y:S01]  /*5440*/  IMAD.U32 R66, R66, 0x10000, RZ ;  /* 0x0001000042427824 */ /* 0x000fe200078e00ff */
[----:B------:R-:W-:Y:S01]  /*5450*/  SHF.L.U32 R51, R70, 0x8, RZ ;  /* 0x0000000846337819 */ /* 0x000fe200000006ff */
[----:B------:R-:W-:Y:S01]  /*5460*/  IMAD.MOV.U32 R61, RZ, RZ, R50 ;  /* 0x000000ffff3d7224 */ /* 0x000fe200078e0032 */
[----:B------:R-:W-:-:S02]  /*5470*/  LOP3.LUT R63, R64, 0xff00, R63, 0xf8, !PT ;  /* 0x0000ff00403f7812 */ /* 0x000fc400078ef83f */
[----:B------:R-:W-:Y:S01]  /*5480*/  LOP3.LUT R51, R60, 0xff00, R51, 0xf8, !PT ;  /* 0x0000ff003c337812 */ /* 0x000fe200078ef833 */
[----:B------:R-:W-:Y:S01]  /*5490*/  IMAD.U32 R60, R67, 0x10000, RZ ;  /* 0x00010000433c7824 */ /* 0x000fe200078e00ff */
        /* <DEDUP_REMOVED lines=88> */
[----:B------:R-:W-:Y:S02]  /*5a20*/  F2FP.SATFINITE.E4M3.F32.PACK_AB_MERGE_C R49, R73, R72, R77 ;  /* 0x000000484931723e */ /* 0x000fe4000480704d */
[----:B------:R-:W-:Y:S02]  /*5a30*/  F2FP.SATFINITE.E4M3.F32.PACK_AB_MERGE_C R48, R134, R71, R76 ;  /* 0x000000478630723e */ /* 0x000fe4000480704c */
[----:B------:R-:W-:-:S07]  /*5a40*/  MOV R50, R66 ;  /* 0x0000004200327202 */ /* 0x000fce0000000f00 */
.L_x_335:
[----:B------:R-:W-:Y:S05]  /*5a50*/  BSYNC B2 ;  /* 0x0000000000027941 */ /* 0x000fea0003800000 */
.L_x_334:
[----:B------:R-:W-:Y:S02]  /*5a60*/  ULDC.64 UR4, c[0x0][0x2d8] ;  /* 0x0000b60000047ab9 */ /* 0x000fe40000000a00 */
[----:B------:R-:W-:-:S04]  /*5a70*/  IADD3 R60, P2, P3, R39, UR4, R68 ;  /* 0x00000004273c7c10 */ /* 0x000fc8000fb5e044 */
[----:B------:R-:W-:-:S05]  /*5a80*/  IADD3.X R61, R106, UR5, R69, P2, P3 ;  /* 0x000000056a3d7c10 */ /* 0x000fca00097e6445 */
[----:B--2---:R1:W-:Y:S04]  /*5a90*/  STG.E.128 desc[UR42][R60.64], R48 ;  /* 0x000000303c007986 */ /* 0x0043e8000c101d2a */
.L_x_329:
[----:B------:R-:W-:Y:S05]  /*5aa0*/  BSYNC B1 ;  /* 0x0000000000017941 */ /* 0x000fea0003800000 */
.L_x_328:
[----:B------:R-:W-:Y:S05]  /*5ab0*/  @P4 BRA `(.L_x_336) ;  /* 0x0000005800884947 */ /* 0x000fea0003800000 */
[----:B------:R-:W-:Y:S01]  /*5ac0*/  IADD3 R128, P2, P3, R113, R128, R16 ;  /* 0x0000008071807210 */ /* 0x000fe20007b5e010 */
[----:B------:R-:W-:Y:S03]  /*5ad0*/  BSSY B1, `(.L_x_337) ;  /* 0x0000075000017945 */ /* 0x000fe60003800000 */
[----:B------:R-:W-:Y:S01]  /*5ae0*/  IADD3.X R131, R112, R131, R17, P2, P3 ;  /* 0x0000008370837210 */ /* 0x000fe200017e6411 */
[----:B------:R-:W-:Y:S08]  /*5af0*/  @P0 BRA `(.L_x_338) ;  /* 0x0000000400c80947 */ /* 0x000ff00003800000 */
[----:B-1234-:R1:W2:Y:S01]  /*5b00*/  LDS.128 R48, [R114+0x2b400] ;  /* 0x02b4000072307984 */ /* 0x01e2a20000000c00 */
        /* <DEDUP_REMOVED lines=9> */
[----:B------:R-:W-:Y:S01]  /*5ba0*/  SHF.R.U32.HI R63, RZ, 0x10, R57 ;  /* 0x00000010ff3f7819 */ /* 0x000fe20000011639 */
[----:B------:R-:W-:Y:S01]  /*5bb0*/  IMAD.U32 R62, R62, 0x10000, RZ ;  /* 0x000100003e3e7824 */ /* 0x000fe200078e00ff */
[----:B------:R-:W-:Y:S01]  /*5bc0*/  LOP3.LUT R60, R59, 0xff0000ff, RZ, 0xc0, !PT ;  /* 0xff0000ff3b3c7812 */ /* 0x000fe200078ec0ff */
[----:B------:R-:W-:Y:S01]  /*5bd0*/  IMAD.MOV.U32 R57, RZ, RZ, R50 ;  /* 0x000000ffff397224 */ /* 0x000fe200078e0032 */
[----:B------:R-:W-:-:S02]  /*5be0*/  SHF.L.U32 R59, R61, 0x8, RZ ;  /* 0x000000083d3b7819 */ /* 0x000fc400000006ff */
[----:B------:R-:W-:Y:S01]  /*5bf0*/  LOP3.LUT R51, R56, 0xff00, R51, 0xf8, !PT ;  /* 0x0000ff0038337812 */ /* 0x000fe200078ef833 */
[----:B------:R-:W-:Y:S01]  /*5c00*/  IMAD.U32 R56, R63, 0x10000, RZ ;  /* 0x000100003f387824 */ /* 0x000fe200078e00ff */
[----:B------:R-:W-:Y:S02]  /*5c10*/  LOP3.LUT R59, R60, 0xff00, R59, 0xf8, !PT ;  /* 0x0000ff003c3b7812 */ /* 0x000fe400078ef83b */
        /* <DEDUP_REMOVED lines=91> */
.L_x_340:
[----:B------:R-:W-:Y:S05]  /*61d0*/  BSYNC B2 ;  /* 0x0000000000027941 */ /* 0x000fea0003800000 */
.L_x_339:
[----:B------:R-:W-:Y:S02]  /*61e0*/  ULDC.64 UR4, c[0x0][0x2d8] ;  /* 0x0000b60000047ab9 */ /* 0x000fe40000000a00 */
[----:B------:R-:W-:-:S04]  /*61f0*/  IADD3 R56, P2, P3, R128, UR4, R100 ;  /* 0x0000000480387c10 */ /* 0x000fc8000fb5e064 */
[----:B------:R-:W-:-:S05]  /*6200*/  IADD3.X R57, R131, UR5, R36, P2, P3 ;  /* 0x0000000583397c10 */ /* 0x000fca00097e6424 */
[----:B--2---:R1:W-:Y:S04]  /*6210*/  STG.E.128 desc[UR42][R56.64], R48 ;  /* 0x0000003038007986 */ /* 0x0043e8000c101d2a */
.L_x_338:
[----:B------:R-:W-:Y:S05]  /*6220*/  BSYNC B1 ;  /* 0x0000000000017941 */ /* 0x000fea0003800000 */
.L_x_337:
[----:B------:R-:W-:Y:S05]  /*6230*/  @P1 BRA `(.L_x_336) ;  /* 0x0000005000a81947 */ /* 0x000fea0003800000 */
[----:B-1234-:R1:W2:Y:S01]  /*6240*/  LDS.128 R48, [R114+0x2f400] ;  /* 0x02f4000072307984 */ /* 0x01e2a20000000c00 */
        /* <DEDUP_REMOVED lines=108> */
.L_x_342:
[----:B------:R-:W-:Y:S05]  /*6910*/  BSYNC B1 ;  /* 0x0000000000017941 */ /* 0x000fea0003800000 */
.L_x_341:
[----:B------:R-:W-:Y:S02]  /*6920*/  ULDC.64 UR4, c[0x0][0x2d8] ;  /* 0x0000b60000047ab9 */ /* 0x000fe40000000a00 */
[----:B------:R-:W-:-:S04]  /*6930*/  IADD3 R128, P2, P3, R39, UR4, R128 ;  /* 0x0000000427807c10 */ /* 0x000fc8000fb5e080 */
[----:B------:R-:W-:-:S05]  /*6940*/  IADD3.X R129, R106, UR5, R131, P2, P3 ;  /* 0x000000056a817c10 */ /* 0x000fca00097e6483 */
[----:B--2---:R1:W-:Y:S01]  /*6950*/  STG.E.128 desc[UR42][R128.64], R48 ;  /* 0x0000003080007986 */ /* 0x0043e2000c101d2a */
[----:B------:R-:W-:Y:S05]  /*6960*/  BRA `(.L_x_336) ;  /* 0x0000004800dc7947 */ /* 0x000fea0003800000 */
.L_x_300:
[----:B------:R-:W-:Y:S02]  /*6970*/  ISETP.GE.AND P5, PT, R22, R118, PT ;  /* 0x000000761600720c */ /* 0x000fe40003fa6270 */
[----:B------:R-:W-:Y:S02]  /*6980*/  P2R R61, PR, RZ, 0x1 ;  /* 0x00000001ff3d7803 */ /* 0x000fe40000000000 */
[----:B------:R-:W-:-:S13]  /*6990*/  ISETP.GE.OR P5, PT, R16, R130, P5 ;  /* 0x000000821000720c */ /* 0x000fda0002fa6670 */
[----:B------:R-:W0:Y:S08]  /*69a0*/  @!P5 LDC.64 R56, c[0x0][0x3c8] ;  /* 0x0000f200ff38db82 */ /* 0x000e300000000a00 */
[----:B------:R-:W1:Y:S01]  /*69b0*/  @!P5 LDC.64 R58, c[0x0][0x3e0] ;  /* 0x0000f800ff3adb82 */ /* 0x000e620000000a00 */
[----:B0-----:R-:W-:-:S04]  /*69c0*/  @!P5 IADD3 R56, P2, P3, R94, R56, R48 ;  /* 0x000000385e38d210 */ /* 0x001fc80007b5e030 */
[----:B------:R-:W-:Y:S02]  /*69d0*/  @!P5 IADD3.X R57, R34, R57, R109, P2, P3 ;  /* 0x000000392239d210 */ /* 0x000fe400017e646d */
[----:B------:R-:W-:-:S04]  /*69e0*/  ISETP.GE.AND P2, PT, R235, R118, PT ;  /* 0x00000076eb00720c */ /* 0x000fc80003f46270 */
[----:B------:R-:W-:-:S13]  /*69f0*/  ISETP.GE.OR P2, PT, R16, R130, P2 ;  /* 0x000000821000720c */ /* 0x000fda0001746670 */
[----:B------:R-:W0:Y:S01]  /*6a00*/  @!P2 LDC.64 R54, c[0x0][0x3d8] ;  /* 0x0000f600ff36ab82 */ /* 0x000e220000000a00 */
[----:B------:R-:W-:Y:S02]  /*6a10*/  @!P2 IMAD.MOV.U32 R49, RZ, RZ, R109 ;  /* 0x000000ffff31a224 */ /* 0x000fe400078e006d */
[----:B------:R-:W-:-:S05]  /*6a20*/  @!P2 IMAD.MOV.U32 R51, RZ, RZ, R124 ;  /* 0x000000ffff33a224 */ /* 0x000fca00078e007c */
[----:B------:R-:W2:Y:S08]  /*6a30*/  @!P2 LDC.64 R80, c[0x0][0x3c8] ;  /* 0x0000f200ff50ab82 */ /* 0x000eb00000000a00 */
[----:B------:R-:W3:Y:S01]  /*6a40*/  @!P2 LDC.64 R82, c[0x0][0x3e0] ;  /* 0x0000f800ff52ab82 */ /* 0x000ee20000000a00 */
[----:B0-----:R-:W-:-:S04]  /*6a50*/  @!P2 IMAD.WIDE.U32 R52, R54, 0x60, R48 ;  /* 0x000000603634a825 */ /* 0x001fc800078e0030 */
[----:B------:R-:W-:Y:S01]  /*6a60*/  @!P2 IMAD R55, R55, 0x60, RZ ;  /* 0x000000603737a824 */ /* 0x000fe200078e02ff */
[----:B--2---:R-:W-:-:S04]  /*6a70*/  @!P2 IADD3 R80, P3, P4, R94, R80, R52 ;  /* 0x000000505e50a210 */ /* 0x004fc80007c7e034 */
[----:B------:R-:W-:-:S04]  /*6a80*/  @!P2 IADD3 R55, R53, R55, RZ ;  /* 0x000000373537a210 */ /* 0x000fc80007ffe0ff */
[----:B------:R-:W-:Y:S02]  /*6a90*/  @!P2 IADD3.X R81, R34, R81, R55, P3, P4 ;  /* 0x000000512251a210 */ /* 0x000fe40001fe8437 */
[----:B------:R-:W0:Y:S02]  /*6aa0*/  @!P2 LDC.64 R54, c[0x0][0x3e8] ;  /* 0x0000fa00ff36ab82 */ /* 0x000e240000000a00 */
[----:B0-----:R-:W-:-:S04]  /*6ab0*/  @!P2 IMAD.WIDE.U32 R52, R54, 0x60, R50 ;  /* 0x000000603634a825 */ /* 0x001fc800078e0032 */
[----:B------:R-:W-:Y:S01]  /*6ac0*/  @!P2 IMAD R55, R55, 0x60, RZ ;  /* 0x000000603737a824 */ /* 0x000fe200078e02ff */
[----:B---3--:R-:W-:-:S03]  /*6ad0*/  @!P2 IADD3 R82, P3, P4, R88, R82, R52 ;  /* 0x000000525852a210 */ /* 0x008fc60007c7e034 */
[----:B------:R-:W-:-:S05]  /*6ae0*/  @!P2 IMAD.IADD R54, R53, 0x1, R55 ;  /* 0x000000013536a824 */ /* 0x000fca00078e0237 */
[----:B------:R-:W-:Y:S02]  /*6af0*/  @!P2 IADD3.X R83, R103, R83, R54, P3, P4 ;  /* 0x000000536753a210 */ /* 0x000fe40001fe8436 */
[----:B-1----:R-:W-:-:S04]  /*6b00*/  @!P5 IADD3 R58, P3, P4, R88, R58, R50 ;  /* 0x0000003a583ad210 */ /* 0x002fc80007c7e032 */
[----:B------:R-:W-:Y:S02]  /*6b10*/  @!P5 IADD3.X R59, R103, R59, R124, P3, P4 ;  /* 0x0000003b673bd210 */ /* 0x000fe40001fe847c */
[----:B------:R-:W-:-:S04]  /*6b20*/  ISETP.GE.AND P4, PT, R234, R118, PT ;  /* 0x00000076ea00720c */ /* 0x000fc80003f86270 */
[----:B------:R-:W-:-:S13]  /*6b30*/  ISETP.GE.OR P4, PT, R16, R130, P4 ;  /* 0x000000821000720c */ /* 0x000fda0002786670 */
[----:B------:R-:W-:Y:S01]  /*6b40*/  @!P4 IADD3 R55, P3, P6, R94, R48, R14 ;  /* 0x000000305e37c210 */ /* 0x000fe20007e7e00e */
[----:B------:R-:W0:Y:S03]  /*6b50*/  @!P4 LDC.64 R64, c[0x0][0x3c8] ;  /* 0x0000f200ff40cb82 */ /* 0x000e260000000a00 */
[----:B------:R-:W-:Y:S02]  /*6b60*/  @!P4 IADD3.X R60, R34, R109, R20, P3, P6 ;  /* 0x0000006d223cc210 */ /* 0x000fe40001fec414 */
[----:B------:R-:W-:-:S03]  /*6b70*/  ISETP.GE.AND P3, PT, R233, R118, PT ;  /* 0x00000076e900720c */ /* 0x000fc60003f66270 */
[----:B------:R-:W1:Y:S01]  /*6b80*/  @!P4 LDC.64 R66, c[0x0][0x3e0] ;  /* 0x0000f800ff42cb82 */ /* 0x000e620000000a00 */
[----:B------:R-:W-:-:S13]  /*6b90*/  ISETP.GE.OR P3, PT, R16, R130, P3 ;  /* 0x000000821000720c */ /* 0x000fda0001f66670 */
[----:B------:R-:W-:Y:S01]  /*6ba0*/  @!P3 IADD3 R49, P0, P6, R94, R13, R48 ;  /* 0x0000000d5e31b210 */ /* 0x000fe20007e1e030 */
[----:B------:R-:W2:Y:S03]  /*6bb0*/  @!P3 LDC.64 R68, c[0x0][0x3c8] ;  /* 0x0000f200ff44bb82 */ /* 0x000ea60000000a00 */
[----:B------:R-:W-:Y:S02]  /*6bc0*/  @!P3 IADD3.X R52, R34, R15, R109, P0, P6 ;  /* 0x0000000f2234b210 */ /* 0x000fe400007ec46d */
[----:B------:R-:W-:-:S03]  /*6bd0*/  @!P4 IADD3 R53, P0, P6, R88, R50, R9 ;  /* 0x000000325835c210 */ /* 0x000fc60007e1e009 */
[----:B------:R-:W3:Y:S01]  /*6be0*/  @!P3 LDC.64 R84, c[0x0][0x3e0] ;  /* 0x0000f800ff54bb82 */ /* 0x000ee20000000a00 */
[----:B------:R-:W-:Y:S02]  /*6bf0*/  @!P4 IADD3.X R54, R103, R124, R11, P0, P6 ;  /* 0x0000007c6736c210 */ /* 0x000fe400007ec40b */
[----:B------:R-:W-:-:S04]  /*6c00*/  @!P3 IADD3 R51, P0, P6, R88, R8, R50 ;  /* 0x000000085833b210 */ /* 0x000fc80007e1e032 */
[----:B------:R-:W-:Y:S02]  /*6c10*/  @!P3 IADD3.X R48, R103, R10, R124, P0, P6 ;  /* 0x0000000a6730b210 */ /* 0x000fe400007ec47c */
[----:B0-----:R-:W-:Y:S02]  /*6c20*/  @!P4 IADD3 R64, P6, R55, R64, RZ ;  /* 0x000000403740c210 */ /* 0x001fe40007fde0ff */
[----:B------:R-:W-:Y:S02]  /*6c30*/  CS2R R62, SRZ ;  /* 0x00000000003e7805 */ /* 0x000fe4000001ff00 */
[----:B------:R-:W-:Y:S01]  /*6c40*/  ISETP.NE.AND P0, PT, R61, RZ, PT ;  /* 0x000000ff3d00720c */ /* 0x000fe20003f05270 */
[----:B------:R-:W-:Y:S01]  /*6c50*/  @!P4 IMAD.X R65, R60, 0x1, R65, P6 ;  /* 0x000000013c41c824 */ /* 0x000fe200030e0641 */
[----:B-1----:R-:W-:-:S04]  /*6c60*/  @!P4 IADD3 R66, P6, R53, R66, RZ ;  /* 0x000000423542c210 */ /* 0x002fc80007fde0ff */
[----:B------:R-:W-:Y:S02]  /*6c70*/  @!P4 IADD3.X R67, R54, R67, RZ, P6, !PT ;  /* 0x000000433643c210 */ /* 0x000fe400037fe4ff */
[----:B------:R-:W-:Y:S02]  /*6c80*/  CS2R R54, SRZ ;  /* 0x0000000000367805 */ /* 0x000fe4000001ff00 */
[----:B--2---:R-:W-:-:S05]  /*6c90*/  @!P3 IADD3 R68, P6, R49, R68, RZ ;  /* 0x000000443144b210 */ /* 0x004fca0007fde0ff */
[----:B------:R-:W-:Y:S01]  /*6ca0*/  @!P3 IMAD.X R69, R52, 0x1, R69, P6 ;  /* 0x000000013445b824 */ /* 0x000fe200030e0645 */
[----:B---3--:R-:W-:Y:S02]  /*6cb0*/  @!P3 IADD3 R84, P6, R51, R84, RZ ;  /* 0x000000543354b210 */ /* 0x008fe40007fde0ff */
[----:B------:R-:W-:Y:S02]  /*6cc0*/  CS2R R50, SRZ ;  /* 0x0000000000327805 */ /* 0x000fe4000001ff00 */
[----:B------:R-:W-:Y:S01]  /*6cd0*/  CS2R R52, SRZ ;  /* 0x0000000000347805 */ /* 0x000fe2000001ff00 */
[----:B------:R-:W-:Y:S01]  /*6ce0*/  @!P3 IMAD.X R85, R48, 0x1, R85, P6 ;  /* 0x000000013055b824 */ /* 0x000fe200030e0655 */
[----:B------:R-:W-:Y:S02]  /*6cf0*/  CS2R R48, SRZ ;  /* 0x0000000000307805 */ /* 0x000fe4000001ff00 */
[----:B------:R-:W-:Y:S02]  /*6d00*/  CS2R R60, SRZ ;  /* 0x00000000003c7805 */ /* 0x000fe4000001ff00 */
[----:B------:R0:W2:Y:S04]  /*6d10*/  @!P5 LDG.E.128 R52, desc[UR42][R58.64] ;  /* 0x0000002a3a34d981 */ /* 0x0000a8000c1e1d00 */
[----:B------:R1:W3:Y:S04]  /*6d20*/  @!P5 LDG.E.128 R48, desc[UR42][R56.64] ;  /* 0x0000002a3830d981 */ /* 0x0002e8000c1e1d00 */
[----:B------:R4:W5:Y:S01]  /*6d30*/  @!P4 LDG.E.128 R60, desc[UR42][R66.64] ;  /* 0x0000002a423cc981 */ /* 0x000962000c1e1d00 */
[----:B0-----:R-:W-:-:S02]  /*6d40*/  CS2R R58, SRZ ;  /* 0x00000000003a7805 */ /* 0x001fc4000001ff00 */
[----:B-1----:R-:W-:Y:S02]  /*6d50*/  CS2R R56, SRZ ;  /* 0x0000000000387805 */ /* 0x002fe4000001ff00 */
[----:B----4-:R-:W-:-:S04]  /*6d60*/  CS2R R66, SRZ ;  /* 0x0000000000427805 */ /* 0x010fc8000001ff00 */
[----:B------:R0:W4:Y:S01]  /*6d70*/  @!P4 LDG.E.128 R56, desc[UR42][R64.64] ;  /* 0x0000002a4038c981 */ /* 0x000122000c1e1d00 */
[----:B------:R-:W-:Y:S02]  /*6d80*/  CS2R R70, SRZ ;  /* 0x0000000000467805 */ /* 0x000fe4000001ff00 */
[----:B------:R-:W-:Y:S02]  /*6d90*/  CS2R R72, SRZ ;  /* 0x0000000000487805 */ /* 0x000fe4000001ff00 */
[----:B------:R-:W-:Y:S02]  /*6da0*/  CS2R R74, SRZ ;  /* 0x00000000004a7805 */ /* 0x000fe4000001ff00 */
[----:B------:R-:W-:Y:S02]  /*6db0*/  CS2R R76, SRZ ;  /* 0x00000000004c7805 */ /* 0x000fe4000001ff00 */
[----:B------:R-:W-:Y:S02]  /*6dc0*/  CS2R R78, SRZ ;  /* 0x00000000004e7805 */ /* 0x000fe4000001ff00 */
[----:B------:R-:W4:Y:S01]  /*6dd0*/  @!P2 LDG.E.128 R72, desc[UR42][R80.64] ;  /* 0x0000002a5048a981 */ /* 0x000f22000c1e1d00 */
[----:B0-----:R-:W-:-:S03]  /*6de0*/  CS2R R64, SRZ ;  /* 0x0000000000407805 */ /* 0x001fc6000001ff00 */
[----:B------:R-:W4:Y:S04]  /*6df0*/  @!P2 LDG.E.128 R76, desc[UR42][R82.64] ;  /* 0x0000002a524ca981 */ /* 0x000f28000c1e1d00 */
[----:B------:R0:W4:Y:S02]  /*6e00*/  @!P3 LDG.E.128 R64, desc[UR42][R68.64] ;  /* 0x0000002a4440b981 */ /* 0x000124000c1e1d00 */
[----:B0-----:R-:W-:-:S06]  /*6e10*/  CS2R R68, SRZ ;  /* 0x0000000000447805 */ /* 0x001fcc000001ff00 */
[----:B------:R-:W4:Y:S01]  /*6e20*/  @!P3 LDG.E.128 R68, desc[UR42][R84.64] ;  /* 0x0000002a5444b981 */ /* 0x000f22000c1e1d00 */
[----:B------:R-:W-:-:S06]  /*6e30*/  UISETP.NE.AND UP0, UPT, UR47, 0x3, UPT ;  /* 0x000000032f00788c */ /* 0x000fcc000bf05270 */
[----:B------:R-:W-:Y:S02]  /*6e40*/  PLOP3.LUT P5, PT, PT, PT, UP0, 0x80, 0x0 ;  /* 0x000000000000781c */ /* 0x000fe40003faf008 */
[----:B------:R-:W-:Y:S01]  /*6e50*/  ISETP.GE.AND P2, PT, R16, R130, PT ;  /* 0x000000821000720c */ /* 0x000fe20003f46270 */
[----:B--2---:R-:W-:Y:S02]  /*6e60*/  IMAD.MOV.U32 R159, RZ, RZ, R52 ;  /* 0x000000ffff9f7224 */ /* 0x004fe400078e0034 */
[----:B------:R-:W-:Y:S02]  /*6e70*/  IMAD.MOV.U32 R157, RZ, RZ, R54 ;  /* 0x000000ffff9d7224 */ /* 0x000fe400078e0036 */
[----:B---3--:R-:W-:Y:S01]  /*6e80*/  IMAD.MOV.U32 R158, RZ, RZ, R48 ;  /* 0x000000ffff9e7224 */ /* 0x008fe200078e0030 */
[----:B------:R-:W-:Y:S01]  /*6e90*/  MOV R156, R50 ;  /* 0x00000032009c7202 */ /* 0x000fe20000000f00 */
[----:B-----5:R-:W-:Y:S02]  /*6ea0*/  IMAD.MOV.U32 R147, RZ, RZ, R60 ;  /* 0x000000ffff937224 */ /* 0x020fe400078e003c */
[----:B------:R-:W-:-:S02]  /*6eb0*/  IMAD.MOV.U32 R148, RZ, RZ, R62 ;  /* 0x000000ffff947224 */ /* 0x000fc400078e003e */
[----:B----4-:R-:W-:Y:S01]  /*6ec0*/  IMAD.MOV.U32 R150, RZ, RZ, R56 ;  /* 0x000000ffff967224 */ /* 0x010fe200078e0038 */
[----:B------:R-:W-:Y:S01]  /*6ed0*/  MOV R149, R58 ;  /* 0x0000003a00957202 */ /* 0x000fe20000000f00 */
[----:B------:R-:W-:Y:S01]  /*6ee0*/  IMAD.MOV.U32 R137, RZ, RZ, R72 ;  /* 0x000000ffff897224 */ /* 0x000fe200078e0048 */
[----:B------:R-:W-:Y:S01]  /*6ef0*/  MOV R138, R74 ;  /* 0x0000004a008a7202 */ /* 0x000fe20000000f00 */
[----:B------:R-:W-:Y:S02]  /*6f00*/  IMAD.MOV.U32 R139, RZ, RZ, R76 ;  /* 0x000000ffff8b7224 */ /* 0x000fe400078e004c */
[----:B------:R-:W-:Y:S02]  /*6f10*/  IMAD.MOV.U32 R140, RZ, RZ, R78 ;  /* 0x000000ffff8c7224 */ /* 0x000fe400078e004e */
[----:B------:R-:W-:Y:S01]  /*6f20*/  IMAD.MOV.U32 R141, RZ, RZ, R64 ;  /* 0x000000ffff8d7224 */ /* 0x000fe200078e0040 */
[----:B------:R-:W-:Y:S01]  /*6f30*/  MOV R143, R66 ;  /* 0x00000042008f7202 */ /* 0x000fe20000000f00 */
[----:B------:R-:W-:-:S02]  /*6f40*/  IMAD.MOV.U32 R145, RZ, RZ, R68 ;  /* 0x000000ffff917224 */ /* 0x000fc400078e0044 */
[----:B------:R-:W-:Y:S01]  /*6f50*/  IMAD.MOV.U32 R146, RZ, RZ, R70 ;  /* 0x000000ffff927224 */ /* 0x000fe200078e0046 */
[----:B------:R-:W-:Y:S06]  /*6f60*/  @!P5 BRA `(.L_x_343) ;  /* 0x000000000004d947 */ /* 0x000fec0003800000 */
[----:B------:R-:W-:Y:S01]  /*6f70*/  BPT.TRAP 0x1 ;  /* 0x000000040000795c */ /* 0x000fe20000300000 */
.L_x_343:
[----:B------:R-:W-:Y:S01]  /*6f80*/  IMAD R109, R232, 0x8, R19 ;  /* 0x00000008e86d7824 */ /* 0x000fe200078e0213 */
[----:B------:R-:W-:Y:S01]  /*6f90*/  SHF.L.U32 R124, R237, 0x1f, RZ ;  /* 0x0000001fed7c7819 */ /* 0x000fe200000006ff */
[----:B------:R-:W0:Y:S01]  /*6fa0*/  LDC R142, c[0x0][0x2e4] ;  /* 0x0000b900ff8e7b82 */ /* 0x000e220000000800 */
[----:B------:R-:W-:Y:S01]  /*6fb0*/  MOV R129, R131 ;  /* 0x0000008300817202 */ /* 0x000fe20000000f00 */
[----:B------:R-:W-:Y:S01]  /*6fc0*/  BSSY B1, `(.L_x_344) ;  /* 0x0000005000017945 */ /* 0x000fe20003800000 */
[----:B------:R-:W1:Y:S05]  /*6fd0*/  SYNCS.PHASECHK.TRANS64.TRYWAIT P3, [R109+URZ+0x38890], R124 ;  /* 0x0388907c6d0075a7 */ /* 0x000e6a000806017f */
[----:B------:R-:W2:Y:S01]  /*6fe0*/  LDC.64 R130, c[0x0][0x2f0] ;  /* 0x0000bc00ff827b82 */ /* 0x000ea20000000a00 */
[----:B0-----:R-:W-:Y:S01]  /*6ff0*/  IMAD.IADD R144, R142, 0x1, -R123 ;  /* 0x000000018e907824 */ /* 0x001fe200078e0a7b */
[----:B-1----:R-:W-:Y:S06]  /*7000*/  @!P3 BRA `(.L_x_345) ;  /* 0x000001c400e8b947 */ /* 0x002fec0003800000 */
.L_x_598:
[----:B------:R-:W-:Y:S05]  /*7010*/  BSYNC B1 ;  /* 0x0000000000017941 */ /* 0x000fea0003800000 */
.L_x_344:
[----:B------:R-:W-:Y:S01]  /*7020*/  ISETP.GE.OR P3, PT, R22, R118, P0 ;  /* 0x000000761600720c */ /* 0x000fe20000766670 */
[----:B------:R-:W-:-:S12]  /*7030*/  BSSY B1, `(.L_x_346) ;  /* 0x00000f8000017945 */ /* 0x000fd80003800000 */
[----:B------:R-:W-:Y:S05]  /*7040*/  @P3 BRA `(.L_x_347) ;  /* 0x0000000c00d83947 */ /* 0x000fea0003800000 */
[----:B------:R-:W3:Y:S04]  /*7050*/  LDL R84, [R1+0x4] ;  /* 0x0000040001547983 */ /* 0x000ee80000100800 */
[----:B------:R-:W4:Y:S04]  /*7060*/  LDL R83, [R1+0xc] ;  /* 0x00000c0001537983 */ /* 0x000f280000100800 */
[----:B------:R-:W5:Y:S01]  /*7070*/  LDL R82, [R1+0x10] ;  /* 0x0000100001527983 */ /* 0x000f620000100800 */
[-C--:B--2---:R-:W-:Y:S01]  /*7080*/  IMAD R80, R23, R130.reuse, RZ ;  /* 0x0000008217507224 */ /* 0x084fe200078e02ff */
[----:B------:R-:W-:Y:S01]  /*7090*/  ISETP.NE.AND P6, PT, R0, RZ, PT ;  /* 0x000000ff0000720c */ /* 0x000fe20003fc5270 */
[C---:B------:R-:W-:Y:S01]  /*70a0*/  IMAD.WIDE.U32 R134, R22.reuse, R130, R128 ;  /* 0x0000008216867225 */ /* 0x040fe200078e0080 */
[----:B------:R-:W-:Y:S03]  /*70b0*/  BSSY B2, `(.L_x_348) ;  /* 0x00000e4000027945 */ /* 0x000fe60003800000 */
[----:B------:R-:W-:Y:S01]  /*70c0*/  IMAD R151, R22, R131, R80 ;  /* 0x0000008316977224 */ /* 0x000fe200078e0250 */
[----:B------:R-:W-:-:S02]  /*70d0*/  SEL R80, R123, R144, !P6 ;  /* 0x000000907b507207 */ /* 0x000fc40007000000 */
[----:B------:R-:W-:Y:S01]  /*70e0*/  IADD3 R154, P3, P4, R100, R134, R38 ;  /* 0x00000086649a7210 */ /* 0x000fe20007c7e026 */
[----:B------:R-:W-:Y:S01]  /*70f0*/  IMAD.IADD R151, R151, 0x1, R135 ;  /* 0x0000000197977824 */ /* 0x000fe200078e0287 */
[----:B------:R-:W-:-:S04]  /*7100*/  SHF.R.S32.HI R81, RZ, 0x1f, R80 ;  /* 0x0000001fff517819 */ /* 0x000fc80000011450 */
[----:B------:R-:W-:Y:S02]  /*7110*/  LEA.HI R81, R81, R80, RZ, 0x5 ;  /* 0x0000005051517211 */ /* 0x000fe400078f28ff */
[----:B------:R-:W-:Y:S02]  /*7120*/  IADD3.X R160, R36, R151, R105, P3, P4 ;  /* 0x0000009724a07210 */ /* 0x000fe40001fe8469 */
[----:B------:R-:W-:-:S04]  /*7130*/  LEA.HI.SX32 R81, R81, R104, 0x1b ;  /* 0x0000006851517211 */ /* 0x000fc800078fdaff */
[----:B------:R-:W-:Y:S01]  /*7140*/  SHF.R.S32.HI R80, RZ, 0x1f, R81 ;  /* 0x0000001fff507819 */ /* 0x000fe20000011451 */
[----:B------:R-:W-:-:S03]  /*7150*/  IMAD.SHL.U32 R155, R81, 0x10, RZ ;  /* 0x00000010519b7824 */ /* 0x000fc600078e00ff */
[----:B------:R-:W-:-:S04]  /*7160*/  LEA.HI R81, R80, R81, RZ, 0x3 ;  /* 0x0000005150517211 */ /* 0x000fc800078f18ff */
[----:B------:R-:W-:-:S04]  /*7170*/  SHF.L.U32 R81, R81, 0xb, RZ ;  /* 0x0000000b51517819 */ /* 0x000fc800000006ff */
[----:B------:R-:W-:Y:S02]  /*7180*/  LOP3.LUT R81, R81, 0xffffc000, RZ, 0xc0, !PT ;  /* 0xffffc00051517812 */ /* 0x000fe400078ec0ff */
[----:B---3--:R-:W-:-:S04]  /*7190*/  LOP3.LUT R80, R84, 0x70, R155, 0xf8, !PT ;  /* 0x0000007054507812 */ /* 0x008fc800078ef89b */
[----:B----4-:R-:W-:-:S04]  /*71a0*/  LOP3.LUT R80, R80, R83, RZ, 0x3c, !PT ;  /* 0x0000005350507212 */ /* 0x010fc800078e3cff */
[----:B-----5:R-:W-:Y:S01]  /*71b0*/  IADD3 R81, R80, R81, R82 ;  /* 0x0000005150517210 */ /* 0x020fe20007ffe052 */
[----:B------:R-:W-:-:S04]  /*71c0*/  IMAD R80, R232, 0x8000, R122 ;  /* 0x00008000e8507824 */ /* 0x000fc800078e027a */
[----:B------:R-:W-:Y:S02]  /*71d0*/  IMAD R82, R232, 0x8000, R81 ;  /* 0x00008000e8527824 */ /* 0x000fe400078e0251 */
[----:B------:R-:W-:-:S03]  /*71e0*/  IMAD.IADD R80, R19, 0x1, R80 ;  /* 0x0000000113507824 */ /* 0x000fc600078e0250 */
[----:B------:R-:W-:-:S03]  /*71f0*/  IADD3 R84, R19, R82, RZ ;  /* 0x0000005213547210 */ /* 0x000fc60007ffe0ff */
[----:B------:R-:W1:Y:S04]  /*7200*/  LDS.128 R80, [R80+0x28400] ;  /* 0x0284000050507984 */ /* 0x000e680000000c00 */
[----:B------:R-:W2:Y:S01]  /*7210*/  LDS.128 R84, [R84+0x28400] ;  /* 0x0284000054547984 */ /* 0x000ea20000000c00 */
[----:B------:R-:W-:Y:S05]  /*7220*/  @P2 BRA `(.L_x_349) ;  /* 0x0000000c00302947 */ /* 0x000fea0003800000 */
[--C-:B------:R-:W-:Y:S02]  /*7230*/  SHF.R.U32.HI R167, RZ, 0x8, R49.reuse ;  /* 0x00000008ffa77819 */ /* 0x100fe40000011631 */
[----:B------:R-:W-:Y:S02]  /*7240*/  LOP3.LUT R48, R49, 0xff0000ff, RZ, 0xc0, !PT ;  /* 0xff0000ff31307812 */ /* 0x000fe400078ec0ff */
[----:B------:R-:W-:Y:S01]  /*7250*/  SHF.R.U32.HI R165, RZ, 0x10, R49 ;  /* 0x00000010ffa57819 */ /* 0x000fe20000011631 */
[----:B------:R-:W-:Y:S01]  /*7260*/  IMAD.SHL.U32 R49, R167, 0x100, RZ ;  /* 0x00000100a7317824 */ /* 0x000fe200078e00ff */
[--C-:B------:R-:W-:Y:S02]  /*7270*/  SHF.R.U32.HI R163, RZ, 0x8, R51.reuse ;  /* 0x00000008ffa37819 */ /* 0x100fe40000011633 */
[----:B------:R-:W-:Y:S02]  /*7280*/  LOP3.LUT R50, R51, 0xff0000ff, RZ, 0xc0, !PT ;  /* 0xff0000ff33327812 */ /* 0x000fe400078ec0ff */
[----:B------:R-:W-:Y:S01]  /*7290*/  SHF.R.U32.HI R164, RZ, 0x10, R51 ;  /* 0x00000010ffa47819 */ /* 0x000fe20000011633 */
[----:B------:R-:W-:Y:S01]  /*72a0*/  IMAD.SHL.U32 R51, R163, 0x100, RZ ;  /* 0x00000100a3337824 */ /* 0x000fe200078e00ff */
[----:B------:R-:W-:-:S02]  /*72b0*/  SHF.R.U32.HI R161, RZ, 0x8, R55 ;  /* 0x00000008ffa17819 */ /* 0x000fc40000011637 */
[----:B------:R-:W-:Y:S01]  /*72c0*/  LOP3.LUT R48, R48, 0xff00, R49, 0xf8, !PT ;  /* 0x0000ff0030307812 */ /* 0x000fe200078ef831 */
[----:B------:R-:W-:Y:S01]  /*72d0*/  IMAD.U32 R49, R165, 0x10000, RZ ;  /* 0x00010000a5317824 */ /* 0x000fe200078e00ff */
[----:B------:R-:W-:Y:S02]  /*72e0*/  SHF.R.U32.HI R162, RZ, 0x8, R53 ;  /* 0x00000008ffa27819 */ /* 0x000fe40000011635 */
[----:B------:R-:W-:Y:S02]  /*72f0*/  LOP3.LUT R54, R55, 0xff0000ff, RZ, 0xc0, !PT ;  /* 0xff0000ff37367812 */ /* 0x000fe400078ec0ff */
[----:B------:R-:W-:Y:S02]  /*7300*/  SHF.R.U32.HI R168, RZ, 0x10, R55 ;  /* 0x00000010ffa87819 */ /* 0x000fe40000011637 */
[----:B------:R-:W-:Y:S02]  /*7310*/  SHF.L.U32 R55, R161, 0x8, RZ ;  /* 0x00000008a1377819 */ /* 0x000fe400000006ff */
[----:B------:R-:W-:-:S02]  /*7320*/  LOP3.LUT R51, R50, 0xff00, R51, 0xf8, !PT ;  /* 0x0000ff0032337812 */ /* 0x000fc400078ef833 */
[----:B------:R-:W-:Y:S02]  /*7330*/  LOP3.LUT R52, R53, 0xff0000ff, RZ, 0xc0, !PT ;  /* 0xff0000ff35347812 */ /* 0x000fe400078ec0ff */
[----:B------:R-:W-:Y:S01]  /*7340*/  SHF.R.U32.HI R166, RZ, 0x10, R53 ;  /* 0x00000010ffa67819 */ /* 0x000fe20000011635 */
[----:B------:R-:W-:Y:S01]  /*7350*/  IMAD.SHL.U32 R53, R162, 0x100, RZ ;  /* 0x00000100a2357824 */ /* 0x000fe200078e00ff */
[----:B------:R-:W-:Y:S01]  /*7360*/  LOP3.LUT R50, R48, 0xff0000, R49, 0xf8, !PT ;  /* 0x00ff000030327812 */ /* 0x000fe200078ef831 */
[----:B------:R-:W-:Y:S01]  /*7370*/  IMAD.U32 R48, R164, 0x10000, RZ ;  /* 0x00010000a4307824 */ /* 0x000fe200078e00ff */
[----:B------:R-:W-:Y:S01]  /*7380*/  LOP3.LUT R165, R54, 0xff00, R55, 0xf8, !PT ;  /* 0x0000ff0036a57812 */ /* 0x000fe200078ef837 */
[----:B------:R-:W-:Y:S01]  /*7390*/  IMAD.U32 R166, R166, 0x10000, RZ ;  /* 0x00010000a6a67824 */ /* 0x000fe200078e00ff */
[----:B------:R-:W-:Y:S02]  /*73a0*/  F2FP.F16.E4M3.UNPACK_B R164, R159.H1 ;  /* 0x0000009fffa4723e */ /* 0x000fe400030006ff */
[----:B--2---:R-:W-:-:S02]  /*73b0*/  F2FP.F16.E4M3.UNPACK_B R55, R84.H1 ;  /* 0x00000054ff37723e */ /* 0x004fc400030006ff */
[----:B-1----:R-:W-:Y:S01]  /*73c0*/  F2FP.F16.E4M3.UNPACK_B R54, R80.H1 ;  /* 0x00000050ff36723e */ /* 0x002fe200030006ff */
[----:B------:R-:W-:Y:S01]  /*73d0*/  HADD2.F32 R49, -RZ, R164.H0_H0 ;  /* 0x200000a4ff317230 */ /* 0x000fe20000004100 */
[----:B------:R-:W-:Y:S01]  /*73e0*/  LOP3.LUT R163, R52, 0xff00, R53, 0xf8, !PT ;  /* 0x0000ff0034a37812 */ /* 0x000fe200078ef835 */
[----:B------:R-:W-:Y:S01]  /*73f0*/  HADD2.F32 R53, -RZ, R55.H0_H0 ;  /* 0x20000037ff357230 */ /* 0x000fe20000004100 */
[----:B------:R-:W-:Y:S01]  /*7400*/  F2FP.F16.E4M3.UNPACK_B R161, R158.H1 ;  /* 0x0000009effa1723e */ /* 0x000fe200030006ff */
[--C-:B------:R-:W-:Y:S01]  /*7410*/  HADD2.F32 R52, -RZ, R54.reuse.H0_H0 ;  /* 0x20000036ff347230 */ /* 0x100fe20000004100 */
[----:B------:R-:W-:Y:S01]  /*7420*/  LOP3.LUT R48, R51, 0xff0000, R48, 0xf8, !PT ;  /* 0x00ff000033307812 */ /* 0x000fe200078ef830 */
[----:B------:R-:W-:Y:S02]  /*7430*/  HADD2.F32 R54, -RZ, R54.H1_H1 ;  /* 0x30000036ff367230 */ /* 0x000fe40000004100 */
[----:B------:R-:W-:Y:S01]  /*7440*/  FMUL.FTZ R167, R53, R49 ;  /* 0x0000003135a77220 */ /* 0x000fe20000410000 */
[----:B------:R-:W-:-:S02]  /*7450*/  HADD2.F32 R162, -RZ, R161.H0_H0 ;  /* 0x200000a1ffa27230 */ /* 0x000fc40000004100 */
[----:B------:R-:W-:Y:S01]  /*7460*/  FMUL.FTZ R170, R52, R49 ;  /* 0x0000003134aa7220 */ /* 0x000fe20000410000 */
[----:B------:R-:W-:Y:S01]  /*7470*/  LOP3.LUT R51, R163, 0xff0000, R166, 0xf8, !PT ;  /* 0x00ff0000a3337812 */ /* 0x000fe200078ef8a6 */
[----:B------:R-:W-:Y:S01]  /*7480*/  HADD2.F32 R163, -RZ, R161.H1_H1 ;  /* 0x300000a1ffa37230 */ /* 0x000fe20000004100 */
[----:B------:R-:W-:Y:S01]  /*7490*/  SHF.L.U32 R168, R168, 0x10, RZ ;  /* 0x00000010a8a87819 */ /* 0x000fe200000006ff */
[-C--:B------:R-:W-:Y:S01]  /*74a0*/  FFMA.FTZ R52, R52, R162.reuse, -R167 ;  /* 0x000000a234347223 */ /* 0x080fe200000108a7 */
[----:B------:R-:W-:Y:S01]  /*74b0*/  FFMA.FTZ R53, R53, R162, R170 ;  /* 0x000000a235357223 */ /* 0x000fe200000100aa */
[----:B------:R-:W-:Y:S01]  /*74c0*/  HADD2.F32 R166, -RZ, R164.H1_H1 ;  /* 0x300000a4ffa67230 */ /* 0x000fe20000004100 */
[----:B------:R-:W-:Y:S01]  /*74d0*/  F2FP.F16.E4M3.UNPACK_B R162, R158 ;  /* 0x0000009effa2723e */ /* 0x000fe200020006ff */
[----:B------:R-:W-:Y:S01]  /*74e0*/  HADD2.F32 R161, -RZ, R55.H1_H1 ;  /* 0x30000037ffa17230 */ /* 0x000fe20000004100 */
[----:B------:R-:W-:Y:S02]  /*74f0*/  F2FP.F16.E4M3.UNPACK_B R164, R159 ;  /* 0x0000009fffa4723e */ /* 0x000fe400020006ff */
[----:B------:R-:W-:-:S02]  /*7500*/  F2FP.F16.E4M3.UNPACK_B R158, R80 ;  /* 0x00000050ff9e723e */ /* 0x000fc400020006ff */
[----:B------:R-:W-:Y:S01]  /*7510*/  F2FP.F16.E4M3.UNPACK_B R84, R84 ;  /* 0x00000054ff54723e */ /* 0x000fe200020006ff */
[-C--:B------:R-:W-:Y:S01]  /*7520*/  FMUL.FTZ R55, R161, R166.reuse ;  /* 0x000000a6a1377220 */ /* 0x080fe20000410000 */
[----:B------:R-:W-:Y:S01]  /*7530*/  LOP3.LUT R49, R165, 0xff0000, R168, 0xf8, !PT ;  /* 0x00ff0000a5317812 */ /* 0x000fe200078ef8a8 */
[C---:B------:R-:W-:Y:S01]  /*7540*/  FMUL.FTZ R166, R54.reuse, R166 ;  /* 0x000000a636a67220 */ /* 0x040fe20000410000 */
[----:B------:R-:W-:Y:S02]  /*7550*/  HADD2.F32 R165, -RZ, R164.H0_H0 ;  /* 0x200000a4ffa57230 */ /* 0x000fe40000004100 */
[-C--:B------:R-:W-:Y:S01]  /*7560*/  FFMA.FTZ R55, R54, R163.reuse, -R55 ;  /* 0x000000a336377223 */ /* 0x080fe20000010837 */
[----:B------:R-:W-:Y:S02]  /*7570*/  HADD2.F32 R80, -RZ, R158.H0_H0 ;  /* 0x2000009eff507230 */ /* 0x000fe40000004100 */
[----:B------:R-:W-:Y:S01]  /*7580*/  FFMA.FTZ R54, R161, R163, R166 ;  /* 0x000000a3a1367223 */ /* 0x000fe200000100a6 */
[----:B------:R-:W-:-:S02]  /*7590*/  HADD2.F32 R159, -RZ, R84.H0_H0 ;  /* 0x20000054ff9f7230 */ /* 0x000fc40000004100 */
[----:B------:R-:W-:Y:S02]  /*75a0*/  HADD2.F32 R163, -RZ, R162.H0_H0 ;  /* 0x200000a2ffa37230 */ /* 0x000fe40000004100 */
[CC--:B------:R-:W-:Y:S01]  /*75b0*/  FMUL.FTZ R166, R80.reuse, R165.reuse ;  /* 0x000000a550a67220 */ /* 0x0c0fe20000410000 */
[----:B------:R-:W-:Y:S02]  /*75c0*/  HADD2.F32 R164, -RZ, R164.H1_H1 ;  /* 0x300000a4ffa47230 */ /* 0x000fe40000004100 */
[C---:B------:R-:W-:Y:S01]  /*75d0*/  FMUL.FTZ R167, R159.reuse, R165 ;  /* 0x000000a59fa77220 */ /* 0x040fe20000410000 */
[----:B------:R-:W-:Y:S02]  /*75e0*/  HADD2.F32 R161, -RZ, R84.H1_H1 ;  /* 0x30000054ffa17230 */ /* 0x000fe40000004100 */
[-C--:B------:R-:W-:Y:S01]  /*75f0*/  FFMA.FTZ R84, R159, R163.reuse, R166 ;  /* 0x000000a39f547223 */ /* 0x080fe200000100a6 */
[----:B------:R-:W-:Y:S02]  /*7600*/  HADD2.F32 R158, -RZ, R158.H1_H1 ;  /* 0x3000009eff9e7230 */ /* 0x000fe40000004100 */
[----:B------:R-:W-:Y:S01]  /*7610*/  FFMA.FTZ R80, R80, R163, -R167 ;  /* 0x000000a350507223 */ /* 0x000fe200000108a7 */
[----:B------:R-:W-:-:S02]  /*7620*/  HADD2.F32 R159, -RZ, R162.H1_H1 ;  /* 0x300000a2ff9f7230 */ /* 0x000fc40000004100 */
[CC--:B------:R-:W-:Y:S01]  /*7630*/  FMUL.FTZ R163, R161.reuse, R164.reuse ;  /* 0x000000a4a1a37220 */ /* 0x0c0fe20000410000 */
[----:B------:R-:W-:Y:S01]  /*7640*/  F2FP.F16.E4M3.UNPACK_B R165, R157.H1 ;  /* 0x0000009dffa5723e */ /* 0x000fe200030006ff */
[C---:B------:R-:W-:Y:S01]  /*7650*/  FMUL.FTZ R166, R158.reuse, R164 ;  /* 0x000000a49ea67220 */ /* 0x040fe20000410000 */
[----:B------:R-:W-:Y:S01]  /*7660*/  F2FP.F16.E4M3.UNPACK_B R162, R86.H1 ;  /* 0x00000056ffa2723e */ /* 0x000fe200030006ff */
[-C--:B------:R-:W-:Y:S01]  /*7670*/  FFMA.FTZ R167, R158, R159.reuse, -R163 ;  /* 0x0000009f9ea77223 */ /* 0x080fe200000108a3 */
[----:B------:R-:W-:Y:S01]  /*7680*/  F2FP.F16.E4M3.UNPACK_B R164, R156.H1 ;  /* 0x0000009cffa4723e */ /* 0x000fe200030006ff */
[----:B------:R-:W-:Y:S01]  /*7690*/  HADD2.F32 R168, -RZ, R165.H0_H0 ;  /* 0x200000a5ffa87230 */ /* 0x000fe20000004100 */
[----:B------:R-:W-:Y:S01]  /*76a0*/  F2FP.F16.E4M3.UNPACK_B R158, R82.H1 ;  /* 0x00000052ff9e723e */ /* 0x000fe200030006ff */
[----:B------:R-:W-:Y:S02]  /*76b0*/  HADD2.F32 R163, -RZ, R162.H0_H0 ;  /* 0x200000a2ffa37230 */ /* 0x000fe40000004100 */
[----:B------:R-:W-:Y:S01]  /*76c0*/  FFMA.FTZ R169, R161, R159, R166 ;  /* 0x0000009fa1a97223 */ /* 0x000fe200000100a6 */
[----:B------:R-:W-:Y:S01]  /*76d0*/  HADD2.F32 R166, -RZ, R164.H0_H0 ;  /* 0x200000a4ffa67230 */ /* 0x000fe20000004100 */
[----:B------:R-:W-:Y:S01]  /*76e0*/  F2FP.F16.E4M3.UNPACK_B R161, R157 ;  /* 0x0000009dffa1723e */ /* 0x000fe200020006ff */
[----:B------:R-:W-:-:S02]  /*76f0*/  HADD2.F32 R159, -RZ, R158.H0_H0 ;  /* 0x2000009eff9f7230 */ /* 0x000fc40000004100 */
[----:B------:R-:W-:Y:S01]  /*7700*/  FMUL.FTZ R170, R163, R168 ;  /* 0x000000a8a3aa7220 */ /* 0x000fe20000410000 */
[----:B------:R-:W-:Y:S01]  /*7710*/  HADD2.F32 R165, -RZ, R165.H1_H1 ;  /* 0x300000a5ffa57230 */ /* 0x000fe20000004100 */
[----:B------:R-:W-:Y:S01]  /*7720*/  F2FP.F16.E4M3.UNPACK_B R157, R86 ;  /* 0x00000056ff9d723e */ /* 0x000fe200020006ff */
[----:B------:R-:W-:Y:S02]  /*7730*/  HADD2.F32 R162, -RZ, R162.H1_H1 ;  /* 0x300000a2ffa27230 */ /* 0x000fe40000004100 */
[C---:B------:R-:W-:Y:S01]  /*7740*/  FMUL.FTZ R168, R159.reuse, R168 ;  /* 0x000000a89fa87220 */ /* 0x040fe20000410000 */
[----:B------:R-:W-:Y:S01]  /*7750*/  FFMA.FTZ R170, R159, R166, -R170 ;  /* 0x000000a69faa7223 */ /* 0x000fe200000108aa */
[----:B------:R-:W-:Y:S01]  /*7760*/  HADD2.F32 R158, -RZ, R158.H1_H1 ;  /* 0x3000009eff9e7230 */ /* 0x000fe20000004100 */
[----:B------:R-:W-:Y:S01]  /*7770*/  F2FP.F16.E4M3.UNPACK_B R82, R82 ;  /* 0x00000052ff52723e */ /* 0x000fe200020006ff */
[----:B------:R-:W-:Y:S02]  /*7780*/  HADD2.F32 R159, -RZ, R164.H1_H1 ;  /* 0x300000a4ff9f7230 */ /* 0x000fe40000004100 */
[-C--:B------:R-:W-:Y:S01]  /*7790*/  FMUL.FTZ R171, R162, R165.reuse ;  /* 0x000000a5a2ab7220 */ /* 0x080fe20000410000 */
[----:B------:R-:W-:Y:S01]  /*77a0*/  FFMA.FTZ R168, R163, R166, R168 ;  /* 0x000000a6a3a87223 */ /* 0x000fe200000100a8 */
[----:B------:R-:W-:Y:S01]  /*77b0*/  FMUL.FTZ R165, R158, R165 ;  /* 0x000000a59ea57220 */ /* 0x000fe20000410000 */
[----:B------:R-:W-:-:S02]  /*77c0*/  HADD2.F32 R163, -RZ, R161.H0_H0 ;  /* 0x200000a1ffa37230 */ /* 0x000fc40000004100 */
[-C--:B------:R-:W-:Y:S01]  /*77d0*/  FFMA.FTZ R173, R158, R159.reuse, -R171 ;  /* 0x0000009f9ead7223 */ /* 0x080fe200000108ab */
[----:B------:R-:W-:Y:S01]  /*77e0*/  F2FP.F16.E4M3.UNPACK_B R158, R156 ;  /* 0x0000009cff9e723e */ /* 0x000fe200020006ff */
[----:B------:R-:W-:Y:S02]  /*77f0*/  HADD2.F32 R156, -RZ, R157.H0_H0 ;  /* 0x2000009dff9c7230 */ /* 0x000fe40000004100 */
[----:B------:R-:W-:Y:S01]  /*7800*/  FFMA.FTZ R175, R162, R159, R165 ;  /* 0x0000009fa2af7223 */ /* 0x000fe200000100a5 */
[--C-:B------:R-:W-:Y:S01]  /*7810*/  HADD2.F32 R86, -RZ, R82.reuse.H0_H0 ;  /* 0x20000052ff567230 */ /* 0x100fe20000004100 */
[----:B------:R-:W-:Y:S01]  /*7820*/  F2FP.SATFINITE.E4M3.F32.PACK_AB_MERGE_C R53, R54, R53, RZ ;  /* 0x000000353635723e */ /* 0x000fe200048070ff */
[----:B------:R-:W-:Y:S02]  /*7830*/  HADD2.F32 R161, -RZ, R161.H1_H1 ;  /* 0x300000a1ffa17230 */ /* 0x000fe40000004100 */
[----:B------:R-:W-:Y:S01]  /*7840*/  FMUL.FTZ R165, R156, R163 ;  /* 0x000000a39ca57220 */ /* 0x000fe20000410000 */
[----:B------:R-:W-:-:S02]  /*7850*/  HADD2.F32 R82, -RZ, R82.H1_H1 ;  /* 0x30000052ff527230 */ /* 0x000fc40000004100 */
[----:B------:R-:W-:Y:S01]  /*7860*/  FMUL.FTZ R163, R86, R163 ;  /* 0x000000a356a37220 */ /* 0x000fe20000410000 */
[--C-:B------:R-:W-:Y:S01]  /*7870*/  HADD2.F32 R159, -RZ, R158.reuse.H0_H0 ;  /* 0x2000009eff9f7230 */ /* 0x100fe20000004100 */
[----:B------:R-:W-:Y:S01]  /*7880*/  F2FP.SATFINITE.E4M3.F32.PACK_AB_MERGE_C R52, R55, R52, RZ ;  /* 0x000000343734723e */ /* 0x000fe200048070ff */
[----:B------:R-:W-:Y:S02]  /*7890*/  HADD2.F32 R157, -RZ, R157.H1_H1 ;  /* 0x3000009dff9d7230 */ /* 0x000fe40000004100 */
[----:B------:R-:W-:Y:S01]  /*78a0*/  FMUL.FTZ R162, R82, R161 ;  /* 0x000000a152a27220 */ /* 0x000fe20000410000 */
[----:B------:R-:W-:Y:S01]  /*78b0*/  HADD2.F32 R158, -RZ, R158.H1_H1 ;  /* 0x3000009eff9e7230 */ /* 0x000fe20000004100 */
[----:B------:R-:W-:Y:S01]  /*78c0*/  F2FP.F16.E4M3.UNPACK_B R54, R85 ;  /* 0x00000055ff36723e */ /* 0x000fe200020006ff */
[----:B------:R-:W-:Y:S01]  /*78d0*/  FFMA.FTZ R165, R86, R159, -R165 ;  /* 0x0000009f56a57223 */ /* 0x000fe200000108a5 */
[----:B------:R-:W-:Y:S01]  /*78e0*/  F2FP.F16.E4M3.UNPACK_B R55, R51 ;  /* 0x00000033ff37723e */ /* 0x000fe200020006ff */
[----:B------:R-:W-:Y:S01]  /*78f0*/  FFMA.FTZ R86, R156, R159, R163 ;  /* 0x0000009f9c567223 */ /* 0x000fe200000100a3 */
[----:B------:R-:W-:Y:S01]  /*7900*/  F2FP.SATFINITE.E4M3.F32.PACK_AB_MERGE_C R84, R169, R84, R53 ;  /* 0x00000054a954723e */ /* 0x000fe20004807035 */
[C---:B------:R-:W-:Y:S01]  /*7910*/  FMUL.FTZ R171, R157.reuse, R161 ;  /* 0x000000a19dab7220 */ /* 0x040fe20000410000 */
[----:B------:R-:W-:Y:S01]  /*7920*/  F2FP.F16.E4M3.UNPACK_B R53, R81 ;  /* 0x00000051ff35723e */ /* 0x000fe200020006ff */
[----:B------:R-:W-:Y:S01]  /*7930*/  FFMA.FTZ R159, R157, R158, R162 ;  /* 0x0000009e9d9f7223 */ /* 0x000fe200000100a2 */
[----:B------:R-:W-:Y:S01]  /*7940*/  F2FP.SATFINITE.E4M3.F32.PACK_AB_MERGE_C R168, R175, R168, RZ ;  /* 0x000000a8afa8723e */ /* 0x000fe200048070ff */
[----:B------:R-:W-:Y:S01]  /*7950*/  HADD2.F32 R156, -RZ, R54.H0_H0 ;  /* 0x20000036ff9c7230 */ /* 0x000fe20000004100 */
[----:B------:R-:W-:Y:S01]  /*7960*/  F2FP.SATFINITE.E4M3.F32.PACK_AB_MERGE_C R80, R167, R80, R52 ;  /* 0x00000050a750723e */ /* 0x000fe20004807034 */
[----:B------:R-:W-:Y:S01]  /*7970*/  HADD2.F32 R161, -RZ, R55.H0_H0 ;  /* 0x20000037ffa17230 */ /* 0x000fe20000004100 */
[----:B------:R-:W-:Y:S01]  /*7980*/  F2FP.F16.E4M3.UNPACK_B R157, R50 ;  /* 0x00000032ff9d723e */ /* 0x000fe200020006ff */
[----:B------:R-:W-:-:S02]  /*7990*/  HADD2.F32 R52, -RZ, R53.H0_H0 ;  /* 0x20000035ff347230 */ /* 0x000fc40000004100 */
[----:B------:R-:W-:Y:S01]  /*79a0*/  FFMA.FTZ R82, R82, R158, -R171 ;  /* 0x0000009e52527223 */ /* 0x000fe200000108ab */
[----:B------:R-:W-:Y:S01]  /*79b0*/  F2FP.SATFINITE.E4M3.F32.PACK_AB_MERGE_C R86, R159, R86, R168 ;  /* 0x000000569f56723e */ /* 0x000fe200048070a8 */
[-C--:B------:R-:W-:Y:S01]  /*79c0*/  FMUL.FTZ R163, R156, R161.reuse ;  /* 0x000000a19ca37220 */ /* 0x080fe20000410000 */
[----:B------:R-:W-:Y:S02]  /*79d0*/  HADD2.F32 R159, -RZ, R157.H0_H0 ;  /* 0x2000009dff9f7230 */ /* 0x000fe40000004100 */
[C---:B------:R-:W-:Y:S01]  /*79e0*/  FMUL.FTZ R161, R52.reuse, R161 ;  /* 0x000000a134a17220 */ /* 0x040fe20000410000 */
[----:B------:R-:W-:Y:S01]  /*79f0*/  HADD2.F32 R158, -RZ, R55.H1_H1 ;  /* 0x30000037ff9e7230 */ /* 0x000fe20000004100 */
[----:B------:R-:W-:Y:S01]  /*7a00*/  F2FP.F16.E4M3.UNPACK_B R85, R85.H1 ;  /* 0x00000055ff55723e */ /* 0x000fe200030006ff */
[----:B------:R-:W-:Y:S02]  /*7a10*/  HADD2.F32 R54, -RZ, R54.H1_H1 ;  /* 0x30000036ff367230 */ /* 0x000fe40000004100 */
[----:B------:R-:W-:Y:S01]  /*7a20*/  FFMA.FTZ R52, R52, R159, -R163 ;  /* 0x0000009f34347223 */ /* 0x000fe200000108a3 */
[----:B------:R-:W-:-:S02]  /*7a30*/  HADD2.F32 R55, -RZ, R53.H1_H1 ;  /* 0x30000035ff377230 */ /* 0x000fc40000004100 */
[----:B------:R-:W-:Y:S01]  /*7a40*/  FFMA.FTZ R53, R156, R159, R161 ;  /* 0x0000009f9c357223 */ /* 0x000fe200000100a1 */
[----:B------:R-:W-:Y:S02]  /*7a50*/  HADD2.F32 R157, -RZ, R157.H1_H1 ;  /* 0x3000009dff9d7230 */ /* 0x000fe40000004100 */
[CC--:B------:R-:W-:Y:S01]  /*7a60*/  FMUL.FTZ R156, R54.reuse, R158.reuse ;  /* 0x0000009e369c7220 */ /* 0x0c0fe20000410000 */
[----:B------:R-:W-:Y:S01]  /*7a70*/  F2FP.F16.E4M3.UNPACK_B R81, R81.H1 ;  /* 0x00000051ff51723e */ /* 0x000fe200030006ff */
[C---:B------:R-:W-:Y:S01]  /*7a80*/  FMUL.FTZ R159, R55.reuse, R158 ;  /* 0x0000009e379f7220 */ /* 0x040fe20000410000 */
[----:B------:R-:W-:Y:S01]  /*7a90*/  F2FP.F16.E4M3.UNPACK_B R158, R51.H1 ;  /* 0x00000033ff9e723e */ /* 0x000fe200030006ff */
[-C--:B------:R-:W-:Y:S01]  /*7aa0*/  FFMA.FTZ R55, R55, R157.reuse, -R156 ;  /* 0x0000009d37377223 */ /* 0x080fe2000001089c */
[----:B------:R-:W-:Y:S02]  /*7ab0*/  HADD2.F32 R156, -RZ, R85.H0_H0 ;  /* 0x20000055ff9c7230 */ /* 0x000fe40000004100 */
[----:B------:R-:W-:Y:S01]  /*7ac0*/  FFMA.FTZ R54, R54, R157, R159 ;  /* 0x0000009d36367223 */ /* 0x000fe2000001009f */
[----:B------:R-:W-:Y:S01]  /*7ad0*/  F2FP.F16.E4M3.UNPACK_B R50, R50.H1 ;  /* 0x00000032ff32723e */ /* 0x000fe200030006ff */
[----:B------:R-:W-:Y:S01]  /*7ae0*/  HADD2.F32 R159, -RZ, R158.H0_H0 ;  /* 0x2000009eff9f7230 */ /* 0x000fe20000004100 */
[----:B------:R-:W-:Y:S01]  /*7af0*/  F2FP.SATFINITE.E4M3.F32.PACK_AB_MERGE_C R170, R173, R170, RZ ;  /* 0x000000aaadaa723e */ /* 0x000fe200048070ff */
[----:B------:R-:W-:Y:S01]  /*7b00*/  HADD2.F32 R51, -RZ, R81.H0_H0 ;  /* 0x20000051ff337230 */ /* 0x000fe20000004100 */
[----:B------:R-:W-:Y:S01]  /*7b10*/  F2FP.F16.E4M3.UNPACK_B R161, R49 ;  /* 0x00000031ffa1723e */ /* 0x000fe200020006ff */
[----:B------:R-:W-:-:S02]  /*7b20*/  HADD2.F32 R85, -RZ, R85.H1_H1 ;  /* 0x30000055ff557230 */ /* 0x000fc40000004100 */
[-C--:B------:R-:W-:Y:S01]  /*7b30*/  FMUL.FTZ R164, R156, R159.reuse ;  /* 0x0000009f9ca47220 */ /* 0x080fe20000410000 */
[----:B------:R-:W-:Y:S02]  /*7b40*/  HADD2.F32 R162, -RZ, R158.H1_H1 ;  /* 0x3000009effa27230 */ /* 0x000fe40000004100 */
[----:B------:R-:W-:Y:S01]  /*7b50*/  FMUL.FTZ R159, R51, R159 ;  /* 0x0000009f339f7220 */ /* 0x000fe20000410000 */
[----:B------:R-:W-:Y:S01]  /*7b60*/  HADD2.F32 R81, -RZ, R81.H1_H1 ;  /* 0x30000051ff517230 */ /* 0x000fe20000004100 */
[----:B------:R-:W-:Y:S01]  /*7b70*/  F2FP.SATFINITE.E4M3.F32.PACK_AB_MERGE_C R82, R82, R165, R170 ;  /* 0x000000a55252723e */ /* 0x000fe200048070aa */
[--C-:B------:R-:W-:Y:S02]  /*7b80*/  HADD2.F32 R157, -RZ, R50.reuse.H0_H0 ;  /* 0x20000032ff9d7230 */ /* 0x100fe40000004100 */
[----:B------:R-:W-:Y:S02]  /*7b90*/  HADD2.F32 R158, -RZ, R50.H1_H1 ;  /* 0x30000032ff9e7230 */ /* 0x000fe40000004100 */
[-C--:B------:R-:W-:Y:S01]  /*7ba0*/  FMUL.FTZ R50, R85, R162.reuse ;  /* 0x000000a255327220 */ /* 0x080fe20000410000 */
[C---:B------:R-:W-:Y:S01]  /*7bb0*/  FMUL.FTZ R162, R81.reuse, R162 ;  /* 0x000000a251a27220 */ /* 0x040fe20000410000 */
[----:B------:R-:W-:Y:S01]  /*7bc0*/  FFMA.FTZ R166, R156, R157, R159 ;  /* 0x0000009d9ca67223 */ /* 0x000fe2000001009f */
[----:B------:R-:W-:Y:S01]  /*7bd0*/  F2FP.F16.E4M3.UNPACK_B R156, R87 ;  /* 0x00000057ff9c723e */ /* 0x000fe200020006ff */
[-C--:B------:R-:W-:Y:S01]  /*7be0*/  FFMA.FTZ R168, R81, R158.reuse, -R50 ;  /* 0x0000009e51a87223 */ /* 0x080fe20000010832 */
[----:B------:R-:W-:Y:S01]  /*7bf0*/  FFMA.FTZ R167, R85, R158, R162 ;  /* 0x0000009e55a77223 */ /* 0x000fe200000100a2 */
[----:B------:R-:W-:Y:S01]  /*7c00*/  F2FP.F16.E4M3.UNPACK_B R50, R83 ;  /* 0x00000053ff32723e */ /* 0x000fe200020006ff */
[----:B------:R-:W-:Y:S01]  /*7c10*/  FFMA.FTZ R165, R51, R157, -R164 ;  /* 0x0000009d33a57223 */ /* 0x000fe200000108a4 */
[----:B------:R-:W-:Y:S01]  /*7c20*/  F2FP.F16.E4M3.UNPACK_B R87, R87.H1 ;  /* 0x00000057ff57723e */ /* 0x000fe200030006ff */
[----:B------:R-:W-:Y:S01]  /*7c30*/  HADD2.F32 R85, -RZ, R156.H0_H0 ;  /* 0x2000009cff557230 */ /* 0x000fe20000004100 */
[----:B------:R-:W-:Y:S01]  /*7c40*/  F2FP.F16.E4M3.UNPACK_B R162, R49.H1 ;  /* 0x00000031ffa2723e */ /* 0x000fe200030006ff */
[----:B------:R-:W-:Y:S01]  /*7c50*/  HADD2.F32 R164, -RZ, R161.H0_H0 ;  /* 0x200000a1ffa47230 */ /* 0x000fe20000004100 */
[----:B------:R-:W-:Y:S01]  /*7c60*/  F2FP.F16.E4M3.UNPACK_B R83, R83.H1 ;  /* 0x00000053ff53723e */ /* 0x000fe200030006ff */
[----:B------:R-:W-:Y:S01]  /*7c70*/  HADD2.F32 R51, -RZ, R50.H0_H0 ;  /* 0x20000032ff337230 */ /* 0x000fe20000004100 */
[-C--:B------:R-:W-:Y:S01]  /*7c80*/  F2FP.F16.E4M3.UNPACK_B R49, R48.reuse ;  /* 0x00000030ff31723e */ /* 0x080fe200020006ff */
[----:B------:R-:W-:Y:S01]  /*7c90*/  HADD2.F32 R163, -RZ, R162.H0_H0 ;  /* 0x200000a2ffa37230 */ /* 0x000fe20000004100 */
[----:B------:R-:W-:Y:S01]  /*7ca0*/  F2FP.F16.E4M3.UNPACK_B R157, R48.H1 ;  /* 0x00000030ff9d723e */ /* 0x000fe200030006ff */
[----:B------:R-:W-:-:S02]  /*7cb0*/  HADD2.F32 R48, -RZ, R87.H0_H0 ;  /* 0x20000057ff307230 */ /* 0x000fc40000004100 */
[-C--:B------:R-:W-:Y:S01]  /*7cc0*/  FMUL.FTZ R170, R85, R164.reuse ;  /* 0x000000a455aa7220 */ /* 0x080fe20000410000 */
[----:B------:R-:W-:Y:S02]  /*7cd0*/  HADD2.F32 R81, -RZ, R83.H0_H0 ;  /* 0x20000053ff517230 */ /* 0x000fe40000004100 */
[----:B------:R-:W-:Y:S01]  /*7ce0*/  FMUL.FTZ R164, R51, R164 ;  /* 0x000000a433a47220 */ /* 0x000fe20000410000 */
[----:B------:R-:W-:Y:S02]  /*7cf0*/  HADD2.F32 R158, -RZ, R49.H0_H0 ;  /* 0x20000031ff9e7230 */ /* 0x000fe40000004100 */
[-C--:B------:R-:W-:Y:S01]  /*7d00*/  FMUL.FTZ R172, R48, R163.reuse ;  /* 0x000000a330ac7220 */ /* 0x080fe20000410000 */
[----:B------:R-:W-:Y:S02]  /*7d10*/  HADD2.F32 R159, -RZ, R157.H0_H0 ;  /* 0x2000009dff9f7230 */ /* 0x000fe40000004100 */
[----:B------:R-:W-:Y:S01]  /*7d20*/  FMUL.FTZ R163, R81, R163 ;  /* 0x000000a351a37220 */ /* 0x000fe20000410000 */
[----:B------:R-:W-:-:S02]  /*7d30*/  HADD2.F32 R87, -RZ, R87.H1_H1 ;  /* 0x30000057ff577230 */ /* 0x000fc40000004100 */
[-C--:B------:R-:W-:Y:S01]  /*7d40*/  FFMA.FTZ R170, R51, R158.reuse, -R170 ;  /* 0x0000009e33aa7223 */ /* 0x080fe200000108aa */
[----:B------:R-:W-:Y:S02]  /*7d50*/  HADD2.F32 R162, -RZ, R162.H1_H1 ;  /* 0x300000a2ffa27230 */ /* 0x000fe40000004100 */
[----:B------:R-:W-:Y:S01]  /*7d60*/  FFMA.FTZ R164, R85, R158, R164 ;  /* 0x0000009e55a47223 */ /* 0x000fe200000100a4 */
[----:B------:R-:W-:Y:S02]  /*7d70*/  HADD2.F32 R83, -RZ, R83.H1_H1 ;  /* 0x30000053ff537230 */ /* 0x000fe40000004100 */
[----:B------:R-:W-:Y:S01]  /*7d80*/  FFMA.FTZ R163, R48, R159, R163 ;  /* 0x0000009f30a37223 */ /* 0x000fe200000100a3 */
[----:B------:R-:W-:Y:S02]  /*7d90*/  HADD2.F32 R156, -RZ, R156.H1_H1 ;  /* 0x3000009cff9c7230 */ /* 0x000fe40000004100 */
[----:B------:R-:W-:Y:S01]  /*7da0*/  FMUL.FTZ R158, R87, R162 ;  /* 0x000000a2579e7220 */ /* 0x000fe20000410000 */
[----:B------:R-:W-:-:S02]  /*7db0*/  HADD2.F32 R161, -RZ, R161.H1_H1 ;  /* 0x300000a1ffa17230 */ /* 0x000fc40000004100 */
[----:B------:R-:W-:Y:S01]  /*7dc0*/  FMUL.FTZ R162, R83, R162 ;  /* 0x000000a253a27220 */ /* 0x000fe20000410000 */
[----:B------:R-:W-:Y:S02]  /*7dd0*/  HADD2.F32 R50, -RZ, R50.H1_H1 ;  /* 0x30000032ff327230 */ /* 0x000fe40000004100 */
[----:B------:R-:W-:Y:S01]  /*7de0*/  FFMA.FTZ R172, R81, R159, -R172 ;  /* 0x0000009f51ac7223 */ /* 0x000fe200000108ac */
[----:B------:R-:W-:Y:S02]  /*7df0*/  HADD2.F32 R48, -RZ, R157.H1_H1 ;  /* 0x3000009dff307230 */ /* 0x000fe40000004100 */
[-C--:B------:R-:W-:Y:S01]  /*7e00*/  FMUL.FTZ R51, R156, R161.reuse ;  /* 0x000000a19c337220 */ /* 0x080fe20000410000 */
[----:B------:R-:W-:Y:S02]  /*7e10*/  HADD2.F32 R49, -RZ, R49.H1_H1 ;  /* 0x30000031ff317230 */ /* 0x000fe40000004100 */
[----:B------:R-:W-:Y:S01]  /*7e20*/  FMUL.FTZ R161, R50, R161 ;  /* 0x000000a132a17220 */ /* 0x000fe20000410000 */
[----:B------:R-:W-:Y:S01]  /*7e30*/  F2FP.SATFINITE.E4M3.F32.PACK_AB_MERGE_C R165, R168, R165, RZ ;  /* 0x000000a5a8a5723e */ /* 0x000fe200048070ff */
[-C--:B------:R-:W-:Y:S01]  /*7e40*/  FFMA.FTZ R83, R83, R48.reuse, -R158 ;  /* 0x0000003053537223 */ /* 0x080fe2000001089e */
[----:B------:R-:W-:Y:S01]  /*7e50*/  FFMA.FTZ R162, R87, R48, R162 ;  /* 0x0000003057a27223 */ /* 0x000fe200000100a2 */
[-C--:B------:R-:W-:Y:S01]  /*7e60*/  FFMA.FTZ R51, R50, R49.reuse, -R51 ;  /* 0x0000003132337223 */ /* 0x080fe20000010833 */
[----:B------:R-:W-:Y:S01]  /*7e70*/  FFMA.FTZ R161, R156, R49, R161 ;  /* 0x000000319ca17223 */ /* 0x000fe200000100a1 */
[----:B------:R-:W-:-:S02]  /*7e80*/  F2FP.SATFINITE.E4M3.F32.PACK_AB_MERGE_C R166, R167, R166, RZ ;  /* 0x000000a6a7a6723e */ /* 0x000fc400048070ff */
[----:B------:R-:W-:Y:S02]  /*7e90*/  F2FP.SATFINITE.E4M3.F32.PACK_AB_MERGE_C R83, R83, R172, RZ ;  /* 0x000000ac5353723e */ /* 0x000fe400048070ff */
[----:B------:R-:W-:Y:S02]  /*7ea0*/  F2FP.SATFINITE.E4M3.F32.PACK_AB_MERGE_C R162, R162, R163, RZ ;  /* 0x000000a3a2a2723e */ /* 0x000fe400048070ff */
[----:B------:R-:W-:Y:S02]  /*7eb0*/  F2FP.SATFINITE.E4M3.F32.PACK_AB_MERGE_C R81, R55, R52, R165 ;  /* 0x000000343751723e */ /* 0x000fe400048070a5 */
[----:B------:R-:W-:Y:S02]  /*7ec0*/  F2FP.SATFINITE.E4M3.F32.PACK_AB_MERGE_C R83, R51, R170, R83 ;  /* 0x000000aa3353723e */ /* 0x000fe40004807053 */
[----:B------:R-:W-:Y:S02]  /*7ed0*/  F2FP.SATFINITE.E4M3.F32.PACK_AB_MERGE_C R85, R54, R53, R166 ;  /* 0x000000353655723e */ /* 0x000fe400048070a6 */
[----:B------:R-:W-:-:S07]  /*7ee0*/  F2FP.SATFINITE.E4M3.F32.PACK_AB_MERGE_C R87, R161, R164, R162 ;  /* 0x000000a4a157723e */ /* 0x000fce00048070a2 */
.L_x_349:
[----:B------:R-:W-:Y:S05]  /*7ef0*/  BSYNC B2 ;  /* 0x0000000000027941 */ /* 0x000fea0003800000 */
.L_x_348:
[----:B------:R-:W-:Y:S01]  /*7f00*/  ISETP.GE.AND P3, PT, R155, R142, PT ;  /* 0x0000008e9b00720c */ /* 0x000fe20003f66270 */
[----:B------:R-:W-:-:S12]  /*7f10*/  ULDC.64 UR4, c[0x0][0x2d8] ;  /* 0x0000b60000047ab9 */ /* 0x000fd80000000a00 */
[--C-:B------:R-:W-:Y:S02]  /*7f20*/  @!P3 SHF.R.S32.HI R48, RZ, 0x1f, R155.reuse ;  /* 0x0000001fff30b819 */ /* 0x100fe4000001149b */
[----:B------:R-:W-:-:S04]  /*7f30*/  @!P3 IADD3 R50, P4, P6, R100, R134, R155 ;  /* 0x000000866432b210 */ /* 0x000fc80007e9e09b */
[----:B------:R-:W-:Y:S02]  /*7f40*/  @!P3 IADD3.X R151, R36, R151, R48, P4, P6 ;  /* 0x000000972497b210 */ /* 0x000fe400027ec430 */
[----:B------:R-:W-:-:S04]  /*7f50*/  IADD3 R48, P4, R154, UR4, RZ ;  /* 0x000000049a307c10 */ /* 0x000fc8000ff9e0ff */
[----:B------:R-:W-:Y:S02]  /*7f60*/  IADD3.X R49, R160, UR5, RZ, P4, !PT ;  /* 0x00000005a0317c10 */ /* 0x000fe4000a7fe4ff */
[----:B------:R-:W-:-:S03]  /*7f70*/  @!P3 IADD3 R50, P4, R50, UR4, RZ ;  /* 0x000000043232bc10 */ /* 0x000fc6000ff9e0ff */
[----:B-1----:R1:W-:Y:S01]  /*7f80*/  STG.E.128 desc[UR42][R48.64], R80 ;  /* 0x0000005030007986 */ /* 0x0023e2000c101d2a */
[----:B------:R-:W-:-:S05]  /*7f90*/  @!P3 IADD3.X R51, R151, UR5, RZ, P4, !PT ;  /* 0x000000059733bc10 */ /* 0x000fca000a7fe4ff */
[----:B--2---:R1:W-:Y:S04]  /*7fa0*/  @!P3 STG.E.128 desc[UR42][R50.64], R84 ;  /* 0x000000543200b986 */ /* 0x0043e8000c101d2a */
.L_x_347:
[----:B------:R-:W-:Y:S05]  /*7fb0*/  BSYNC B1 ;  /* 0x0000000000017941 */ /* 0x000fea0003800000 */
.L_x_346:
[----:B------:R-:W-:Y:S01]  /*7fc0*/  ISETP.GE.OR P3, PT, R234, R118, P0 ;  /* 0x00000076ea00720c */ /* 0x000fe20000766670 */
[----:B------:R-:W-:-:S12]  /*7fd0*/  BSSY B1, `(.L_x_350) ;  /* 0x00000fe000017945 */ /* 0x000fd80003800000 */
[----:B------:R-:W-:Y:S05]  /*7fe0*/  @P3 BRA `(.L_x_351) ;  /* 0x0000000c00f03947 */ /* 0x000fea0003800000 */
[----:B-1----:R-:W3:Y:S01]  /*7ff0*/  LDL R50, [R1+0x20] ;  /* 0x0000200001327983 */ /* 0x002ee20000100800 */
[----:B------:R-:W-:Y:S01]  /*8000*/  SHF.R.S32.HI R49, RZ, 0x1f, R234 ;  /* 0x0000001fff317819 */ /* 0x000fe200000114ea */
[-C--:B--2---:R-:W-:Y:S01]  /*8010*/  IMAD.WIDE.U32 R80, R234, R130.reuse, R128 ;  /* 0x00000082ea507225 */ /* 0x084fe200078e0080 */
[----:B------:R-:W-:Y:S01]  /*8020*/  ISETP.NE.AND P6, PT, R0, RZ, PT ;  /* 0x000000ff0000720c */ /* 0x000fe20003fc5270 */
[----:B------:R-:W-:Y:S02]  /*8030*/  BSSY B2, `(.L_x_352) ;  /* 0x00000ec000027945 */ /* 0x000fe40003800000 */
[----:B------:R-:W-:Y:S01]  /*8040*/  IMAD R48, R49, R130, RZ ;  /* 0x0000008231307224 */ /* 0x000fe200078e02ff */
[----:B------:R-:W-:-:S03]  /*8050*/  IADD3 R82, P3, P4, R100, R80, R38 ;  /* 0x0000005064527210 */ /* 0x000fc60007c7e026 */
[----:B------:R-:W-:Y:S01]  /*8060*/  IMAD R83, R234, R131, R48 ;  /* 0x00000083ea537224 */ /* 0x000fe200078e0230 */
[----:B------:R-:W-:-:S03]  /*8070*/  SEL R48, R123, R144, !P6 ;  /* 0x000000907b307207 */ /* 0x000fc60007000000 */
[----:B------:R-:W-:Y:S01]  /*8080*/  IMAD.IADD R83, R81, 0x1, R83 ;  /* 0x0000000151537824 */ /* 0x000fe200078e0253 */
[----:B------:R-:W-:-:S04]  /*8090*/  SHF.R.S32.HI R49, RZ, 0x1f, R48 ;  /* 0x0000001fff317819 */ /* 0x000fc80000011430 */
[----:B------:R-:W-:Y:S02]  /*80a0*/  LEA.HI R49, R49, R48, RZ, 0x5 ;  /* 0x0000003031317211 */ /* 0x000fe400078f28ff */
[----:B------:R-:W-:Y:S02]  /*80b0*/  IADD3.X R87, R36, R83, R105, P3, P4 ;  /* 0x0000005324577210 */ /* 0x000fe40001fe8469 */
[----:B------:R-:W-:-:S04]  /*80c0*/  LEA.HI.SX32 R49, R49, R104, 0x1b ;  /* 0x0000006831317211 */ /* 0x000fc800078fdaff */
[----:B------:R-:W-:Y:S01]  /*80d0*/  SHF.R.S32.HI R48, RZ, 0x1f, R49 ;  /* 0x0000001fff307819 */ /* 0x000fe20000011431 */
[----:B------:R-:W-:-:S03]  /*80e0*/  IMAD.SHL.U32 R85, R49, 0x10, RZ ;  /* 0x0000001031557824 */ /* 0x000fc600078e00ff */
[----:B------:R-:W-:Y:S02]  /*80f0*/  LEA.HI R49, R48, R49, RZ, 0x3 ;  /* 0x0000003130317211 */ /* 0x000fe400078f18ff */
[----:B------:R-:W-:-:S03]  /*8100*/  LOP3.LUT R48, R30, 0x70, R85, 0xf8, !PT ;  /* 0x000000701e307812 */ /* 0x000fc600078ef855 */
[----:B------:R-:W-:Y:S01]  /*8110*/  IMAD.SHL.U32 R49, R49, 0x800, RZ ;  /* 0x0000080031317824 */ /* 0x000fe200078e00ff */
[----:B------:R-:W-:-:S04]  /*8120*/  LOP3.LUT R48, R48, R27, RZ, 0x3c, !PT ;  /* 0x0000001b30307212 */ /* 0x000fc800078e3cff */
[----:B------:R-:W-:-:S04]  /*8130*/  LOP3.LUT R49, R49, 0xffffc000, RZ, 0xc0, !PT ;  /* 0xffffc00031317812 */ /* 0x000fc800078ec0ff */
[----:B---3--:R-:W-:Y:S02]  /*8140*/  IADD3 R49, R48, R49, R50 ;  /* 0x0000003130317210 */ /* 0x008fe40007ffe032 */
[----:B------:R-:W-:-:S03]  /*8150*/  LEA R48, R232, R120, 0xf ;  /* 0x00000078e8307211 */ /* 0x000fc600078e78ff */
[----:B------:R-:W-:Y:S02]  /*8160*/  IMAD R50, R232, 0x8000, R49 ;  /* 0x00008000e8327824 */ /* 0x000fe400078e0231 */
[C---:B------:R-:W-:Y:S02]  /*8170*/  IMAD.IADD R48, R19.reuse, 0x1, R48 ;  /* 0x0000000113307824 */ /* 0x040fe400078e0230 */
[----:B------:R-:W-:-:S04]  /*8180*/  IMAD.IADD R52, R19, 0x1, R50 ;  /* 0x0000000113347824 */ /* 0x000fc800078e0232 */
[----:B------:R-:W1:Y:S04]  /*8190*/  LDS.128 R48, [R48+0x28400] ;  /* 0x0284000030307984 */ /* 0x000e680000000c00 */
[----:B------:R-:W2:Y:S01]  /*81a0*/  LDS.128 R52, [R52+0x28400] ;  /* 0x0284000034347984 */ /* 0x000ea20000000c00 */
[----:B------:R-:W-:Y:S05]  /*81b0*/  @P2 BRA `(.L_x_353) ;  /* 0x0000000c004c2947 */ /* 0x000fea0003800000 */
[----:B------:R-:W-:Y:S01]  /*81c0*/  SHF.R.U32.HI R151, RZ, 0x8, R57 ;  /* 0x00000008ff977819 */ /* 0x000fe20000011639 */
[----:B-1----:R-:W-:Y:S01]  /*81d0*/  IMAD.MOV.U32 R60, RZ, RZ, R48 ;  /* 0x000000ffff3c7224 */ /* 0x002fe200078e0030 */
[----:B------:R-:W-:Y:S02]  /*81e0*/  LOP3.LUT R135, R57, 0xff0000ff, RZ, 0xc0, !PT ;  /* 0xff0000ff39877812 */ /* 0x000fe400078ec0ff */
[----:B------:R-:W-:Y:S01]  /*81f0*/  SHF.R.U32.HI R134, RZ, 0x8, R59 ;  /* 0x00000008ff867819 */ /* 0x000fe2000001163b */
[----:B------:R-:W-:Y:S01]  /*8200*/  IMAD.SHL.U32 R48, R151, 0x100, RZ ;  /* 0x0000010097307824 */ /* 0x000fe200078e00ff */
[----:B------:R-:W-:Y:S02]  /*8210*/  SHF.R.U32.HI R62, RZ, 0x8, R63 ;  /* 0x00000008ff3e7819 */ /* 0x000fe4000001163f */
[--C-:B------:R-:W-:Y:S02]  /*8220*/  SHF.R.U32.HI R155, RZ, 0x10, R61.reuse ;  /* 0x00000010ff9b7819 */ /* 0x100fe4000001163d */
[----:B------:R-:W-:-:S02]  /*8230*/  SHF.R.U32.HI R84, RZ, 0x8, R61 ;  /* 0x00000008ff547819 */ /* 0x000fc4000001163d */
[----:B------:R-:W-:Y:S02]  /*8240*/  LOP3.LUT R58, R61, 0xff0000ff, RZ, 0xc0, !PT ;  /* 0xff0000ff3d3a7812 */ /* 0x000fe400078ec0ff */
[----:B------:R-:W-:Y:S02]  /*8250*/  SHF.R.U32.HI R86, RZ, 0x10, R63 ;  /* 0x00000010ff567819 */ /* 0x000fe4000001163f */
[----:B------:R-:W-:Y:S01]  /*8260*/  LOP3.LUT R61, R63, 0xff0000ff, RZ, 0xc0, !PT ;  /* 0xff0000ff3f3d7812 */ /* 0x000fe200078ec0ff */
[----:B--2---:R-:W-:Y:S01]  /*8270*/  IMAD.MOV.U32 R63, RZ, RZ, R52 ;  /* 0x000000ffff3f7224 */ /* 0x004fe200078e0034 */
[----:B------:R-:W-:Y:S01]  /*8280*/  LOP3.LUT R135, R135, 0xff00, R48, 0xf8, !PT ;  /* 0x0000ff0087877812 */ /* 0x000fe200078ef830 */
[----:B------:R-:W-:Y:S01]  /*8290*/  IMAD.SHL.U32 R48, R134, 0x100, RZ ;  /* 0x0000010086307824 */ /* 0x000fe200078e00ff */
[----:B------:R-:W-:Y:S01]  /*82a0*/  SHF.R.U32.HI R156, RZ, 0x10, R59 ;  /* 0x00000010ff9c7819 */ /* 0x000fe2000001163b */
[----:B------:R-:W-:Y:S01]  /*82b0*/  IMAD.SHL.U32 R52, R62, 0x100, RZ ;  /* 0x000001003e347824 */ /* 0x000fe200078e00ff */
[----:B------:R-:W-:-:S02]  /*82c0*/  SHF.R.U32.HI R154, RZ, 0x10, R57 ;  /* 0x00000010ff9a7819 */ /* 0x000fc40000011639 */
[----:B------:R-:W-:Y:S02]  /*82d0*/  LOP3.LUT R59, R59, 0xff0000ff, RZ, 0xc0, !PT ;  /* 0xff0000ff3b3b7812 */ /* 0x000fe400078ec0ff */
[----:B------:R-:W-:Y:S02]  /*82e0*/  MOV R57, R50 ;  /* 0x0000003200397202 */ /* 0x000fe40000000f00 */
[----:B------:R-:W-:Y:S01]  /*82f0*/  MOV R56, R49 ;  /* 0x0000003100387202 */ /* 0x000fe20000000f00 */
[----:B------:R-:W-:Y:S01]  /*8300*/  IMAD.SHL.U32 R49, R84, 0x100, RZ ;  /* 0x0000010054317824 */ /* 0x000fe200078e00ff */
[----:B------:R-:W-:Y:S02]  /*8310*/  SHF.L.U32 R50, R154, 0x10, RZ ;  /* 0x000000109a327819 */ /* 0x000fe400000006ff */
[----:B------:R-:W-:Y:S01]  /*8320*/  LOP3.LUT R59, R59, 0xff00, R48, 0xf8, !PT ;  /* 0x0000ff003b3b7812 */ /* 0x000fe200078ef830 */
[----:B------:R-:W-:Y:S01]  /*8330*/  IMAD.U32 R48, R156, 0x10000, RZ ;  /* 0x000100009c307824 */ /* 0x000fe200078e00ff */
[----:B------:R-:W-:Y:S01]  /*8340*/  LOP3.LUT R154, R61, 0xff00, R52, 0xf8, !PT ;  /* 0x0000ff003d9a7812 */ /* 0x000fe200078ef834 */
[----:B------:R-:W-:Y:S01]  /*8350*/  IMAD.U32 R52, R155, 0x10000, RZ ;  /* 0x000100009b347824 */ /* 0x000fe200078e00ff */
[----:B------:R-:W-:-:S02]  /*8360*/  F2FP.F16.E4M3.UNPACK_B R134, R147.H1 ;  /* 0x00000093ff86723e */ /* 0x000fc400030006ff */
[----:B------:R-:W-:Y:S02]  /*8370*/  F2FP.F16.E4M3.UNPACK_B R84, R63.H1 ;  /* 0x0000003fff54723e */ /* 0x000fe400030006ff */
[----:B------:R-:W-:Y:S02]  /*8380*/  F2FP.F16.E4M3.UNPACK_B R61, R60.H1 ;  /* 0x0000003cff3d723e */ /* 0x000fe400030006ff */
[----:B------:R-:W-:Y:S01]  /*8390*/  LOP3.LUT R151, R58, 0xff00, R49, 0xf8, !PT ;  /* 0x0000ff003a977812 */ /* 0x000fe200078ef831 */
[----:B------:R-:W-:Y:S01]  /*83a0*/  HADD2.F32 R49, -RZ, R134.H0_H0 ;  /* 0x20000086ff317230 */ /* 0x000fe20000004100 */
[----:B------:R-:W-:Y:S01]  /*83b0*/  LOP3.LUT R48, R59, 0xff0000, R48, 0xf8, !PT ;  /* 0x00ff00003b307812 */ /* 0x000fe200078ef830 */
[----:B------:R-:W-:Y:S01]  /*83c0*/  HADD2.F32 R59, -RZ, R84.H0_H0 ;  /* 0x20000054ff3b7230 */ /* 0x000fe20000004100 */
[----:B------:R-:W-:Y:S01]  /*83d0*/  F2FP.F16.E4M3.UNPACK_B R62, R150.H1 ;  /* 0x00000096ff3e723e */ /* 0x000fe200030006ff */
[----:B------:R-:W-:Y:S01]  /*83e0*/  HADD2.F32 R58, -RZ, R61.H0_H0 ;  /* 0x2000003dff3a7230 */ /* 0x000fe20000004100 */
[----:B------:R-:W-:Y:S01]  /*83f0*/  LOP3.LUT R50, R135, 0xff0000, R50, 0xf8, !PT ;  /* 0x00ff000087327812 */ /* 0x000fe200078ef832 */
[----:B------:R-:W-:-:S02]  /*8400*/  IMAD.U32 R135, R86, 0x10000, RZ ;  /* 0x0001000056877824 */ /* 0x000fc400078e00ff */
[-C--:B------:R-:W-:Y:S01]  /*8410*/  FMUL.FTZ R155, R59, R49.reuse ;  /* 0x000000313b9b7220 */ /* 0x080fe20000410000 */
[----:B------:R-:W-:Y:S02]  /*8420*/  HADD2.F32 R86, -RZ, R62.H0_H0 ;  /* 0x2000003eff567230 */ /* 0x000fe40000004100 */
[----:B------:R-:W-:Y:S01]  /*8430*/  FMUL.FTZ R156, R58, R49 ;  /* 0x000000313a9c7220 */ /* 0x000fe20000410000 */
[----:B------:R-:W-:Y:S01]  /*8440*/  LOP3.LUT R52, R151, 0xff0000, R52, 0xf8, !PT ;  /* 0x00ff000097347812 */ /* 0x000fe200078ef834 */
[----:B------:R-:W-:Y:S01]  /*8450*/  HADD2.F32 R151, -RZ, R134.H1_H1 ;  /* 0x30000086ff977230 */ /* 0x000fe20000004100 */
[----:B------:R-:W-:Y:S01]  /*8460*/  LOP3.LUT R49, R154, 0xff0000, R135, 0xf8, !PT ;  /* 0x00ff00009a317812 */ /* 0x000fe200078ef887 */
[-C--:B------:R-:W-:Y:S01]  /*8470*/  FFMA.FTZ R58, R58, R86.reuse, -R155 ;  /* 0x000000563a3a7223 */ /* 0x080fe2000001089b */
[----:B------:R-:W-:Y:S01]  /*8480*/  FFMA.FTZ R59, R59, R86, R156 ;  /* 0x000000563b3b7223 */ /* 0x000fe2000001009c */
[----:B------:R-:W-:Y:S01]  /*8490*/  HADD2.F32 R135, -RZ, R62.H1_H1 ;  /* 0x3000003eff877230 */ /* 0x000fe20000004100 */
[----:B------:R-:W-:Y:S01]  /*84a0*/  F2FP.F16.E4M3.UNPACK_B R147, R147 ;  /* 0x00000093ff93723e */ /* 0x000fe200020006ff */
[----:B------:R-:W-:Y:S01]  /*84b0*/  HADD2.F32 R86, -RZ, R84.H1_H1 ;  /* 0x30000054ff567230 */ /* 0x000fe20000004100 */
[----:B------:R-:W-:Y:S01]  /*84c0*/  F2FP.F16.E4M3.UNPACK_B R60, R60 ;  /* 0x0000003cff3c723e */ /* 0x000fe200020006ff */
[----:B------:R-:W-:Y:S01]  /*84d0*/  HADD2.F32 R62, -RZ, R61.H1_H1 ;  /* 0x3000003dff3e7230 */ /* 0x000fe20000004100 */
[----:B------:R-:W-:Y:S01]  /*84e0*/  F2FP.F16.E4M3.UNPACK_B R63, R63 ;  /* 0x0000003fff3f723e */ /* 0x000fe200020006ff */
[----:B------:R-:W-:Y:S01]  /*84f0*/  HADD2.F32 R134, -RZ, R147.H0_H0 ;  /* 0x20000093ff867230 */ /* 0x000fe20000004100 */
[----:B------:R-:W-:Y:S01]  /*8500*/  F2FP.F16.E4M3.UNPACK_B R150, R150 ;  /* 0x00000096ff96723e */ /* 0x000fe200020006ff */
[-C--:B------:R-:W-:Y:S01]  /*8510*/  FMUL.FTZ R155, R86, R151.reuse ;  /* 0x00000097569b7220 */ /* 0x080fe20000410000 */
[----:B------:R-:W-:Y:S01]  /*8520*/  FMUL.FTZ R151, R62, R151 ;  /* 0x000000973e977220 */ /* 0x000fe20000410000 */
[----:B------:R-:W-:-:S02]  /*8530*/  HADD2.F32 R61, -RZ, R60.H0_H0 ;  /* 0x2000003cff3d7230 */ /* 0x000fc40000004100 */
[----:B------:R-:W-:Y:S02]  /*8540*/  HADD2.F32 R84, -RZ, R63.H0_H0 ;  /* 0x2000003fff547230 */ /* 0x000fe40000004100 */
[-C--:B------:R-:W-:Y:S01]  /*8550*/  FFMA.FTZ R155, R62, R135.reuse, -R155 ;  /* 0x000000873e9b7223 */ /* 0x080fe2000001089b */
[----:B------:R-:W-:Y:S01]  /*8560*/  FFMA.FTZ R160, R86, R135, R151 ;  /* 0x0000008756a07223 */ /* 0x000fe20000010097 */
[----:B------:R-:W-:Y:S02]  /*8570*/  HADD2.F32 R62, -RZ, R150.H0_H0 ;  /* 0x20000096ff3e7230 */ /* 0x000fe40000004100 */
[-C--:B------:R-:W-:Y:S01]  /*8580*/  FMUL.FTZ R135, R61, R134.reuse ;  /* 0x000000863d877220 */ /* 0x080fe20000410000 */
[----:B------:R-:W-:Y:S02]  /*8590*/  HADD2.F32 R147, -RZ, R147.H1_H1 ;  /* 0x30000093ff937230 */ /* 0x000fe40000004100 */
[----:B------:R-:W-:Y:S01]  /*85a0*/  FMUL.FTZ R86, R84, R134 ;  /* 0x0000008654567220 */ /* 0x000fe20000410000 */
[----:B------:R-:W-:-:S02]  /*85b0*/  HADD2.F32 R63, -RZ, R63.H1_H1 ;  /* 0x3000003fff3f7230 */ /* 0x000fc40000004100 */
[-C--:B------:R-:W-:Y:S01]  /*85c0*/  FFMA.FTZ R154, R84, R62.reuse, R135 ;  /* 0x0000003e549a7223 */ /* 0x080fe20000010087 */
[----:B------:R-:W-:Y:S02]  /*85d0*/  HADD2.F32 R60, -RZ, R60.H1_H1 ;  /* 0x3000003cff3c7230 */ /* 0x000fe40000004100 */
[----:B------:R-:W-:Y:S01]  /*85e0*/  FFMA.FTZ R151, R61, R62, -R86 ;  /* 0x0000003e3d977223 */ /* 0x000fe20000010856 */
[----:B------:R-:W-:Y:S02]  /*85f0*/  HADD2.F32 R150, -RZ, R150.H1_H1 ;  /* 0x30000096ff967230 */ /* 0x000fe40000004100 */
[-C--:B------:R-:W-:Y:S01]  /*8600*/  FMUL.FTZ R135, R63, R147.reuse ;  /* 0x000000933f877220 */ /* 0x080fe20000410000 */
[----:B------:R-:W-:Y:S01]  /*8610*/  F2FP.F16.E4M3.UNPACK_B R61, R148.H1 ;  /* 0x00000094ff3d723e */ /* 0x000fe200030006ff */
[C---:B------:R-:W-:Y:S01]  /*8620*/  FMUL.FTZ R158, R60.reuse, R147 ;  /* 0x000000933c9e7220 */ /* 0x040fe20000410000 */
[----:B------:R-:W-:Y:S01]  /*8630*/  F2FP.F16.E4M3.UNPACK_B R62, R54.H1 ;  /* 0x00000036ff3e723e */ /* 0x000fe200030006ff */
[----:B------:R-:W-:Y:S01]  /*8640*/  FFMA.FTZ R156, R60, R150, -R135 ;  /* 0x000000963c9c7223 */ /* 0x000fe20000010887 */
[----:B------:R-:W-:Y:S01]  /*8650*/  F2FP.F16.E4M3.UNPACK_B R86, R149.H1 ;  /* 0x00000095ff56723e */ /* 0x000fe200030006ff */
[----:B------:R-:W-:Y:S01]  /*8660*/  HADD2.F32 R134, -RZ, R61.H0_H0 ;  /* 0x2000003dff867230 */ /* 0x000fe20000004100 */
[----:B------:R-:W-:Y:S01]  /*8670*/  F2FP.F16.E4M3.UNPACK_B R60, R57.H1 ;  /* 0x00000039ff3c723e */ /* 0x000fe200030006ff */
[----:B------:R-:W-:-:S02]  /*8680*/  HADD2.F32 R84, -RZ, R62.H0_H0 ;  /* 0x2000003eff547230 */ /* 0x000fc40000004100 */
[----:B------:R-:W-:Y:S01]  /*8690*/  FFMA.FTZ R147, R63, R150, R158 ;  /* 0x000000963f937223 */ /* 0x000fe2000001009e */
[----:B------:R-:W-:Y:S01]  /*86a0*/  HADD2.F32 R135, -RZ, R61.H1_H1 ;  /* 0x3000003dff877230 */ /* 0x000fe20000004100 */
[----:B------:R-:W-:Y:S01]  /*86b0*/  F2FP.F16.E4M3.UNPACK_B R148, R148 ;  /* 0x00000094ff94723e */ /* 0x000fe200020006ff */
[----:B------:R-:W-:Y:S02]  /*86c0*/  HADD2.F32 R61, -RZ, R60.H0_H0 ;  /* 0x2000003cff3d7230 */ /* 0x000fe40000004100 */
[-C--:B------:R-:W-:Y:S01]  /*86d0*/  FMUL.FTZ R150, R84, R134.reuse ;  /* 0x0000008654967220 */ /* 0x080fe20000410000 */
[----:B------:R-:W-:Y:S01]  /*86e0*/  HADD2.F32 R63, -RZ, R86.H0_H0 ;  /* 0x20000056ff3f7230 */ /* 0x000fe20000004100 */
[----:B------:R-:W-:Y:S01]  /*86f0*/  F2FP.F16.E4M3.UNPACK_B R57, R57 ;  /* 0x00000039ff39723e */ /* 0x000fe200020006ff */
[----:B------:R-:W-:Y:S02]  /*8700*/  HADD2.F32 R62, -RZ, R62.H1_H1 ;  /* 0x3000003eff3e7230 */ /* 0x000fe40000004100 */
[----:B------:R-:W-:Y:S01]  /*8710*/  FMUL.FTZ R157, R61, R134 ;  /* 0x000000863d9d7220 */ /* 0x000fe20000410000 */
[----:B------:R-:W-:-:S02]  /*8720*/  HADD2.F32 R60, -RZ, R60.H1_H1 ;  /* 0x3000003cff3c7230 */ /* 0x000fc40000004100 */
[----:B------:R-:W-:Y:S01]  /*8730*/  FFMA.FTZ R150, R61, R63, -R150 ;  /* 0x0000003f3d967223 */ /* 0x000fe20000010896 */
[----:B------:R-:W-:Y:S02]  /*8740*/  HADD2.F32 R61, -RZ, R86.H1_H1 ;  /* 0x30000056ff3d7230 */ /* 0x000fe40000004100 */
[----:B------:R-:W-:Y:S01]  /*8750*/  FMUL.FTZ R159, R62, R135 ;  /* 0x000000873e9f7220 */ /* 0x000fe20000410000 */
[----:B------:R-:W-:Y:S01]  /*8760*/  FFMA.FTZ R157, R84, R63, R157 ;  /* 0x0000003f549d7223 */ /* 0x000fe2000001009d */
[C---:B------:R-:W-:Y:S01]  /*8770*/  FMUL.FTZ R135, R60.reuse, R135 ;  /* 0x000000873c877220 */ /* 0x040fe20000410000 */
[----:B------:R-:W-:Y:S01]  /*8780*/  F2FP.F16.E4M3.UNPACK_B R149, R149 ;  /* 0x00000095ff95723e */ /* 0x000fe200020006ff */
[-C--:B------:R-:W-:Y:S01]  /*8790*/  FFMA.FTZ R159, R60, R61.reuse, -R159 ;  /* 0x0000003d3c9f7223 */ /* 0x080fe2000001089f */
[----:B------:R-:W-:Y:S01]  /*87a0*/  F2FP.F16.E4M3.UNPACK_B R60, R54 ;  /* 0x00000036ff3c723e */ /* 0x000fe200020006ff */
[----:B------:R-:W-:Y:S01]  /*87b0*/  FFMA.FTZ R134, R62, R61, R135 ;  /* 0x0000003d3e867223 */ /* 0x000fe20000010087 */
[----:B------:R-:W-:Y:S01]  /*87c0*/  HADD2.F32 R63, -RZ, R148.H0_H0 ;  /* 0x20000094ff3f7230 */ /* 0x000fe20000004100 */
[----:B------:R-:W-:Y:S01]  /*87d0*/  F2FP.SATFINITE.E4M3.F32.PACK_AB_MERGE_C R58, R155, R58, RZ ;  /* 0x0000003a9b3a723e */ /* 0x000fe200048070ff */
[----:B------:R-:W-:Y:S01]  /*87e0*/  HADD2.F32 R54, -RZ, R57.H0_H0 ;  /* 0x20000039ff367230 */ /* 0x000fe20000004100 */
[----:B------:R-:W-:Y:S01]  /*87f0*/  F2FP.SATFINITE.E4M3.F32.PACK_AB_MERGE_C R160, R160, R59, RZ ;  /* 0x0000003ba0a0723e */ /* 0x000fe200048070ff */
[----:B------:R-:W-:Y:S01]  /*8800*/  HADD2.F32 R61, -RZ, R60.H0_H0 ;  /* 0x2000003cff3d7230 */ /* 0x000fe20000004100 */
[----:B------:R-:W-:Y:S01]  /*8810*/  F2FP.SATFINITE.E4M3.F32.PACK_AB_MERGE_C R150, R159, R150, RZ ;  /* 0x000000969f96723e */ /* 0x000fe200048070ff */
[----:B------:R-:W-:-:S02]  /*8820*/  HADD2.F32 R148, -RZ, R148.H1_H1 ;  /* 0x30000094ff947230 */ /* 0x000fc40000004100 */
[-C--:B------:R-:W-:Y:S01]  /*8830*/  FMUL.FTZ R84, R54, R63.reuse ;  /* 0x0000003f36547220 */ /* 0x080fe20000410000 */
[----:B------:R-:W-:Y:S02]  /*8840*/  HADD2.F32 R60, -RZ, R60.H1_H1 ;  /* 0x3000003cff3c7230 */ /* 0x000fe40000004100 */
[----:B------:R-:W-:Y:S01]  /*8850*/  FMUL.FTZ R135, R61, R63 ;  /* 0x0000003f3d877220 */ /* 0x000fe20000410000 */
[----:B------:R-:W-:Y:S01]  /*8860*/  HADD2.F32 R57, -RZ, R57.H1_H1 ;  /* 0x30000039ff397230 */ /* 0x000fe20000004100 */
[----:B------:R-:W-:Y:S01]  /*8870*/  F2FP.SATFINITE.E4M3.F32.PACK_AB_MERGE_C R59, R156, R151, R58 ;  /* 0x000000979c3b723e */ /* 0x000fe2000480703a */
[--C-:B------:R-:W-:Y:S02]  /*8880*/  HADD2.F32 R62, -RZ, R149.reuse.H0_H0 ;  /* 0x20000095ff3e7230 */ /* 0x100fe40000004100 */
[-C--:B------:R-:W-:Y:S01]  /*8890*/  FMUL.FTZ R86, R60, R148.reuse ;  /* 0x000000943c567220 */ /* 0x080fe20000410000 */
[----:B------:R-:W-:Y:S02]  /*88a0*/  HADD2.F32 R149, -RZ, R149.H1_H1 ;  /* 0x30000095ff957230 */ /* 0x000fe40000004100 */
[----:B------:R-:W-:Y:S01]  /*88b0*/  FMUL.FTZ R63, R57, R148 ;  /* 0x00000094393f7220 */ /* 0x000fe20000410000 */
[----:B------:R-:W-:Y:S01]  /*88c0*/  F2FP.SATFINITE.E4M3.F32.PACK_AB_MERGE_C R134, R134, R157, RZ ;  /* 0x0000009d8686723e */ /* 0x000fe200048070ff */
[-C--:B------:R-:W-:Y:S01]  /*88d0*/  FFMA.FTZ R54, R54, R62.reuse, -R135 ;  /* 0x0000003e36367223 */ /* 0x080fe20000010887 */
[----:B------:R-:W-:Y:S01]  /*88e0*/  FFMA.FTZ R84, R61, R62, R84 ;  /* 0x0000003e3d547223 */ /* 0x000fe20000010054 */
[----:B------:R-:W-:Y:S01]  /*88f0*/  F2FP.F16.E4M3.UNPACK_B R135, R52 ;  /* 0x00000034ff87723e */ /* 0x000fe200020006ff */
[-C--:B------:R-:W-:Y:S01]  /*8900*/  FFMA.FTZ R57, R57, R149.reuse, -R86 ;  /* 0x0000009539397223 */ /* 0x080fe20000010856 */
[----:B------:R-:W-:Y:S01]  /*8910*/  F2FP.F16.E4M3.UNPACK_B R61, R56 ;  /* 0x00000038ff3d723e */ /* 0x000fe200020006ff */
[----:B------:R-:W-:Y:S01]  /*8920*/  FFMA.FTZ R149, R60, R149, R63 ;  /* 0x000000953c957223 */ /* 0x000fe2000001003f */
[----:B------:R-:W-:-:S02]  /*8930*/  F2FP.F16.E4M3.UNPACK_B R62, R53 ;  /* 0x00000035ff3e723e */ /* 0x000fc400020006ff */
[----:B------:R-:W-:Y:S01]  /*8940*/  F2FP.SATFINITE.E4M3.F32.PACK_AB_MERGE_C R58, R147, R154, R160 ;  /* 0x0000009a933a723e */ /* 0x000fe200048070a0 */
[----:B------:R-:W-:Y:S01]  /*8950*/  HADD2.F32 R147, -RZ, R135.H0_H0 ;  /* 0x20000087ff937230 */ /* 0x000fe20000004100 */
[----:B------:R-:W-:Y:S01]  /*8960*/  F2FP.F16.E4M3.UNPACK_B R86, R50 ;  /* 0x00000032ff56723e */ /* 0x000fe200020006ff */
[----:B------:R-:W-:Y:S01]  /*8970*/  HADD2.F32 R60, -RZ, R61.H0_H0 ;  /* 0x2000003dff3c7230 */ /* 0x000fe20000004100 */
[----:B------:R-:W-:Y:S01]  /*8980*/  F2FP.SATFINITE.E4M3.F32.PACK_AB_MERGE_C R57, R57, R54, R150 ;  /* 0x000000363939723e */ /* 0x000fe20004807096 */
[----:B------:R-:W-:Y:S01]  /*8990*/  HADD2.F32 R63, -RZ, R62.H0_H0 ;  /* 0x2000003eff3f7230 */ /* 0x000fe20000004100 */
[----:B------:R-:W-:Y:S01]  /*89a0*/  F2FP.SATFINITE.E4M3.F32.PACK_AB_MERGE_C R54, R149, R84, R134 ;  /* 0x000000549536723e */ /* 0x000fe20004807086 */
[----:B------:R-:W-:Y:S02]  /*89b0*/  HADD2.F32 R134, -RZ, R86.H0_H0 ;  /* 0x20000056ff867230 */ /* 0x000fe40000004100 */
[----:B------:R-:W-:Y:S01]  /*89c0*/  FMUL.FTZ R148, R60, R147 ;  /* 0x000000933c947220 */ /* 0x000fe20000410000 */
[----:B------:R-:W-:-:S02]  /*89d0*/  HADD2.F32 R84, -RZ, R62.H1_H1 ;  /* 0x3000003eff547230 */ /* 0x000fc40000004100 */
[C---:B------:R-:W-:Y:S01]  /*89e0*/  FMUL.FTZ R149, R63.reuse, R147 ;  /* 0x000000933f957220 */ /* 0x040fe20000410000 */
[----:B------:R-:W-:Y:S01]  /*89f0*/  HADD2.F32 R135, -RZ, R135.H1_H1 ;  /* 0x30000087ff877230 */ /* 0x000fe20000004100 */
[----:B------:R-:W-:Y:S01]  /*8a00*/  F2FP.F16.E4M3.UNPACK_B R53, R53.H1 ;  /* 0x00000035ff35723e */ /* 0x000fe200030006ff */
[----:B------:R-:W-:Y:S02]  /*8a10*/  HADD2.F32 R62, -RZ, R61.H1_H1 ;  /* 0x3000003dff3e7230 */ /* 0x000fe40000004100 */
[----:B------:R-:W-:Y:S01]  /*8a20*/  FFMA.FTZ R61, R63, R134, R148 ;  /* 0x000000863f3d7223 */ /* 0x000fe20000010094 */
[----:B------:R-:W-:Y:S02]  /*8a30*/  HADD2.F32 R63, -RZ, R86.H1_H1 ;  /* 0x30000056ff3f7230 */ /* 0x000fe40000004100 */
[-C--:B------:R-:W-:Y:S01]  /*8a40*/  FMUL.FTZ R147, R84, R135.reuse ;  /* 0x0000008754937220 */ /* 0x080fe20000410000 */
[----:B------:R-:W-:Y:S01]  /*8a50*/  F2FP.F16.E4M3.UNPACK_B R86, R52.H1 ;  /* 0x00000034ff56723e */ /* 0x000fe200030006ff */
[----:B------:R-:W-:Y:S01]  /*8a60*/  FMUL.FTZ R135, R62, R135 ;  /* 0x000000873e877220 */ /* 0x000fe20000410000 */
[----:B------:R-:W-:Y:S01]  /*8a70*/  F2FP.F16.E4M3.UNPACK_B R56, R56.H1 ;  /* 0x00000038ff38723e */ /* 0x000fe200030006ff */
[----:B------:R-:W-:Y:S01]  /*8a80*/  FFMA.FTZ R60, R60, R134, -R149 ;  /* 0x000000863c3c7223 */ /* 0x000fe20000010895 */
[-C--:B------:R-:W-:Y:S01]  /*8a90*/  FFMA.FTZ R149, R62, R63.reuse, -R147 ;  /* 0x0000003f3e957223 */ /* 0x080fe20000010893 */
[----:B------:R-:W-:Y:S01]  /*8aa0*/  FFMA.FTZ R150, R84, R63, R135 ;  /* 0x0000003f54967223 */ /* 0x000fe20000010087 */
[--C-:B------:R-:W-:Y:S01]  /*8ab0*/  HADD2.F32 R62, -RZ, R53.reuse.H0_H0 ;  /* 0x20000035ff3e7230 */ /* 0x100fe20000004100 */
[----:B------:R-:W-:Y:S01]  /*8ac0*/  F2FP.F16.E4M3.UNPACK_B R50, R50.H1 ;  /* 0x00000032ff32723e */ /* 0x000fe200030006ff */
[----:B------:R-:W-:Y:S01]  /*8ad0*/  HADD2.F32 R135, -RZ, R86.H0_H0 ;  /* 0x20000056ff877230 */ /* 0x000fe20000004100 */
[----:B------:R-:W-:Y:S01]  /*8ae0*/  F2FP.F16.E4M3.UNPACK_B R134, R49.H1 ;  /* 0x00000031ff86723e */ /* 0x000fe200030006ff */
[----:B------:R-:W-:-:S02]  /*8af0*/  HADD2.F32 R53, -RZ, R53.H1_H1 ;  /* 0x30000035ff357230 */ /* 0x000fc40000004100 */
[----:B------:R-:W-:Y:S02]  /*8b00*/  HADD2.F32 R86, -RZ, R86.H1_H1 ;  /* 0x30000056ff567230 */ /* 0x000fe40000004100 */
[-C--:B------:R-:W-:Y:S01]  /*8b10*/  FMUL.FTZ R147, R62, R135.reuse ;  /* 0x000000873e937220 */ /* 0x080fe20000410000 */
[--C-:B------:R-:W-:Y:S02]  /*8b20*/  HADD2.F32 R52, -RZ, R56.reuse.H0_H0 ;  /* 0x20000038ff347230 */ /* 0x100fe40000004100 */
[----:B------:R-:W-:Y:S02]  /*8b30*/  HADD2.F32 R56, -RZ, R56.H1_H1 ;  /* 0x30000038ff387230 */ /* 0x000fe40000004100 */
[----:B------:R-:W-:Y:S01]  /*8b40*/  FMUL.FTZ R155, R53, R86 ;  /* 0x00000056359b7220 */ /* 0x000fe20000410000 */
[--C-:B------:R-:W-:Y:S02]  /*8b50*/  HADD2.F32 R84, -RZ, R50.reuse.H1_H1 ;  /* 0x30000032ff547230 */ /* 0x100fe40000004100 */
[----:B------:R-:W-:Y:S01]  /*8b60*/  FMUL.FTZ R135, R52, R135 ;  /* 0x0000008734877220 */ /* 0x000fe20000410000 */
[----:B------:R-:W-:-:S02]  /*8b70*/  HADD2.F32 R63, -RZ, R50.H0_H0 ;  /* 0x20000032ff3f7230 */ /* 0x000fc40000004100 */
[C---:B------:R-:W-:Y:S01]  /*8b80*/  FMUL.FTZ R86, R56.reuse, R86 ;  /* 0x0000005638567220 */ /* 0x040fe20000410000 */
[----:B------:R-:W-:Y:S01]  /*8b90*/  F2FP.F16.E4M3.UNPACK_B R50, R51 ;  /* 0x00000033ff32723e */ /* 0x000fe200020006ff */
[-C--:B------:R-:W-:Y:S01]  /*8ba0*/  FFMA.FTZ R156, R56, R84.reuse, -R155 ;  /* 0x00000054389c7223 */ /* 0x080fe2000001089b */
[----:B------:R-:W-:Y:S01]  /*8bb0*/  F2FP.F16.E4M3.UNPACK_B R56, R55 ;  /* 0x00000037ff38723e */ /* 0x000fe200020006ff */
[----:B------:R-:W-:Y:S01]  /*8bc0*/  FFMA.FTZ R155, R53, R84, R86 ;  /* 0x00000054359b7223 */ /* 0x000fe20000010056 */
[----:B------:R-:W-:Y:S01]  /*8bd0*/  F2FP.F16.E4M3.UNPACK_B R51, R51.H1 ;  /* 0x00000033ff33723e */ /* 0x000fe200030006ff */
[----:B------:R-:W-:Y:S01]  /*8be0*/  FFMA.FTZ R151, R52, R63, -R147 ;  /* 0x0000003f34977223 */ /* 0x000fe20000010893 */
[----:B------:R-:W-:Y:S01]  /*8bf0*/  F2FP.F16.E4M3.UNPACK_B R55, R55.H1 ;  /* 0x00000037ff37723e */ /* 0x000fe200030006ff */
[----:B------:R-:W-:Y:S01]  /*8c00*/  FFMA.FTZ R154, R62, R63, R135 ;  /* 0x0000003f3e9a7223 */ /* 0x000fe20000010087 */
[----:B------:R-:W-:Y:S01]  /*8c10*/  F2FP.F16.E4M3.UNPACK_B R86, R49 ;  /* 0x00000031ff56723e */ /* 0x000fe200020006ff */
[----:B------:R-:W-:Y:S01]  /*8c20*/  HADD2.F32 R53, -RZ, R51.H0_H0 ;  /* 0x20000033ff357230 */ /* 0x000fe20000004100 */
[-C--:B------:R-:W-:Y:S01]  /*8c30*/  F2FP.F16.E4M3.UNPACK_B R49, R48.reuse ;  /* 0x00000030ff31723e */ /* 0x080fe200020006ff */
[----:B------:R-:W-:Y:S01]  /*8c40*/  HADD2.F32 R148, -RZ, R134.H0_H0 ;  /* 0x20000086ff947230 */ /* 0x000fe20000004100 */
[----:B------:R-:W-:Y:S01]  /*8c50*/  F2FP.F16.E4M3.UNPACK_B R63, R48.H1 ;  /* 0x00000030ff3f723e */ /* 0x000fe200030006ff */
[----:B------:R-:W-:Y:S01]  /*8c60*/  HADD2.F32 R48, -RZ, R55.H0_H0 ;  /* 0x20000037ff307230 */ /* 0x000fe20000004100 */
[----:B------:R-:W-:Y:S01]  /*8c70*/  F2FP.SATFINITE.E4M3.F32.PACK_AB_MERGE_C R151, R156, R151, RZ ;  /* 0x000000979c97723e */ /* 0x000fe200048070ff */
[----:B------:R-:W-:-:S02]  /*8c80*/  HADD2.F32 R62, -RZ, R56.H0_H0 ;  /* 0x20000038ff3e7230 */ /* 0x000fc40000004100 */
[-C--:B------:R-:W-:Y:S01]  /*8c90*/  FMUL.FTZ R159, R53, R148.reuse ;  /* 0x00000094359f7220 */ /* 0x080fe20000410000 */
[----:B------:R-:W-:Y:S02]  /*8ca0*/  HADD2.F32 R147, -RZ, R86.H0_H0 ;  /* 0x20000056ff937230 */ /* 0x000fe40000004100 */
[----:B------:R-:W-:Y:S01]  /*8cb0*/  FMUL.FTZ R158, R48, R148 ;  /* 0x00000094309e7220 */ /* 0x000fe20000410000 */
[----:B------:R-:W-:Y:S01]  /*8cc0*/  HADD2.F32 R84, -RZ, R63.H0_H0 ;  /* 0x2000003fff547230 */ /* 0x000fe20000004100 */
[----:B------:R-:W-:Y:S01]  /*8cd0*/  F2FP.SATFINITE.E4M3.F32.PACK_AB_MERGE_C R154, R155, R154, RZ ;  /* 0x0000009a9b9a723e */ /* 0x000fe200048070ff */
[----:B------:R-:W-:Y:S02]  /*8ce0*/  HADD2.F32 R52, -RZ, R50.H0_H0 ;  /* 0x20000032ff347230 */ /* 0x000fe40000004100 */
[----:B------:R-:W-:Y:S01]  /*8cf0*/  FMUL.FTZ R157, R62, R147 ;  /* 0x000000933e9d7220 */ /* 0x000fe20000410000 */
[----:B------:R-:W-:Y:S02]  /*8d00*/  HADD2.F32 R135, -RZ, R49.H0_H0 ;  /* 0x20000031ff877230 */ /* 0x000fe40000004100 */
[----:B------:R-:W-:Y:S01]  /*8d10*/  FFMA.FTZ R158, R53, R84, -R158 ;  /* 0x00000054359e7223 */ /* 0x000fe2000001089e */
[----:B------:R-:W-:-:S02]  /*8d20*/  HADD2.F32 R55, -RZ, R55.H1_H1 ;  /* 0x30000037ff377230 */ /* 0x000fc40000004100 */
[----:B------:R-:W-:Y:S01]  /*8d30*/  FFMA.FTZ R159, R48, R84, R159 ;  /* 0x00000054309f7223 */ /* 0x000fe2000001009f */
[----:B------:R-:W-:Y:S02]  /*8d40*/  HADD2.F32 R134, -RZ, R134.H1_H1 ;  /* 0x30000086ff867230 */ /* 0x000fe40000004100 */
[C---:B------:R-:W-:Y:S01]  /*8d50*/  FMUL.FTZ R147, R52.reuse, R147 ;  /* 0x0000009334937220 */ /* 0x040fe20000410000 */
[----:B------:R-:W-:Y:S02]  /*8d60*/  HADD2.F32 R51, -RZ, R51.H1_H1 ;  /* 0x30000033ff337230 */ /* 0x000fe40000004100 */
[----:B------:R-:W-:Y:S01]  /*8d70*/  FFMA.FTZ R157, R52, R135, -R157 ;  /* 0x00000087349d7223 */ /* 0x000fe2000001089d */
[----:B------:R-:W-:Y:S02]  /*8d80*/  HADD2.F32 R56, -RZ, R56.H1_H1 ;  /* 0x30000038ff387230 */ /* 0x000fe40000004100 */
[----:B------:R-:W-:Y:S01]  /*8d90*/  FMUL.FTZ R52, R55, R134 ;  /* 0x0000008637347220 */ /* 0x000fe20000410000 */
[----:B------:R-:W-:-:S02]  /*8da0*/  HADD2.F32 R53, -RZ, R86.H1_H1 ;  /* 0x30000056ff357230 */ /* 0x000fc40000004100 */
[C---:B------:R-:W-:Y:S01]  /*8db0*/  FMUL.FTZ R134, R51.reuse, R134 ;  /* 0x0000008633867220 */ /* 0x040fe20000410000 */
[----:B------:R-:W-:Y:S02]  /*8dc0*/  HADD2.F32 R48, -RZ, R63.H1_H1 ;  /* 0x3000003fff307230 */ /* 0x000fe40000004100 */
[----:B------:R-:W-:Y:S01]  /*8dd0*/  FFMA.FTZ R147, R62, R135, R147 ;  /* 0x000000873e937223 */ /* 0x000fe20000010093 */
[----:B------:R-:W-:Y:S02]  /*8de0*/  HADD2.F32 R50, -RZ, R50.H1_H1 ;  /* 0x30000032ff327230 */ /* 0x000fe40000004100 */
[-C--:B------:R-:W-:Y:S01]  /*8df0*/  FMUL.FTZ R63, R56, R53.reuse ;  /* 0x00000035383f7220 */ /* 0x080fe20000410000 */
[----:B------:R-:W-:Y:S02]  /*8e00*/  HADD2.F32 R49, -RZ, R49.H1_H1 ;  /* 0x30000031ff317230 */ /* 0x000fe40000004100 */
[-C--:B------:R-:W-:Y:S01]  /*8e10*/  FFMA.FTZ R51, R51, R48.reuse, -R52 ;  /* 0x0000003033337223 */ /* 0x080fe20000010834 */
[----:B------:R-:W-:Y:S01]  /*8e20*/  FFMA.FTZ R134, R55, R48, R134 ;  /* 0x0000003037867223 */ /* 0x000fe20000010086 */
[C---:B------:R-:W-:Y:S01]  /*8e30*/  FMUL.FTZ R53, R50.reuse, R53 ;  /* 0x0000003532357220 */ /* 0x040fe20000410000 */
[----:B------:R-:W-:Y:S01]  /*8e40*/  MOV R48, R59 ;  /* 0x0000003b00307202 */ /* 0x000fe20000000f00 */
[-C--:B------:R-:W-:Y:S01]  /*8e50*/  FFMA.FTZ R50, R50, R49.reuse, -R63 ;  /* 0x0000003132327223 */ /* 0x080fe2000001083f */
[----:B------:R-:W-:Y:S01]  /*8e60*/  F2FP.SATFINITE.E4M3.F32.PACK_AB_MERGE_C R51, R51, R158, RZ ;  /* 0x0000009e3333723e */ /* 0x000fe200048070ff */
[----:B------:R-:W-:Y:S01]  /*8e70*/  FFMA.FTZ R56, R56, R49, R53 ;  /* 0x0000003138387223 */ /* 0x000fe20000010035 */
[----:B------:R-:W-:Y:S01]  /*8e80*/  F2FP.SATFINITE.E4M3.F32.PACK_AB_MERGE_C R134, R134, R159, RZ ;  /* 0x0000009f8686723e */ /* 0x000fe200048070ff */
[----:B------:R-:W-:Y:S01]  /*8e90*/  IMAD.MOV.U32 R52, RZ, RZ, R58 ;  /* 0x000000ffff347224 */ /* 0x000fe200078e003a */
[----:B------:R-:W-:Y:S01]  /*8ea0*/  F2FP.SATFINITE.E4M3.F32.PACK_AB_MERGE_C R51, R50, R157, R51 ;  /* 0x0000009d3233723e */ /* 0x000fe20004807033 */
[----:B------:R-:W-:Y:S01]  /*8eb0*/  IMAD.MOV.U32 R50, RZ, RZ, R57 ;  /* 0x000000ffff327224 */ /* 0x000fe200078e0039 */
[----:B------:R-:W-:-:S02]  /*8ec0*/  F2FP.SATFINITE.E4M3.F32.PACK_AB_MERGE_C R49, R149, R60, R151 ;  /* 0x0000003c9531723e */ /* 0x000fc40004807097 */
[----:B------:R-:W-:Y:S02]  /*8ed0*/  F2FP.SATFINITE.E4M3.F32.PACK_AB_MERGE_C R53, R150, R61, R154 ;  /* 0x0000003d9635723e */ /* 0x000fe4000480709a */
[----:B------:R-:W-:-:S07]  /*8ee0*/  F2FP.SATFINITE.E4M3.F32.PACK_AB_MERGE_C R55, R56, R147, R134 ;  /* 0x000000933837723e */ /* 0x000fce0004807086 */
.L_x_353:
[----:B------:R-:W-:Y:S05]  /*8ef0*/  BSYNC B2 ;  /* 0x0000000000027941 */ /* 0x000fea0003800000 */
.L_x_352:
        /* <DEDUP_REMOVED lines=11> */
.L_x_351:
[----:B------:R-:W-:Y:S05]  /*8fb0*/  BSYNC B1 ;  /* 0x0000000000017941 */ /* 0x000fea0003800000 */
.L_x_350:
[----:B------:R-:W-:Y:S01]  /*8fc0*/  ISETP.GE.OR P3, PT, R233, R118, P0 ;  /* 0x00000076e900720c */ /* 0x000fe20000766670 */
[----:B------:R-:W-:-:S12]  /*8fd0*/  BSSY B1, `(.L_x_354) ;  /* 0x00000ff000017945 */ /* 0x000fd80003800000 */
[----:B------:R-:W-:Y:S05]  /*8fe0*/  @P3 BRA `(.L_x_355) ;  /* 0x0000000c00f43947 */ /* 0x000fea0003800000 */
[----:B-1-3--:R-:W3:Y:S01]  /*8ff0*/  LDL R50, [R1+0x1c] ;  /* 0x00001c0001327983 */ /* 0x00aee20000100800 */
        /* <DEDUP_REMOVED lines=13> */
[----:B------:R-:W-:Y:S02]  /*90d0*/  SHF.R.S32.HI R48, RZ, 0x1f, R49 ;  /* 0x0000001fff307819 */ /* 0x000fe40000011431 */
[----:B------:R-:W-:Y:S02]  /*90e0*/  SHF.L.U32 R61, R49, 0x4, RZ ;  /* 0x00000004313d7819 */ /* 0x000fe400000006ff */
[----:B------:R-:W-:Y:S02]  /*90f0*/  LEA.HI R48, R48, R49, RZ, 0x3 ;  /* 0x0000003130307211 */ /* 0x000fe400078f18ff */
[----:B------:R-:W-:-:S03]  /*9100*/  LOP3.LUT R49, R29, 0x70, R61, 0xf8, !PT ;  /* 0x000000701d317812 */ /* 0x000fc600078ef83d */
[----:B------:R-:W-:Y:S01]  /*9110*/  IMAD.SHL.U32 R48, R48, 0x800, RZ ;  /* 0x0000080030307824 */ /* 0x000fe200078e00ff */
[----:B------:R-:W-:-:S04]  /*9120*/  LOP3.LUT R49, R49, R26, RZ, 0x3c, !PT ;  /* 0x0000001a31317212 */ /* 0x000fc800078e3cff */
[----:B------:R-:W-:-:S04]  /*9130*/  LOP3.LUT R48, R48, 0xffffc000, RZ, 0xc0, !PT ;  /* 0xffffc00030307812 */ /* 0x000fc800078ec0ff */
[----:B---3--:R-:W-:Y:S01]  /*9140*/  IADD3 R49, R49, R48, R50 ;  /* 0x0000003031317210 */ /* 0x008fe20007ffe032 */
[----:B------:R-:W-:-:S04]  /*9150*/  IMAD R48, R232, 0x8000, R119 ;  /* 0x00008000e8307824 */ /* 0x000fc800078e0277 */
[----:B------:R-:W-:Y:S01]  /*9160*/  IMAD R50, R232, 0x8000, R49 ;  /* 0x00008000e8327824 */ /* 0x000fe200078e0231 */
[----:B------:R-:W-:-:S03]  /*9170*/  IADD3 R48, R19, R48, RZ ;  /* 0x0000003013307210 */ /* 0x000fc60007ffe0ff */
[----:B------:R-:W-:-:S03]  /*9180*/  IMAD.IADD R52, R19, 0x1, R50 ;  /* 0x0000000113347824 */ /* 0x000fc600078e0232 */
[----:B------:R-:W1:Y:S04]  /*9190*/  LDS.128 R48, [R48+0x28400] ;  /* 0x0284000030307984 */ /* 0x000e680000000c00 */
[----:B------:R-:W2:Y:S01]  /*91a0*/  LDS.128 R52, [R52+0x28400] ;  /* 0x0284000034347984 */ /* 0x000ea20000000c00 */
[----:B------:R-:W-:Y:S05]  /*91b0*/  @P2 BRA `(.L_x_357) ;  /* 0x0000000c00502947 */ /* 0x000fea0003800000 */
[--C-:B------:R-:W-:Y:S01]  /*91c0*/  SHF.R.U32.HI R60, RZ, 0x8, R65.reuse ;  /* 0x00000008ff3c7819 */ /* 0x100fe20000011641 */
[----:B--2---:R-:W-:Y:S01]  /*91d0*/  IMAD.MOV.U32 R66, RZ, RZ, R52 ;  /* 0x000000ffff427224 */ /* 0x004fe200078e0034 */
[----:B------:R-:W-:Y:S01]  /*91e0*/  LOP3.LUT R64, R65, 0xff0000ff, RZ, 0xc0, !PT ;  /* 0xff0000ff41407812 */ /* 0x000fe200078ec0ff */
[----:B-1----:R-:W-:Y:S01]  /*91f0*/  IMAD.MOV.U32 R63, RZ, RZ, R48 ;  /* 0x000000ffff3f7224 */ /* 0x002fe200078e0030 */
[----:B------:R-:W-:Y:S01]  /*9200*/  SHF.R.U32.HI R134, RZ, 0x10, R65 ;  /* 0x00000010ff867819 */ /* 0x000fe20000011641 */
[----:B------:R-:W-:Y:S01]  /*9210*/  IMAD.MOV.U32 R62, RZ, RZ, R54 ;  /* 0x000000ffff3e7224 */ /* 0x000fe200078e0036 */
[----:B------:R-:W-:Y:S01]  /*9220*/  SHF.L.U32 R65, R60, 0x8, RZ ;  /* 0x000000083c417819 */ /* 0x000fe200000006ff */
[----:B------:R-:W-:Y:S01]  /*9230*/  IMAD.MOV.U32 R60, RZ, RZ, R50 ;  /* 0x000000ffff3c7224 */ /* 0x000fe200078e0032 */
[----:B------:R-:W-:Y:S02]  /*9240*/  SHF.R.U32.HI R87, RZ, 0x8, R67 ;  /* 0x00000008ff577819 */ /* 0x000fe40000011643 */
[----:B------:R-:W-:Y:S01]  /*9250*/  LOP3.LUT R52, R64, 0xff00, R65, 0xf8, !PT ;  /* 0x0000ff0040347812 */ /* 0x000fe200078ef841 */
[----:B------:R-:W-:Y:S01]  /*9260*/  IMAD.U32 R65, R134, 0x10000, RZ ;  /* 0x0001000086417824 */ /* 0x000fe200078e00ff */
[----:B------:R-:W-:-:S02]  /*9270*/  LOP3.LUT R68, R67, 0xff0000ff, RZ, 0xc0, !PT ;  /* 0xff0000ff43447812 */ /* 0x000fc400078ec0ff */
[----:B------:R-:W-:Y:S01]  /*9280*/  SHF.R.U32.HI R86, RZ, 0x10, R67 ;  /* 0x00000010ff567819 */ /* 0x000fe20000011643 */
[----:B------:R-:W-:Y:S01]  /*9290*/  IMAD.SHL.U32 R67, R87, 0x100, RZ ;  /* 0x0000010057437824 */ /* 0x000fe200078e00ff */
[----:B------:R-:W-:Y:S02]  /*92a0*/  SHF.R.U32.HI R82, RZ, 0x8, R71 ;  /* 0x00000008ff527819 */ /* 0x000fe40000011647 */
[--C-:B------:R-:W-:Y:S02]  /*92b0*/  SHF.R.U32.HI R85, RZ, 0x8, R69.reuse ;  /* 0x00000008ff557819 */ /* 0x100fe40000011645 */
[----:B------:R-:W-:Y:S01]  /*92c0*/  LOP3.LUT R70, R69, 0xff0000ff, RZ, 0xc0, !PT ;  /* 0xff0000ff45467812 */ /* 0x000fe200078ec0ff */
[----:B------:R-:W-:Y:S01]  /*92d0*/  IMAD.SHL.U32 R50, R82, 0x100, RZ ;  /* 0x0000010052327824 */ /* 0x000fe200078e00ff */
[----:B------:R-:W-:Y:S02]  /*92e0*/  SHF.R.U32.HI R84, RZ, 0x10, R69 ;  /* 0x00000010ff547819 */ /* 0x000fe40000011645 */
[----:B------:R-:W-:Y:S01]  /*92f0*/  LOP3.LUT R52, R52, 0xff0000, R65, 0xf8, !PT ;  /* 0x00ff000034347812 */ /* 0x000fe200078ef841 */
[----:B------:R-:W-:Y:S01]  /*9300*/  IMAD.U32 R65, R86, 0x10000, RZ ;  /* 0x0001000056417824 */ /* 0x000fe200078e00ff */
[----:B------:R-:W-:-:S02]  /*9310*/  LOP3.LUT R81, R71, 0xff0000ff, RZ, 0xc0, !PT ;  /* 0xff0000ff47517812 */ /* 0x000fc400078ec0ff */
[----:B------:R-:W-:Y:S02]  /*9320*/  SHF.R.U32.HI R83, RZ, 0x10, R71 ;  /* 0x00000010ff537819 */ /* 0x000fe40000011647 */
[----:B------:R-:W-:Y:S02]  /*9330*/  SHF.L.U32 R69, R85, 0x8, RZ ;  /* 0x0000000855457819 */ /* 0x000fe400000006ff */
[----:B------:R-:W-:Y:S01]  /*9340*/  LOP3.LUT R48, R68, 0xff00, R67, 0xf8, !PT ;  /* 0x0000ff0044307812 */ /* 0x000fe200078ef843 */
[----:B------:R-:W-:Y:S01]  /*9350*/  IMAD.U32 R83, R83, 0x10000, RZ ;  /* 0x0001000053537824 */ /* 0x000fe200078e00ff */
[----:B------:R-:W-:Y:S02]  /*9360*/  F2FP.F16.E4M3.UNPACK_B R71, R145.H1 ;  /* 0x00000091ff47723e */ /* 0x000fe400030006ff */
[----:B------:R-:W-:Y:S02]  /*9370*/  F2FP.F16.E4M3.UNPACK_B R64, R63.H1 ;  /* 0x0000003fff40723e */ /* 0x000fe400030006ff */
[----:B------:R-:W-:-:S02]  /*9380*/  F2FP.F16.E4M3.UNPACK_B R67, R66.H1 ;  /* 0x00000042ff43723e */ /* 0x000fc400030006ff */
[----:B------:R-:W-:Y:S02]  /*9390*/  LOP3.LUT R54, R70, 0xff00, R69, 0xf8, !PT ;  /* 0x0000ff0046367812 */ /* 0x000fe400078ef845 */
[----:B------:R-:W-:Y:S01]  /*93a0*/  LOP3.LUT R82, R81, 0xff00, R50, 0xf8, !PT ;  /* 0x0000ff0051527812 */ /* 0x000fe200078ef832 */
[----:B------:R-:W-:Y:S01]  /*93b0*/  HADD2.F32 R50, -RZ, R71.H0_H0 ;  /* 0x20000047ff327230 */ /* 0x000fe20000004100 */
[----:B------:R-:W-:Y:S01]  /*93c0*/  LOP3.LUT R48, R48, 0xff0000, R65, 0xf8, !PT ;  /* 0x00ff000030307812 */ /* 0x000fe200078ef841 */
[----:B------:R-:W-:Y:S01]  /*93d0*/  HADD2.F32 R65, -RZ, R64.H0_H0 ;  /* 0x20000040ff417230 */ /* 0x000fe20000004100 */
[----:B------:R-:W-:Y:S01]  /*93e0*/  F2FP.F16.E4M3.UNPACK_B R69, R141.H1 ;  /* 0x0000008dff45723e */ /* 0x000fe200030006ff */
[----:B------:R-:W-:Y:S01]  /*93f0*/  HADD2.F32 R68, -RZ, R67.H0_H0 ;  /* 0x20000043ff447230 */ /* 0x000fe20000004100 */
[----:B------:R-:W-:Y:S01]  /*9400*/  SHF.L.U32 R81, R84, 0x10, RZ ;  /* 0x0000001054517819 */ /* 0x000fe200000006ff */
[----:B------:R-:W-:Y:S02]  /*9410*/  HADD2.F32 R71, -RZ, R71.H1_H1 ;  /* 0x30000047ff477230 */ /* 0x000fe40000004100 */
[----:B------:R-:W-:Y:S01]  /*9420*/  FMUL.FTZ R85, R65, R50 ;  /* 0x0000003241557220 */ /* 0x000fe20000410000 */
[----:B------:R-:W-:-:S02]  /*9430*/  HADD2.F32 R70, -RZ, R69.H0_H0 ;  /* 0x20000045ff467230 */ /* 0x000fc40000004100 */
[----:B------:R-:W-:Y:S01]  /*9440*/  FMUL.FTZ R84, R68, R50 ;  /* 0x0000003244547220 */ /* 0x000fe20000410000 */
[----:B------:R-:W-:Y:S01]  /*9450*/  LOP3.LUT R50, R82, 0xff0000, R83, 0xf8, !PT ;  /* 0x00ff000052327812 */ /* 0x000fe200078ef853 */
[----:B------:R-:W-:Y:S01]  /*9460*/  HADD2.F32 R69, -RZ, R69.H1_H1 ;  /* 0x30000045ff457230 */ /* 0x000fe20000004100 */
[----:B------:R-:W-:Y:S01]  /*9470*/  F2FP.F16.E4M3.UNPACK_B R145, R145 ;  /* 0x00000091ff91723e */ /* 0x000fe200020006ff */
[-C--:B------:R-:W-:Y:S01]  /*9480*/  FFMA.FTZ R85, R68, R70.reuse, R85 ;  /* 0x0000004644557223 */ /* 0x080fe20000010055 */
[----:B------:R-:W-:Y:S01]  /*9490*/  FFMA.FTZ R83, R65, R70, -R84 ;  /* 0x0000004641537223 */ /* 0x000fe20000010854 */
[----:B------:R-:W-:Y:S01]  /*94a0*/  HADD2.F32 R68, -RZ, R67.H1_H1 ;  /* 0x30000043ff447230 */ /* 0x000fe20000004100 */
[----:B------:R-:W-:Y:S01]  /*94b0*/  F2FP.F16.E4M3.UNPACK_B R66, R66 ;  /* 0x00000042ff42723e */ /* 0x000fe200020006ff */
[----:B------:R-:W-:Y:S01]  /*94c0*/  HADD2.F32 R65, -RZ, R64.H1_H1 ;  /* 0x30000040ff417230 */ /* 0x000fe20000004100 */
[----:B------:R-:W-:Y:S01]  /*94d0*/  F2FP.F16.E4M3.UNPACK_B R63, R63 ;  /* 0x0000003fff3f723e */ /* 0x000fe200020006ff */
[----:B------:R-:W-:-:S02]  /*94e0*/  HADD2.F32 R70, -RZ, R145.H0_H0 ;  /* 0x20000091ff467230 */ /* 0x000fc40000004100 */
[C---:B------:R-:W-:Y:S01]  /*94f0*/  FMUL.FTZ R82, R68.reuse, R71 ;  /* 0x0000004744527220 */ /* 0x040fe20000410000 */
[----:B------:R-:W-:Y:S01]  /*9500*/  F2FP.F16.E4M3.UNPACK_B R141, R141 ;  /* 0x0000008dff8d723e */ /* 0x000fe200020006ff */
[C---:B------:R-:W-:Y:S01]  /*9510*/  FMUL.FTZ R71, R65.reuse, R71 ;  /* 0x0000004741477220 */ /* 0x040fe20000410000 */
[----:B------:R-:W-:Y:S02]  /*9520*/  HADD2.F32 R67, -RZ, R66.H0_H0 ;  /* 0x20000042ff437230 */ /* 0x000fe40000004100 */
[-C--:B------:R-:W-:Y:S01]  /*9530*/  FFMA.FTZ R86, R65, R69.reuse, -R82 ;  /* 0x0000004541567223 */ /* 0x080fe20000010852 */
[----:B------:R-:W-:Y:S02]  /*9540*/  HADD2.F32 R64, -RZ, R63.H0_H0 ;  /* 0x2000003fff407230 */ /* 0x000fe40000004100 */
[----:B------:R-:W-:Y:S01]  /*9550*/  FFMA.FTZ R134, R68, R69, R71 ;  /* 0x0000004544867223 */ /* 0x000fe20000010047 */
[----:B------:R-:W-:Y:S02]  /*9560*/  HADD2.F32 R65, -RZ, R141.H0_H0 ;  /* 0x2000008dff417230 */ /* 0x000fe40000004100 */
[----:B------:R-:W-:Y:S01]  /*9570*/  FMUL.FTZ R69, R67, R70 ;  /* 0x0000004643457220 */ /* 0x000fe20000410000 */
[----:B------:R-:W-:-:S02]  /*9580*/  HADD2.F32 R145, -RZ, R145.H1_H1 ;  /* 0x30000091ff917230 */ /* 0x000fc40000004100 */
[----:B------:R-:W-:Y:S01]  /*9590*/  FMUL.FTZ R70, R64, R70 ;  /* 0x0000004640467220 */ /* 0x000fe20000410000 */
[----:B------:R-:W-:Y:S01]  /*95a0*/  HADD2.F32 R66, -RZ, R66.H1_H1 ;  /* 0x30000042ff427230 */ /* 0x000fe20000004100 */
[----:B------:R-:W-:Y:S01]  /*95b0*/  LOP3.LUT R54, R54, 0xff0000, R81, 0xf8, !PT ;  /* 0x00ff000036367812 */ /* 0x000fe200078ef851 */
[----:B------:R-:W-:Y:S02]  /*95c0*/  HADD2.F32 R63, -RZ, R63.H1_H1 ;  /* 0x3000003fff3f7230 */ /* 0x000fe40000004100 */
[-C--:B------:R-:W-:Y:S01]  /*95d0*/  FFMA.FTZ R71, R64, R65.reuse, -R69 ;  /* 0x0000004140477223 */ /* 0x080fe20000010845 */
[----:B------:R-:W-:Y:S02]  /*95e0*/  HADD2.F32 R141, -RZ, R141.H1_H1 ;  /* 0x3000008dff8d7230 */ /* 0x000fe40000004100 */
[----:B------:R-:W-:Y:S01]  /*95f0*/  FFMA.FTZ R81, R67, R65, R70 ;  /* 0x0000004143517223 */ /* 0x000fe20000010046 */
        /* <DEDUP_REMOVED lines=25> */
[----:B------:R-:W-:Y:S01]  /*9790*/  FFMA.FTZ R66, R63, R68, -R64 ;  /* 0x000000443f427223 */ /* 0x000fe20000010840 */
[----:B------:R-:W-:Y:S01]  /*97a0*/  F2FP.F16.E4M3.UNPACK_B R63, R62 ;  /* 0x0000003eff3f723e */ /* 0x000fe200020006ff */
[--C-:B------:R-:W-:Y:S02]  /*97b0*/  HADD2.F32 R67, -RZ, R146.reuse.H0_H0 ;  /* 0x20000092ff437230 */ /* 0x100fe40000004100 */
[----:B------:R-:W-:Y:S01]  /*97c0*/  FFMA.FTZ R145, R65, R68, R70 ;  /* 0x0000004441917223 */ /* 0x000fe20000010046 */
[----:B------:R-:W-:Y:S01]  /*97d0*/  HADD2.F32 R146, -RZ, R146.H1_H1 ;  /* 0x30000092ff927230 */ /* 0x000fe20000004100 */
[----:B------:R-:W-:Y:S01]  /*97e0*/  F2FP.F16.E4M3.UNPACK_B R70, R54 ;  /* 0x00000036ff46723e */ /* 0x000fe200020006ff */
[--C-:B------:R-:W-:Y:S01]  /*97f0*/  HADD2.F32 R64, -RZ, R63.reuse.H0_H0 ;  /* 0x2000003fff407230 */ /* 0x100fe20000004100 */
[----:B------:R-:W-:Y:S01]  /*9800*/  F2FP.SATFINITE.E4M3.F32.PACK_AB_MERGE_C R66, R66, R141, RZ ;  /* 0x0000008d4242723e */ /* 0x000fe200048070ff */
[----:B------:R-:W-:Y:S01]  /*9810*/  HADD2.F32 R62, -RZ, R60.H0_H0 ;  /* 0x2000003cff3e7230 */ /* 0x000fe20000004100 */
[----:B------:R-:W-:Y:S01]  /*9820*/  F2FP.SATFINITE.E4M3.F32.PACK_AB_MERGE_C R145, R145, R148, RZ ;  /* 0x000000949191723e */ /* 0x000fe200048070ff */
[----:B------:R-:W-:-:S02]  /*9830*/  HADD2.F32 R63, -RZ, R63.H1_H1 ;  /* 0x3000003fff3f7230 */ /* 0x000fc40000004100 */
[-C--:B------:R-:W-:Y:S01]  /*9840*/  FMUL.FTZ R69, R64, R67.reuse ;  /* 0x0000004340457220 */ /* 0x080fe20000410000 */
[----:B------:R-:W-:Y:S02]  /*9850*/  HADD2.F32 R60, -RZ, R60.H1_H1 ;  /* 0x3000003cff3c7230 */ /* 0x000fe40000004100 */
[----:B------:R-:W-:Y:S01]  /*9860*/  FMUL.FTZ R67, R62, R67 ;  /* 0x000000433e437220 */ /* 0x000fe20000410000 */
[--C-:B------:R-:W-:Y:S02]  /*9870*/  HADD2.F32 R65, -RZ, R143.reuse.H0_H0 ;  /* 0x2000008fff417230 */ /* 0x100fe40000004100 */
[CC--:B------:R-:W-:Y:S01]  /*9880*/  FMUL.FTZ R135, R63.reuse, R146.reuse ;  /* 0x000000923f877220 */ /* 0x0c0fe20000410000 */
[----:B------:R-:W-:Y:S02]  /*9890*/  HADD2.F32 R143, -RZ, R143.H1_H1 ;  /* 0x3000008fff8f7230 */ /* 0x000fe40000004100 */
[----:B------:R-:W-:Y:S01]  /*98a0*/  FMUL.FTZ R146, R60, R146 ;  /* 0x000000923c927220 */ /* 0x000fe20000410000 */
[-C--:B------:R-:W-:Y:S01]  /*98b0*/  FFMA.FTZ R87, R64, R65.reuse, R67 ;  /* 0x0000004140577223 */ /* 0x080fe20000010043 */
[----:B------:R-:W-:Y:S01]  /*98c0*/  FFMA.FTZ R62, R62, R65, -R69 ;  /* 0x000000413e3e7223 */ /* 0x000fe20000010845 */
[-C--:B------:R-:W-:Y:S01]  /*98d0*/  FFMA.FTZ R135, R60, R143.reuse, -R135 ;  /* 0x0000008f3c877223 */ /* 0x080fe20000010887 */
[----:B------:R-:W-:Y:S01]  /*98e0*/  FFMA.FTZ R60, R63, R143, R146 ;  /* 0x0000008f3f3c7223 */ /* 0x000fe20000010092 */
[----:B------:R-:W-:-:S02]  /*98f0*/  F2FP.SATFINITE.E4M3.F32.PACK_AB_MERGE_C R63, R134, R85, RZ ;  /* 0x00000055863f723e */ /* 0x000fc400048070ff */
[----:B------:R-:W-:Y:S02]  /*9900*/  F2FP.F16.E4M3.UNPACK_B R67, R53 ;  /* 0x00000035ff43723e */ /* 0x000fe400020006ff */
[----:B------:R-:W-:Y:S02]  /*9910*/  F2FP.F16.E4M3.UNPACK_B R65, R49 ;  /* 0x00000031ff41723e */ /* 0x000fe400020006ff */
[----:B------:R-:W-:Y:S01]  /*9920*/  F2FP.SATFINITE.E4M3.F32.PACK_AB_MERGE_C R63, R84, R81, R63 ;  /* 0x00000051543f723e */ /* 0x000fe2000480703f */
[--C-:B------:R-:W-:Y:S01]  /*9930*/  HADD2.F32 R68, -RZ, R67.reuse.H0_H0 ;  /* 0x20000043ff447230 */ /* 0x100fe20000004100 */
[----:B------:R-:W-:Y:S01]  /*9940*/  F2FP.SATFINITE.E4M3.F32.PACK_AB_MERGE_C R64, R86, R83, RZ ;  /* 0x000000535640723e */ /* 0x000fe200048070ff */
[----:B------:R-:W-:Y:S01]  /*9950*/  HADD2.F32 R81, -RZ, R70.H0_H0 ;  /* 0x20000046ff517230 */ /* 0x000fe20000004100 */
[----:B------:R-:W-:Y:S01]  /*9960*/  F2FP.F16.E4M3.UNPACK_B R69, R52 ;  /* 0x00000034ff45723e */ /* 0x000fe200020006ff */
[----:B------:R-:W-:Y:S01]  /*9970*/  HADD2.F32 R67, -RZ, R67.H1_H1 ;  /* 0x30000043ff437230 */ /* 0x000fe20000004100 */
[----:B------:R-:W-:Y:S01]  /*9980*/  F2FP.SATFINITE.E4M3.F32.PACK_AB_MERGE_C R62, R135, R62, R66 ;  /* 0x0000003e873e723e */ /* 0x000fe20004807042 */
[----:B------:R-:W-:Y:S01]  /*9990*/  HADD2.F32 R66, -RZ, R65.H0_H0 ;  /* 0x20000041ff427230 */ /* 0x000fe20000004100 */
[----:B------:R-:W-:Y:S01]  /*99a0*/  F2FP.SATFINITE.E4M3.F32.PACK_AB_MERGE_C R64, R82, R71, R64 ;  /* 0x000000475240723e */ /* 0x000fe20004807040 */
[----:B------:R-:W-:-:S02]  /*99b0*/  HADD2.F32 R71, -RZ, R69.H0_H0 ;  /* 0x20000045ff477230 */ /* 0x000fc40000004100 */
[-C--:B------:R-:W-:Y:S01]  /*99c0*/  FMUL.FTZ R83, R68, R81.reuse ;  /* 0x0000005144537220 */ /* 0x080fe20000410000 */
[----:B------:R-:W-:Y:S02]  /*99d0*/  HADD2.F32 R70, -RZ, R70.H1_H1 ;  /* 0x30000046ff467230 */ /* 0x000fe40000004100 */
[C---:B------:R-:W-:Y:S01]  /*99e0*/  FMUL.FTZ R81, R66.reuse, R81 ;  /* 0x0000005142517220 */ /* 0x040fe20000410000 */
[----:B------:R-:W-:Y:S02]  /*99f0*/  HADD2.F32 R65, -RZ, R65.H1_H1 ;  /* 0x30000041ff417230 */ /* 0x000fe40000004100 */
[----:B------:R-:W-:Y:S01]  /*9a00*/  FFMA.FTZ R83, R66, R71, -R83 ;  /* 0x0000004742537223 */ /* 0x000fe20000010853 */
[----:B------:R-:W-:Y:S01]  /*9a10*/  F2FP.F16.E4M3.UNPACK_B R66, R53.H1 ;  /* 0x00000035ff42723e */ /* 0x000fe200030006ff */
[----:B------:R-:W-:Y:S01]  /*9a20*/  FFMA.FTZ R82, R68, R71, R81 ;  /* 0x0000004744527223 */ /* 0x000fe20000010051 */
[----:B------:R-:W-:Y:S02]  /*9a30*/  HADD2.F32 R68, -RZ, R69.H1_H1 ;  /* 0x30000045ff447230 */ /* 0x000fe40000004100 */
[-C--:B------:R-:W-:Y:S01]  /*9a40*/  FMUL.FTZ R84, R67, R70.reuse ;  /* 0x0000004643547220 */ /* 0x080fe20000410000 */
[----:B------:R-:W-:Y:S01]  /*9a50*/  FMUL.FTZ R70, R65, R70 ;  /* 0x0000004641467220 */ /* 0x000fe20000410000 */
[----:B------:R-:W-:-:S02]  /*9a60*/  F2FP.F16.E4M3.UNPACK_B R49, R49.H1 ;  /* 0x00000031ff31723e */ /* 0x000fc400030006ff */
[----:B------:R-:W-:Y:S01]  /*9a70*/  FFMA.FTZ R84, R65, R68, -R84 ;  /* 0x0000004441547223 */ /* 0x000fe20000010854 */
[----:B------:R-:W-:Y:S01]  /*9a80*/  F2FP.F16.E4M3.UNPACK_B R65, R54.H1 ;  /* 0x00000036ff41723e */ /* 0x000fe200030006ff */
[----:B------:R-:W-:Y:S01]  /*9a90*/  FFMA.FTZ R85, R67, R68, R70 ;  /* 0x0000004443557223 */ /* 0x000fe20000010046 */
[--C-:B------:R-:W-:Y:S01]  /*9aa0*/  HADD2.F32 R54, -RZ, R66.reuse.H0_H0 ;  /* 0x20000042ff367230 */ /* 0x100fe20000004100 */
[----:B------:R-:W-:Y:S01]  /*9ab0*/  F2FP.F16.E4M3.UNPACK_B R52, R52.H1 ;  /* 0x00000034ff34723e */ /* 0x000fe200030006ff */
[----:B------:R-:W-:Y:S01]  /*9ac0*/  HADD2.F32 R53, -RZ, R49.H0_H0 ;  /* 0x20000031ff357230 */ /* 0x000fe20000004100 */
[----:B------:R-:W-:Y:S01]  /*9ad0*/  F2FP.SATFINITE.E4M3.F32.PACK_AB_MERGE_C R60, R60, R87, R145 ;  /* 0x000000573c3c723e */ /* 0x000fe20004807091 */
[--C-:B------:R-:W-:Y:S01]  /*9ae0*/  HADD2.F32 R67, -RZ, R65.reuse.H0_H0 ;  /* 0x20000041ff437230 */ /* 0x100fe20000004100 */
[----:B------:R-:W-:Y:S01]  /*9af0*/  F2FP.F16.E4M3.UNPACK_B R69, R50 ;  /* 0x00000032ff45723e */ /* 0x000fe200020006ff */
[----:B------:R-:W-:Y:S02]  /*9b00*/  HADD2.F32 R66, -RZ, R66.H1_H1 ;  /* 0x30000042ff427230 */ /* 0x000fe40000004100 */
[----:B------:R-:W-:-:S02]  /*9b10*/  HADD2.F32 R68, -RZ, R65.H1_H1 ;  /* 0x30000041ff447230 */ /* 0x000fc40000004100 */
[-C--:B------:R-:W-:Y:S01]  /*9b20*/  FMUL.FTZ R70, R54, R67.reuse ;  /* 0x0000004336467220 */ /* 0x080fe20000410000 */
[--C-:B------:R-:W-:Y:S02]  /*9b30*/  HADD2.F32 R65, -RZ, R52.reuse.H0_H0 ;  /* 0x20000034ff417230 */ /* 0x100fe40000004100 */
[C---:B------:R-:W-:Y:S01]  /*9b40*/  FMUL.FTZ R67, R53.reuse, R67 ;  /* 0x0000004335437220 */ /* 0x040fe20000410000 */
[----:B------:R-:W-:Y:S02]  /*9b50*/  HADD2.F32 R49, -RZ, R49.H1_H1 ;  /* 0x30000031ff317230 */ /* 0x000fe40000004100 */
[-C--:B------:R-:W-:Y:S01]  /*9b60*/  FMUL.FTZ R134, R66, R68.reuse ;  /* 0x0000004442867220 */ /* 0x080fe20000410000 */
[----:B------:R-:W-:Y:S02]  /*9b70*/  HADD2.F32 R52, -RZ, R52.H1_H1 ;  /* 0x30000034ff347230 */ /* 0x000fe40000004100 */
[----:B------:R-:W-:Y:S01]  /*9b80*/  FFMA.FTZ R87, R54, R65, R67 ;  /* 0x0000004136577223 */ /* 0x000fe20000010043 */
[----:B------:R-:W-:Y:S01]  /*9b90*/  F2FP.F16.E4M3.UNPACK_B R54, R55 ;  /* 0x00000037ff36723e */ /* 0x000fe200020006ff */
[----:B------:R-:W-:Y:S01]  /*9ba0*/  FFMA.FTZ R86, R53, R65, -R70 ;  /* 0x0000004135567223 */ /* 0x000fe20000010846 */
[C---:B------:R-:W-:Y:S01]  /*9bb0*/  FMUL.FTZ R53, R49.reuse, R68 ;  /* 0x0000004431357220 */ /* 0x040fe20000410000 */
[----:B------:R-:W-:Y:S01]  /*9bc0*/  FFMA.FTZ R135, R49, R52, -R134 ;  /* 0x0000003431877223 */ /* 0x000fe20000010886 */
[----:B------:R-:W-:Y:S01]  /*9bd0*/  F2FP.F16.E4M3.UNPACK_B R49, R51 ;  /* 0x00000033ff31723e */ /* 0x000fe200020006ff */
[----:B------:R-:W-:Y:S01]  /*9be0*/  HADD2.F32 R65, -RZ, R54.H0_H0 ;  /* 0x20000036ff417230 */ /* 0x000fe20000004100 */
[----:B------:R-:W-:Y:S01]  /*9bf0*/  F2FP.F16.E4M3.UNPACK_B R55, R55.H1 ;  /* 0x00000037ff37723e */ /* 0x000fe200030006ff */
[----:B------:R-:W-:Y:S01]  /*9c00*/  HADD2.F32 R71, -RZ, R69.H0_H0 ;  /* 0x20000045ff477230 */ /* 0x000fe20000004100 */
[----:B------:R-:W-:Y:S01]  /*9c10*/  F2FP.F16.E4M3.UNPACK_B R70, R50.H1 ;  /* 0x00000032ff46723e */ /* 0x000fe200030006ff */
[----:B------:R-:W-:Y:S01]  /*9c20*/  FFMA.FTZ R134, R66, R52, R53 ;  /* 0x0000003442867223 */ /* 0x000fe20000010035 */
        /* <DEDUP_REMOVED lines=11> */
[----:B------:R-:W-:Y:S02]  /*9ce0*/  HADD2.F32 R55, -RZ, R55.H1_H1 ;  /* 0x30000037ff377230 */ /* 0x000fe40000004100 */
[----:B------:R-:W-:Y:S01]  /*9cf0*/  FMUL.FTZ R81, R53, R81 ;  /* 0x0000005135517220 */ /* 0x000fe20000410000 */
[----:B------:R-:W-:-:S02]  /*9d00*/  HADD2.F32 R70, -RZ, R70.H1_H1 ;  /* 0x30000046ff467230 */ /* 0x000fc40000004100 */
[-C--:B------:R-:W-:Y:S01]  /*9d10*/  FFMA.FTZ R141, R52, R67.reuse, -R141 ;  /* 0x00000043348d7223 */ /* 0x080fe2000001088d */
[----:B------:R-:W-:Y:S02]  /*9d20*/  HADD2.F32 R51, -RZ, R51.H1_H1 ;  /* 0x30000033ff337230 */ /* 0x000fe40000004100 */
        /* <DEDUP_REMOVED lines=10> */
[CC--:B------:R-:W-:Y:S01]  /*9dd0*/  FMUL.FTZ R48, R54.reuse, R69.reuse ;  /* 0x0000004536307220 */ /* 0x0c0fe20000410000 */
[----:B------:R-:W-:Y:S02]  /*9de0*/  HADD2.F32 R50, -RZ, R50.H1_H1 ;  /* 0x30000032ff327230 */ /* 0x000fe40000004100 */
[-C--:B------:R-:W-:Y:S01]  /*9df0*/  FFMA.FTZ R51, R51, R66.reuse, -R52 ;  /* 0x0000004233337223 */ /* 0x080fe20000010834 */
[----:B------:R-:W-:Y:S01]  /*9e00*/  FFMA.FTZ R70, R55, R66, R70 ;  /* 0x0000004237467223 */ /* 0x000fe20000010046 */
[----:B------:R-:W-:Y:S01]  /*9e10*/  FMUL.FTZ R69, R49, R69 ;  /* 0x0000004531457220 */ /* 0x000fe20000410000 */
[----:B------:R-:W-:Y:S01]  /*9e20*/  F2FP.SATFINITE.E4M3.F32.PACK_AB_MERGE_C R86, R135, R86, RZ ;  /* 0x000000568756723e */ /* 0x000fe200048070ff */
[----:B------:R-:W-:Y:S01]  /*9e30*/  FFMA.FTZ R48, R49, R50, -R48 ;  /* 0x0000003231307223 */ /* 0x000fe20000010830 */
[----:B------:R-:W-:Y:S01]  /*9e40*/  F2FP.SATFINITE.E4M3.F32.PACK_AB_MERGE_C R51, R51, R148, RZ ;  /* 0x000000943333723e */ /* 0x000fe200048070ff */
[----:B------:R-:W-:Y:S01]  /*9e50*/  FFMA.FTZ R69, R54, R50, R69 ;  /* 0x0000003236457223 */ /* 0x000fe20000010045 */
[----:B------:R-:W-:Y:S01]  /*9e60*/  F2FP.SATFINITE.E4M3.F32.PACK_AB_MERGE_C R87, R134, R87, RZ ;  /* 0x000000578657723e */ /* 0x000fe200048070ff */
[----:B------:R-:W-:Y:S01]  /*9e70*/  IMAD.MOV.U32 R52, RZ, RZ, R63 ;  /* 0x000000ffff347224 */ /* 0x000fe200078e003f */
[----:B------:R-:W-:Y:S01]  /*9e80*/  F2FP.SATFINITE.E4M3.F32.PACK_AB_MERGE_C R70, R70, R81, RZ ;  /* 0x000000514646723e */ /* 0x000fe200048070ff */
[----:B------:R-:W-:Y:S01]  /*9e90*/  IMAD.MOV.U32 R54, RZ, RZ, R60 ;  /* 0x000000ffff367224 */ /* 0x000fe200078e003c */
[----:B------:R-:W-:Y:S01]  /*9ea0*/  F2FP.SATFINITE.E4M3.F32.PACK_AB_MERGE_C R51, R48, R141, R51 ;  /* 0x0000008d3033723e */ /* 0x000fe20004807033 */
[----:B------:R-:W-:Y:S01]  /*9eb0*/  IMAD.MOV.U32 R48, RZ, RZ, R64 ;  /* 0x000000ffff307224 */ /* 0x000fe200078e0040 */
[----:B------:R-:W-:-:S02]  /*9ec0*/  F2FP.SATFINITE.E4M3.F32.PACK_AB_MERGE_C R49, R84, R83, R86 ;  /* 0x000000535431723e */ /* 0x000fc40004807056 */
[----:B------:R-:W-:Y:S02]  /*9ed0*/  F2FP.SATFINITE.E4M3.F32.PACK_AB_MERGE_C R53, R85, R82, R87 ;  /* 0x000000525535723e */ /* 0x000fe40004807057 */
[----:B------:R-:W-:Y:S02]  /*9ee0*/  F2FP.SATFINITE.E4M3.F32.PACK_AB_MERGE_C R55, R69, R146, R70 ;  /* 0x000000924537723e */ /* 0x000fe40004807046 */
[----:B------:R-:W-:-:S07]  /*9ef0*/  MOV R50, R62 ;  /* 0x0000003e00327202 */ /* 0x000fce0000000f00 */
.L_x_357:
[----:B------:R-:W-:Y:S05]  /*9f00*/  BSYNC B2 ;  /* 0x0000000000027941 */ /* 0x000fea0003800000 */
.L_x_356:
        /* <DEDUP_REMOVED lines=11> */
.L_x_355:
[----:B------:R-:W-:Y:S05]  /*9fc0*/  BSYNC B1 ;  /* 0x0000000000017941 */ /* 0x000fea0003800000 */
.L_x_354:
[C---:B------:R-:W-:Y:S01]  /*9fd0*/  ISETP.GE.OR P3, PT, R235.reuse, R118, P0 ;  /* 0x00000076eb00720c */ /* 0x040fe20000766670 */
[----:B--2---:R-:W-:Y:S01]  /*9fe0*/  IMAD.WIDE.U32 R128, R235, R130, R128 ;  /* 0x00000082eb807225 */ /* 0x004fe200078e0080 */
[----:B-1-34-:R-:W-:-:S05]  /*9ff0*/  SHF.R.S32.HI R49, RZ, 0x1f, R235 ;  /* 0x0000001fff317819 */ /* 0x01afca00000114eb */
[----:B------:R-:W-:-:S04]  /*a000*/  IMAD R48, R49, R130, RZ ;  /* 0x0000008231307224 */ /* 0x000fc800078e02ff */
[----:B------:R-:W-:Y:S02]  /*a010*/  IMAD R61, R235, R131, R48 ;  /* 0x00000083eb3d7224 */ /* 0x000fe400078e0230 */
[----:B------:R-:W-:Y:S05]  /*a020*/  @P3 BRA `(.L_x_336) ;  /* 0x00000014002c3947 */ /* 0x000fea0003800000 */
[----:B------:R-:W2:Y:S01]  /*a030*/  LDL R50, [R1+0x18] ;  /* 0x0000180001327983 */ /* 0x000ea20000100800 */
[----:B------:R-:W1:Y:S01]  /*a040*/  LDC.64 R56, c[0x0][0x2d8] ;  /* 0x0000b600ff387b82 */ /* 0x000e620000000a00 */
[----:B------:R-:W-:Y:S01]  /*a050*/  ISETP.NE.AND P6, PT, R0, RZ, PT ;  /* 0x000000ff0000720c */ /* 0x000fe20003fc5270 */
[----:B------:R-:W-:Y:S01]  /*a060*/  IMAD.IADD R61, R129, 0x1, R61 ;  /* 0x00000001813d7824 */ /* 0x000fe200078e023d */
[----:B------:R-:W-:Y:S01]  /*a070*/  IADD3 R59, P3, P4, R100, R128, R38 ;  /* 0x00000080643b7210 */ /* 0x000fe20007c7e026 */
[----:B------:R-:W-:Y:S01]  /*a080*/  BSSY B1, `(.L_x_358) ;  /* 0x00000eb000017945 */ /* 0x000fe20003800000 */
[----:B------:R-:W-:Y:S02]  /*a090*/  SEL R144, R123, R144, !P6 ;  /* 0x000000907b907207 */ /* 0x000fe40007000000 */
[----:B------:R-:W-:Y:S02]  /*a0a0*/  IADD3.X R48, R36, R61, R105, P3, P4 ;  /* 0x0000003d24307210 */ /* 0x000fe40001fe8469 */
[----:B------:R-:W-:-:S04]  /*a0b0*/  SHF.R.S32.HI R49, RZ, 0x1f, R144 ;  /* 0x0000001fff317819 */ /* 0x000fc80000011490 */
[----:B------:R-:W-:-:S04]  /*a0c0*/  LEA.HI R49, R49, R144, RZ, 0x5 ;  /* 0x0000009031317211 */ /* 0x000fc800078f28ff */
[----:B------:R-:W-:-:S04]  /*a0d0*/  LEA.HI.SX32 R49, R49, R104, 0x1b ;  /* 0x0000006831317211 */ /* 0x000fc800078fdaff */
[----:B------:R-:W-:Y:S02]  /*a0e0*/  SHF.L.U32 R63, R49, 0x4, RZ ;  /* 0x00000004313f7819 */ /* 0x000fe400000006ff */
[----:B-1----:R-:W-:-:S05]  /*a0f0*/  IADD3 R58, P3, R59, R56, RZ ;  /* 0x000000383b3a7210 */ /* 0x002fca0007f7e0ff */
[----:B------:R-:W-:Y:S01]  /*a100*/  IMAD.X R59, R48, 0x1, R57, P3 ;  /* 0x00000001303b7824 */ /* 0x000fe200018e0639 */
[----:B------:R-:W-:-:S04]  /*a110*/  SHF.R.S32.HI R48, RZ, 0x1f, R49 ;  /* 0x0000001fff307819 */ /* 0x000fc80000011431 */
[----:B------:R-:W-:Y:S02]  /*a120*/  LEA.HI R49, R48, R49, RZ, 0x3 ;  /* 0x0000003130317211 */ /* 0x000fe400078f18ff */
[----:B------:R-:W-:-:S03]  /*a130*/  LOP3.LUT R48, R28, 0x70, R63, 0xf8, !PT ;  /* 0x000000701c307812 */ /* 0x000fc600078ef83f */
[----:B------:R-:W-:Y:S01]  /*a140*/  IMAD.SHL.U32 R49, R49, 0x800, RZ ;  /* 0x0000080031317824 */ /* 0x000fe200078e00ff */
[----:B------:R-:W-:-:S04]  /*a150*/  LOP3.LUT R48, R48, R21, RZ, 0x3c, !PT ;  /* 0x0000001530307212 */ /* 0x000fc800078e3cff */
[----:B------:R-:W-:-:S04]  /*a160*/  LOP3.LUT R49, R49, 0xffffc000, RZ, 0xc0, !PT ;  /* 0xffffc00031317812 */ /* 0x000fc800078ec0ff */
[----:B--2---:R-:W-:Y:S01]  /*a170*/  IADD3 R49, R48, R49, R50 ;  /* 0x0000003130317210 */ /* 0x004fe20007ffe032 */
        /* <DEDUP_REMOVED lines=8> */
[----:B-1----:R-:W-:Y:S01]  /*a200*/  IMAD.MOV.U32 R60, RZ, RZ, R48 ;  /* 0x000000ffff3c7224 */ /* 0x002fe200078e0030 */
[----:B------:R-:W-:Y:S01]  /*a210*/  SHF.R.U32.HI R72, RZ, 0x10, R73 ;  /* 0x00000010ff487819 */ /* 0x000fe20000011649 */
[----:B--2---:R-:W-:Y:S01]  /*a220*/  IMAD.MOV.U32 R66, RZ, RZ, R52 ;  /* 0x000000ffff427224 */ /* 0x004fe200078e0034 */
[----:B------:R-:W-:Y:S01]  /*a230*/  LOP3.LUT R67, R73, 0xff0000ff, RZ, 0xc0, !PT ;  /* 0xff0000ff49437812 */ /* 0x000fe200078ec0ff */
[----:B------:R-:W-:Y:S01]  /*a240*/  IMAD.MOV.U32 R69, RZ, RZ, R54 ;  /* 0x000000ffff457224 */ /* 0x000fe200078e0036 */
[----:B------:R-:W-:Y:S01]  /*a250*/  SHF.L.U32 R48, R65, 0x8, RZ ;  /* 0x0000000841307819 */ /* 0x000fe200000006ff */
[----:B------:R-:W-:Y:S01]  /*a260*/  IMAD.U32 R52, R72, 0x10000, RZ ;  /* 0x0001000048347824 */ /* 0x000fe200078e00ff */
[----:B------:R-:W-:Y:S01]  /*a270*/  SHF.R.U32.HI R68, RZ, 0x8, R75 ;  /* 0x00000008ff447819 */ /* 0x000fe2000001164b */
[----:B------:R-:W-:Y:S01]  /*a280*/  IMAD.MOV.U32 R65, RZ, RZ, R50 ;  /* 0x000000ffff417224 */ /* 0x000fe200078e0032 */
[----:B------:R-:W-:-:S02]  /*a290*/  SHF.R.U32.HI R62, RZ, 0x8, R79 ;  /* 0x00000008ff3e7819 */ /* 0x000fc4000001164f */
[----:B------:R-:W-:Y:S01]  /*a2a0*/  LOP3.LUT R67, R67, 0xff00, R48, 0xf8, !PT ;  /* 0x0000ff0043437812 */ /* 0x000fe200078ef830 */
[----:B------:R-:W-:Y:S01]  /*a2b0*/  IMAD.SHL.U32 R48, R68, 0x100, RZ ;  /* 0x0000010044307824 */ /* 0x000fe200078e00ff */
[----:B------:R-:W-:Y:S01]  /*a2c0*/  SHF.R.U32.HI R64, RZ, 0x8, R77 ;  /* 0x00000008ff407819 */ /* 0x000fe2000001164d */
[----:B------:R-:W-:Y:S01]  /*a2d0*/  IMAD.SHL.U32 R54, R62, 0x100, RZ ;  /* 0x000001003e367824 */ /* 0x000fe200078e00ff */
[----:B------:R-:W-:Y:S02]  /*a2e0*/  SHF.R.U32.HI R70, RZ, 0x10, R75 ;  /* 0x00000010ff467819 */ /* 0x000fe4000001164b */
[----:B------:R-:W-:Y:S02]  /*a2f0*/  LOP3.LUT R71, R75, 0xff0000ff, RZ, 0xc0, !PT ;  /* 0xff0000ff4b477812 */ /* 0x000fe400078ec0ff */
[----:B------:R-:W-:Y:S02]  /*a300*/  LOP3.LUT R52, R67, 0xff0000, R52, 0xf8, !PT ;  /* 0x00ff000043347812 */ /* 0x000fe400078ef834 */
[----:B------:R-:W-:-:S02]  /*a310*/  LOP3.LUT R73, R77, 0xff0000ff, RZ, 0xc0, !PT ;  /* 0xff0000ff4d497812 */ /* 0x000fc400078ec0ff */
[----:B------:R-:W-:Y:S02]  /*a320*/  SHF.L.U32 R50, R64, 0x8, RZ ;  /* 0x0000000840327819 */ /* 0x000fe400000006ff */
[----:B------:R-:W-:Y:S02]  /*a330*/  F2FP.F16.E4M3.UNPACK_B R72, R139.H1 ;  /* 0x0000008bff48723e */ /* 0x000fe400030006ff */
[----:B------:R-:W-:Y:S02]  /*a340*/  F2FP.F16.E4M3.UNPACK_B R67, R66.H1 ;  /* 0x00000042ff43723e */ /* 0x000fe400030006ff */
[----:B------:R-:W-:Y:S02]  /*a350*/  F2FP.F16.E4M3.UNPACK_B R62, R60.H1 ;  /* 0x0000003cff3e723e */ /* 0x000fe400030006ff */
[----:B------:R-:W-:Y:S01]  /*a360*/  LOP3.LUT R71, R71, 0xff00, R48, 0xf8, !PT ;  /* 0x0000ff0047477812 */ /* 0x000fe200078ef830 */
[----:B------:R-:W-:Y:S01]  /*a370*/  IMAD.U32 R48, R70, 0x10000, RZ ;  /* 0x0001000046307824 */ /* 0x000fe200078e00ff */
[----:B------:R-:W-:Y:S01]  /*a380*/  LOP3.LUT R75, R73, 0xff00, R50, 0xf8, !PT ;  /* 0x0000ff00494b7812 */ /* 0x000fe200078ef832 */
[----:B------:R-:W-:Y:S01]  /*a390*/  HADD2.F32 R73, -RZ, R72.H0_H0 ;  /* 0x20000048ff497230 */ /* 0x000fe20000004100 */
[----:B------:R-:W-:Y:S01]  /*a3a0*/  F2FP.F16.E4M3.UNPACK_B R70, R137.H1 ;  /* 0x00000089ff46723e */ /* 0x000fe200030006ff */
[----:B------:R-:W-:Y:S01]  /*a3b0*/  HADD2.F32 R68, -RZ, R67.H0_H0 ;  /* 0x20000043ff447230 */ /* 0x000fe20000004100 */
[----:B------:R-:W-:Y:S01]  /*a3c0*/  SHF.R.U32.HI R76, RZ, 0x10, R77 ;  /* 0x00000010ff4c7819 */ /* 0x000fe2000001164d */
[----:B------:R-:W-:Y:S01]  /*a3d0*/  HADD2.F32 R64, -RZ, R62.H0_H0 ;  /* 0x2000003eff407230 */ /* 0x000fe20000004100 */
[----:B------:R-:W-:-:S02]  /*a3e0*/  SHF.R.U32.HI R74, RZ, 0x10, R79 ;  /* 0x00000010ff4a7819 */ /* 0x000fc4000001164f */
[----:B------:R-:W-:Y:S01]  /*a3f0*/  LOP3.LUT R77, R79, 0xff0000ff, RZ, 0xc0, !PT ;  /* 0xff0000ff4f4d7812 */ /* 0x000fe200078ec0ff */
[-C--:B------:R-:W-:Y:S01]  /*a400*/  FMUL.FTZ R79, R68, R73.reuse ;  /* 0x00000049444f7220 */ /* 0x080fe20000410000 */
[----:B------:R-:W-:Y:S01]  /*a410*/  LOP3.LUT R48, R71, 0xff0000, R48, 0xf8, !PT ;  /* 0x00ff000047307812 */ /* 0x000fe200078ef830 */
[----:B------:R-:W-:Y:S02]  /*a420*/  HADD2.F32 R71, -RZ, R70.H0_H0 ;  /* 0x20000046ff477230 */ /* 0x000fe40000004100 */
[----:B------:R-:W-:Y:S01]  /*a430*/  FMUL.FTZ R73, R64, R73 ;  /* 0x0000004940497220 */ /* 0x000fe20000410000 */
[----:B------:R-:W-:Y:S01]  /*a440*/  LOP3.LUT R77, R77, 0xff00, R54, 0xf8, !PT ;  /* 0x0000ff004d4d7812 */ /* 0x000fe200078ef836 */
[----:B------:R-:W-:Y:S01]  /*a450*/  IMAD.U32 R50, R74, 0x10000, RZ ;  /* 0x000100004a327824 */ /* 0x000fe200078e00ff */
[----:B------:R-:W-:Y:S01]  /*a460*/  SHF.L.U32 R54, R76, 0x10, RZ ;  /* 0x000000104c367819 */ /* 0x000fe200000006ff */
[-C--:B------:R-:W-:Y:S01]  /*a470*/  FFMA.FTZ R76, R68, R71.reuse, R73 ;  /* 0x00000047444c7223 */ /* 0x080fe20000010049 */
[----:B------:R-:W-:Y:S01]  /*a480*/  FFMA.FTZ R79, R64, R71, -R79 ;  /* 0x00000047404f7223 */ /* 0x000fe2000001084f */
[----:B------:R-:W-:Y:S01]  /*a490*/  HADD2.F32 R73, -RZ, R72.H1_H1 ;  /* 0x30000048ff497230 */ /* 0x000fe20000004100 */
[----:B------:R-:W-:Y:S01]  /*a4a0*/  F2FP.F16.E4M3.UNPACK_B R139, R139 ;  /* 0x0000008bff8b723e */ /* 0x000fe200020006ff */
[----:B------:R-:W-:Y:S01]  /*a4b0*/  HADD2.F32 R68, -RZ, R67.H1_H1 ;  /* 0x30000043ff447230 */ /* 0x000fe20000004100 */
[----:B------:R-:W-:Y:S01]  /*a4c0*/  F2FP.F16.E4M3.UNPACK_B R66, R66 ;  /* 0x00000042ff42723e */ /* 0x000fe200020006ff */
[----:B------:R-:W-:Y:S01]  /*a4d0*/  HADD2.F32 R64, -RZ, R62.H1_H1 ;  /* 0x3000003eff407230 */ /* 0x000fe20000004100 */
[----:B------:R-:W-:Y:S01]  /*a4e0*/  F2FP.F16.E4M3.UNPACK_B R60, R60 ;  /* 0x0000003cff3c723e */ /* 0x000fe200020006ff */
[----:B------:R-:W-:Y:S01]  /*a4f0*/  HADD2.F32 R71, -RZ, R70.H1_H1 ;  /* 0x30000046ff477230 */ /* 0x000fe20000004100 */
[----:B------:R-:W-:Y:S01]  /*a500*/  LOP3.LUT R54, R75, 0xff0000, R54, 0xf8, !PT ;  /* 0x00ff00004b367812 */ /* 0x000fe200078ef836 */
[----:B------:R-:W-:Y:S01]  /*a510*/  FMUL.FTZ R75, R68, R73 ;  /* 0x00000049444b7220 */ /* 0x000fe20000410000 */
[----:B------:R-:W-:Y:S01]  /*a520*/  F2FP.F16.E4M3.UNPACK_B R137, R137 ;  /* 0x00000089ff89723e */ /* 0x000fe200020006ff */
[----:B------:R-:W-:-:S02]  /*a530*/  HADD2.F32 R70, -RZ, R139.H0_H0 ;  /* 0x2000008bff467230 */ /* 0x000fc40000004100 */
[C---:B------:R-:W-:Y:S01]  /*a540*/  FMUL.FTZ R73, R64.reuse, R73 ;  /* 0x0000004940497220 */ /* 0x040fe20000410000 */
[----:B------:R-:W-:Y:S01]  /*a550*/  HADD2.F32 R67, -RZ, R66.H0_H0 ;  /* 0x20000042ff437230 */ /* 0x000fe20000004100 */
[----:B------:R-:W-:Y:S01]  /*a560*/  LOP3.LUT R50, R77, 0xff0000, R50, 0xf8, !PT ;  /* 0x00ff00004d327812 */ /* 0x000fe200078ef832 */
[----:B------:R-:W-:Y:S02]  /*a570*/  HADD2.F32 R62, -RZ, R60.H0_H0 ;  /* 0x2000003cff3e7230 */ /* 0x000fe40000004100 */
[-C--:B------:R-:W-:Y:S01]  /*a580*/  FFMA.FTZ R78, R64, R71.reuse, -R75 ;  /* 0x00000047404e7223 */ /* 0x080fe2000001084b */
[----:B------:R-:W-:Y:S01]  /*a590*/  FFMA.FTZ R77, R68, R71, R73 ;  /* 0x00000047444d7223 */ /* 0x000fe20000010049 */
[----:B------:R-:W-:Y:S02]  /*a5a0*/  HADD2.F32 R64, -RZ, R137.H0_H0 ;  /* 0x20000089ff407230 */ /* 0x000fe40000004100 */
[-C--:B------:R-:W-:Y:S01]  /*a5b0*/  FMUL.FTZ R71, R67, R70.reuse ;  /* 0x0000004643477220 */ /* 0x080fe20000410000 */
[----:B------:R-:W-:Y:S01]  /*a5c0*/  FMUL.FTZ R70, R62, R70 ;  /* 0x000000463e467220 */ /* 0x000fe20000410000 */
[----:B------:R-:W-:Y:S01]  /*a5d0*/  HADD2.F32 R139, -RZ, R139.H1_H1 ;  /* 0x3000008bff8b7230 */ /* 0x000fe20000004100 */
[----:B------:R-:W-:Y:S01]  /*a5e0*/  F2FP.F16.E4M3.UNPACK_B R68, R138.H1 ;  /* 0x0000008aff44723e */ /* 0x000fe200030006ff */
        /* <DEDUP_REMOVED lines=11> */
[----:B------:R-:W-:-:S02]  /*a6a0*/  HADD2.F32 R70, -RZ, R62.H0_H0 ;  /* 0x2000003eff467230 */ /* 0x000fc40000004100 */
[----:B------:R-:W-:Y:S01]  /*a6b0*/  FFMA.FTZ R139, R66, R137, R139 ;  /* 0x00000089428b7223 */ /* 0x000fe2000001008b */
[----:B------:R-:W-:Y:S01]  /*a6c0*/  HADD2.F32 R67, -RZ, R64.H0_H0 ;  /* 0x20000040ff437230 */ /* 0x000fe20000004100 */
[----:B------:R-:W-:Y:S01]  /*a6d0*/  F2FP.F16.E4M3.UNPACK_B R140, R140 ;  /* 0x0000008cff8c723e */ /* 0x000fe200020006ff */
[----:B------:R-:W-:Y:S01]  /*a6e0*/  HADD2.F32 R73, -RZ, R62.H1_H1 ;  /* 0x3000003eff497230 */ /* 0x000fe20000004100 */
[----:B------:R-:W-:Y:S01]  /*a6f0*/  F2FP.F16.E4M3.UNPACK_B R69, R69 ;  /* 0x00000045ff45723e */ /* 0x000fe200020006ff */
[----:B------:R-:W-:Y:S02]  /*a700*/  HADD2.F32 R62, -RZ, R60.H0_H0 ;  /* 0x2000003cff3e7230 */ /* 0x000fe40000004100 */
[----:B------:R-:W-:Y:S01]  /*a710*/  FMUL.FTZ R71, R67, R70 ;  /* 0x0000004643477220 */ /* 0x000fe20000410000 */
[----:B------:R-:W-:Y:S01]  /*a720*/  HADD2.F32 R66, -RZ, R68.H0_H0 ;  /* 0x20000044ff427230 */ /* 0x000fe20000004100 */
[----:B------:R-:W-:Y:S01]  /*a730*/  F2FP.F16.E4M3.UNPACK_B R65, R65 ;  /* 0x00000041ff41723e */ /* 0x000fe200020006ff */
[----:B------:R-:W-:-:S02]  /*a740*/  HADD2.F32 R64, -RZ, R64.H1_H1 ;  /* 0x30000040ff407230 */ /* 0x000fc40000004100 */
[C---:B------:R-:W-:Y:S01]  /*a750*/  FMUL.FTZ R80, R62.reuse, R70 ;  /* 0x000000463e507220 */ /* 0x040fe20000410000 */
[----:B------:R-:W-:Y:S02]  /*a760*/  HADD2.F32 R60, -RZ, R60.H1_H1 ;  /* 0x3000003cff3c7230 */ /* 0x000fe40000004100 */
[----:B------:R-:W-:Y:S01]  /*a770*/  FFMA.FTZ R70, R62, R66, -R71 ;  /* 0x000000423e467223 */ /* 0x000fe20000010847 */
[----:B------:R-:W-:Y:S02]  /*a780*/  HADD2.F32 R71, -RZ, R68.H1_H1 ;  /* 0x30000044ff477230 */ /* 0x000fe40000004100 */
[-C--:B------:R-:W-:Y:S01]  /*a790*/  FMUL.FTZ R81, R64, R73.reuse ;  /* 0x0000004940517220 */ /* 0x080fe20000410000 */
[----:B------:R-:W-:Y:S01]  /*a7a0*/  F2FP.F16.E4M3.UNPACK_B R138, R138 ;  /* 0x0000008aff8a723e */ /* 0x000fe200020006ff */
[C---:B------:R-:W-:Y:S01]  /*a7b0*/  FMUL.FTZ R73, R60.reuse, R73 ;  /* 0x000000493c497220 */ /* 0x040fe20000410000 */
[----:B------:R-:W-:Y:S02]  /*a7c0*/  HADD2.F32 R62, -RZ, R69.H0_H0 ;  /* 0x20000045ff3e7230 */ /* 0x000fe40000004100 */
[----:B------:R-:W-:Y:S01]  /*a7d0*/  FFMA.FTZ R81, R60, R71, -R81 ;  /* 0x000000473c517223 */ /* 0x000fe20000010851 */
[----:B------:R-:W-:-:S02]  /*a7e0*/  HADD2.F32 R60, -RZ, R65.H0_H0 ;  /* 0x20000041ff3c7230 */ /* 0x000fc40000004100 */
[----:B------:R-:W-:Y:S01]  /*a7f0*/  FFMA.FTZ R83, R64, R71, R73 ;  /* 0x0000004740537223 */ /* 0x000fe20000010049 */
[--C-:B------:R-:W-:Y:S02]  /*a800*/  HADD2.F32 R71, -RZ, R140.reuse.H0_H0 ;  /* 0x2000008cff477230 */ /* 0x100fe40000004100 */
[----:B------:R-:W-:Y:S01]  /*a810*/  FFMA.FTZ R80, R67, R66, R80 ;  /* 0x0000004243507223 */ /* 0x000fe20000010050 */
[----:B------:R-:W-:Y:S01]  /*a820*/  HADD2.F32 R140, -RZ, R140.H1_H1 ;  /* 0x3000008cff8c7230 */ /* 0x000fe20000004100 */
[----:B------:R-:W-:Y:S01]  /*a830*/  F2FP.SATFINITE.E4M3.F32.PACK_AB_MERGE_C R70, R81, R70, RZ ;  /* 0x000000465146723e */ /* 0x000fe200048070ff */
[----:B------:R-:W-:Y:S02]  /*a840*/  HADD2.F32 R69, -RZ, R69.H1_H1 ;  /* 0x30000045ff457230 */ /* 0x000fe40000004100 */
[-C--:B------:R-:W-:Y:S01]  /*a850*/  FMUL.FTZ R73, R62, R71.reuse ;  /* 0x000000473e497220 */ /* 0x080fe20000410000 */
[----:B------:R-:W-:Y:S02]  /*a860*/  HADD2.F32 R67, -RZ, R138.H0_H0 ;  /* 0x2000008aff437230 */ /* 0x000fe40000004100 */
[----:B------:R-:W-:Y:S01]  /*a870*/  FMUL.FTZ R71, R60, R71 ;  /* 0x000000473c477220 */ /* 0x000fe20000410000 */
[----:B------:R-:W-:-:S02]  /*a880*/  HADD2.F32 R65, -RZ, R65.H1_H1 ;  /* 0x30000041ff417230 */ /* 0x000fc40000004100 */
[-C--:B------:R-:W-:Y:S01]  /*a890*/  FMUL.FTZ R64, R69, R140.reuse ;  /* 0x0000008c45407220 */ /* 0x080fe20000410000 */
[----:B------:R-:W-:Y:S02]  /*a8a0*/  HADD2.F32 R138, -RZ, R138.H1_H1 ;  /* 0x3000008aff8a7230 */ /* 0x000fe40000004100 */
[-C--:B------:R-:W-:Y:S01]  /*a8b0*/  FFMA.FTZ R71, R62, R67.reuse, R71 ;  /* 0x000000433e477223 */ /* 0x080fe20000010047 */
[----:B------:R-:W-:Y:S01]  /*a8c0*/  FFMA.FTZ R73, R60, R67, -R73 ;  /* 0x000000433c497223 */ /* 0x000fe20000010849 */
[C---:B------:R-:W-:Y:S01]  /*a8d0*/  FMUL.FTZ R140, R65.reuse, R140 ;  /* 0x0000008c418c7220 */ /* 0x040fe20000410000 */
[----:B------:R-:W-:Y:S01]  /*a8e0*/  F2FP.F16.E4M3.UNPACK_B R68, R54 ;  /* 0x00000036ff44723e */ /* 0x000fe200020006ff */
[-C--:B------:R-:W-:Y:S01]  /*a8f0*/  FFMA.FTZ R62, R65, R138.reuse, -R64 ;  /* 0x0000008a413e7223 */ /* 0x080fe20000010840 */
[----:B------:R-:W-:Y:S01]  /*a900*/  F2FP.F16.E4M3.UNPACK_B R64, R53 ;  /* 0x00000035ff40723e */ /* 0x000fe200020006ff */
[----:B------:R-:W-:Y:S01]  /*a910*/  FFMA.FTZ R140, R69, R138, R140 ;  /* 0x0000008a458c7223 */ /* 0x000fe2000001008c */
[----:B------:R-:W-:Y:S01]  /*a920*/  F2FP.F16.E4M3.UNPACK_B R60, R49 ;  /* 0x00000031ff3c723e */ /* 0x000fe200020006ff */
[----:B------:R-:W-:Y:S01]  /*a930*/  HADD2.F32 R69, -RZ, R68.H0_H0 ;  /* 0x20000044ff457230 */ /* 0x000fe20000004100 */
[----:B------:R-:W-:Y:S01]  /*a940*/  F2FP.F16.E4M3.UNPACK_B R66, R52 ;  /* 0x00000034ff42723e */ /* 0x000fe200020006ff */
[----:B------:R-:W-:Y:S01]  /*a950*/  HADD2.F32 R65, -RZ, R64.H0_H0 ;  /* 0x20000040ff417230 */ /* 0x000fe20000004100 */
[----:B------:R-:W-:Y:S01]  /*a960*/  F2FP.SATFINITE.E4M3.F32.PACK_AB_MERGE_C R82, R62, R73, R70 ;  /* 0x000000493e52723e */ /* 0x000fe20004807046 */
[----:B------:R-:W-:Y:S01]  /*a970*/  HADD2.F32 R62, -RZ, R60.H0_H0 ;  /* 0x2000003cff3e7230 */ /* 0x000fe20000004100 */
[----:B------:R-:W-:Y:S01]  /*a980*/  F2FP.SATFINITE.E4M3.F32.PACK_AB_MERGE_C R83, R83, R80, RZ ;  /* 0x000000505353723e */ /* 0x000fe200048070ff */
[----:B------:R-:W-:Y:S01]  /*a990*/  HADD2.F32 R67, -RZ, R66.H0_H0 ;  /* 0x20000042ff437230 */ /* 0x000fe20000004100 */
[----:B------:R-:W-:Y:S01]  /*a9a0*/  F2FP.SATFINITE.E4M3.F32.PACK_AB_MERGE_C R78, R78, R79, RZ ;  /* 0x0000004f4e4e723e */ /* 0x000fe200048070ff */
[----:B------:R-:W-:Y:S01]  /*a9b0*/  HADD2.F32 R64, -RZ, R64.H1_H1 ;  /* 0x30000040ff407230 */ /* 0x000fe20000004100 */
[----:B------:R-:W-:Y:S01]  /*a9c0*/  F2FP.SATFINITE.E4M3.F32.PACK_AB_MERGE_C R83, R140, R71, R83 ;  /* 0x000000478c53723e */ /* 0x000fe20004807053 */
[-C--:B------:R-:W-:Y:S01]  /*a9d0*/  FMUL.FTZ R71, R65, R69.reuse ;  /* 0x0000004541477220 */ /* 0x080fe20000410000 */
[C---:B------:R-:W-:Y:S01]  /*a9e0*/  FMUL.FTZ R70, R62.reuse, R69 ;  /* 0x000000453e467220 */ /* 0x040fe20000410000 */
[----:B------:R-:W-:Y:S01]  /*a9f0*/  HADD2.F32 R69, -RZ, R68.H1_H1 ;  /* 0x30000044ff457230 */ /* 0x000fe20000004100 */
[----:B------:R-:W-:Y:S01]  /*aa00*/  F2FP.SATFINITE.E4M3.F32.PACK_AB_MERGE_C R80, R75, R72, R78 ;  /* 0x000000484b50723e */ /* 0x000fe2000480704e */
[-C--:B------:R-:W-:Y:S01]  /*aa10*/  FFMA.FTZ R71, R62, R67.reuse, -R71 ;  /* 0x000000433e477223 */ /* 0x080fe20000010847 */
[----:B------:R-:W-:Y:S01]  /*aa20*/  FFMA.FTZ R70, R65, R67, R70 ;  /* 0x0000004341467223 */ /* 0x000fe20000010046 */
[----:B------:R-:W-:-:S02]  /*aa30*/  HADD2.F32 R60, -RZ, R60.H1_H1 ;  /* 0x3000003cff3c7230 */ /* 0x000fc40000004100 */
[----:B------:R-:W-:Y:S01]  /*aa40*/  FMUL.FTZ R67, R64, R69 ;  /* 0x0000004540437220 */ /* 0x000fe20000410000 */
[----:B------:R-:W-:Y:S01]  /*aa50*/  HADD2.F32 R65, -RZ, R66.H1_H1 ;  /* 0x30000042ff417230 */ /* 0x000fe20000004100 */
[----:B------:R-:W-:Y:S01]  /*aa60*/  F2FP.F16.E4M3.UNPACK_B R49, R49.H1 ;  /* 0x00000031ff31723e */ /* 0x000fe200030006ff */
[C---:B------:R-:W-:Y:S01]  /*aa70*/  FMUL.FTZ R69, R60.reuse, R69 ;  /* 0x000000453c457220 */ /* 0x040fe20000410000 */
[----:B------:R-:W-:Y:S02]  /*aa80*/  F2FP.F16.E4M3.UNPACK_B R62, R53.H1 ;  /* 0x00000035ff3e723e */ /* 0x000fe400030006ff */
[-C--:B------:R-:W-:Y:S01]  /*aa90*/  FFMA.FTZ R72, R60, R65.reuse, -R67 ;  /* 0x000000413c487223 */ /* 0x080fe20000010843 */
[----:B------:R-:W-:Y:S01]  /*aaa0*/  F2FP.F16.E4M3.UNPACK_B R60, R54.H1 ;  /* 0x00000036ff3c723e */ /* 0x000fe200030006ff */
[----:B------:R-:W-:Y:S01]  /*aab0*/  FFMA.FTZ R73, R64, R65, R69 ;  /* 0x0000004140497223 */ /* 0x000fe20000010045 */
[----:B------:R-:W-:Y:S01]  /*aac0*/  F2FP.F16.E4M3.UNPACK_B R52, R52.H1 ;  /* 0x00000034ff34723e */ /* 0x000fe200030006ff */
[----:B------:R-:W-:Y:S01]  /*aad0*/  HADD2.F32 R53, -RZ, R49.H0_H0 ;  /* 0x20000031ff357230 */ /* 0x000fe20000004100 */
[----:B------:R-:W-:Y:S01]  /*aae0*/  F2FP.SATFINITE.E4M3.F32.PACK_AB_MERGE_C R76, R77, R76, RZ ;  /* 0x0000004c4d4c723e */ /* 0x000fe200048070ff */
[----:B------:R-:W-:-:S02]  /*aaf0*/  HADD2.F32 R54, -RZ, R62.H0_H0 ;  /* 0x2000003eff367230 */ /* 0x000fc40000004100 */
[----:B------:R-:W-:Y:S01]  /*ab00*/  HADD2.F32 R64, -RZ, R60.H0_H0 ;  /* 0x2000003cff407230 */ /* 0x000fe20000004100 */
[----:B------:R-:W-:Y:S01]  /*ab10*/  F2FP.SATFINITE.E4M3.F32.PACK_AB_MERGE_C R139, R139, R74, R76 ;  /* 0x0000004a8b8b723e */ /* 0x000fe2000480704c */
[----:B------:R-:W-:Y:S02]  /*ab20*/  HADD2.F32 R62, -RZ, R62.H1_H1 ;  /* 0x3000003eff3e7230 */ /* 0x000fe40000004100 */
[----:B------:R-:W-:Y:S02]  /*ab30*/  HADD2.F32 R65, -RZ, R60.H1_H1 ;  /* 0x3000003cff417230 */ /* 0x000fe40000004100 */
[-C--:B------:R-:W-:Y:S01]  /*ab40*/  FMUL.FTZ R66, R54, R64.reuse ;  /* 0x0000004036427220 */ /* 0x080fe20000410000 */
[----:B------:R-:W-:Y:S02]  /*ab50*/  HADD2.F32 R60, -RZ, R52.H0_H0 ;  /* 0x20000034ff3c7230 */ /* 0x000fe40000004100 */
[----:B------:R-:W-:Y:S01]  /*ab60*/  FMUL.FTZ R67, R53, R64 ;  /* 0x0000004035437220 */ /* 0x000fe20000410000 */
[----:B------:R-:W-:-:S02]  /*ab70*/  HADD2.F32 R49, -RZ, R49.H1_H1 ;  /* 0x30000031ff317230 */ /* 0x000fc40000004100 */
[-C--:B------:R-:W-:Y:S01]  /*ab80*/  FMUL.FTZ R64, R62, R65.reuse ;  /* 0x000000413e407220 */ /* 0x080fe20000410000 */
[----:B------:R-:W-:Y:S02]  /*ab90*/  HADD2.F32 R52, -RZ, R52.H1_H1 ;  /* 0x30000034ff347230 */ /* 0x000fe40000004100 */
[----:B------:R-:W-:Y:S01]  /*aba0*/  FFMA.FTZ R75, R54, R60, R67 ;  /* 0x0000003c364b7223 */ /* 0x000fe20000010043 */
[----:B------:R-:W-:Y:S01]  /*abb0*/  F2FP.F16.E4M3.UNPACK_B R67, R50.H1 ;  /* 0x00000032ff43723e */ /* 0x000fe200030006ff */
[----:B------:R-:W-:Y:S01]  /*abc0*/  FMUL.FTZ R65, R49, R65 ;  /* 0x0000004131417220 */ /* 0x000fe20000410000 */
[----:B------:R-:W-:Y:S01]  /*abd0*/  FFMA.FTZ R74, R53, R60, -R66 ;  /* 0x0000003c354a7223 */ /* 0x000fe20000010842 */
[-C--:B------:R-:W-:Y:S01]  /*abe0*/  FFMA.FTZ R77, R49, R52.reuse, -R64 ;  /* 0x00000034314d7223 */ /* 0x080fe20000010840 */
[-C--:B------:R-:W-:Y:S01]  /*abf0*/  F2FP.F16.E4M3.UNPACK_B R49, R51.reuse ;  /* 0x00000033ff31723e */ /* 0x080fe200020006ff */
[----:B------:R-:W-:Y:S01]  /*ac00*/  FFMA.FTZ R76, R62, R52, R65 ;  /* 0x000000343e4c7223 */ /* 0x000fe20000010041 */
[----:B------:R-:W-:Y:S01]  /*ac10*/  F2FP.F16.E4M3.UNPACK_B R51, R51.H1 ;  /* 0x00000033ff33723e */ /* 0x000fe200030006ff */
[----:B------:R-:W-:Y:S01]  /*ac20*/  HADD2.F32 R68, -RZ, R67.H0_H0 ;  /* 0x20000043ff447230 */ /* 0x000fe20000004100 */
[-C--:B------:R-:W-:Y:S01]  /*ac30*/  F2FP.F16.E4M3.UNPACK_B R54, R55.reuse ;  /* 0x00000037ff36723e */ /* 0x080fe200020006ff */
[----:B------:R-:W-:Y:S01]  /*ac40*/  HADD2.F32 R52, -RZ, R49.H0_H0 ;  /* 0x20000031ff347230 */ /* 0x000fe20000004100 */
[----:B------:R-:W-:Y:S01]  /*ac50*/  F2FP.F16.E4M3.UNPACK_B R55, R55.H1 ;  /* 0x00000037ff37723e */ /* 0x000fe200030006ff */
[--C-:B------:R-:W-:Y:S01]  /*ac60*/  HADD2.F32 R53, -RZ, R51.reuse.H0_H0 ;  /* 0x20000033ff357230 */ /* 0x100fe20000004100 */
[----:B------:R-:W-:Y:S01]  /*ac70*/  F2FP.F16.E4M3.UNPACK_B R66, R50 ;  /* 0x00000032ff42723e */ /* 0x000fe200020006ff */
[----:B------:R-:W-:Y:S01]  /*ac80*/  HADD2.F32 R60, -RZ, R54.H0_H0 ;  /* 0x20000036ff3c7230 */ /* 0x000fe20000004100 */
[-C--:B------:R-:W-:Y:S01]  /*ac90*/  F2FP.F16.E4M3.UNPACK_B R62, R48.reuse.H1 ;  /* 0x00000030ff3e723e */ /* 0x080fe200030006ff */
[----:B------:R-:W-:Y:S01]  /*aca0*/  HADD2.F32 R51, -RZ, R51.H1_H1 ;  /* 0x30000033ff337230 */ /* 0x000fe20000004100 */
[----:B------:R-:W-:Y:S01]  /*acb0*/  F2FP.F16.E4M3.UNPACK_B R50, R48 ;  /* 0x00000030ff32723e */ /* 0x000fe200020006ff */
[----:B------:R-:W-:-:S02]  /*acc0*/  HADD2.F32 R69, -RZ, R66.H0_H0 ;  /* 0x20000042ff457230 */ /* 0x000fc40000004100 */
[----:B------:R-:W-:Y:S01]  /*acd0*/  FMUL.FTZ R81, R53, R68 ;  /* 0x0000004435517220 */ /* 0x000fe20000410000 */
[--C-:B------:R-:W-:Y:S01]  /*ace0*/  HADD2.F32 R48, -RZ, R55.reuse.H0_H0 ;  /* 0x20000037ff307230 */ /* 0x100fe20000004100 */
[----:B------:R-:W-:Y:S01]  /*acf0*/  F2FP.SATFINITE.E4M3.F32.PACK_AB_MERGE_C R74, R77, R74, RZ ;  /* 0x0000004a4d4a723e */ /* 0x000fe200048070ff */
[----:B------:R-:W-:Y:S02]  /*ad00*/  HADD2.F32 R64, -RZ, R62.H0_H0 ;  /* 0x2000003eff407230 */ /* 0x000fe40000004100 */
[-C--:B------:R-:W-:Y:S01]  /*ad10*/  FMUL.FTZ R79, R60, R69.reuse ;  /* 0x000000453c4f7220 */ /* 0x080fe20000410000 */
[----:B------:R-:W-:Y:S02]  /*ad20*/  HADD2.F32 R65, -RZ, R50.H0_H0 ;  /* 0x20000032ff417230 */ /* 0x000fe40000004100 */
[----:B------:R-:W-:Y:S01]  /*ad30*/  FMUL.FTZ R78, R48, R68 ;  /* 0x00000044304e7220 */ /* 0x000fe20000410000 */
[----:B------:R-:W-:Y:S01]  /*ad40*/  FMUL.FTZ R69, R52, R69 ;  /* 0x0000004534457220 */ /* 0x000fe20000410000 */
[----:B------:R-:W-:Y:S01]  /*ad50*/  FFMA.FTZ R81, R48, R64, R81 ;  /* 0x0000004030517223 */ /* 0x000fe20000010051 */
[----:B------:R-:W-:-:S02]  /*ad60*/  HADD2.F32 R55, -RZ, R55.H1_H1 ;  /* 0x30000037ff377230 */ /* 0x000fc40000004100 */
[-C--:B------:R-:W-:Y:S01]  /*ad70*/  FFMA.FTZ R79, R52, R65.reuse, -R79 ;  /* 0x00000041344f7223 */ /* 0x080fe2000001084f */
[----:B------:R-:W-:Y:S02]  /*ad80*/  HADD2.F32 R48, -RZ, R67.H1_H1 ;  /* 0x30000043ff307230 */ /* 0x000fe40000004100 */
[----:B------:R-:W-:Y:S01]  /*ad90*/  FFMA.FTZ R69, R60, R65, R69 ;  /* 0x000000413c457223 */ /* 0x000fe20000010045 */
[----:B------:R-:W-:Y:S02]  /*ada0*/  HADD2.F32 R54, -RZ, R54.H1_H1 ;  /* 0x30000036ff367230 */ /* 0x000fe40000004100 */
[----:B------:R-:W-:Y:S01]  /*adb0*/  FFMA.FTZ R78, R53, R64, -R78 ;  /* 0x00000040354e7223 */ /* 0x000fe2000001084e */
[----:B------:R-:W-:Y:S02]  /*adc0*/  HADD2.F32 R66, -RZ, R66.H1_H1 ;  /* 0x30000042ff427230 */ /* 0x000fe40000004100 */
[----:B------:R-:W-:Y:S01]  /*add0*/  FMUL.FTZ R52, R55, R48 ;  /* 0x0000003037347220 */ /* 0x000fe20000410000 */
[----:B------:R-:W-:-:S02]  /*ade0*/  HADD2.F32 R49, -RZ, R49.H1_H1 ;  /* 0x30000031ff317230 */ /* 0x000fc40000004100 */
[----:B------:R-:W-:Y:S01]  /*adf0*/  FMUL.FTZ R60, R51, R48 ;  /* 0x00000030333c7220 */ /* 0x000fe20000410000 */
        /* <DEDUP_REMOVED lines=9> */
[----:B------:R-:W-:Y:S01]  /*ae90*/  F2FP.SATFINITE.E4M3.F32.PACK_AB_MERGE_C R49, R72, R71, R74 ;  /* 0x000000474831723e */ /* 0x000fe2000480704a */
[----:B------:R-:W-:Y:S01]  /*aea0*/  IMAD.MOV.U32 R52, RZ, RZ, R139 ;  /* 0x000000ffff347224 */ /* 0x000fe200078e008b */
[----:B------:R-:W-:Y:S01]  /*aeb0*/  F2FP.SATFINITE.E4M3.F32.PACK_AB_MERGE_C R51, R51, R78, RZ ;  /* 0x0000004e3333723e */ /* 0x000fe200048070ff */
[----:B------:R-:W-:Y:S01]  /*aec0*/  IMAD.MOV.U32 R54, RZ, RZ, R83 ;  /* 0x000000ffff367224 */ /* 0x000fe200078e0053 */
[----:B------:R-:W-:-:S02]  /*aed0*/  F2FP.SATFINITE.E4M3.F32.PACK_AB_MERGE_C R60, R60, R81, RZ ;  /* 0x000000513c3c723e */ /* 0x000fc400048070ff */
[----:B------:R-:W-:Y:S01]  /*aee0*/  F2FP.SATFINITE.E4M3.F32.PACK_AB_MERGE_C R51, R48, R79, R51 ;  /* 0x0000004f3033723e */ /* 0x000fe20004807033 */
[----:B------:R-:W-:Y:S01]  /*aef0*/  IMAD.MOV.U32 R48, RZ, RZ, R80 ;  /* 0x000000ffff307224 */ /* 0x000fe200078e0050 */
[----:B------:R-:W-:Y:S02]  /*af00*/  F2FP.SATFINITE.E4M3.F32.PACK_AB_MERGE_C R55, R50, R69, R60 ;  /* 0x000000453237723e */ /* 0x000fe4000480703c */
[----:B------:R-:W-:Y:S02]  /*af10*/  F2FP.SATFINITE.E4M3.F32.PACK_AB_MERGE_C R53, R73, R70, R75 ;  /* 0x000000464935723e */ /* 0x000fe4000480704b */
[----:B------:R-:W-:-:S07]  /*af20*/  MOV R50, R82 ;  /* 0x0000005200327202 */ /* 0x000fce0000000f00 */
.L_x_359:
[----:B------:R-:W-:Y:S05]  /*af30*/  BSYNC B1 ;  /* 0x0000000000017941 */ /* 0x000fea0003800000 */
.L_x_358:
[----:B-1----:R1:W-:Y:S01]  /*af40*/  STG.E.128 desc[UR42][R58.64], R48 ;  /* 0x000000303a007986 */ /* 0x0023e2000c101d2a */
[----:B------:R-:W-:-:S13]  /*af50*/  ISETP.GE.AND P2, PT, R63, R142, PT ;  /* 0x0000008e3f00720c */ /* 0x000fda0003f46270 */
[----:B------:R-:W-:Y:S05]  /*af60*/  @P2 BRA `(.L_x_336) ;  /* 0x00000004005c2947 */ /* 0x000fea0003800000 */
[--C-:B-1----:R-:W-:Y:S02]  /*af70*/  SHF.R.S32.HI R48, RZ, 0x1f, R63.reuse ;  /* 0x0000001fff307819 */ /* 0x102fe4000001143f */
[----:B------:R-:W-:-:S04]  /*af80*/  IADD3 R63, P2, P3, R100, R128, R63 ;  /* 0x00000080643f7210 */ /* 0x000fc80007b5e03f */
[----:B------:R-:W-:Y:S02]  /*af90*/  IADD3.X R48, R36, R61, R48, P2, P3 ;  /* 0x0000003d24307210 */ /* 0x000fe400017e6430 */
[----:B------:R-:W-:-:S05]  /*afa0*/  IADD3 R56, P2, R63, R56, RZ ;  /* 0x000000383f387210 */ /* 0x000fca0007f5e0ff */
[----:B------:R-:W-:-:S05]  /*afb0*/  IMAD.X R57, R48, 0x1, R57, P2 ;  /* 0x0000000130397824 */ /* 0x000fca00010e0639 */
[----:B--2---:R1:W-:Y:S01]  /*afc0*/  STG.E.128 desc[UR42][R56.64], R52 ;  /* 0x0000003438007986 */ /* 0x0043e2000c101d2a */
[----:B------:R-:W-:Y:S05]  /*afd0*/  BRA `(.L_x_336) ;  /* 0x0000000400407947 */ /* 0x000fea0003800000 */
.L_x_299:
[----:B------:R-:W-:-:S06]  /*afe0*/  UISETP.NE.AND UP0, UPT, UR47, 0x3, UPT ;  /* 0x000000032f00788c */ /* 0x000fcc000bf05270 */
[----:B------:R-:W-:-:S13]  /*aff0*/  PLOP3.LUT P5, PT, PT, PT, UP0, 0x80, 0x0 ;  /* 0x000000000000781c */ /* 0x000fda0003faf008 */
[----:B------:R-:W-:Y:S05]  /*b000*/  @!P5 BRA `(.L_x_360) ;  /* 0x000000000004d947 */ /* 0x000fea0003800000 */
[----:B------:R-:W-:Y:S01]  /*b010*/  BPT.TRAP 0x1 ;  /* 0x000000040000795c */ /* 0x000fe20000300000 */
.L_x_360:
[----:B------:R-:W-:Y:S01]  /*b020*/  IMAD R109, R232, 0x8, R19 ;  /* 0x00000008e86d7824 */ /* 0x000fe200078e0213 */
[----:B------:R-:W-:Y:S01]  /*b030*/  SHF.L.U32 R124, R237, 0x1f, RZ ;  /* 0x0000001fed7c7819 */ /* 0x000fe200000006ff */
[----:B------:R-:W-:Y:S01]  /*b040*/  IMAD R118, R25, -0x80, R2 ;  /* 0xffffff8019767824 */ /* 0x000fe200078e0202 */
[----:B------:R-:W-:Y:S01]  /*b050*/  BSSY B1, `(.L_x_361) ;  /* 0x0000006000017945 */ /* 0x000fe20003800000 */
[----:B------:R-:W-:Y:S01]  /*b060*/  SHF.R.S32.HI R49, RZ, 0x1f, R25 ;  /* 0x0000001fff317819 */ /* 0x000fe20000011419 */
[----:B------:R-:W0:Y:S01]  /*b070*/  SYNCS.PHASECHK.TRANS64.TRYWAIT P2, [R109+URZ+0x38890], R124 ;  /* 0x0388907c6d0075a7 */ /* 0x000e22000804017f */
[----:B------:R-:W-:Y:S01]  /*b080*/  IMAD R48, R5, R25, RZ ;  /* 0x0000001905307224 */ /* 0x000fe200078e02ff */
[----:B------:R-:W-:Y:S01]  /*b090*/  VIMNMX R118, R118, 0x80, PT ;  /* 0x0000008076767848 */ /* 0x000fe20003fe0100 */
[----:B0-----:R-:W-:Y:S06]  /*b0a0*/  @!P2 BRA `(.L_x_362) ;  /* 0x0000018400d4a947 */ /* 0x001fec0003800000 */
.L_x_599:
[----:B------:R-:W-:Y:S05]  /*b0b0*/  BSYNC B1 ;  /* 0x0000000000017941 */ /* 0x000fea0003800000 */
.L_x_361:
[----:B------:R-:W-:Y:S01]  /*b0c0*/  ISETP.GE.AND P2, PT, R22, R118, PT ;  /* 0x000000761600720c */ /* 0x000fe20003f46270 */
[----:B------:R-:W-:Y:S01]  /*b0d0*/  IMAD R49, R49, R136, R48 ;  /* 0x0000008831317224 */ /* 0x000fe200078e0230 */
[----:B------:R-:W-:Y:S01]  /*b0e0*/  BSSY B1, `(.L_x_363) ;  /* 0x000000e000017945 */ /* 0x000fe20003800000 */
[----:B------:R-:W-:-:S05]  /*b0f0*/  IMAD.WIDE.U32 R56, R136, R25, RZ ;  /* 0x0000001988387225 */ /* 0x000fca00078e00ff */
[----:B------:R-:W-:-:S05]  /*b100*/  IADD3 R62, R49, R57, RZ ;  /* 0x00000039313e7210 */ /* 0x000fca0007ffe0ff */
[----:B------:R-:W-:Y:S05]  /*b110*/  @P2 BRA `(.L_x_364) ;  /* 0x0000000000282947 */ /* 0x000fea0003800000 */
[----:B------:R-:W1:Y:S01]  /*b120*/  @!P0 LDS.128 R48, [R114+0x28400] ;  /* 0x0284000072308984 */ /* 0x000e620000000c00 */
[----:B------:R-:W2:Y:S03]  /*b130*/  @!P0 LDC.64 R58, c[0x0][0x2d8] ;  /* 0x0000b600ff3a8b82 */ /* 0x000ea60000000a00 */
[----:B------:R-:W3:Y:S05]  /*b140*/  @!P1 LDS.128 R52, [R114+0x2c400] ;  /* 0x02c4000072349984 */ /* 0x000eea0000000c00 */
[----:B------:R-:W4:Y:S01]  /*b150*/  @!P1 LDC.64 R60, c[0x0][0x2d8] ;  /* 0x0000b600ff3c9b82 */ /* 0x000f220000000a00 */
[----:B--2---:R-:W-:-:S04]  /*b160*/  @!P0 IADD3 R58, P2, P3, R56, R58, R37 ;  /* 0x0000003a383a8210 */ /* 0x004fc80007b5e025 */
[----:B------:R-:W-:Y:S02]  /*b170*/  @!P0 IADD3.X R59, R62, R59, R40, P2, P3 ;  /* 0x0000003b3e3b8210 */ /* 0x000fe400017e6428 */
[----:B----4-:R-:W-:-:S04]  /*b180*/  @!P1 IADD3 R60, P2, P3, R41, R60, R56 ;  /* 0x0000003c293c9210 */ /* 0x010fc80007b5e038 */
[----:B------:R-:W-:Y:S01]  /*b190*/  @!P1 IADD3.X R61, R107, R61, R62, P2, P3 ;  /* 0x0000003d6b3d9210 */ /* 0x000fe200017e643e */
[----:B-1----:R1:W-:Y:S04]  /*b1a0*/  @!P0 STG.E.128 desc[UR42][R58.64], R48 ;  /* 0x000000303a008986 */ /* 0x0023e8000c101d2a */
[----:B---3--:R1:W-:Y:S04]  /*b1b0*/  @!P1 STG.E.128 desc[UR42][R60.64], R52 ;  /* 0x000000343c009986 */ /* 0x0083e8000c101d2a */
.L_x_364:
[----:B------:R-:W-:Y:S05]  /*b1c0*/  BSYNC B1 ;  /* 0x0000000000017941 */ /* 0x000fea0003800000 */
.L_x_363:
[----:B------:R-:W-:Y:S01]  /*b1d0*/  ISETP.GE.AND P2, PT, R234, R118, PT ;  /* 0x00000076ea00720c */ /* 0x000fe20003f46270 */
[----:B------:R-:W-:-:S12]  /*b1e0*/  BSSY B1, `(.L_x_365) ;  /* 0x000000e000017945 */ /* 0x000fd80003800000 */
[----:B------:R-:W-:Y:S05]  /*b1f0*/  @P2 BRA `(.L_x_366) ;  /* 0x0000000000302947 */ /* 0x000fea0003800000 */
[----:B-1----:R-:W1:Y:S01]  /*b200*/  @!P0 LDC.64 R58, c[0x0][0x2d8] ;  /* 0x0000b600ff3a8b82 */ /* 0x002e620000000a00 */
[----:B------:R-:W-:Y:S01]  /*b210*/  IADD3 R60, P2, R92, R56, RZ ;  /* 0x000000385c3c7210 */ /* 0x000fe20007f5e0ff */
[----:B------:R-:W-:Y:S04]  /*b220*/  @!P1 LDS.128 R52, [R114+0x2d400] ;  /* 0x02d4000072349984 */ /* 0x000fe80000000c00 */
[----:B------:R-:W-:Y:S02]  /*b230*/  IMAD.X R48, R62, 0x1, R93, P2 ;  /* 0x000000013e307824 */ /* 0x000fe400010e065d */
[----:B------:R-:W2:Y:S01]  /*b240*/  @!P1 LDC.64 R50, c[0x0][0x2d8] ;  /* 0x0000b600ff329b82 */ /* 0x000ea20000000a00 */
[----:B-1----:R-:W-:-:S04]  /*b250*/  @!P0 IADD3 R58, P2, P3, R60, R58, R37 ;  /* 0x0000003a3c3a8210 */ /* 0x002fc80007b5e025 */
[----:B------:R-:W-:Y:S02]  /*b260*/  @!P0 IADD3.X R59, R48, R59, R40, P2, P3 ;  /* 0x0000003b303b8210 */ /* 0x000fe400017e6428 */
[----:B--2---:R-:W-:-:S04]  /*b270*/  @!P1 IADD3 R60, P2, P3, R41, R50, R60 ;  /* 0x00000032293c9210 */ /* 0x004fc80007b5e03c */
[----:B------:R-:W-:Y:S02]  /*b280*/  @!P1 IADD3.X R61, R107, R51, R48, P2, P3 ;  /* 0x000000336b3d9210 */ /* 0x000fe400017e6430 */
[----:B------:R-:W1:Y:S04]  /*b290*/  @!P0 LDS.128 R48, [R114+0x29400] ;  /* 0x0294000072308984 */ /* 0x000e680000000c00 */
[----:B-1----:R2:W-:Y:S04]  /*b2a0*/  @!P0 STG.E.128 desc[UR42][R58.64], R48 ;  /* 0x000000303a008986 */ /* 0x0025e8000c101d2a */
[----:B------:R2:W-:Y:S02]  /*b2b0*/  @!P1 STG.E.128 desc[UR42][R60.64], R52 ;  /* 0x000000343c009986 */ /* 0x0005e4000c101d2a */
.L_x_366:
[----:B------:R-:W-:Y:S05]  /*b2c0*/  BSYNC B1 ;  /* 0x0000000000017941 */ /* 0x000fea0003800000 */
.L_x_365:
[----:B------:R-:W-:Y:S01]  /*b2d0*/  ISETP.GE.AND P2, PT, R233, R118, PT ;  /* 0x00000076e900720c */ /* 0x000fe20003f46270 */
[----:B------:R-:W-:-:S12]  /*b2e0*/  BSSY B1, `(.L_x_367) ;  /* 0x000000e000017945 */ /* 0x000fd80003800000 */
[----:B------:R-:W-:Y:S05]  /*b2f0*/  @P2 BRA `(.L_x_368) ;  /* 0x0000000000302947 */ /* 0x000fea0003800000 */
[----:B-12---:R-:W1:Y:S01]  /*b300*/  @!P0 LDC.64 R58, c[0x0][0x2d8] ;  /* 0x0000b600ff3a8b82 */ /* 0x006e620000000a00 */
[----:B------:R-:W-:Y:S01]  /*b310*/  LEA R60, P2, R102, R56, 0x6 ;  /* 0x00000038663c7211 */ /* 0x000fe200078430ff */
        /* <DEDUP_REMOVED lines=10> */
.L_x_368:
[----:B------:R-:W-:Y:S05]  /*b3c0*/  BSYNC B1 ;  /* 0x0000000000017941 */ /* 0x000fea0003800000 */
.L_x_367:
[----:B------:R-:W-:-:S13]  /*b3d0*/  ISETP.GE.AND P2, PT, R235, R118, PT ;  /* 0x00000076eb00720c */ /* 0x000fda0003f46270 */
[----:B------:R-:W-:Y:S05]  /*b3e0*/  @P2 BRA `(.L_x_336) ;  /* 0x00000000003c2947 */ /* 0x000fea0003800000 */
[----:B-123--:R-:W1:Y:S01]  /*b3f0*/  LDC.64 R48, c[0x0][0x2f0] ;  /* 0x0000bc00ff307b82 */ /* 0x00ee620000000a00 */
[----:B------:R-:W-:Y:S01]  /*b400*/  IMAD.MOV.U32 R57, RZ, RZ, R62 ;  /* 0x000000ffff397224 */ /* 0x000fe200078e003e */
[----:B------:R-:W-:Y:S06]  /*b410*/  @!P1 LDS.128 R52, [R114+0x2f400] ;  /* 0x02f4000072349984 */ /* 0x000fec0000000c00 */
[----:B------:R-:W2:Y:S01]  /*b420*/  @!P0 LDC.64 R50, c[0x0][0x2d8] ;  /* 0x0000b600ff328b82 */ /* 0x000ea20000000a00 */
[----:B-1----:R-:W-:-:S04]  /*b430*/  IMAD.WIDE.U32 R58, R48, 0x60, R56 ;  /* 0x00000060303a7825 */ /* 0x002fc800078e0038 */
[----:B------:R-:W-:Y:S01]  /*b440*/  IMAD R49, R49, 0x60, RZ ;  /* 0x0000006031317824 */ /* 0x000fe200078e02ff */
[----:B--2---:R-:W-:-:S04]  /*b450*/  @!P0 IADD3 R56, P2, P3, R58, R50, R37 ;  /* 0x000000323a388210 */ /* 0x004fc80007b5e025 */
[----:B------:R-:W-:-:S04]  /*b460*/  IADD3 R48, R59, R49, RZ ;  /* 0x000000313b307210 */ /* 0x000fc80007ffe0ff */
[----:B------:R-:W-:Y:S02]  /*b470*/  @!P0 IADD3.X R57, R48, R51, R40, P2, P3 ;  /* 0x0000003330398210 */ /* 0x000fe400017e6428 */
[----:B------:R-:W1:Y:S02]  /*b480*/  @!P1 LDC.64 R50, c[0x0][0x2d8] ;  /* 0x0000b600ff329b82 */ /* 0x000e640000000a00 */
[----:B-1----:R-:W-:-:S04]  /*b490*/  @!P1 IADD3 R58, P2, P3, R41, R50, R58 ;  /* 0x00000032293a9210 */ /* 0x002fc80007b5e03a */
[----:B------:R-:W-:Y:S02]  /*b4a0*/  @!P1 IADD3.X R59, R107, R51, R48, P2, P3 ;  /* 0x000000336b3b9210 */ /* 0x000fe400017e6430 */
[----:B------:R-:W1:Y:S04]  /*b4b0*/  @!P0 LDS.128 R48, [R114+0x2b400] ;  /* 0x02b4000072308984 */ /* 0x000e680000000c00 */
[----:B-1----:R4:W-:Y:S04]  /*b4c0*/  @!P0 STG.E.128 desc[UR42][R56.64], R48 ;  /* 0x0000003038008986 */ /* 0x0029e8000c101d2a */
[----:B------:R4:W-:Y:S02]  /*b4d0*/  @!P1 STG.E.128 desc[UR42][R58.64], R52 ;  /* 0x000000343a009986 */ /* 0x0009e4000c101d2a */
.L_x_336:
[----:B------:R-:W-:Y:S05]  /*b4e0*/  BSYNC B0 ;  /* 0x0000000000007941 */ /* 0x000fea0003800000 */
.L_x_298:
[----:B-1234-:R-:W1:Y:S01]  /*b4f0*/  S2R R48, SR_TID.X ;  /* 0x0000000000307919 */ /* 0x01ee620000002100 */
[----:B------:R-:W-:Y:S01]  /*b500*/  @!PT LDS RZ, [RZ] ;  /* 0x00000000fffff984 */ /* 0x000fe20000000800 */
[----:B------:R-:W-:Y:S01]  /*b510*/  @!PT LDS RZ, [RZ] ;  /* 0x00000000fffff984 */ /* 0x000fe20000000800 */
[----:B------:R-:W-:Y:S01]  /*b520*/  @!PT LDS RZ, [RZ] ;  /* 0x00000000fffff984 */ /* 0x000fe20000000800 */
[----:B------:R-:W-:Y:S01]  /*b530*/  @!PT LDS RZ, [RZ] ;  /* 0x00000000fffff984 */ /* 0x000fe20000000800 */
[----:B------:R2:W-:Y:S06]  /*b540*/  MEMBAR.ALL.CTA ;  /* 0x0000000000007992 */ /* 0x0005ec0000008000 */
[----:B--2---:R-:W2:Y:S01]  /*b550*/  FENCE.VIEW.ASYNC.S ;  /* 0x00000000000073c6 */ /* 0x004ea20000000000 */
[----:B------:R-:W-:Y:S05]  /*b560*/  WARPSYNC.ALL ;  /* 0x0000000000007948 */ /* 0x000fea0003800000 */
[----:B------:R-:W-:Y:S01]  /*b570*/  BSSY B0, `(.L_x_369) ;  /* 0x0000009000007945 */ /* 0x000fe20003800000 */
[----:B-1----:R-:W-:Y:S01]  /*b580*/  LOP3.LUT R48, R48, 0x7f, RZ, 0xc0, !PT ;  /* 0x0000007f30307812 */ /* 0x002fe200078ec0ff */
[----:B--2---:R1:W-:Y:S03]  /*b590*/  BAR.SYNC.DEFER_BLOCKING R133, 0x80 ;  /* 0x000200850000751d */ /* 0x0043e60000010000 */
[----:B------:R-:W-:-:S13]  /*b5a0*/  ISETP.NE.AND P2, PT, R48, RZ, PT ;  /* 0x000000ff3000720c */ /* 0x000fda0003f45270 */
[----:B------:R-:W-:-:S05]  /*b5b0*/  @!P2 VIADD R48, R109, 0x388a0 ;  /* 0x000388a06d30a836 */ /* 0x000fca0000000000 */
[----:B------:R-:W-:-:S04]  /*b5c0*/  @!P2 PRMT R48, RZ, 0x654, R48 ;  /* 0x00000654ff30a816 */ /* 0x000fc80000000030 */
[----:B------:R1:W-:Y:S01]  /*b5d0*/  @!P2 SYNCS.ARRIVE.TRANS64.RED.A1T0 RZ, [R48+URZ], RZ ;  /* 0x000000ff30ffa9a7 */ /* 0x0003e2000810043f */
[----:B------:R-:W-:Y:S05]  /*b5e0*/  @!P5 BRA `(.L_x_370) ;  /* 0x000000000004d947 */ /* 0x000fea0003800000 */
[----:B------:R-:W-:Y:S01]  /*b5f0*/  BPT.TRAP 0x1 ;  /* 0x000000040000795c */ /* 0x000fe20000300000 */
.L_x_370:
[----:B------:R-:W-:Y:S05]  /*b600*/  BSYNC B0 ;  /* 0x0000000000007941 */ /* 0x000fea0003800000 */
.L_x_369:
[----:B------:R-:W2:Y:S01]  /*b610*/  SYNCS.PHASECHK.TRANS64.TRYWAIT P3, [R109+URZ+0x388b0], R124 ;  /* 0x0388b07c6d0075a7 */ /* 0x000ea2000806017f */
[----:B------:R-:W-:Y:S01]  /*b620*/  ULDC UR41, c[0x0][0x2e4] ;  /* 0x0000b90000297ab9 */ /* 0x000fe20000000800 */
[----:B------:R-:W-:Y:S01]  /*b630*/  ULDC.64 UR36, c[0x0][0x318] ;  /* 0x0000c60000247ab9 */ /* 0x000fe20000000a00 */
[----:B------:R-:W-:Y:S01]  /*b640*/  ULDC.64 UR38, c[0x0][0x308] ;  /* 0x0000c20000267ab9 */ /* 0x000fe20000000a00 */
[----:B------:R-:W-:Y:S04]  /*b650*/  BSSY B0, `(.L_x_371) ;  /* 0x0000002000007945 */ /* 0x000fe80003800000 */
[----:B--2---:R-:W-:Y:S05]  /*b660*/  @!P3 BRA `(.L_x_372) ;  /* 0x000001800078b947 */ /* 0x004fea0003800000 */
.L_x_600:
[----:B------:R-:W-:Y:S05]  /*b670*/  BSYNC B0 ;  /* 0x0000000000007941 */ /* 0x000fea0003800000 */
.L_x_371:
[----:B------:R-:W-:Y:S01]  /*b680*/  ISETP.GE.AND P3, PT, R22, R118, PT ;  /* 0x000000761600720c */ /* 0x000fe20003f66270 */
[----:B------:R-:W-:Y:S01]  /*b690*/  BSSY B0, `(.L_x_373) ;  /* 0x0000010000007945 */ /* 0x000fe20003800000 */
[----:B------:R-:W-:-:S11]  /*b6a0*/  IMAD.WIDE R52, R25, 0x80, R44 ;  /* 0x0000008019347825 */ /* 0x000fd600078e022c */
[----:B------:R-:W-:Y:S05]  /*b6b0*/  @P3 BRA `(.L_x_374) ;  /* 0x0000000000343947 */ /* 0x000fea0003800000 */
[----:B-1----:R-:W-:Y:S02]  /*b6c0*/  IMAD.MOV.U32 R48, RZ, RZ, R98 ;  /* 0x000000ffff307224 */ /* 0x002fe400078e0062 */
[----:B------:R-:W-:Y:S02]  /*b6d0*/  IMAD.MOV.U32 R49, RZ, RZ, R108 ;  /* 0x000000ffff317224 */ /* 0x000fe400078e006c */
[----:B------:R-:W-:Y:S02]  /*b6e0*/  IMAD R51, R53, UR36, RZ ;  /* 0x0000002435337c24 */ /* 0x000fe4000f8e02ff */
[----:B------:R-:W-:-:S04]  /*b6f0*/  IMAD.WIDE.U32 R48, R52, UR36, R48 ;  /* 0x0000002434307c25 */ /* 0x000fc8000f8e0030 */
[----:B------:R-:W-:Y:S01]  /*b700*/  IMAD R51, R52, UR37, R51 ;  /* 0x0000002534337c24 */ /* 0x000fe2000f8e0233 */
[----:B------:R-:W-:-:S04]  /*b710*/  IADD3 R54, P3, R48, UR38, RZ ;  /* 0x0000002630367c10 */ /* 0x000fc8000ff7e0ff */
[----:B------:R-:W-:Y:S02]  /*b720*/  IADD3.X R55, R49, UR39, R51, P3, !PT ;  /* 0x0000002731377c10 */ /* 0x000fe40009ffe433 */
[----:B------:R-:W-:-:S13]  /*b730*/  ISETP.GE.AND P3, PT, R16, UR41, PT ;  /* 0x0000002910007c0c */ /* 0x000fda000bf66270 */
[----:B------:R-:W1:Y:S04]  /*b740*/  @!P3 LDS.128 R48, [R114+0x10400] ;  /* 0x010400007230b984 */ /* 0x000e680000000c00 */
[----:B-1----:R-:W-:Y:S01]  /*b750*/  @!P3 STG.E.128 desc[UR42][R54.64], R48 ;  /* 0x000000303600b986 */ /* 0x002fe2000c101d2a */
[----:B------:R-:W-:-:S13]  /*b760*/  ISETP.GE.AND P3, PT, R6, UR41, PT ;  /* 0x0000002906007c0c */ /* 0x000fda000bf66270 */
[----:B------:R-:W1:Y:S04]  /*b770*/  @!P3 LDS.128 R48, [R114+0x14400] ;  /* 0x014400007230b984 */ /* 0x000e680000000c00 */
[----:B-1----:R3:W-:Y:S02]  /*b780*/  @!P3 STG.E.128 desc[UR42][R54.64+0x80], R48 ;  /* 0x000080303600b986 */ /* 0x0027e4000c101d2a */
.L_x_374:
[----:B------:R-:W-:Y:S05]  /*b790*/  BSYNC B0 ;  /* 0x0000000000007941 */ /* 0x000fea0003800000 */
.L_x_373:
[----:B------:R-:W-:Y:S01]  /*b7a0*/  ISETP.GE.AND P3, PT, R234, R118, PT ;  /* 0x00000076ea00720c */ /* 0x000fe20003f66270 */
[----:B------:R-:W-:-:S12]  /*b7b0*/  BSSY B0, `(.L_x_375) ;  /* 0x0000011000007945 */ /* 0x000fd80003800000 */
[----:B------:R-:W-:Y:S05]  /*b7c0*/  @P3 BRA `(.L_x_376) ;  /* 0x00000000003c3947 */ /* 0x000fea0003800000 */
[----:B---3--:R-:W-:Y:S01]  /*b7d0*/  IADD3 R51, P3, R52, 0x20, RZ ;  /* 0x0000002034337810 */ /* 0x008fe20007f7e0ff */
[----:B-1----:R-:W-:Y:S02]  /*b7e0*/  IMAD.MOV.U32 R48, RZ, RZ, R98 ;  /* 0x000000ffff307224 */ /* 0x002fe400078e0062 */
[----:B------:R-:W-:Y:S01]  /*b7f0*/  IMAD.MOV.U32 R49, RZ, RZ, R108 ;  /* 0x000000ffff317224 */ /* 0x000fe200078e006c */
[----:B------:R-:W-:Y:S01]  /*b800*/  IADD3.X R50, RZ, R53, RZ, P3, !PT ;  /* 0x00000035ff327210 */ /* 0x000fe20001ffe4ff */
[----:B------:R-:W-:-:S04]  /*b810*/  IMAD.WIDE.U32 R48, R51, UR36, R48 ;  /* 0x0000002433307c25 */ /* 0x000fc8000f8e0030 */
[----:B------:R-:W-:Y:S01]  /*b820*/  IMAD R50, R50, UR36, RZ ;  /* 0x0000002432327c24 */ /* 0x000fe2000f8e02ff */
[----:B------:R-:W-:-:S03]  /*b830*/  IADD3 R54, P3, R48, UR38, RZ ;  /* 0x0000002630367c10 */ /* 0x000fc6000ff7e0ff */
[----:B------:R-:W-:-:S05]  /*b840*/  IMAD R51, R51, UR37, R50 ;  /* 0x0000002533337c24 */ /* 0x000fca000f8e0232 */
[----:B------:R-:W-:Y:S02]  /*b850*/  IADD3.X R55, R49, UR39, R51, P3, !PT ;  /* 0x0000002731377c10 */ /* 0x000fe40009ffe433 */
[----:B------:R-:W-:-:S13]  /*b860*/  ISETP.GE.AND P3, PT, R16, UR41, PT ;  /* 0x0000002910007c0c */ /* 0x000fda000bf66270 */
[----:B------:R-:W1:Y:S04]  /*b870*/  @!P3 LDS.128 R48, [R114+0x11400] ;  /* 0x011400007230b984 */ /* 0x000e680000000c00 */
[----:B-1----:R-:W-:Y:S01]  /*b880*/  @!P3 STG.E.128 desc[UR42][R54.64], R48 ;  /* 0x000000303600b986 */ /* 0x002fe2000c101d2a */
[----:B------:R-:W-:-:S13]  /*b890*/  ISETP.GE.AND P3, PT, R6, UR41, PT ;  /* 0x0000002906007c0c */ /* 0x000fda000bf66270 */
[----:B------:R-:W1:Y:S04]  /*b8a0*/  @!P3 LDS.128 R48, [R114+0x15400] ;  /* 0x015400007230b984 */ /* 0x000e680000000c00 */
[----:B-1----:R4:W-:Y:S02]  /*b8b0*/  @!P3 STG.E.128 desc[UR42][R54.64+0x80], R48 ;  /* 0x000080303600b986 */ /* 0x0029e4000c101d2a */
.L_x_376:
[----:B------:R-:W-:Y:S05]  /*b8c0*/  BSYNC B0 ;  /* 0x0000000000007941 */ /* 0x000fea0003800000 */
.L_x_375:
[----:B------:R-:W-:Y:S01]  /*b8d0*/  ISETP.GE.AND P3, PT, R233, R118, PT ;  /* 0x00000076e900720c */ /* 0x000fe20003f66270 */
[----:B------:R-:W-:-:S12]  /*b8e0*/  BSSY B0, `(.L_x_377) ;  /* 0x0000011000007945 */ /* 0x000fd80003800000 */
[----:B------:R-:W-:Y:S05]  /*b8f0*/  @P3 BRA `(.L_x_378) ;  /* 0x00000000003c3947 */ /* 0x000fea0003800000 */
[----:B---34-:R-:W-:Y:S01]  /*b900*/  IADD3 R51, P3, R52, 0x40, RZ ;  /* 0x0000004034337810 */ /* 0x018fe20007f7e0ff */
[----:B------:R-:W-:Y:S01]  /*b910*/  IMAD.MOV.U32 R49, RZ, RZ, R108 ;  /* 0x000000ffff317224 */ /* 0x000fe200078e006c */
[----:B-1----:R-:W-:-:S03]  /*b920*/  MOV R48, R98 ;  /* 0x0000006200307202 */ /* 0x002fc60000000f00 */
[----:B------:R-:W-:Y:S02]  /*b930*/  IMAD.X R50, RZ, RZ, R53, P3 ;  /* 0x000000ffff327224 */ /* 0x000fe400018e0635 */
        /* <DEDUP_REMOVED lines=11> */
.L_x_378:
[----:B------:R-:W-:Y:S05]  /*b9f0*/  BSYNC B0 ;  /* 0x0000000000007941 */ /* 0x000fea0003800000 */
.L_x_377:
[----:B------:R-:W-:Y:S01]  /*ba00*/  ISETP.GE.AND P3, PT, R235, R118, PT ;  /* 0x00000076eb00720c */ /* 0x000fe20003f66270 */
[----:B------:R-:W-:-:S12]  /*ba10*/  BSSY B0, `(.L_x_379) ;  /* 0x0000011000007945 */ /* 0x000fd80003800000 */
[----:B------:R-:W-:Y:S05]  /*ba20*/  @P3 BRA `(.L_x_380) ;  /* 0x00000000003c3947 */ /* 0x000fea0003800000 */
[----:B-1-34-:R-:W-:Y:S01]  /*ba30*/  IADD3 R51, P3, R52, 0x60, RZ ;  /* 0x0000006034337810 */ /* 0x01afe20007f7e0ff */
[----:B------:R-:W-:Y:S01]  /*ba40*/  IMAD.MOV.U32 R48, RZ, RZ, R98 ;  /* 0x000000ffff307224 */ /* 0x000fe200078e0062 */
[----:B------:R-:W-:-:S03]  /*ba50*/  MOV R49, R108 ;  /* 0x0000006c00317202 */ /* 0x000fc60000000f00 */
[----:B------:R-:W-:Y:S02]  /*ba60*/  IMAD.X R52, RZ, RZ, R53, P3 ;  /* 0x000000ffff347224 */ /* 0x000fe400018e0635 */
[----:B------:R-:W-:-:S04]  /*ba70*/  IMAD.WIDE.U32 R48, R51, UR36, R48 ;  /* 0x0000002433307c25 */ /* 0x000fc8000f8e0030 */
[----:B------:R-:W-:-:S04]  /*ba80*/  IMAD R52, R52, UR36, RZ ;  /* 0x0000002434347c24 */ /* 0x000fc8000f8e02ff */
        /* <DEDUP_REMOVED lines=9> */
.L_x_380:
[----:B------:R-:W-:Y:S05]  /*bb20*/  BSYNC B0 ;  /* 0x0000000000007941 */ /* 0x000fea0003800000 */
.L_x_379:
[----:B------:R-:W-:Y:S01]  /*bb30*/  @!PT LDS RZ, [RZ] ;  /* 0x00000000fffff984 */ /* 0x000fe20000000800 */
[----:B------:R-:W-:Y:S01]  /*bb40*/  @!PT LDS RZ, [RZ] ;  /* 0x00000000fffff984 */ /* 0x000fe20000000800 */
[----:B------:R-:W-:Y:S01]  /*bb50*/  @!PT LDS RZ, [RZ] ;  /* 0x00000000fffff984 */ /* 0x000fe20000000800 */
[----:B------:R-:W-:Y:S01]  /*bb60*/  @!PT LDS RZ, [RZ] ;  /* 0x00000000fffff984 */ /* 0x000fe20000000800 */
[----:B------:R5:W-:Y:S06]  /*bb70*/  MEMBAR.ALL.CTA ;  /* 0x0000000000007992 */ /* 0x000bec0000008000 */
[----:B-----5:R-:W5:Y:S01]  /*bb80*/  FENCE.VIEW.ASYNC.S ;  /* 0x00000000000073c6 */ /* 0x020f620000000000 */
[----:B0-2---:R-:W-:Y:S01]  /*bb90*/  @!P2 VIADD R109, R109, 0x388c0 ;  /* 0x000388c06d6da836 */ /* 0x005fe20000000000 */
[----:B-----5:R0:W-:Y:S01]  /*bba0*/  BAR.SYNC.DEFER_BLOCKING R133, 0x80 ;  /* 0x000200850000751d */ /* 0x0201e20000010000 */
[----:B------:R-:W-:Y:S01]  /*bbb0*/  ISETP.NE.AND P3, PT, R110, RZ, PT ;  /* 0x000000ff6e00720c */ /* 0x000fe20003f65270 */
[----:B------:R-:W-:-:S02]  /*bbc0*/  VIADD R232, R232, 0x1 ;  /* 0x00000001e8e87836 */ /* 0x000fc40000000000 */
[----:B------:R-:W-:-:S04]  /*bbd0*/  @!P2 PRMT R109, RZ, 0x654, R109 ;  /* 0x00000654ff6da816 */ /* 0x000fc8000000006d */
[----:B------:R0:W-:Y:S01]  /*bbe0*/  @!P2 SYNCS.ARRIVE.TRANS64.RED.A1T0 RZ, [R109+URZ], RZ ;  /* 0x000000ff6dffa9a7 */ /* 0x0001e2000810043f */
[----:B------:R-:W-:-:S04]  /*bbf0*/  ISETP.NE.AND P2, PT, R232, 0x2, PT ;  /* 0x00000002e800780c */ /* 0x000fc80003f45270 */
[----:B-1-34-:R-:W-:Y:S02]  /*bc00*/  SEL R48, RZ, 0x1, P2 ;  /* 0x00000001ff307807 */ /* 0x01afe40001000000 */
[----:B------:R-:W-:Y:S02]  /*bc10*/  SEL R232, R232, RZ, P2 ;  /* 0x000000ffe8e87207 */ /* 0x000fe40001000000 */
[----:B------:R-:W-:Y:S01]  /*bc20*/  LOP3.LUT R237, R237, R48, RZ, 0x3c, !PT ;  /* 0x00000030eded7212 */ /* 0x000fe200078e3cff */
[----:B0-----:R-:W-:Y:S06]  /*bc30*/  @P3 BRA `(.L_x_381) ;  /* 0xffffff6400dc3947 */ /* 0x001fec000383ffff */
[----:B------:R-:W0:Y:S01]  /*bc40*/  S2R R49, SR_TID.X ;  /* 0x0000000000317919 */ /* 0x000e220000002100 */
[----:B------:R-:W-:Y:S02]  /*bc50*/  PLOP3.LUT P0, PT, PT, PT, PT, 0x8, 0x0 ;  /* 0x000000000000781c */ /* 0x000fe40003f0e170 */
[----:B0-----:R-:W-:-:S04]  /*bc60*/  SHF.R.U32.HI R49, RZ, 0x7, R49 ;  /* 0x00000007ff317819 */ /* 0x001fc80000011631 */
[----:B------:R-:W-:-:S13]  /*bc70*/  ISETP.NE.AND P3, PT, R49, 0x1, PT ;  /* 0x000000013100780c */ /* 0x000fda0003f65270 */
[----:B------:R-:W-:Y:S06]  /*bc80*/  @!P3 BAR.ARV 0x9, 0x100 ;  /* 0x024400000000bb1d */ /* 0x000fec0000002000 */
.L_x_293:
[----:B------:R-:W0:Y:S01]  /*bc90*/  LDC R0, c[0x0][0x428] ;  /* 0x00010a00ff007b82 */ /* 0x000e220000000800 */
[----:B------:R-:W-:Y:S05]  /*bca0*/  @P0 BRA `(.L_x_382) ;  /* 0x00000000000c0947 */ /* 0x000fea0003800000 */
[----:B------:R-:W1:Y:S01]  /*bcb0*/  FENCE.VIEW.ASYNC.G ;  /* 0x00000000000073c6 */ /* 0x000e620000000100 */
[----:B------:R-:W-:Y:S05]  /*bcc0*/  WARPSYNC.ALL ;  /* 0x0000000000007948 */ /* 0x000fea0003800000 */
[----:B-1----:R-:W-:Y:S06]  /*bcd0*/  BAR.ARV 0xc, 0x180 ;  /* 0x0306000000007b1d */ /* 0x002fec0000002000 */
.L_x_382:
[----:B------:R-:W2:Y:S01]  /*bce0*/  LDL R4, [R1+0x2c] ;  /* 0x00002c0001047983 */ /* 0x000ea20000100800 */
[----:B------:R-:W-:-:S03]  /*bcf0*/  ULDC.64 UR4, c[0x0][0x990] ;  /* 0x0002640000047ab9 */ /* 0x000fc60000000a00 */
[----:B------:R-:W3:Y:S01]  /*bd00*/  LDL R5, [R1+0x14] ;  /* 0x0000140001057983 */ /* 0x000ee20000100800 */
[----:B------:R-:W-:Y:S01]  /*bd10*/  ISETP.NE.U32.AND P0, PT, RZ, UR4, PT ;  /* 0x00000004ff007c0c */ /* 0x000fe2000bf05070 */
[----:B------:R-:W-:Y:S01]  /*bd20*/  ULDC.64 UR6, c[0x0][0x998] ;  /* 0x0002660000067ab9 */ /* 0x000fe20000000a00 */
[----:B0-----:R-:W-:Y:S01]  /*bd30*/  ISETP.NE.AND P2, PT, R0, 0x1, PT ;  /* 0x000000010000780c */ /* 0x001fe20003f45270 */
[----:B------:R-:W-:Y:S01]  /*bd40*/  IMAD.MOV.U32 R7, RZ, RZ, R126 ;  /* 0x000000ffff077224 */ /* 0x000fe200078e007e */
[----:B------:R-:W-:Y:S02]  /*bd50*/  ISETP.NE.AND.EX P0, PT, RZ, UR5, PT, P0 ;  /* 0x00000005ff007c0c */ /* 0x000fe4000bf05300 */
[----:B------:R-:W-:-:S04]  /*bd60*/  ISETP.NE.U32.AND P1, PT, RZ, UR6, PT ;  /* 0x00000006ff007c0c */ /* 0x000fc8000bf25070 */
[----:B------:R-:W-:-:S05]  /*bd70*/  ISETP.NE.AND.EX P1, PT, RZ, UR7, PT, P1 ;  /* 0x00000007ff007c0c */ /* 0x000fca000bf25310 */
[----:B------:R-:W0:Y:S08]  /*bd80*/  @P2 LDC R3, c[0x0][0x42c] ;  /* 0x00010b00ff032b82 */ /* 0x000e300000000800 */
[----:B------:R-:W2:Y:S08]  /*bd90*/  @P0 LDC.64 R10, c[0x0][0x9a8] ;  /* 0x00026a00ff0a0b82 */ /* 0x000eb00000000a00 */
[----:B------:R-:W1:Y:S08]  /*bda0*/  @P2 LDC R2, c[0x0][0x430] ;  /* 0x00010c00ff022b82 */ /* 0x000e700000000800 */
[----:B------:R-:W4:Y:S01]  /*bdb0*/  @P1 LDC.64 R12, c[0x0][0x9b8] ;  /* 0x00026e00ff0c1b82 */ /* 0x000f220000000a00 */
[----:B0-----:R-:W-:-:S07]  /*bdc0*/  @P2 IMAD.HI.U32 R3, R126, R3, RZ ;  /* 0x000000037e032227 */ /* 0x001fce00078e00ff */
[----:B------:R-:W0:Y:S08]  /*bdd0*/  @P0 LDC.64 R14, c[0x0][0x9b0] ;  /* 0x00026c00ff0e0b82 */ /* 0x000e300000000a00 */
[----:B------:R-:W0:Y:S01]  /*bde0*/  @P1 LDC.64 R20, c[0x0][0x9c0] ;  /* 0x00027000ff141b82 */ /* 0x000e220000000a00 */
[----:B-1----:R-:W-:-:S04]  /*bdf0*/  @P2 SHF.R.U32.HI R7, RZ, R2, R3 ;  /* 0x00000002ff072219 */ /* 0x002fc80000011603 */
[----:B------:R-:W-:Y:S01]  /*be00*/  @P0 SHF.R.S32.HI R9, RZ, 0x1f, R7 ;  /* 0x0000001fff090819 */ /* 0x000fe20000011407 */
[C---:B--2---:R-:W-:Y:S02]  /*be10*/  @P0 IMAD R0, R4.reuse, R10, RZ ;  /* 0x0000000a04000224 */ /* 0x044fe400078e02ff */
[----:B----4-:R-:W-:Y:S02]  /*be20*/  @P1 IMAD R4, R4, R12, RZ ;  /* 0x0000000c04041224 */ /* 0x010fe400078e02ff */
[C---:B---3--:R-:W-:Y:S02]  /*be30*/  @P0 IMAD R11, R5.reuse, R11, R0 ;  /* 0x0000000b050b0224 */ /* 0x048fe400078e0200 */
[----:B------:R-:W-:-:S04]  /*be40*/  @P0 IMAD.WIDE.U32 R2, R5, R10, RZ ;  /* 0x0000000a05020225 */ /* 0x000fc800078e00ff */
[----:B------:R-:W-:Y:S01]  /*be50*/  @P1 IMAD R13, R5, R13, R4 ;  /* 0x0000000d050d1224 */ /* 0x000fe200078e0204 */
[----:B------:R-:W-:Y:S01]  /*be60*/  @P0 IADD3 R3, R3, R11, RZ ;  /* 0x0000000b03030210 */ /* 0x000fe20007ffe0ff */
[----:B------:R-:W-:Y:S01]  /*be70*/  @P1 IMAD.WIDE.U32 R4, R5, R12, RZ ;  /* 0x0000000c05041225 */ /* 0x000fe200078e00ff */
[----:B------:R-:W-:-:S03]  /*be80*/  @P1 SHF.R.S32.HI R11, RZ, 0x1f, R7 ;  /* 0x0000001fff0b1819 */ /* 0x000fc60000011407 */
[----:B0-----:R-:W-:Y:S02]  /*be90*/  @P0 IMAD R0, R9, R14, RZ ;  /* 0x0000000e09000224 */ /* 0x001fe400078e02ff */
[----:B------:R-:W-:Y:S02]  /*bea0*/  @P1 IMAD R6, R11, R20, RZ ;  /* 0x000000140b061224 */ /* 0x000fe400078e02ff */
[----:B------:R-:W-:Y:S02]  /*beb0*/  @P1 IMAD.IADD R5, R5, 0x1, R13 ;  /* 0x0000000105051824 */ /* 0x000fe400078e020d */
[C---:B------:R-:W-:Y:S02]  /*bec0*/  @P0 IMAD R9, R7.reuse, R15, R0 ;  /* 0x0000000f07090224 */ /* 0x040fe400078e0200 */
[----:B------:R-:W-:-:S04]  /*bed0*/  @P0 IMAD.WIDE.U32 R2, R7, R14, R2 ;  /* 0x0000000e07020225 */ /* 0x000fc800078e0002 */
[C---:B------:R-:W-:Y:S02]  /*bee0*/  @P1 IMAD R11, R7.reuse, R21, R6 ;  /* 0x00000015070b1224 */ /* 0x040fe400078e0206 */
[----:B------:R-:W-:Y:S01]  /*bef0*/  @P1 IMAD.WIDE.U32 R6, R7, R20, R4 ;  /* 0x0000001407061225 */ /* 0x000fe200078e0004 */
[----:B------:R-:W-:Y:S01]  /*bf00*/  @P0 LEA R4, P3, R2, UR4, 0x2 ;  /* 0x0000000402040c11 */ /* 0x000fe2000f8610ff */
[----:B------:R-:W-:Y:S02]  /*bf10*/  ULDC UR4, c[0x0][0x988] ;  /* 0x0002620000047ab9 */ /* 0x000fe40000000800 */
[----:B------:R-:W-:Y:S01]  /*bf20*/  @P0 IMAD.IADD R5, R3, 0x1, R9 ;  /* 0x0000000103050824 */ /* 0x000fe200078e0209 */
[----:B------:R-:W-:Y:S01]  /*bf30*/  @P1 LEA R8, P4, R6, UR6, 0x2 ;  /* 0x0000000606081c11 */ /* 0x000fe2000f8810ff */
[----:B------:R-:W-:Y:S02]  /*bf40*/  @P1 IMAD.IADD R3, R7, 0x1, R11 ;  /* 0x0000000107031824 */ /* 0x000fe400078e020b */
[----:B------:R-:W-:Y:S01]  /*bf50*/  IMAD.MOV.U32 R0, RZ, RZ, 0x3f800000 ;  /* 0x3f800000ff007424 */ /* 0x000fe200078e00ff */
[----:B------:R-:W-:Y:S01]  /*bf60*/  @P0 LEA.HI.X R5, R2, UR5, R5, 0x2, P3 ;  /* 0x0000000502050c11 */ /* 0x000fe200098f1405 */
[----:B------:R-:W0:Y:S01]  /*bf70*/  @P2 LDC R7, c[0x0][0x42c] ;  /* 0x00010b00ff072b82 */ /* 0x000e220000000800 */
[----:B------:R-:W-:-:S02]  /*bf80*/  @P1 LEA.HI.X R9, R6, UR7, R3, 0x2, P4 ;  /* 0x0000000706091c11 */ /* 0x000fc4000a0f1403 */
[----:B------:R-:W-:-:S03]  /*bf90*/  MOV R3, 0x3f800000 ;  /* 0x3f80000000037802 */ /* 0x000fc60000000f00 */
[----:B------:R-:W2:Y:S02]  /*bfa0*/  @P1 LDG.E R0, desc[UR42][R8.64] ;  /* 0x0000002a08001981 */ /* 0x000ea4000c1e1900 */
[----:B------:R-:W1:Y:S02]  /*bfb0*/  @P2 LDC R2, c[0x0][0x430] ;  /* 0x00010c00ff022b82 */ /* 0x000e640000000800 */
[----:B------:R3:W2:Y:S01]  /*bfc0*/  @P0 LDG.E R3, desc[UR42][R4.64] ;  /* 0x0000002a04030981 */ /* 0x0006a2000c1e1900 */
[----:B------:R-:W-:Y:S01]  /*bfd0*/  ISETP.GE.AND P1, PT, R127, 0x1, PT ;  /* 0x000000017f00780c */ /* 0x000fe20003f26270 */
[----:B------:R-:W-:Y:S02]  /*bfe0*/  IMAD.MOV.U32 R10, RZ, RZ, R126 ;  /* 0x000000ffff0a7224 */ /* 0x000fe400078e007e */
[----:B0-----:R-:W-:-:S05]  /*bff0*/  @P2 IMAD.HI.U32 R7, R126, R7, RZ ;  /* 0x000000077e072227 */ /* 0x001fca00078e00ff */
[----:B-1----:R-:W-:Y:S02]  /*c000*/  @P2 SHF.R.U32.HI R10, RZ, R2, R7 ;  /* 0x00000002ff0a2219 */ /* 0x002fe40000011607 */
[----:B------:R-:W-:Y:S02]  /*c010*/  CS2R R154, SRZ ;  /* 0x00000000009a7805 */ /* 0x000fe4000001ff00 */
[----:B------:R-:W-:Y:S01]  /*c020*/  PLOP3.LUT P0, PT, PT, PT, PT, 0x80, 0x0 ;  /* 0x000000000000781c */ /* 0x000fe20003f0f070 */
[----:B------:R-:W-:Y:S01]  /*c030*/  IMAD.MOV.U32 R151, RZ, RZ, RZ ;  /* 0x000000ffff977224 */ /* 0x000fe200078e00ff */
[----:B------:R-:W-:Y:S01]  /*c040*/  CS2R R90, SRZ ;  /* 0x00000000005a7805 */ /* 0x000fe2000001ff00 */
[----:B------:R0:W-:Y:S01]  /*c050*/  STL [R1+0x30], R10 ;  /* 0x0000300a01007387 */ /* 0x0001e20000100800 */
        /* <DEDUP_REMOVED lines=8> */
[----:B------:R-:W-:Y:S02]  /*c0e0*/  MOV R70, RZ ;  /* 0x000000ff00467202 */ /* 0x000fe40000000f00 */
[----:B------:R-:W-:Y:S02]  /*c0f0*/  CS2R R100, SRZ ;  /* 0x0000000000647805 */ /* 0x000fe4000001ff00 */
[----:B------:R-:W-:Y:S01]  /*c100*/  CS2R R96, SRZ ;  /* 0x0000000000607805 */ /* 0x000fe2000001ff00 */
[----:B------:R-:W-:Y:S01]  /*c110*/  IMAD.MOV.U32 R118, RZ, RZ, RZ ;  /* 0x000000ffff767224 */ /* 0x000fe200078e00ff */
[----:B------:R-:W-:Y:S01]  /*c120*/  CS2R R58, SRZ ;  /* 0x00000000003a7805 */ /* 0x000fe2000001ff00 */
[----:B------:R-:W-:Y:S01]  /*c130*/  IMAD.MOV.U32 R63, RZ, RZ, RZ ;  /* 0x000000ffff3f7224 */ /* 0x000fe200078e00ff */
[----:B------:R-:W-:Y:S01]  /*c140*/  CS2R R92, SRZ ;  /* 0x00000000005c7805 */ /* 0x000fe2000001ff00 */
[----:B------:R-:W-:Y:S01]  /*c150*/  IMAD.MOV.U32 R114, RZ, RZ, RZ ;  /* 0x000000ffff727224 */ /* 0x000fe200078e00ff */
[----:B------:R-:W-:-:S02]  /*c160*/  CS2R R88, SRZ ;  /* 0x0000000000587805 */ /* 0x000fc4000001ff00 */
[----:B------:R-:W-:Y:S02]  /*c170*/  MOV R123, RZ ;  /* 0x000000ff007b7202 */ /* 0x000fe40000000f00 */
[----:B------:R-:W-:Y:S02]  /*c180*/  CS2R R106, SRZ ;  /* 0x00000000006a7805 */ /* 0x000fe4000001ff00 */
[----:B------:R-:W-:Y:S02]  /*c190*/  CS2R R54, SRZ ;  /* 0x0000000000367805 */ /* 0x000fe4000001ff00 */
[----:B------:R-:W-:Y:S02]  /*c1a0*/  CS2R R84, SRZ ;  /* 0x0000000000547805 */ /* 0x000fe4000001ff00 */
[----:B------:R-:W-:Y:S01]  /*c1b0*/  CS2R R80, SRZ ;  /* 0x0000000000507805 */ /* 0x000fe2000001ff00 */
[----:B------:R-:W-:Y:S01]  /*c1c0*/  IMAD.MOV.U32 R110, RZ, RZ, RZ ;  /* 0x000000ffff6e7224 */ /* 0x000fe200078e00ff */
[----:B------:R-:W-:-:S02]  /*c1d0*/  CS2R R98, SRZ ;  /* 0x0000000000627805 */ /* 0x000fc4000001ff00 */
[----:B------:R-:W-:Y:S02]  /*c1e0*/  CS2R R76, SRZ ;  /* 0x00000000004c7805 */ /* 0x000fe4000001ff00 */
[----:B------:R-:W-:Y:S01]  /*c1f0*/  CS2R R72, SRZ ;  /* 0x0000000000487805 */ /* 0x000fe2000001ff00 */
[----:B------:R-:W-:Y:S01]  /*c200*/  IMAD.MOV.U32 R166, RZ, RZ, RZ ;  /* 0x000000ffffa67224 */ /* 0x000fe200078e00ff */
        /* <DEDUP_REMOVED lines=15> */
[----:B------:R-:W-:Y:S01]  /*c300*/  CS2R R144, SRZ ;  /* 0x0000000000907805 */ /* 0x000fe2000001ff00 */
[----:B------:R-:W-:Y:S01]  /*c310*/  IMAD.MOV.U32 R75, RZ, RZ, RZ ;  /* 0x000000ffff4b7224 */ /* 0x000fe200078e00ff */
[----:B------:R-:W-:-:S02]  /*c320*/  CS2R R48, SRZ ;  /* 0x0000000000307805 */ /* 0x000fc4000001ff00 */
[----:B------:R-:W-:Y:S02]  /*c330*/  CS2R R40, SRZ ;  /* 0x0000000000287805 */ /* 0x000fe4000001ff00 */
[----:B------:R-:W-:Y:S02]  /*c340*/  CS2R R140, SRZ ;  /* 0x00000000008c7805 */ /* 0x000fe4000001ff00 */
[----:B------:R-:W-:Y:S02]  /*c350*/  MOV R67, RZ ;  /* 0x000000ff00437202 */ /* 0x000fe40000000f00 */
        /* <DEDUP_REMOVED lines=9> */
[----:B0-----:R-:W-:Y:S02]  /*c3f0*/  CS2R R10, SRZ ;  /* 0x00000000000a7805 */ /* 0x001fe4000001ff00 */
[----:B------:R-:W-:Y:S02]  /*c400*/  CS2R R136, SRZ ;  /* 0x0000000000887805 */ /* 0x000fe4000001ff00 */
[----:B------:R-:W-:Y:S02]  /*c410*/  CS2R R12, SRZ ;  /* 0x00000000000c7805 */ /* 0x000fe4000001ff00 */
[----:B---3--:R-:W-:Y:S01]  /*c420*/  CS2R R4, SRZ ;  /* 0x0000000000047805 */ /* 0x008fe2000001ff00 */
[----:B------:R-:W-:Y:S01]  /*c430*/  IMAD.MOV.U32 R133, RZ, RZ, RZ ;  /* 0x000000ffff857224 */ /* 0x000fe200078e00ff */
[----:B------:R-:W-:Y:S02]  /*c440*/  CS2R R14, SRZ ;  /* 0x00000000000e7805 */ /* 0x000fe4000001ff00 */
[----:B------:R-:W-:Y:S01]  /*c450*/  CS2R R6, SRZ ;  /* 0x0000000000067805 */ /* 0x000fe2000001ff00 */
[----:B------:R-:W-:Y:S01]  /*c460*/  IMAD.MOV.U32 R120, RZ, RZ, RZ ;  /* 0x000000ffff787224 */ /* 0x000fe200078e00ff */
[----:B------:R-:W-:-:S02]  /*c470*/  CS2R R128, SRZ ;  /* 0x0000000000807805 */ /* 0x000fc4000001ff00 */
[----:B------:R-:W-:Y:S01]  /*c480*/  CS2R R8, SRZ ;  /* 0x0000000000087805 */ /* 0x000fe2000001ff00 */
[----:B--2---:R-:W-:Y:S01]  /*c490*/  FMUL.FTZ R2, R3, R0 ;  /* 0x0000000003027220 */ /* 0x004fe20000410000 */
[----:B------:R-:W-:-:S03]  /*c4a0*/  IMAD.MOV.U32 R3, RZ, RZ, RZ ;  /* 0x000000ffff037224 */ /* 0x000fc600078e00ff */
[----:B------:R-:W-:Y:S01]  /*c4b0*/  FMUL.FTZ R2, R2, UR4 ;  /* 0x0000000402027c20 */ /* 0x000fe20008410000 */
[----:B------:R-:W-:Y:S01]  /*c4c0*/  MOV R0, RZ ;  /* 0x000000ff00007202 */ /* 0x000fe20000000f00 */
[----:B------:R-:W-:Y:S06]  /*c4d0*/  @!P1 BRA `(.L_x_383) ;  /* 0x000000d000f09947 */ /* 0x000fec0003800000 */
[----:B------:R-:W0:Y:S01]  /*c4e0*/  S2R R26, SR_TID.X ;  /* 0x00000000001a7919 */ /* 0x000e220000002100 */
[----:B------:R-:W-:Y:S01]  /*c4f0*/  UMOV UR4, 0xffffffff ;  /* 0xffffffff00047882 */ /* 0x000fe20000000000 */
[----:B0-----:R-:W-:-:S05]  /*c500*/  VIADD R30, R26, 0xffffff80 ;  /* 0xffffff801a1e7836 */ /* 0x001fca0000000000 */
[----:B------:R-:W-:-:S04]  /*c510*/  SHF.R.S32.HI R33, RZ, 0x1f, R30 ;  /* 0x0000001fff217819 */ /* 0x000fc8000001141e */
[----:B------:R-:W-:-:S04]  /*c520*/  LEA.HI R31, R33, R30, RZ, 0x7 ;  /* 0x0000001e211f7211 */ /* 0x000fc800078f38ff */
[----:B------:R-:W-:Y:S01]  /*c530*/  SHF.R.S32.HI R13, RZ, 0x7, R31 ;  /* 0x00000007ff0d7819 */ /* 0x000fe2000001141f */
[----:B------:R-:W-:Y:S06]  /*c540*/  BRA.DIV UR4, `(.L_x_384) ;  /* 0x0000017204d47947 */ /* 0x000fec000b800000 */
[----:B------:R-:W0:Y:S04]  /*c550*/  SHFL.IDX PT, R0, R13, RZ, 0x1f ;  /* 0x00001fff0d007589 */ /* 0x000e2800000e0000 */
[----:B0-----:R0:W-:Y:S02]  /*c560*/  STL [R1+0x8], R0 ;  /* 0x0000080001007387 */ /* 0x0011e40000100800 */
.L_x_603:
[----:B------:R-:W0:Y:S02]  /*c570*/  LDL R3, [R1+0x8] ;  /* 0x0000080001037983 */ /* 0x000e240000100800 */
[----:B0-----:R-:W-:-:S04]  /*c580*/  LEA.HI R0, R3, R3, RZ, 0x1 ;  /* 0x0000000303007211 */ /* 0x001fc800078f08ff */
[----:B------:R-:W-:-:S05]  /*c590*/  LOP3.LUT R0, R0, 0x1e, RZ, 0xc0, !PT ;  /* 0x0000001e00007812 */ /* 0x000fca00078ec0ff */
[----:B------:R-:W-:Y:S02]  /*c5a0*/  IMAD.IADD R0, R3, 0x1, -R0 ;  /* 0x0000000103007824 */ /* 0x000fe400078e0a00 */
[----:B------:R-:W-:-:S03]  /*c5b0*/  IMAD.U32 R3, RZ, RZ, UR46 ;  /* 0x0000002eff037e24 */ /* 0x000fc6000f8e00ff */
[----:B------:R-:W-:Y:S02]  /*c5c0*/  LEA R0, R0, UR46, 0xd ;  /* 0x0000002e00007c11 */ /* 0x000fe4000f8e68ff */
[----:B------:R-:W-:Y:S02]  /*c5d0*/  LOP3.LUT P0, RZ, R3, 0x3ff, RZ, 0xc0, !PT ;  /* 0x000003ff03ff7812 */ /* 0x000fe4000780c0ff */
[----:B------:R-:W-:Y:S02]  /*c5e0*/  SHF.R.U32.HI R0, RZ, 0x4, R0 ;  /* 0x00000004ff007819 */ /* 0x000fe40000011600 */
[----:B------:R-:W-:Y:S02]  /*c5f0*/  P2R R24, PR, RZ, 0x1 ;  /* 0x00000001ff187803 */ /* 0x000fe40000000000 */
[----:B------:R-:W-:-:S07]  /*c600*/  LOP3.LUT R32, R0, 0x3fff, RZ, 0xc0, !PT ;  /* 0x00003fff00207812 */ /* 0x000fce00078ec0ff */
[----:B------:R-:W-:Y:S05]  /*c610*/  @!P0 BRA `(.L_x_385) ;  /* 0x0000000000408947 */ /* 0x000fea0003800000 */
[----:B------:R-:W-:Y:S01]  /*c620*/  MOV R0, 0x0 ;  /* 0x0000000000007802 */ /* 0x000fe20000000f00 */
[----:B------:R-:W-:Y:S01]  /*c630*/  ULDC.64 UR4, c[0x4][0xc0] ;  /* 0x0100300000047ab9 */ /* 0x000fe20000000a00 */
[----:B------:R-:W-:Y:S01]  /*c640*/  ULDC.64 UR6, c[0x4][0xc8] ;  /* 0x0100320000067ab9 */ /* 0x000fe20000000a00 */
[----:B------:R-:W-:Y:S01]  /*c650*/  MOV R4, UR4 ;  /* 0x0000000400047c02 */ /* 0x000fe20008000f00 */
[----:B-1----:R0:W1:Y:S01]  /*c660*/  LDC.64 R14, c[0x4][R0] ;  /* 0x01000000000e7b82 */ /* 0x0020620000000a00 */
[----:B------:R-:W-:Y:S01]  /*c670*/  IMAD.U32 R5, RZ, RZ, UR5 ;  /* 0x00000005ff057e24 */ /* 0x000fe2000f8e00ff */
[----:B------:R-:W-:Y:S01]  /*c680*/  ULDC.64 UR4, c[0x4][0x28] ;  /* 0x01000a0000047ab9 */ /* 0x000fe20000000a00 */
[----:B------:R-:W-:Y:S01]  /*c690*/  IMAD.U32 R6, RZ, RZ, UR6 ;  /* 0x00000006ff067e24 */ /* 0x000fe2000f8e00ff */
[----:B------:R-:W-:Y:S01]  /*c6a0*/  MOV R10, UR4 ;  /* 0x00000004000a7c02 */ /* 0x000fe20008000f00 */
[----:B------:R-:W-:Y:S01]  /*c6b0*/  IMAD.U32 R7, RZ, RZ, UR7 ;  /* 0x00000007ff077e24 */ /* 0x000fe2000f8e00ff */
[----:B------:R-:W-:Y:S01]  /*c6c0*/  MOV R13, RZ ;  /* 0x000000ff000d7202 */ /* 0x000fe20000000f00 */
[----:B------:R-:W-:-:S02]  /*c6d0*/  IMAD.U32 R11, RZ, RZ, UR5 ;  /* 0x00000005ff0b7e24 */ /* 0x000fc4000f8e00ff */
[----:B------:R-:W-:Y:S02]  /*c6e0*/  IMAD.MOV.U32 R8, RZ, RZ, 0x70 ;  /* 0x00000070ff087424 */ /* 0x000fe400078e00ff */
[----:B0-----:R-:W-:-:S07]  /*c6f0*/  IMAD.MOV.U32 R12, RZ, RZ, 0x1 ;  /* 0x00000001ff0c7424 */ /* 0x001fce00078e00ff */
[----:B------:R-:W-:-:S07]  /*c700*/  LEPC R20, `(.L_x_385) ;  /* 0x000000001014794e */ /* 0x000fce0000000000 */
[----:B-1---5:R-:W-:Y:S05]  /*c710*/  CALL.ABS.NOINC R14 ;  /* 0x000000000e007343 */ /* 0x022fea0003c00000 */
.L_x_385:
[----:B------:R-:W-:Y:S02]  /*c720*/  ULDC UR4, c[0x0][0x3d4] ;  /* 0x0000f50000047ab9 */ /* 0x000fe40000000800 */
[----:B------:R-:W-:-:S13]  /*c730*/  ISETP.LT.AND P0, PT, RZ, UR4, PT ;  /* 0x00000004ff007c0c */ /* 0x000fda000bf01270 */
[----:B------:R-:W-:Y:S05]  /*c740*/  @P0 BRA `(.L_x_386) ;  /* 0x0000000000400947 */ /* 0x000fea0003800000 */
[----:B------:R-:W-:-:S04]  /*c750*/  ULEA.HI UR4, UR45, UR45, URZ, 0x1 ;  /* 0x0000002d2d047291 */ /* 0x000fc8000f8f083f */
[----:B------:R-:W-:-:S04]  /*c760*/  ULOP3.LUT UR4, UR4, 0xfffffffe, URZ, 0xc0, !UPT ;  /* 0xfffffffe04047892 */ /* 0x000fc8000f8ec03f */
[----:B------:R-:W-:-:S06]  /*c770*/  UIADD3 UR4, UR45, -UR4, URZ ;  /* 0x800000042d047290 */ /* 0x000fcc000fffe03f */
[----:B------:R-:W-:-:S05]  /*c780*/  IMAD.U32 R0, RZ, RZ, UR4 ;  /* 0x00000004ff007e24 */ /* 0x000fca000f8e00ff */
[----:B------:R-:W-:-:S04]  /*c790*/  SHF.L.U32 R0, R0, 0x1f, RZ ;  /* 0x0000001f00007819 */ /* 0x000fc800000006ff */
[----:B------:R0:W2:Y:S03]  /*c7a0*/  SYNCS.PHASECHK.TRANS64.TRYWAIT P0, [R19+URZ+0x38800], R0 ;  /* 0x03880000130075a7 */ /* 0x0000a6000800017f */
[----:B--2---:R-:W-:Y:S05]  /*c7b0*/  @!P0 NANOSLEEP.SYNCS 0x989680 ;  /* 0x009896800000895d */ /* 0x004fea0003900000 */
[----:B------:R-:W2:Y:S01]  /*c7c0*/  @!P0 SYNCS.PHASECHK.TRANS64 P0, [R19+URZ+0x38800], R0 ;  /* 0x03880000130085a7 */ /* 0x000ea2000800007f */
[----:B------:R-:W-:Y:S04]  /*c7d0*/  BSSY B0, `(.L_x_387) ;  /* 0x0000006000007945 */ /* 0x000fe80003800000 */
[----:B--2---:R-:W-:Y:S05]  /*c7e0*/  @P0 BRA `(.L_x_388) ;  /* 0x0000000000100947 */ /* 0x004fea0003800000 */
.L_x_389:
[----:B--2---:R2:W3:Y:S02]  /*c7f0*/  SYNCS.PHASECHK.TRANS64.TRYWAIT P0, [R19+URZ+0x38800], R0 ;  /* 0x03880000130075a7 */ /* 0x0044e4000800017f */
[----:B---3--:R-:W-:Y:S05]  /*c800*/  @!P0 NANOSLEEP.SYNCS 0x989680 ;  /* 0x009896800000895d */ /* 0x008fea0003900000 */
[----:B------:R-:W3:Y:S02]  /*c810*/  @!P0 SYNCS.PHASECHK.TRANS64 P0, [R19+URZ+0x38800], R0 ;  /* 0x03880000130085a7 */ /* 0x000ee4000800007f */
[----:B---3--:R-:W-:Y:S05]  /*c820*/  @!P0 BRA `(.L_x_389) ;  /* 0xfffffffc00f08947 */ /* 0x008fea000383ffff */
.L_x_388:
[----:B------:R-:W-:Y:S05]  /*c830*/  BSYNC B0 ;  /* 0x0000000000007941 */ /* 0x000fea0003800000 */
.L_x_387:
[----:B------:R-:W-:Y:S05]  /*c840*/  BRA `(.L_x_390) ;  /* 0x00000070001c7947 */ /* 0x000fea0003800000 */
.L_x_386:
[----:B------:R-:W-:Y:S01]  /*c850*/  ISETP.NE.AND P3, PT, R24, RZ, PT ;  /* 0x000000ff1800720c */ /* 0x000fe20003f65270 */
[----:B------:R-:W0:Y:S01]  /*c860*/  LDC.64 R28, c[0x0][0x3e0] ;  /* 0x0000f800ff1c7b82 */ /* 0x000e220000000a00 */
[----:B-----5:R-:W-:Y:S01]  /*c870*/  SHF.R.S32.HI R0, RZ, 0x1f, R121 ;  /* 0x0000001fff007819 */ /* 0x020fe20000011479 */
[--C-:B------:R-:W-:Y:S01]  /*c880*/  IMAD.MOV.U32 R8, RZ, RZ, R18.reuse ;  /* 0x000000ffff087224 */ /* 0x100fe200078e0012 */
[----:B------:R-:W-:Y:S01]  /*c890*/  SHF.R.S32.HI R9, RZ, 0x1f, R18 ;  /* 0x0000001fff097819 */ /* 0x000fe20000011412 */
[----:B------:R-:W-:Y:S01]  /*c8a0*/  ULDC.64 UR4, c[0x0][0x3d8] ;  /* 0x0000f60000047ab9 */ /* 0x000fe20000000a00 */
[----:B------:R-:W-:Y:S01]  /*c8b0*/  ULDC.64 UR8, c[0x0][0x3c8] ;  /* 0x0000f20000087ab9 */ /* 0x000fe20000000a00 */
[----:B------:R-:W-:Y:S01]  /*c8c0*/  IMAD R6, R0, UR4, RZ ;  /* 0x0000000400067c24 */ /* 0x000fe2000f8e02ff */
[----:B------:R-:W-:Y:S01]  /*c8d0*/  SHF.R.S32.HI R11, RZ, 0x1f, R16 ;  /* 0x0000001fff0b7819 */ /* 0x000fe20000011410 */
[----:B------:R-:W2:Y:S01]  /*c8e0*/  LDC.64 R24, c[0x0][0x3c8] ;  /* 0x0000f200ff187b82 */ /* 0x000ea20000000a00 */
[----:B------:R-:W-:Y:S01]  /*c8f0*/  IMAD.WIDE.U32 R4, R121, UR4, R8 ;  /* 0x0000000479047c25 */ /* 0x000fe2000f8e0008 */
[----:B------:R-:W-:-:S03]  /*c900*/  ULDC.64 UR6, c[0x0][0x3e8] ;  /* 0x0000fa0000067ab9 */ /* 0x000fc60000000a00 */
[----:B------:R-:W-:Y:S01]  /*c910*/  IMAD R3, R121, UR5, R6 ;  /* 0x0000000579037c24 */ /* 0x000fe2000f8e0206 */
[----:B------:R-:W-:Y:S01]  /*c920*/  IADD3 R36, P0, R4, UR8, RZ ;  /* 0x0000000804247c10 */ /* 0x000fe2000ff1e0ff */
[----:B------:R-:W-:Y:S02]  /*c930*/  IMAD.MOV.U32 R10, RZ, RZ, R16 ;  /* 0x000000ffff0a7224 */ /* 0x000fe400078e0010 */
[----:B------:R-:W-:Y:S01]  /*c940*/  IMAD R0, R0, UR6, RZ ;  /* 0x0000000600007c24 */ /* 0x000fe2000f8e02ff */
[----:B------:R-:W-:Y:S01]  /*c950*/  IADD3.X R37, R3, UR9, R5, P0, !PT ;  /* 0x0000000903257c10 */ /* 0x000fe200087fe405 */
[----:B------:R-:W-:-:S04]  /*c960*/  IMAD.WIDE.U32 R4, R121, UR6, R8 ;  /* 0x0000000679047c25 */ /* 0x000fc8000f8e0008 */
[----:B------:R-:W-:-:S04]  /*c970*/  IMAD.WIDE.U32 R6, R121, UR4, R10 ;  /* 0x0000000479067c25 */ /* 0x000fc8000f8e000a */
[----:B------:R-:W-:Y:S01]  /*c980*/  IMAD.WIDE.U32 R8, R121, UR6, R10 ;  /* 0x0000000679087c25 */ /* 0x000fe2000f8e000a */
[----:B------:R-:W-:-:S03]  /*c990*/  IADD3 R34, P1, R6, UR8, RZ ;  /* 0x0000000806227c10 */ /* 0x000fc6000ff3e0ff */
[----:B------:R-:W-:Y:S01]  /*c9a0*/  IMAD R27, R121, UR7, R0 ;  /* 0x00000007791b7c24 */ /* 0x000fe2000f8e0200 */
[----:B------:R-:W-:Y:S01]  /*c9b0*/  IADD3.X R35, R3, UR9, R7, P1, !PT ;  /* 0x0000000903237c10 */ /* 0x000fe20008ffe407 */
[C---:B--2---:R-:W-:Y:S01]  /*c9c0*/  IMAD.WIDE.U32 R24, R121.reuse, UR4, R24 ;  /* 0x0000000479187c25 */ /* 0x044fe2000f8e0018 */
[----:B------:R-:W-:Y:S02]  /*c9d0*/  ULDC.64 UR4, c[0x0][0x3e0] ;  /* 0x0000f80000047ab9 */ /* 0x000fe40000000a00 */
[----:B------:R-:W-:Y:S01]  /*c9e0*/  IADD3 R38, P0, R4, UR4, RZ ;  /* 0x0000000404267c10 */ /* 0x000fe2000ff1e0ff */
[----:B0-----:R-:W-:Y:S01]  /*c9f0*/  IMAD.WIDE.U32 R28, R121, UR6, R28 ;  /* 0x00000006791c7c25 */ /* 0x001fe2000f8e001c */
[----:B------:R-:W-:Y:S02]  /*ca00*/  IADD3 R40, P2, R8, UR4, RZ ;  /* 0x0000000408287c10 */ /* 0x000fe4000ff5e0ff */
[C---:B------:R-:W-:Y:S02]  /*ca10*/  IADD3.X R39, R27.reuse, UR5, R5, P0, !PT ;  /* 0x000000051b277c10 */ /* 0x040fe400087fe405 */
[C---:B------:R-:W-:Y:S01]  /*ca20*/  IADD3.X R41, R27.reuse, UR5, R9, P2, !PT ;  /* 0x000000051b297c10 */ /* 0x040fe200097fe409 */
[----:B------:R-:W-:Y:S01]  /*ca30*/  IMAD.IADD R27, R27, 0x1, R29 ;  /* 0x000000011b1b7824 */ /* 0x000fe200078e021d */
[----:B------:R-:W-:Y:S01]  /*ca40*/  IADD3 R26, R3, R25, RZ ;  /* 0x00000019031a7210 */ /* 0x000fe20007ffe0ff */
[----:B------:R-:W-:Y:S06]  /*ca50*/  @!P3 BRA `(.L_x_391) ;  /* 0x000000000040b947 */ /* 0x000fec0003800000 */
[----:B------:R-:W-:Y:S01]  /*ca60*/  MOV R0, 0x0 ;  /* 0x0000000000007802 */ /* 0x000fe20000000f00 */
[----:B------:R-:W-:Y:S01]  /*ca70*/  ULDC.64 UR4, c[0x4][0xc0] ;  /* 0x0100300000047ab9 */ /* 0x000fe20000000a00 */
[----:B------:R-:W-:Y:S01]  /*ca80*/  ULDC.64 UR6, c[0x4][0xc8] ;  /* 0x0100320000067ab9 */ /* 0x000fe20000000a00 */
[----:B------:R-:W-:Y:S01]  /*ca90*/  IMAD.U32 R4, RZ, RZ, UR4 ;  /* 0x00000004ff047e24 */ /* 0x000fe2000f8e00ff */
[----:B-1----:R0:W1:Y:S01]  /*caa0*/  LDC.64 R14, c[0x4][R0] ;  /* 0x01000000000e7b82 */ /* 0x0020620000000a00 */
[----:B------:R-:W-:Y:S01]  /*cab0*/  IMAD.U32 R5, RZ, RZ, UR5 ;  /* 0x00000005ff057e24 */ /* 0x000fe2000f8e00ff */
[----:B------:R-:W-:Y:S01]  /*cac0*/  ULDC.64 UR4, c[0x4][0x30] ;  /* 0x01000c0000047ab9 */ /* 0x000fe20000000a00 */
[----:B------:R-:W-:Y:S01]  /*cad0*/  MOV R6, UR6 ;  /* 0x0000000600067c02 */ /* 0x000fe20008000f00 */
[----:B------:R-:W-:Y:S01]  /*cae0*/  IMAD.U32 R7, RZ, RZ, UR7 ;  /* 0x00000007ff077e24 */ /* 0x000fe2000f8e00ff */
[----:B------:R-:W-:Y:S01]  /*caf0*/  MOV R8, 0x70 ;  /* 0x0000007000087802 */ /* 0x000fe20000000f00 */
[----:B------:R-:W-:-:S02]  /*cb00*/  IMAD.U32 R10, RZ, RZ, UR4 ;  /* 0x00000004ff0a7e24 */ /* 0x000fc4000f8e00ff */
[----:B------:R-:W-:Y:S02]  /*cb10*/  IMAD.U32 R11, RZ, RZ, UR5 ;  /* 0x00000005ff0b7e24 */ /* 0x000fe4000f8e00ff */
[----:B------:R-:W-:Y:S02]  /*cb20*/  IMAD.MOV.U32 R12, RZ, RZ, 0x1 ;  /* 0x00000001ff0c7424 */ /* 0x000fe400078e00ff */
[----:B0-----:R-:W-:-:S07]  /*cb30*/  IMAD.MOV.U32 R13, RZ, RZ, RZ ;  /* 0x000000ffff0d7224 */ /* 0x001fce00078e00ff */
[----:B------:R-:W-:-:S07]  /*cb40*/  LEPC R20, `(.L_x_391) ;  /* 0x000000001014794e */ /* 0x000fce0000000000 */
[----:B-1----:R-:W-:Y:S05]  /*cb50*/  CALL.ABS.NOINC R14 ;  /* 0x000000000e007343 */ /* 0x002fea0003c00000 */
.L_x_391:
[----:B------:R-:W-:Y:S01]  /*cb60*/  ULDC.U8 UR4, c[0x0][0x3f0] ;  /* 0x0000fc0000047ab9 */ /* 0x000fe20000000000 */
[----:B------:R-:W-:Y:S01]  /*cb70*/  IMAD R3, R125, -0x80, R132 ;  /* 0xffffff807d037824 */ /* 0x000fe200078e0284 */
[----:B------:R-:W-:Y:S01]  /*cb80*/  ISETP.NE.AND P0, PT, RZ, UR4, PT ;  /* 0x00000004ff007c0c */ /* 0x000fe2000bf05270 */
[----:B------:R-:W-:Y:S03]  /*cb90*/  BSSY B0, `(.L_x_392) ;  /* 0x00006ca000007945 */ /* 0x000fe60003800000 */
[----:B------:R-:W-:-:S09]  /*cba0*/  VIMNMX R3, R3, 0x80, PT ;  /* 0x0000008003037848 */ /* 0x000fd20003fe0100 */
[----:B------:R-:W-:Y:S05]  /*cbb0*/  @!P0 BRA `(.L_x_393) ;  /* 0x0000003400608947 */ /* 0x000fea0003800000 */
[----:B------:R-:W-:Y:S01]  /*cbc0*/  ISETP.GE.AND P1, PT, R22, R3, PT ;  /* 0x000000031600720c */ /* 0x000fe20003f26270 */
[----:B------:R-:W-:Y:S01]  /*cbd0*/  BSSY B1, `(.L_x_394) ;  /* 0x000000f000017945 */ /* 0x000fe20003800000 */
[----:B------:R-:W-:Y:S02]  /*cbe0*/  CS2R R4, SRZ ;  /* 0x0000000000047805 */ /* 0x000fe4000001ff00 */
[----:B------:R-:W-:Y:S02]  /*cbf0*/  CS2R R8, SRZ ;  /* 0x0000000000087805 */ /* 0x000fe4000001ff00 */
[----:B------:R-:W-:Y:S02]  /*cc00*/  CS2R R6, SRZ ;  /* 0x0000000000067805 */ /* 0x000fe4000001ff00 */
[----:B------:R-:W-:-:S05]  /*cc10*/  CS2R R20, SRZ ;  /* 0x0000000000147805 */ /* 0x000fca000001ff00 */
[----:B------:R-:W-:Y:S05]  /*cc20*/  @P1 BRA `(.L_x_395) ;  /* 0x0000000000241947 */ /* 0x000fea0003800000 */
[----:B------:R-:W-:Y:S01]  /*cc30*/  ULDC UR4, c[0x0][0x3d4] ;  /* 0x0000f50000047ab9 */ /* 0x000fe20000000800 */
[----:B------:R-:W-:Y:S02]  /*cc40*/  CS2R R4, SRZ ;  /* 0x0000000000047805 */ /* 0x000fe4000001ff00 */
[----:B------:R-:W-:Y:S02]  /*cc50*/  ISETP.GE.AND P0, PT, R18, UR4, PT ;  /* 0x0000000412007c0c */ /* 0x000fe4000bf06270 */
[----:B------:R-:W-:Y:S02]  /*cc60*/  CS2R R6, SRZ ;  /* 0x0000000000067805 */ /* 0x000fe4000001ff00 */
[----:B------:R-:W-:-:S09]  /*cc70*/  ISETP.GE.AND P2, PT, R236, UR4, PT ;  /* 0x00000004ec007c0c */ /* 0x000fd2000bf46270 */
[----:B------:R0:W5:Y:S04]  /*cc80*/  @!P0 LDG.E.64 R8, desc[UR42][R36.64] ;  /* 0x0000002a24088981 */ /* 0x000168000c1e1b00 */
[----:B------:R0:W5:Y:S04]  /*cc90*/  @!P2 LDG.E.64 R4, desc[UR42][R36.64+0x40] ;  /* 0x0000402a2404a981 */ /* 0x000168000c1e1b00 */
[----:B------:R0:W5:Y:S04]  /*cca0*/  @!P0 LDG.E.64 R20, desc[UR42][R38.64] ;  /* 0x0000002a26148981 */ /* 0x000168000c1e1b00 */
[----:B------:R0:W5:Y:S02]  /*ccb0*/  @!P2 LDG.E.64 R6, desc[UR42][R38.64+0x40] ;  /* 0x0000402a2606a981 */ /* 0x000164000c1e1b00 */
.L_x_395:
[----:B------:R-:W-:Y:S05]  /*ccc0*/  BSYNC B1 ;  /* 0x0000000000017941 */ /* 0x000fea0003800000 */
.L_x_394:
[----:B------:R-:W-:Y:S01]  /*ccd0*/  UMOV UR4, 0xffffffff ;  /* 0xffffffff00047882 */ /* 0x000fe20000000000 */
[----:B-----5:R-:W-:Y:S02]  /*cce0*/  SHF.R.U32.HI R33, RZ, 0x8, R9 ;  /* 0x00000008ff217819 */ /* 0x020fe40000011609 */
[----:B------:R-:W-:Y:S02]  /*ccf0*/  SHF.R.U32.HI R0, RZ, 0x8, R8 ;  /* 0x00000008ff007819 */ /* 0x000fe40000011608 */
[----:B------:R-:W-:Y:S01]  /*cd00*/  LOP3.LUT R33, R33, 0xff, RZ, 0xc0, !PT ;  /* 0x000000ff21217812 */ /* 0x000fe200078ec0ff */
[----:B------:R-:W-:Y:S06]  /*cd10*/  BRA.DIV UR4, `(.L_x_396) ;  /* 0x0000016e04087947 */ /* 0x000fec000b800000 */
.L_x_606:
[----:B------:R-:W-:-:S03]  /*cd20*/  UMOV UR4, 0xffffffff ;  /* 0xffffffff00047882 */ /* 0x000fc60000000000 */
[----:B------:R-:W-:Y:S05]  /*cd30*/  BRA.DIV UR4, `(.L_x_397) ;  /* 0x0000016e04287947 */ /* 0x000fea000b800000 */
.L_x_609:
[----:B------:R-:W-:-:S03]  /*cd40*/  UMOV UR4, 0xffffffff ;  /* 0xffffffff00047882 */ /* 0x000fc60000000000 */
[----:B------:R-:W-:Y:S05]  /*cd50*/  BRA.DIV UR4, `(.L_x_398) ;  /* 0x0000016e04487947 */ /* 0x000fea000b800000 */
.L_x_612:
[----:B------:R-:W-:-:S03]  /*cd60*/  UMOV UR4, 0xffffffff ;  /* 0xffffffff00047882 */ /* 0x000fc60000000000 */
[----:B------:R-:W-:Y:S05]  /*cd70*/  BRA.DIV UR4, `(.L_x_399) ;  /* 0x0000016e04687947 */ /* 0x000fea000b800000 */
.L_x_615:
[----:B------:R-:W-:Y:S01]  /*cd80*/  ULEA.HI UR4, UR45, UR45, URZ, 0x1 ;  /* 0x0000002d2d047291 */ /* 0x000fe2000f8f083f */
[----:B------:R-:W-:Y:S01]  /*cd90*/  LOP3.LUT R10, R9, 0xff, RZ, 0xc0, !PT ;  /* 0x000000ff090a7812 */ /* 0x000fe200078ec0ff */
[----:B------:R-:W-:Y:S01]  /*cda0*/  BSSY B1, `(.L_x_400) ;  /* 0x0000039000017945 */ /* 0x000fe20003800000 */
[----:B------:R-:W-:Y:S01]  /*cdb0*/  LOP3.LUT R11, R0, 0xff, RZ, 0xc0, !PT ;  /* 0x000000ff000b7812 */ /* 0x000fe200078ec0ff */
[----:B------:R-:W-:Y:S01]  /*cdc0*/  ULOP3.LUT UR4, UR4, 0xfffffffe, URZ, 0xc0, !UPT ;  /* 0xfffffffe04047892 */ /* 0x000fe2000f8ec03f */
[----:B------:R-:W-:Y:S02]  /*cdd0*/  PRMT R33, R33, 0x7604, R10 ;  /* 0x0000760421217816 */ /* 0x000fe4000000000a */
[----:B------:R-:W-:Y:S01]  /*cde0*/  LOP3.LUT R10, R8, 0xff, RZ, 0xc0, !PT ;  /* 0x000000ff080a7812 */ /* 0x000fe200078ec0ff */
[----:B------:R-:W-:Y:S01]  /*cdf0*/  UIADD3 UR4, UR45, -UR4, URZ ;  /* 0x800000042d047290 */ /* 0x000fe2000fffe03f */
[----:B------:R-:W-:Y:S02]  /*ce00*/  SHF.R.U32.HI R15, RZ, 0x8, R5 ;  /* 0x00000008ff0f7819 */ /* 0x000fe40000011605 */
[----:B------:R-:W-:-:S02]  /*ce10*/  PRMT R11, R11, 0x7604, R10 ;  /* 0x000076040b0b7816 */ /* 0x000fc4000000000a */
[----:B------:R-:W-:Y:S01]  /*ce20*/  SHF.R.U32.HI R0, RZ, 0x8, R4 ;  /* 0x00000008ff007819 */ /* 0x000fe20000011604 */
[----:B------:R-:W-:Y:S01]  /*ce30*/  IMAD.U32 R24, RZ, RZ, UR4 ;  /* 0x00000004ff187e24 */ /* 0x000fe2000f8e00ff */
[----:B------:R-:W-:Y:S02]  /*ce40*/  LOP3.LUT R15, R15, 0xff, RZ, 0xc0, !PT ;  /* 0x000000ff0f0f7812 */ /* 0x000fe400078ec0ff */
[----:B------:R-:W-:Y:S02]  /*ce50*/  LOP3.LUT R10, R5, 0xff, RZ, 0xc0, !PT ;  /* 0x000000ff050a7812 */ /* 0x000fe400078ec0ff */
[----:B------:R-:W-:Y:S02]  /*ce60*/  SHF.L.U32 R24, R24, 0x1f, RZ ;  /* 0x0000001f18187819 */ /* 0x000fe400000006ff */
[----:B------:R-:W-:Y:S02]  /*ce70*/  SHF.R.U32.HI R25, RZ, 0x8, R21 ;  /* 0x00000008ff197819 */ /* 0x000fe40000011615 */
[----:B------:R-:W2:Y:S01]  /*ce80*/  SYNCS.PHASECHK.TRANS64.TRYWAIT P0, [R19+URZ+0x38800], R24 ;  /* 0x03880018130075a7 */ /* 0x000ea2000800017f */
[----:B------:R-:W-:-:S02]  /*ce90*/  LOP3.LUT R13, R0, 0xff, RZ, 0xc0, !PT ;  /* 0x000000ff000d7812 */ /* 0x000fc400078ec0ff */
[----:B------:R-:W-:Y:S02]  /*cea0*/  PRMT R15, R15, 0x7604, R10 ;  /* 0x000076040f0f7816 */ /* 0x000fe4000000000a */
[----:B------:R-:W-:Y:S02]  /*ceb0*/  LOP3.LUT R0, R4, 0xff, RZ, 0xc0, !PT ;  /* 0x000000ff04007812 */ /* 0x000fe400078ec0ff */
[----:B------:R-:W-:Y:S02]  /*cec0*/  LOP3.LUT R25, R25, 0xff, RZ, 0xc0, !PT ;  /* 0x000000ff19197812 */ /* 0x000fe400078ec0ff */
[----:B------:R-:W-:Y:S02]  /*ced0*/  LOP3.LUT R10, R21, 0xff, RZ, 0xc0, !PT ;  /* 0x000000ff150a7812 */ /* 0x000fe400078ec0ff */
[----:B------:R-:W-:Y:S02]  /*cee0*/  PRMT R13, R13, 0x7604, R0 ;  /* 0x000076040d0d7816 */ /* 0x000fe40000000000 */
[----:B------:R-:W-:-:S02]  /*cef0*/  PRMT R12, R25, 0x7604, R10 ;  /* 0x00007604190c7816 */ /* 0x000fc4000000000a */
[----:B------:R-:W-:Y:S02]  /*cf00*/  SHF.R.U32.HI R0, RZ, 0x8, R20 ;  /* 0x00000008ff007819 */ /* 0x000fe40000011614 */
[----:B------:R-:W-:Y:S02]  /*cf10*/  SHF.R.U32.HI R29, RZ, 0x8, R7 ;  /* 0x00000008ff1d7819 */ /* 0x000fe40000011607 */
[----:B------:R-:W-:Y:S02]  /*cf20*/  SHF.R.U32.HI R10, RZ, 0x8, R6 ;  /* 0x00000008ff0a7819 */ /* 0x000fe40000011606 */
[----:B------:R-:W-:Y:S02]  /*cf30*/  LOP3.LUT R25, R0, 0xff, RZ, 0xc0, !PT ;  /* 0x000000ff00197812 */ /* 0x000fe400078ec0ff */
[----:B------:R-:W-:Y:S02]  /*cf40*/  LOP3.LUT R29, R29, 0xff, RZ, 0xc0, !PT ;  /* 0x000000ff1d1d7812 */ /* 0x000fe400078ec0ff */
[----:B-1----:R-:W-:-:S02]  /*cf50*/  LOP3.LUT R14, R7, 0xff, RZ, 0xc0, !PT ;  /* 0x000000ff070e7812 */ /* 0x002fc400078ec0ff */
[----:B------:R-:W-:Y:S02]  /*cf60*/  LOP3.LUT R27, R10, 0xff, RZ, 0xc0, !PT ;  /* 0x000000ff0a1b7812 */ /* 0x000fe400078ec0ff */
[----:B------:R-:W-:Y:S02]  /*cf70*/  LOP3.LUT R0, R20, 0xff, RZ, 0xc0, !PT ;  /* 0x000000ff14007812 */ /* 0x000fe400078ec0ff */
[----:B------:R-:W-:Y:S02]  /*cf80*/  LOP3.LUT R10, R6, 0xff, RZ, 0xc0, !PT ;  /* 0x000000ff060a7812 */ /* 0x000fe400078ec0ff */
[----:B------:R-:W-:Y:S02]  /*cf90*/  PRMT R14, R29, 0x7604, R14 ;  /* 0x000076041d0e7816 */ /* 0x000fe4000000000e */
[----:B------:R-:W-:Y:S02]  /*cfa0*/  PRMT R25, R25, 0x7604, R0 ;  /* 0x0000760419197816 */ /* 0x000fe40000000000 */
[----:B------:R-:W-:-:S02]  /*cfb0*/  PRMT R29, R27, 0x7604, R10 ;  /* 0x000076041b1d7816 */ /* 0x000fc4000000000a */
[----:B------:R-:W-:Y:S02]  /*cfc0*/  SHF.R.U32.HI R0, RZ, 0x10, R9 ;  /* 0x00000010ff007819 */ /* 0x000fe40000011609 */
[----:B------:R-:W-:Y:S02]  /*cfd0*/  SHF.R.U32.HI R10, RZ, 0x10, R5 ;  /* 0x00000010ff0a7819 */ /* 0x000fe40000011605 */
[----:B------:R-:W-:Y:S02]  /*cfe0*/  SHF.R.U32.HI R27, RZ, 0x10, R21 ;  /* 0x00000010ff1b7819 */ /* 0x000fe40000011615 */
[----:B------:R-:W-:Y:S01]  /*cff0*/  SHF.L.U32 R0, R0, 0x10, RZ ;  /* 0x0000001000007819 */ /* 0x000fe200000006ff */
[----:B------:R-:W-:Y:S01]  /*d000*/  IMAD.U32 R10, R10, 0x10000, RZ ;  /* 0x000100000a0a7824 */ /* 0x000fe200078e00ff */
[----:B------:R-:W-:Y:S01]  /*d010*/  SHF.R.U32.HI R35, RZ, 0x10, R7 ;  /* 0x00000010ff237819 */ /* 0x000fe20000011607 */
[----:B------:R-:W-:Y:S01]  /*d020*/  IMAD.U32 R27, R27, 0x10000, RZ ;  /* 0x000100001b1b7824 */ /* 0x000fe200078e00ff */
[----:B------:R-:W-:-:S02]  /*d030*/  LOP3.LUT R11, R11, 0xff0000, R8, 0xf8, !PT ;  /* 0x00ff00000b0b7812 */ /* 0x000fc400078ef808 */
[----:B------:R-:W-:Y:S01]  /*d040*/  LOP3.LUT R33, R33, 0xff0000, R0, 0xf8, !PT ;  /* 0x00ff000021217812 */ /* 0x000fe200078ef800 */
[----:B------:R-:W-:Y:S01]  /*d050*/  IMAD.U32 R35, R35, 0x10000, RZ ;  /* 0x0001000023237824 */ /* 0x000fe200078e00ff */
[----:B------:R-:W-:Y:S02]  /*d060*/  LOP3.LUT R13, R13, 0xff0000, R4, 0xf8, !PT ;  /* 0x00ff00000d0d7812 */ /* 0x000fe400078ef804 */
[----:B------:R-:W-:Y:S02]  /*d070*/  LOP3.LUT R15, R15, 0xff0000, R10, 0xf8, !PT ;  /* 0x00ff00000f0f7812 */ /* 0x000fe400078ef80a */
[----:B------:R-:W-:Y:S02]  /*d080*/  LOP3.LUT R27, R12, 0xff0000, R27, 0xf8, !PT ;  /* 0x00ff00000c1b7812 */ /* 0x000fe400078ef81b */
[----:B------:R-:W-:Y:S02]  /*d090*/  LOP3.LUT R25, R25, 0xff0000, R20, 0xf8, !PT ;  /* 0x00ff000019197812 */ /* 0x000fe400078ef814 */
[----:B------:R-:W-:-:S02]  /*d0a0*/  LOP3.LUT R0, R11, 0xff000000, R8, 0xf8, !PT ;  /* 0xff0000000b007812 */ /* 0x000fc400078ef808 */
[----:B------:R-:W-:Y:S02]  /*d0b0*/  LOP3.LUT R8, R33, 0xff000000, R9, 0xf8, !PT ;  /* 0xff00000021087812 */ /* 0x000fe400078ef809 */
[----:B------:R-:W-:Y:S02]  /*d0c0*/  LOP3.LUT R9, R13, 0xff000000, R4, 0xf8, !PT ;  /* 0xff0000000d097812 */ /* 0x000fe400078ef804 */
[----:B------:R-:W-:Y:S02]  /*d0d0*/  LOP3.LUT R35, R14, 0xff0000, R35, 0xf8, !PT ;  /* 0x00ff00000e237812 */ /* 0x000fe400078ef823 */
[----:B------:R-:W-:Y:S02]  /*d0e0*/  LOP3.LUT R10, R15, 0xff000000, R5, 0xf8, !PT ;  /* 0xff0000000f0a7812 */ /* 0x000fe400078ef805 */
[----:B------:R-:W-:Y:S02]  /*d0f0*/  LOP3.LUT R11, R25, 0xff000000, R20, 0xf8, !PT ;  /* 0xff000000190b7812 */ /* 0x000fe400078ef814 */
[----:B------:R-:W-:-:S02]  /*d100*/  LOP3.LUT R12, R27, 0xff000000, R21, 0xf8, !PT ;  /* 0xff0000001b0c7812 */ /* 0x000fc400078ef815 */
[----:B------:R-:W-:Y:S01]  /*d110*/  LOP3.LUT R13, R29, 0xff0000, R6, 0xf8, !PT ;  /* 0x00ff00001d0d7812 */ /* 0x000fe200078ef806 */
[----:B--2---:R-:W-:Y:S06]  /*d120*/  @!P0 BRA `(.L_x_401) ;  /* 0x0000016800a48947 */ /* 0x004fec0003800000 */
.L_x_616:
[----:B------:R-:W-:Y:S05]  /*d130*/  BSYNC B1 ;  /* 0x0000000000017941 */ /* 0x000fea0003800000 */
.L_x_400:
[----:B------:R-:W-:Y:S01]  /*d140*/  BSSY B1, `(.L_x_402) ;  /* 0x00000c0000017945 */ /* 0x000fe20003800000 */
[----:B------:R-:W-:Y:S02]  /*d150*/  LOP3.LUT R13, R13, 0xff000000, R6, 0xf8, !PT ;  /* 0xff0000000d0d7812 */ /* 0x000fe400078ef806 */
[----:B------:R-:W-:Y:S01]  /*d160*/  LOP3.LUT R14, R35, 0xff000000, R7, 0xf8, !PT ;  /* 0xff000000230e7812 */ /* 0x000fe200078ef807 */
[----:B------:R-:W-:Y:S06]  /*d170*/  @P1 BRA `(.L_x_403) ;  /* 0x0000000800f01947 */ /* 0x000fec0003800000 */
[----:B------:R2:W5:Y:S01]  /*d180*/  LDL R41, [R1+0x24] ;  /* 0x0000240001297983 */ /* 0x0005620000100800 */
[----:B------:R-:W3:Y:S01]  /*d190*/  LDC R5, c[0x0][0x3d4] ;  /* 0x0000f500ff057b82 */ /* 0x000ee20000000800 */
[----:B------:R-:W-:Y:S01]  /*d1a0*/  BSSY B2, `(.L_x_404) ;  /* 0x000005e000027945 */ /* 0x000fe20003800000 */
[-C--:B---3--:R-:W-:Y:S02]  /*d1b0*/  ISETP.GE.AND P0, PT, R18, R5.reuse, PT ;  /* 0x000000051200720c */ /* 0x088fe40003f06270 */
[----:B------:R-:W-:-:S11]  /*d1c0*/  ISETP.GE.AND P1, PT, R236, R5, PT ;  /* 0x00000005ec00720c */ /* 0x000fd60003f26270 */
[----:B--2---:R-:W-:Y:S05]  /*d1d0*/  @P0 BRA `(.L_x_405) ;  /* 0x0000000400680947 */ /* 0x004fea0003800000 */
[----:B-----5:R-:W2:Y:S01]  /*d1e0*/  LDS.128 R4, [R41+0x20400] ;  /* 0x0204000029047984 */ /* 0x020ea20000000c00 */
[----:B------:R-:W-:Y:S02]  /*d1f0*/  F2FP.F16.E4M3.UNPACK_B R28, R11 ;  /* 0x0000000bff1c723e */ /* 0x000fe400020006ff */
[----:B------:R-:W-:-:S03]  /*d200*/  F2FP.F16.E4M3.UNPACK_B R26, R0 ;  /* 0x00000000ff1a723e */ /* 0x000fc600020006ff */
[----:B------:R-:W-:Y:S02]  /*d210*/  HADD2.F32 R29, -RZ, R28.H1_H1 ;  /* 0x3000001cff1d7230 */ /* 0x000fe40000004100 */
[----:B------:R-:W-:Y:S02]  /*d220*/  HADD2.F32 R27, -RZ, R26.H1_H1 ;  /* 0x3000001aff1b7230 */ /* 0x000fe40000004100 */
[----:B------:R-:W-:Y:S02]  /*d230*/  HADD2.F32 R28, -RZ, R28.H0_H0 ;  /* 0x2000001cff1c7230 */ /* 0x000fe40000004100 */
[----:B------:R-:W-:Y:S01]  /*d240*/  HADD2.F32 R26, -RZ, R26.H0_H0 ;  /* 0x2000001aff1a7230 */ /* 0x000fe20000004100 */
[-C--:B--2---:R-:W-:Y:S02]  /*d250*/  F2FP.F16.E4M3.UNPACK_B R15, R4.reuse.H1 ;  /* 0x00000004ff0f723e */ /* 0x084fe400030006ff */
[-C--:B------:R-:W-:Y:S02]  /*d260*/  F2FP.F16.E4M3.UNPACK_B R21, R5.reuse ;  /* 0x00000005ff15723e */ /* 0x080fe400020006ff */
[----:B-1----:R-:W-:Y:S01]  /*d270*/  F2FP.F16.E4M3.UNPACK_B R24, R5.H1 ;  /* 0x00000005ff18723e */ /* 0x002fe200030006ff */
[--C-:B------:R-:W-:Y:S01]  /*d280*/  HADD2.F32 R20, -RZ, R15.reuse.H0_H0 ;  /* 0x2000000fff147230 */ /* 0x100fe20000004100 */
[----:B------:R-:W-:Y:S01]  /*d290*/  F2FP.F16.E4M3.UNPACK_B R4, R4 ;  /* 0x00000004ff04723e */ /* 0x000fe200020006ff */
[----:B------:R-:W-:Y:S01]  /*d2a0*/  HADD2.F32 R15, -RZ, R15.H1_H1 ;  /* 0x3000000fff0f7230 */ /* 0x000fe20000004100 */
[----:B------:R-:W-:-:S02]  /*d2b0*/  F2FP.F16.E4M3.UNPACK_B R25, R6 ;  /* 0x00000006ff19723e */ /* 0x000fc400020006ff */
[----:B------:R-:W-:Y:S02]  /*d2c0*/  F2FP.F16.E4M3.UNPACK_B R6, R6.H1 ;  /* 0x00000006ff06723e */ /* 0x000fe400030006ff */
[C---:B------:R-:W-:Y:S01]  /*d2d0*/  FMUL.FTZ R5, R15.reuse, R29 ;  /* 0x0000001d0f057220 */ /* 0x040fe20000410000 */
[----:B------:R-:W-:Y:S01]  /*d2e0*/  FMUL.FTZ R34, R15, R27 ;  /* 0x0000001b0f227220 */ /* 0x000fe20000410000 */
[----:B------:R-:W-:Y:S02]  /*d2f0*/  F2FP.F16.E4M3.UNPACK_B R15, R7 ;  /* 0x00000007ff0f723e */ /* 0x000fe400020006ff */
[C---:B0-----:R-:W-:Y:S01]  /*d300*/  FFMA.FTZ R36, R20.reuse, R27, -R5 ;  /* 0x0000001b14247223 */ /* 0x041fe20000010805 */
[--C-:B------:R-:W-:Y:S01]  /*d310*/  HADD2.F32 R5, -RZ, R4.reuse.H1_H1 ;  /* 0x30000004ff057230 */ /* 0x100fe20000004100 */
[----:B------:R-:W-:Y:S01]  /*d320*/  F2FP.F16.E4M3.UNPACK_B R27, R11.H1 ;  /* 0x0000000bff1b723e */ /* 0x000fe200030006ff */
[----:B------:R-:W-:Y:S01]  /*d330*/  FFMA.FTZ R37, R20, R29, R34 ;  /* 0x0000001d14257223 */ /* 0x000fe20000010022 */
[----:B------:R-:W-:Y:S01]  /*d340*/  HADD2.F32 R4, -RZ, R4.H0_H0 ;  /* 0x20000004ff047230 */ /* 0x000fe20000004100 */
[----:B------:R-:W-:Y:S01]  /*d350*/  F2FP.F16.E4M3.UNPACK_B R20, R0.H1 ;  /* 0x00000000ff14723e */ /* 0x000fe200030006ff */
[C---:B------:R-:W-:Y:S01]  /*d360*/  FMUL.FTZ R33, R5.reuse, R28 ;  /* 0x0000001c05217220 */ /* 0x040fe20000410000 */
[----:B------:R-:W-:Y:S01]  /*d370*/  FMUL.FTZ R35, R5, R26 ;  /* 0x0000001a05237220 */ /* 0x000fe20000410000 */
[----:B------:R-:W-:Y:S01]  /*d380*/  HADD2.F32 R29, -RZ, R27.H1_H1 ;  /* 0x3000001bff1d7230 */ /* 0x000fe20000004100 */
[----:B------:R-:W-:Y:S01]  /*d390*/  F2FP.F16.E4M3.UNPACK_B R7, R7.H1 ;  /* 0x00000007ff07723e */ /* 0x000fe200030006ff */
[----:B------:R-:W-:-:S02]  /*d3a0*/  HADD2.F32 R5, -RZ, R24.H1_H1 ;  /* 0x30000018ff057230 */ /* 0x000fc40000004100 */
[C---:B------:R-:W-:Y:S01]  /*d3b0*/  FFMA.FTZ R33, R4.reuse, R26, -R33 ;  /* 0x0000001a04217223 */ /* 0x040fe20000010821 */
[----:B------:R-:W-:Y:S01]  /*d3c0*/  FFMA.FTZ R34, R4, R28, R35 ;  /* 0x0000001c04227223 */ /* 0x000fe20000010023 */
[----:B------:R-:W-:Y:S01]  /*d3d0*/  HADD2.F32 R26, -RZ, R20.H1_H1 ;  /* 0x30000014ff1a7230 */ /* 0x000fe20000004100 */
[----:B------:R-:W-:Y:S01]  /*d3e0*/  F2FP.SATFINITE.E4M3.F32.PACK_AB_MERGE_C R36, R37, R36, RZ ;  /* 0x000000242524723e */ /* 0x000fe200048070ff */
[----:B------:R-:W-:Y:S02]  /*d3f0*/  HADD2.F32 R24, -RZ, R24.H0_H0 ;  /* 0x20000018ff187230 */ /* 0x000fe40000004100 */
[C---:B------:R-:W-:Y:S01]  /*d400*/  FMUL.FTZ R35, R5.reuse, R29 ;  /* 0x0000001d05237220 */ /* 0x040fe20000410000 */
[----:B------:R-:W-:Y:S02]  /*d410*/  HADD2.F32 R27, -RZ, R27.H0_H0 ;  /* 0x2000001bff1b7230 */ /* 0x000fe40000004100 */
[----:B------:R-:W-:Y:S01]  /*d420*/  FMUL.FTZ R5, R5, R26 ;  /* 0x0000001a05057220 */ /* 0x000fe20000410000 */
[----:B------:R-:W-:-:S02]  /*d430*/  HADD2.F32 R4, -RZ, R21.H1_H1 ;  /* 0x30000015ff047230 */ /* 0x000fc40000004100 */
[----:B------:R-:W-:Y:S01]  /*d440*/  FFMA.FTZ R35, R24, R26, -R35 ;  /* 0x0000001a18237223 */ /* 0x000fe20000010823 */
[----:B------:R-:W-:Y:S01]  /*d450*/  HADD2.F32 R20, -RZ, R20.H0_H0 ;  /* 0x20000014ff147230 */ /* 0x000fe20000004100 */
[----:B------:R-:W-:Y:S01]  /*d460*/  F2FP.F16.E4M3.UNPACK_B R26, R12 ;  /* 0x0000000cff1a723e */ /* 0x000fe200020006ff */
[----:B------:R-:W-:Y:S02]  /*d470*/  HADD2.F32 R21, -RZ, R21.H0_H0 ;  /* 0x20000015ff157230 */ /* 0x000fe40000004100 */
[----:B------:R-:W-:Y:S01]  /*d480*/  FMUL.FTZ R28, R4, R27 ;  /* 0x0000001b041c7220 */ /* 0x000fe20000410000 */
[----:B------:R-:W-:Y:S01]  /*d490*/  FFMA.FTZ R40, R24, R29, R5 ;  /* 0x0000001d18287223 */ /* 0x000fe20000010005 */
[----:B------:R-:W-:Y:S01]  /*d4a0*/  F2FP.F16.E4M3.UNPACK_B R24, R8 ;  /* 0x00000008ff18723e */ /* 0x000fe200020006ff */
[-C--:B------:R-:W-:Y:S01]  /*d4b0*/  FMUL.FTZ R4, R4, R20.reuse ;  /* 0x0000001404047220 */ /* 0x080fe20000410000 */
[----:B------:R-:W-:Y:S01]  /*d4c0*/  FFMA.FTZ R29, R21, R20, -R28 ;  /* 0x00000014151d7223 */ /* 0x000fe2000001081c */
[----:B------:R-:W-:-:S02]  /*d4d0*/  HADD2.F32 R28, -RZ, R26.H1_H1 ;  /* 0x3000001aff1c7230 */ /* 0x000fc40000004100 */
[----:B------:R-:W-:Y:S02]  /*d4e0*/  HADD2.F32 R5, -RZ, R6.H1_H1 ;  /* 0x30000006ff057230 */ /* 0x000fe40000004100 */
[----:B------:R-:W-:Y:S01]  /*d4f0*/  FFMA.FTZ R38, R21, R27, R4 ;  /* 0x0000001b15267223 */ /* 0x000fe20000010004 */
[----:B------:R-:W-:Y:S02]  /*d500*/  HADD2.F32 R20, -RZ, R24.H1_H1 ;  /* 0x30000018ff147230 */ /* 0x000fe40000004100 */
[----:B------:R-:W-:Y:S02]  /*d510*/  HADD2.F32 R6, -RZ, R6.H0_H0 ;  /* 0x20000006ff067230 */ /* 0x000fe40000004100 */
[C---:B------:R-:W-:Y:S01]  /*d520*/  FMUL.FTZ R21, R5.reuse, R28 ;  /* 0x0000001c05157220 */ /* 0x040fe20000410000 */
[----:B------:R-:W-:Y:S02]  /*d530*/  HADD2.F32 R24, -RZ, R24.H0_H0 ;  /* 0x20000018ff187230 */ /* 0x000fe40000004100 */
[----:B------:R-:W-:Y:S01]  /*d540*/  FMUL.FTZ R27, R5, R20 ;  /* 0x00000014051b7220 */ /* 0x000fe20000410000 */
[----:B------:R-:W-:-:S02]  /*d550*/  HADD2.F32 R26, -RZ, R26.H0_H0 ;  /* 0x2000001aff1a7230 */ /* 0x000fc40000004100 */
[C---:B------:R-:W-:Y:S01]  /*d560*/  FFMA.FTZ R39, R6.reuse, R20, -R21 ;  /* 0x0000001406277223 */ /* 0x040fe20000010815 */
[--C-:B------:R-:W-:Y:S01]  /*d570*/  HADD2.F32 R4, -RZ, R25.reuse.H1_H1 ;  /* 0x30000019ff047230 */ /* 0x100fe20000004100 */
[----:B------:R-:W-:Y:S01]  /*d580*/  F2FP.F16.E4M3.UNPACK_B R5, R8.H1 ;  /* 0x00000008ff05723e */ /* 0x000fe200030006ff */
[----:B------:R-:W-:Y:S02]  /*d590*/  HADD2.F32 R25, -RZ, R25.H0_H0 ;  /* 0x20000019ff197230 */ /* 0x000fe40000004100 */
[----:B------:R-:W-:Y:S01]  /*d5a0*/  FFMA.FTZ R28, R6, R28, R27 ;  /* 0x0000001c061c7223 */ /* 0x000fe2000001001b */
[C---:B------:R-:W-:Y:S01]  /*d5b0*/  FMUL.FTZ R20, R4.reuse, R26 ;  /* 0x0000001a04147220 */ /* 0x040fe20000410000 */
[----:B------:R-:W-:Y:S01]  /*d5c0*/  FMUL.FTZ R21, R4, R24 ;  /* 0x0000001804157220 */ /* 0x000fe20000410000 */
[----:B------:R-:W-:Y:S01]  /*d5d0*/  F2FP.F16.E4M3.UNPACK_B R4, R12.H1 ;  /* 0x0000000cff04723e */ /* 0x000fe200030006ff */
[--C-:B------:R-:W-:Y:S02]  /*d5e0*/  HADD2.F32 R6, -RZ, R5.reuse.H0_H0 ;  /* 0x20000005ff067230 */ /* 0x100fe40000004100 */
[----:B------:R-:W-:Y:S01]  /*d5f0*/  FFMA.FTZ R27, R25, R24, -R20 ;  /* 0x00000018191b7223 */ /* 0x000fe20000010814 */
[----:B------:R-:W-:-:S02]  /*d600*/  HADD2.F32 R20, -RZ, R5.H1_H1 ;  /* 0x30000005ff147230 */ /* 0x000fc40000004100 */
[----:B------:R-:W-:Y:S01]  /*d610*/  FFMA.FTZ R26, R25, R26, R21 ;  /* 0x0000001a191a7223 */ /* 0x000fe20000010015 */
[--C-:B------:R-:W-:Y:S01]  /*d620*/  HADD2.F32 R24, -RZ, R4.reuse.H1_H1 ;  /* 0x30000004ff187230 */ /* 0x100fe20000004100 */
[----:B------:R-:W-:Y:S01]  /*d630*/  F2FP.SATFINITE.E4M3.F32.PACK_AB_MERGE_C R28, R28, R39, RZ ;  /* 0x000000271c1c723e */ /* 0x000fe200048070ff */
[----:B------:R-:W-:Y:S01]  /*d640*/  HADD2.F32 R5, -RZ, R7.H1_H1 ;  /* 0x30000007ff057230 */ /* 0x000fe20000004100 */
[----:B------:R-:W-:Y:S01]  /*d650*/  F2FP.SATFINITE.E4M3.F32.PACK_AB_MERGE_C R25, R40, R35, RZ ;  /* 0x000000232819723e */ /* 0x000fe200048070ff */
[----:B------:R-:W-:Y:S01]  /*d660*/  HADD2.F32 R21, -RZ, R4.H0_H0 ;  /* 0x20000004ff157230 */ /* 0x000fe20000004100 */
[----:B------:R-:W-:Y:S01]  /*d670*/  F2FP.SATFINITE.E4M3.F32.PACK_AB_MERGE_C R26, R26, R27, R28 ;  /* 0x0000001b1a1a723e */ /* 0x000fe2000480701c */
[----:B------:R-:W-:Y:S02]  /*d680*/  HADD2.F32 R4, -RZ, R15.H1_H1 ;  /* 0x3000000fff047230 */ /* 0x000fe40000004100 */
[----:B------:R-:W-:Y:S01]  /*d690*/  FMUL.FTZ R44, R5, R24 ;  /* 0x00000018052c7220 */ /* 0x000fe20000410000 */
[----:B------:R-:W-:-:S02]  /*d6a0*/  HADD2.F32 R7, -RZ, R7.H0_H0 ;  /* 0x20000007ff077230 */ /* 0x000fc40000004100 */
[----:B------:R-:W-:Y:S01]  /*d6b0*/  FMUL.FTZ R5, R5, R20 ;  /* 0x0000001405057220 */ /* 0x000fe20000410000 */
[----:B------:R-:W-:Y:S02]  /*d6c0*/  HADD2.F32 R15, -RZ, R15.H0_H0 ;  /* 0x2000000fff0f7230 */ /* 0x000fe40000004100 */
[CC--:B------:R-:W-:Y:S01]  /*d6d0*/  FMUL.FTZ R42, R4.reuse, R21.reuse ;  /* 0x00000015042a7220 */ /* 0x0c0fe20000410000 */
[----:B------:R-:W-:Y:S01]  /*d6e0*/  FMUL.FTZ R4, R4, R6 ;  /* 0x0000000604047220 */ /* 0x000fe20000410000 */
[C---:B------:R-:W-:Y:S01]  /*d6f0*/  FFMA.FTZ R44, R7.reuse, R20, -R44 ;  /* 0x00000014072c7223 */ /* 0x040fe2000001082c */
[----:B------:R-:W-:Y:S01]  /*d700*/  FFMA.FTZ R5, R7, R24, R5 ;  /* 0x0000001807057223 */ /* 0x000fe20000010005 */
[C---:B------:R-:W-:Y:S01]  /*d710*/  FFMA.FTZ R42, R15.reuse, R6, -R42 ;  /* 0x000000060f2a7223 */ /* 0x040fe2000001082a */
[----:B------:R-:W-:Y:S01]  /*d720*/  FFMA.FTZ R15, R15, R21, R4 ;  /* 0x000000150f0f7223 */ /* 0x000fe20000010004 */
[----:B------:R-:W-:Y:S02]  /*d730*/  F2FP.SATFINITE.E4M3.F32.PACK_AB_MERGE_C R24, R34, R33, R36 ;  /* 0x000000212218723e */ /* 0x000fe40004807024 */
[----:B------:R-:W-:-:S02]  /*d740*/  F2FP.SATFINITE.E4M3.F32.PACK_AB_MERGE_C R5, R5, R44, RZ ;  /* 0x0000002c0505723e */ /* 0x000fc400048070ff */
[----:B------:R-:W-:Y:S02]  /*d750*/  F2FP.SATFINITE.E4M3.F32.PACK_AB_MERGE_C R25, R38, R29, R25 ;  /* 0x0000001d2619723e */ /* 0x000fe40004807019 */
[----:B------:R-:W-:-:S05]  /*d760*/  F2FP.SATFINITE.E4M3.F32.PACK_AB_MERGE_C R27, R15, R42, R5 ;  /* 0x0000002a0f1b723e */ /* 0x000fca0004807005 */
[----:B------:R2:W-:Y:S02]  /*d770*/  STS.128 [R41+0x20400], R24 ;  /* 0x0204001829007388 */ /* 0x0005e40000000c00 */
.L_x_405:
[----:B------:R-:W-:Y:S05]  /*d780*/  BSYNC B2 ;  /* 0x0000000000027941 */ /* 0x000fea0003800000 */
.L_x_404:
[----:B------:R-:W-:Y:S05]  /*d790*/  @P1 BRA `(.L_x_403) ;  /* 0x0000000400681947 */ /* 0x000fea0003800000 */
[----:B-----5:R-:W3:Y:S01]  /*d7a0*/  LDS.128 R4, [R41+0x24400] ;  /* 0x0244000029047984 */ /* 0x020ee20000000c00 */
[----:B------:R-:W-:Y:S02]  /*d7b0*/  F2FP.F16.E4M3.UNPACK_B R28, R13 ;  /* 0x0000000dff1c723e */ /* 0x000fe400020006ff */
[----:B--2---:R-:W-:-:S03]  /*d7c0*/  F2FP.F16.E4M3.UNPACK_B R26, R9 ;  /* 0x00000009ff1a723e */ /* 0x004fc600020006ff */
[----:B------:R-:W-:Y:S02]  /*d7d0*/  HADD2.F32 R29, -RZ, R28.H1_H1 ;  /* 0x3000001cff1d7230 */ /* 0x000fe40000004100 */
[----:B------:R-:W-:Y:S02]  /*d7e0*/  HADD2.F32 R27, -RZ, R26.H1_H1 ;  /* 0x3000001aff1b7230 */ /* 0x000fe40000004100 */
[----:B------:R-:W-:Y:S02]  /*d7f0*/  HADD2.F32 R28, -RZ, R28.H0_H0 ;  /* 0x2000001cff1c7230 */ /* 0x000fe40000004100 */
[----:B------:R-:W-:Y:S01]  /*d800*/  HADD2.F32 R26, -RZ, R26.H0_H0 ;  /* 0x2000001aff1a7230 */ /* 0x000fe20000004100 */
[-C--:B---3--:R-:W-:Y:S02]  /*d810*/  F2FP.F16.E4M3.UNPACK_B R15, R4.reuse.H1 ;  /* 0x00000004ff0f723e */ /* 0x088fe400030006ff */
        /* <DEDUP_REMOVED lines=82> */
.L_x_403:
[----:B------:R-:W-:Y:S05]  /*dd40*/  BSYNC B1 ;  /* 0x0000000000017941 */ /* 0x000fea0003800000 */
.L_x_402:
[----:B------:R-:W-:Y:S01]  /*dd50*/  ISETP.GE.AND P0, PT, R234, R3, PT ;  /* 0x00000003ea00720c */ /* 0x000fe20003f06270 */
[----:B------:R-:W-:-:S12]  /*dd60*/  BSSY B1, `(.L_x_406) ;  /* 0x00000be000017945 */ /* 0x000fd80003800000 */
[----:B------:R-:W-:Y:S05]  /*dd70*/  @P0 BRA `(.L_x_407) ;  /* 0x0000000800f00947 */ /* 0x000fea0003800000 */
[----:B------:R4:W5:Y:S01]  /*dd80*/  LDL R42, [R1+0x24] ;  /* 0x00002400012a7983 */ /* 0x0009620000100800 */
[----:B------:R-:W0:Y:S01]  /*dd90*/  LDC R5, c[0x0][0x3d4] ;  /* 0x0000f500ff057b82 */ /* 0x000e220000000800 */
[----:B------:R-:W-:Y:S01]  /*dda0*/  BSSY B2, `(.L_x_408) ;  /* 0x000005e000027945 */ /* 0x000fe20003800000 */
[-C--:B0-----:R-:W-:Y:S02]  /*ddb0*/  ISETP.GE.AND P0, PT, R18, R5.reuse, PT ;  /* 0x000000051200720c */ /* 0x081fe40003f06270 */
[----:B------:R-:W-:-:S11]  /*ddc0*/  ISETP.GE.AND P1, PT, R236, R5, PT ;  /* 0x00000005ec00720c */ /* 0x000fd60003f26270 */
[----:B----4-:R-:W-:Y:S05]  /*ddd0*/  @P0 BRA `(.L_x_409) ;  /* 0x0000000400680947 */ /* 0x010fea0003800000 */
[----:B-----5:R-:W0:Y:S01]  /*dde0*/  LDS.128 R4, [R42+0x21400] ;  /* 0x021400002a047984 */ /* 0x020e220000000c00 */
[----:B------:R-:W-:Y:S02]  /*ddf0*/  F2FP.F16.E4M3.UNPACK_B R28, R0 ;  /* 0x00000000ff1c723e */ /* 0x000fe400020006ff */
[-C--:B------:R-:W-:Y:S02]  /*de00*/  F2FP.F16.E4M3.UNPACK_B R29, R11.reuse ;  /* 0x0000000bff1d723e */ /* 0x080fe400020006ff */
[----:B------:R-:W-:Y:S01]  /*de10*/  F2FP.F16.E4M3.UNPACK_B R35, R11.H1 ;  /* 0x0000000bff23723e */ /* 0x000fe200030006ff */
[----:B--23--:R-:W-:Y:S01]  /*de20*/  HADD2.F32 R26, -RZ, R28.H1_H1 ;  /* 0x3000001cff1a7230 */ /* 0x00cfe20000004100 */
[----:B------:R-:W-:Y:S01]  /*de30*/  F2FP.F16.E4M3.UNPACK_B R38, R12 ;  /* 0x0000000cff26723e */ /* 0x000fe200020006ff */
[----:B------:R-:W-:Y:S02]  /*de40*/  HADD2.F32 R34, -RZ, R29.H1_H1 ;  /* 0x3000001dff227230 */ /* 0x000fe40000004100 */
[----:B------:R-:W-:-:S02]  /*de50*/  HADD2.F32 R36, -RZ, R35.H1_H1 ;  /* 0x30000023ff247230 */ /* 0x000fc40000004100 */
[----:B------:R-:W-:Y:S02]  /*de60*/  HADD2.F32 R37, -RZ, R35.H0_H0 ;  /* 0x20000023ff257230 */ /* 0x000fe40000004100 */
[--C-:B------:R-:W-:Y:S02]  /*de70*/  HADD2.F32 R40, -RZ, R38.reuse.H1_H1 ;  /* 0x30000026ff287230 */ /* 0x100fe40000004100 */
[----:B------:R-:W-:Y:S01]  /*de80*/  HADD2.F32 R39, -RZ, R38.H0_H0 ;  /* 0x20000026ff277230 */ /* 0x000fe20000004100 */
[----:B------:R-:W-:-:S05]  /*de90*/  F2FP.F16.E4M3.UNPACK_B R38, R12.H1 ;  /* 0x0000000cff26723e */ /* 0x000fca00030006ff */
[--C-:B------:R-:W-:Y:S02]  /*dea0*/  HADD2.F32 R43, -RZ, R38.reuse.H1_H1 ;  /* 0x30000026ff2b7230 */ /* 0x100fe40000004100 */
[----:B------:R-:W-:Y:S01]  /*deb0*/  HADD2.F32 R41, -RZ, R38.H0_H0 ;  /* 0x20000026ff297230 */ /* 0x000fe20000004100 */
[-C--:B0-----:R-:W-:Y:S02]  /*dec0*/  F2FP.F16.E4M3.UNPACK_B R15, R4.reuse.H1 ;  /* 0x00000004ff0f723e */ /* 0x081fe400030006ff */
[-C--:B------:R-:W-:Y:S02]  /*ded0*/  F2FP.F16.E4M3.UNPACK_B R21, R5.reuse ;  /* 0x00000005ff15723e */ /* 0x080fe400020006ff */
[----:B-1----:R-:W-:Y:S01]  /*dee0*/  F2FP.F16.E4M3.UNPACK_B R24, R5.H1 ;  /* 0x00000005ff18723e */ /* 0x002fe200030006ff */
[--C-:B------:R-:W-:Y:S01]  /*def0*/  HADD2.F32 R20, -RZ, R15.reuse.H0_H0 ;  /* 0x2000000fff147230 */ /* 0x100fe20000004100 */
[----:B------:R-:W-:Y:S01]  /*df00*/  F2FP.F16.E4M3.UNPACK_B R4, R4 ;  /* 0x00000004ff04723e */ /* 0x000fe200020006ff */
[----:B------:R-:W-:Y:S01]  /*df10*/  HADD2.F32 R15, -RZ, R15.H1_H1 ;  /* 0x3000000fff0f7230 */ /* 0x000fe20000004100 */
[----:B------:R-:W-:-:S02]  /*df20*/  F2FP.F16.E4M3.UNPACK_B R25, R6 ;  /* 0x00000006ff19723e */ /* 0x000fc400020006ff */
[----:B------:R-:W-:Y:S02]  /*df30*/  F2FP.F16.E4M3.UNPACK_B R6, R6.H1 ;  /* 0x00000006ff06723e */ /* 0x000fe400030006ff */
[-C--:B------:R-:W-:Y:S01]  /*df40*/  FMUL.FTZ R5, R34, R15.reuse ;  /* 0x0000000f22057220 */ /* 0x080fe20000410000 */
[C---:B------:R-:W-:Y:S01]  /*df50*/  FMUL.FTZ R27, R26.reuse, R15 ;  /* 0x0000000f1a1b7220 */ /* 0x040fe20000410000 */
[-C--:B------:R-:W-:Y:S02]  /*df60*/  F2FP.F16.E4M3.UNPACK_B R15, R7.reuse ;  /* 0x00000007ff0f723e */ /* 0x080fe400020006ff */
[-C--:B------:R-:W-:Y:S01]  /*df70*/  FFMA.FTZ R26, R26, R20.reuse, -R5 ;  /* 0x000000141a1a7223 */ /* 0x080fe20000010805 */
[----:B------:R-:W-:Y:S01]  /*df80*/  FFMA.FTZ R33, R34, R20, R27 ;  /* 0x0000001422217223 */ /* 0x000fe2000001001b */
[----:B------:R-:W-:Y:S01]  /*df90*/  HADD2.F32 R34, -RZ, R29.H0_H0 ;  /* 0x2000001dff227230 */ /* 0x000fe20000004100 */
[----:B------:R-:W-:Y:S01]  /*dfa0*/  F2FP.F16.E4M3.UNPACK_B R7, R7.H1 ;  /* 0x00000007ff07723e */ /* 0x000fe200030006ff */
[----:B------:R-:W-:-:S02]  /*dfb0*/  HADD2.F32 R5, -RZ, R4.H1_H1 ;  /* 0x30000004ff057230 */ /* 0x000fc40000004100 */
[----:B------:R-:W-:Y:S01]  /*dfc0*/  HADD2.F32 R20, -RZ, R28.H0_H0 ;  /* 0x2000001cff147230 */ /* 0x000fe20000004100 */
[----:B------:R-:W-:Y:S01]  /*dfd0*/  F2FP.F16.E4M3.UNPACK_B R28, R0.H1 ;  /* 0x00000000ff1c723e */ /* 0x000fe200030006ff */
[----:B------:R-:W-:Y:S02]  /*dfe0*/  HADD2.F32 R4, -RZ, R4.H0_H0 ;  /* 0x20000004ff047230 */ /* 0x000fe40000004100 */
[-C--:B------:R-:W-:Y:S01]  /*dff0*/  FMUL.FTZ R27, R34, R5.reuse ;  /* 0x00000005221b7220 */ /* 0x080fe20000410000 */
[----:B------:R-:W-:Y:S01]  /*e000*/  F2FP.SATFINITE.E4M3.F32.PACK_AB_MERGE_C R26, R33, R26, RZ ;  /* 0x0000001a211a723e */ /* 0x000fe200048070ff */
[C---:B------:R-:W-:Y:S01]  /*e010*/  FMUL.FTZ R29, R20.reuse, R5 ;  /* 0x00000005141d7220 */ /* 0x040fe20000410000 */
[--C-:B------:R-:W-:Y:S02]  /*e020*/  HADD2.F32 R5, -RZ, R24.reuse.H1_H1 ;  /* 0x30000018ff057230 */ /* 0x100fe40000004100 */
[----:B------:R-:W-:Y:S01]  /*e030*/  FFMA.FTZ R27, R20, R4, -R27 ;  /* 0x00000004141b7223 */ /* 0x000fe2000001081b */
[----:B------:R-:W-:-:S02]  /*e040*/  HADD2.F32 R24, -RZ, R24.H0_H0 ;  /* 0x20000018ff187230 */ /* 0x000fc40000004100 */
[----:B------:R-:W-:Y:S01]  /*e050*/  FFMA.FTZ R20, R34, R4, R29 ;  /* 0x0000000422147223 */ /* 0x000fe2000001001d */
[--C-:B------:R-:W-:Y:S02]  /*e060*/  HADD2.F32 R34, -RZ, R28.reuse.H1_H1 ;  /* 0x3000001cff227230 */ /* 0x100fe40000004100 */
[-C--:B------:R-:W-:Y:S01]  /*e070*/  FMUL.FTZ R29, R36, R5.reuse ;  /* 0x00000005241d7220 */ /* 0x080fe20000410000 */
[--C-:B------:R-:W-:Y:S02]  /*e080*/  HADD2.F32 R4, -RZ, R21.reuse.H1_H1 ;  /* 0x30000015ff047230 */ /* 0x100fe40000004100 */
[----:B------:R-:W-:Y:S02]  /*e090*/  HADD2.F32 R35, -RZ, R28.H0_H0 ;  /* 0x2000001cff237230 */ /* 0x000fe40000004100 */
[C---:B------:R-:W-:Y:S01]  /*e0a0*/  FMUL.FTZ R5, R34.reuse, R5 ;  /* 0x0000000522057220 */ /* 0x040fe20000410000 */
[----:B------:R-:W-:Y:S02]  /*e0b0*/  HADD2.F32 R21, -RZ, R21.H0_H0 ;  /* 0x20000015ff157230 */ /* 0x000fe40000004100 */
[----:B------:R-:W-:Y:S01]  /*e0c0*/  FFMA.FTZ R29, R34, R24, -R29 ;  /* 0x00000018221d7223 */ /* 0x000fe2000001081d */
[----:B------:R-:W-:Y:S01]  /*e0d0*/  FMUL.FTZ R28, R37, R4 ;  /* 0x00000004251c7220 */ /* 0x000fe20000410000 */
[----:B------:R-:W-:Y:S01]  /*e0e0*/  FFMA.FTZ R24, R36, R24, R5 ;  /* 0x0000001824187223 */ /* 0x000fe20000010005 */
[----:B------:R-:W-:Y:S01]  /*e0f0*/  F2FP.F16.E4M3.UNPACK_B R34, R8 ;  /* 0x00000008ff22723e */ /* 0x000fe200020006ff */
[----:B------:R-:W-:Y:S01]  /*e100*/  FMUL.FTZ R4, R35, R4 ;  /* 0x0000000423047220 */ /* 0x000fe20000410000 */
[----:B------:R-:W-:-:S02]  /*e110*/  HADD2.F32 R5, -RZ, R6.H1_H1 ;  /* 0x30000006ff057230 */ /* 0x000fc40000004100 */
[-C--:B------:R-:W-:Y:S01]  /*e120*/  FFMA.FTZ R28, R35, R21.reuse, -R28 ;  /* 0x00000015231c7223 */ /* 0x080fe2000001081c */
[----:B------:R-:W-:Y:S02]  /*e130*/  HADD2.F32 R6, -RZ, R6.H0_H0 ;  /* 0x20000006ff067230 */ /* 0x000fe40000004100 */
[----:B------:R-:W-:Y:S01]  /*e140*/  FFMA.FTZ R21, R37, R21, R4 ;  /* 0x0000001525157223 */ /* 0x000fe20000010004 */
[--C-:B------:R-:W-:Y:S02]  /*e150*/  HADD2.F32 R36, -RZ, R34.reuse.H1_H1 ;  /* 0x30000022ff247230 */ /* 0x100fe40000004100 */
[-C--:B------:R-:W-:Y:S01]  /*e160*/  FMUL.FTZ R35, R40, R5.reuse ;  /* 0x0000000528237220 */ /* 0x080fe20000410000 */
[--C-:B------:R-:W-:Y:S02]  /*e170*/  HADD2.F32 R4, -RZ, R25.reuse.H1_H1 ;  /* 0x30000019ff047230 */ /* 0x100fe40000004100 */
[----:B------:R-:W-:Y:S02]  /*e180*/  HADD2.F32 R37, -RZ, R34.H0_H0 ;  /* 0x20000022ff257230 */ /* 0x000fe40000004100 */
[----:B------:R-:W-:Y:S01]  /*e190*/  FMUL.FTZ R5, R36, R5 ;  /* 0x0000000524057220 */ /* 0x000fe20000410000 */
[----:B------:R-:W-:-:S02]  /*e1a0*/  HADD2.F32 R25, -RZ, R25.H0_H0 ;  /* 0x20000019ff197230 */ /* 0x000fc40000004100 */
[----:B------:R-:W-:Y:S01]  /*e1b0*/  FFMA.FTZ R35, R36, R6, -R35 ;  /* 0x0000000624237223 */ /* 0x000fe20000010823 */
[----:B------:R-:W-:Y:S01]  /*e1c0*/  FMUL.FTZ R34, R39, R4 ;  /* 0x0000000427227220 */ /* 0x000fe20000410000 */
[----:B------:R-:W-:Y:S01]  /*e1d0*/  F2FP.F16.E4M3.UNPACK_B R36, R8.H1 ;  /* 0x00000008ff24723e */ /* 0x000fe200030006ff */
[C---:B------:R-:W-:Y:S01]  /*e1e0*/  FMUL.FTZ R4, R37.reuse, R4 ;  /* 0x0000000425047220 */ /* 0x040fe20000410000 */
[----:B------:R-:W-:Y:S01]  /*e1f0*/  FFMA.FTZ R6, R40, R6, R5 ;  /* 0x0000000628067223 */ /* 0x000fe20000010005 */
[-C--:B------:R-:W-:Y:S01]  /*e200*/  FFMA.FTZ R34, R37, R25.reuse, -R34 ;  /* 0x0000001925227223 */ /* 0x080fe20000010822 */
[----:B------:R-:W-:Y:S02]  /*e210*/  HADD2.F32 R5, -RZ, R7.H1_H1 ;  /* 0x30000007ff057230 */ /* 0x000fe40000004100 */
[----:B------:R-:W-:Y:S01]  /*e220*/  FFMA.FTZ R25, R39, R25, R4 ;  /* 0x0000001927197223 */ /* 0x000fe20000010004 */
[----:B------:R-:W-:Y:S01]  /*e230*/  HADD2.F32 R39, -RZ, R36.H1_H1 ;  /* 0x30000024ff277230 */ /* 0x000fe20000004100 */
[----:B------:R-:W-:Y:S01]  /*e240*/  F2FP.SATFINITE.E4M3.F32.PACK_AB_MERGE_C R6, R6, R35, RZ ;  /* 0x000000230606723e */ /* 0x000fe200048070ff */
[----:B------:R-:W-:-:S02]  /*e250*/  HADD2.F32 R4, -RZ, R15.H1_H1 ;  /* 0x3000000fff047230 */ /* 0x000fc40000004100 */
[-C--:B------:R-:W-:Y:S01]  /*e260*/  FMUL.FTZ R38, R43, R5.reuse ;  /* 0x000000052b267220 */ /* 0x080fe20000410000 */
[----:B------:R-:W-:Y:S02]  /*e270*/  HADD2.F32 R7, -RZ, R7.H0_H0 ;  /* 0x20000007ff077230 */ /* 0x000fe40000004100 */
[----:B------:R-:W-:Y:S01]  /*e280*/  FMUL.FTZ R40, R39, R5 ;  /* 0x0000000527287220 */ /* 0x000fe20000410000 */
[----:B------:R-:W-:Y:S02]  /*e290*/  HADD2.F32 R37, -RZ, R36.H0_H0 ;  /* 0x20000024ff257230 */ /* 0x000fe40000004100 */
[-C--:B------:R-:W-:Y:S01]  /*e2a0*/  FMUL.FTZ R36, R41, R4.reuse ;  /* 0x0000000429247220 */ /* 0x080fe20000410000 */
[----:B------:R-:W-:Y:S02]  /*e2b0*/  HADD2.F32 R15, -RZ, R15.H0_H0 ;  /* 0x2000000fff0f7230 */ /* 0x000fe40000004100 */
[-C--:B------:R-:W-:Y:S01]  /*e2c0*/  FFMA.FTZ R38, R39, R7.reuse, -R38 ;  /* 0x0000000727267223 */ /* 0x080fe20000010826 */
[----:B------:R-:W-:Y:S01]  /*e2d0*/  FFMA.FTZ R7, R43, R7, R40 ;  /* 0x000000072b077223 */ /* 0x000fe20000010028 */
[C---:B------:R-:W-:Y:S01]  /*e2e0*/  FMUL.FTZ R4, R37.reuse, R4 ;  /* 0x0000000425047220 */ /* 0x040fe20000410000 */
[----:B------:R-:W-:Y:S01]  /*e2f0*/  F2FP.SATFINITE.E4M3.F32.PACK_AB_MERGE_C R5, R24, R29, RZ ;  /* 0x0000001d1805723e */ /* 0x000fe200048070ff */
[-C--:B------:R-:W-:Y:S01]  /*e300*/  FFMA.FTZ R36, R37, R15.reuse, -R36 ;  /* 0x0000000f25247223 */ /* 0x080fe20000010824 */
[----:B------:R-:W-:Y:S01]  /*e310*/  F2FP.SATFINITE.E4M3.F32.PACK_AB_MERGE_C R6, R25, R34, R6 ;  /* 0x000000221906723e */ /* 0x000fe20004807006 */
[----:B------:R-:W-:Y:S01]  /*e320*/  FFMA.FTZ R15, R41, R15, R4 ;  /* 0x0000000f290f7223 */ /* 0x000fe20000010004 */
[----:B------:R-:W-:-:S02]  /*e330*/  F2FP.SATFINITE.E4M3.F32.PACK_AB_MERGE_C R7, R7, R38, RZ ;  /* 0x000000260707723e */ /* 0x000fc400048070ff */
[----:B------:R-:W-:Y:S02]  /*e340*/  F2FP.SATFINITE.E4M3.F32.PACK_AB_MERGE_C R4, R20, R27, R26 ;  /* 0x0000001b1404723e */ /* 0x000fe4000480701a */
[----:B------:R-:W-:Y:S02]  /*e350*/  F2FP.SATFINITE.E4M3.F32.PACK_AB_MERGE_C R5, R21, R28, R5 ;  /* 0x0000001c1505723e */ /* 0x000fe40004807005 */
[----:B------:R-:W-:-:S05]  /*e360*/  F2FP.SATFINITE.E4M3.F32.PACK_AB_MERGE_C R7, R15, R36, R7 ;  /* 0x000000240f07723e */ /* 0x000fca0004807007 */
[----:B------:R0:W-:Y:S02]  /*e370*/  STS.128 [R42+0x21400], R4 ;  /* 0x021400042a007388 */ /* 0x0001e40000000c00 */
.L_x_409:
[----:B------:R-:W-:Y:S05]  /*e380*/  BSYNC B2 ;  /* 0x0000000000027941 */ /* 0x000fea0003800000 */
.L_x_408:
[----:B------:R-:W-:Y:S05]  /*e390*/  @P1 BRA `(.L_x_407) ;  /* 0x0000000400681947 */ /* 0x000fea0003800000 */
[----:B0----5:R-:W0:Y:S01]  /*e3a0*/  LDS.128 R4, [R42+0x25400] ;  /* 0x025400002a047984 */ /* 0x021e220000000c00 */
        /* <DEDUP_REMOVED lines=89> */
.L_x_407:
[----:B------:R-:W-:Y:S05]  /*e940*/  BSYNC B1 ;  /* 0x0000000000017941 */ /* 0x000fea0003800000 */
.L_x_406:
[----:B------:R-:W-:Y:S01]  /*e950*/  ISETP.GE.AND P0, PT, R233, R3, PT ;  /* 0x00000003e900720c */ /* 0x000fe20003f06270 */
[----:B------:R-:W-:-:S12]  /*e960*/  BSSY B1, `(.L_x_410) ;  /* 0x00000be000017945 */ /* 0x000fd80003800000 */
[----:B------:R-:W-:Y:S05]  /*e970*/  @P0 BRA `(.L_x_411) ;  /* 0x0000000800f00947 */ /* 0x000fea0003800000 */
[----:B0---45:R0:W5:Y:S01]  /*e980*/  LDL R42, [R1+0x24] ;  /* 0x00002400012a7983 */ /* 0x0311620000100800 */
[----:B------:R-:W4:Y:S01]  /*e990*/  LDC R5, c[0x0][0x3d4] ;  /* 0x0000f500ff057b82 */ /* 0x000f220000000800 */
[----:B------:R-:W-:Y:S01]  /*e9a0*/  BSSY B2, `(.L_x_412) ;  /* 0x000005e000027945 */ /* 0x000fe20003800000 */
[-C--:B----4-:R-:W-:Y:S02]  /*e9b0*/  ISETP.GE.AND P0, PT, R18, R5.reuse, PT ;  /* 0x000000051200720c */ /* 0x090fe40003f06270 */
[----:B------:R-:W-:-:S11]  /*e9c0*/  ISETP.GE.AND P1, PT, R236, R5, PT ;  /* 0x00000005ec00720c */ /* 0x000fd60003f26270 */
[----:B0-----:R-:W-:Y:S05]  /*e9d0*/  @P0 BRA `(.L_x_413) ;  /* 0x0000000400680947 */ /* 0x001fea0003800000 */
        /* <DEDUP_REMOVED lines=90> */
.L_x_413:
[----:B------:R-:W-:Y:S05]  /*ef80*/  BSYNC B2 ;  /* 0x0000000000027941 */ /* 0x000fea0003800000 */
.L_x_412:
        /* <DEDUP_REMOVED lines=91> */
.L_x_411:
[----:B------:R-:W-:Y:S05]  /*f540*/  BSYNC B1 ;  /* 0x0000000000017941 */ /* 0x000fea0003800000 */
.L_x_410:
[----:B------:R-:W-:-:S13]  /*f550*/  ISETP.GE.AND P0, PT, R235, R3, PT ;  /* 0x00000003eb00720c */ /* 0x000fda0003f06270 */
[----:B------:R-:W-:Y:S05]  /*f560*/  @P0 BRA `(.L_x_414) ;  /* 0x0000004000b00947 */ /* 0x000fea0003800000 */
[----:B------:R0:W5:Y:S01]  /*f570*/  LDL R40, [R1+0x24] ;  /* 0x0000240001287983 */ /* 0x0001620000100800 */
[----:B------:R-:W1:Y:S01]  /*f580*/  LDC R3, c[0x0][0x3d4] ;  /* 0x0000f500ff037b82 */ /* 0x000e620000000800 */
[----:B------:R-:W-:Y:S01]  /*f590*/  BSSY B1, `(.L_x_415) ;  /* 0x000005e000017945 */ /* 0x000fe20003800000 */
[-C--:B-1----:R-:W-:Y:S02]  /*f5a0*/  ISETP.GE.AND P0, PT, R18, R3.reuse, PT ;  /* 0x000000031200720c */ /* 0x082fe40003f06270 */
[----:B------:R-:W-:-:S11]  /*f5b0*/  ISETP.GE.AND P1, PT, R236, R3, PT ;  /* 0x00000003ec00720c */ /* 0x000fd60003f26270 */
[----:B0-----:R-:W-:Y:S05]  /*f5c0*/  @P0 BRA `(.L_x_416) ;  /* 0x0000000400680947 */ /* 0x001fea0003800000 */
[----:B----45:R-:W0:Y:S01]  /*f5d0*/  LDS.128 R4, [R40+0x23400] ;  /* 0x0234000028047984 */ /* 0x030e220000000c00 */
[-C--:B------:R-:W-:Y:S02]  /*f5e0*/  F2FP.F16.E4M3.UNPACK_B R29, R11.reuse ;  /* 0x0000000bff1d723e */ /* 0x080fe400020006ff */
[----:B--23--:R-:W-:Y:S02]  /*f5f0*/  F2FP.F16.E4M3.UNPACK_B R27, R0 ;  /* 0x00000000ff1b723e */ /* 0x00cfe400020006ff */
[-C--:B------:R-:W-:Y:S01]  /*f600*/  F2FP.F16.E4M3.UNPACK_B R35, R12.reuse ;  /* 0x0000000cff23723e */ /* 0x080fe200020006ff */
[----:B------:R-:W-:Y:S01]  /*f610*/  HADD2.F32 R33, -RZ, R29.H1_H1 ;  /* 0x3000001dff217230 */ /* 0x000fe20000004100 */
[----:B------:R-:W-:Y:S01]  /*f620*/  F2FP.F16.E4M3.UNPACK_B R12, R12.H1 ;  /* 0x0000000cff0c723e */ /* 0x000fe200030006ff */
[----:B------:R-:W-:Y:S02]  /*f630*/  HADD2.F32 R25, -RZ, R27.H1_H1 ;  /* 0x3000001bff197230 */ /* 0x000fe40000004100 */
[----:B------:R-:W-:Y:S01]  /*f640*/  HADD2.F32 R34, -RZ, R29.H0_H0 ;  /* 0x2000001dff227230 */ /* 0x000fe20000004100 */
[----:B------:R-:W-:-:S05]  /*f650*/  F2FP.F16.E4M3.UNPACK_B R29, R11.H1 ;  /* 0x0000000bff1d723e */ /* 0x000fca00030006ff */
[----:B------:R-:W-:Y:S01]  /*f660*/  HADD2.F32 R38, -RZ, R29.H0_H0 ;  /* 0x2000001dff267230 */ /* 0x000fe20000004100 */
[-C--:B0-----:R-:W-:Y:S02]  /*f670*/  F2FP.F16.E4M3.UNPACK_B R3, R4.reuse.H1 ;  /* 0x00000004ff03723e */ /* 0x081fe400030006ff */
[----:B------:R-:W-:Y:S02]  /*f680*/  F2FP.F16.E4M3.UNPACK_B R4, R4 ;  /* 0x00000004ff04723e */ /* 0x000fe400020006ff */
[-C--:B------:R-:W-:Y:S01]  /*f690*/  F2FP.F16.E4M3.UNPACK_B R20, R5.reuse ;  /* 0x00000005ff14723e */ /* 0x080fe200020006ff */
[--C-:B------:R-:W-:Y:S01]  /*f6a0*/  HADD2.F32 R15, -RZ, R3.reuse.H0_H0 ;  /* 0x20000003ff0f7230 */ /* 0x100fe20000004100 */
[----:B------:R-:W-:Y:S01]  /*f6b0*/  F2FP.F16.E4M3.UNPACK_B R5, R5.H1 ;  /* 0x00000005ff05723e */ /* 0x000fe200030006ff */
[----:B------:R-:W-:Y:S01]  /*f6c0*/  HADD2.F32 R3, -RZ, R3.H1_H1 ;  /* 0x30000003ff037230 */ /* 0x000fe20000004100 */
[-C--:B------:R-:W-:Y:S02]  /*f6d0*/  F2FP.F16.E4M3.UNPACK_B R21, R6.reuse ;  /* 0x00000006ff15723e */ /* 0x080fe400020006ff */
[----:B------:R-:W-:-:S02]  /*f6e0*/  F2FP.F16.E4M3.UNPACK_B R6, R6.H1 ;  /* 0x00000006ff06723e */ /* 0x000fc400030006ff */
[-C--:B------:R-:W-:Y:S01]  /*f6f0*/  FMUL.FTZ R26, R33, R3.reuse ;  /* 0x00000003211a7220 */ /* 0x080fe20000410000 */
[C---:B------:R-:W-:Y:S01]  /*f700*/  FMUL.FTZ R28, R25.reuse, R3 ;  /* 0x00000003191c7220 */ /* 0x040fe20000410000 */
[--C-:B------:R-:W-:Y:S01]  /*f710*/  HADD2.F32 R3, -RZ, R4.reuse.H1_H1 ;  /* 0x30000004ff037230 */ /* 0x100fe20000004100 */
[----:B------:R-:W-:Y:S01]  /*f720*/  F2FP.F16.E4M3.UNPACK_B R24, R7 ;  /* 0x00000007ff18723e */ /* 0x000fe200020006ff */
[-C--:B------:R-:W-:Y:S01]  /*f730*/  FFMA.FTZ R26, R25, R15.reuse, -R26 ;  /* 0x0000000f191a7223 */ /* 0x080fe2000001081a */
[----:B------:R-:W-:Y:S01]  /*f740*/  FFMA.FTZ R25, R33, R15, R28 ;  /* 0x0000000f21197223 */ /* 0x000fe2000001001c */
[----:B------:R-:W-:Y:S02]  /*f750*/  HADD2.F32 R28, -RZ, R27.H0_H0 ;  /* 0x2000001bff1c7230 */ /* 0x000fe40000004100 */
[----:B------:R-:W-:Y:S01]  /*f760*/  FMUL.FTZ R11, R34, R3 ;  /* 0x00000003220b7220 */ /* 0x000fe20000410000 */
[----:B------:R-:W-:Y:S01]  /*f770*/  HADD2.F32 R4, -RZ, R4.H0_H0 ;  /* 0x20000004ff047230 */ /* 0x000fe20000004100 */
[----:B------:R-:W-:Y:S01]  /*f780*/  F2FP.F16.E4M3.UNPACK_B R27, R0.H1 ;  /* 0x00000000ff1b723e */ /* 0x000fe200030006ff */
[----:B------:R-:W-:-:S02]  /*f790*/  HADD2.F32 R33, -RZ, R29.H1_H1 ;  /* 0x3000001dff217230 */ /* 0x000fc40000004100 */
[C---:B------:R-:W-:Y:S01]  /*f7a0*/  FMUL.FTZ R15, R28.reuse, R3 ;  /* 0x000000031c0f7220 */ /* 0x040fe20000410000 */
[----:B------:R-:W-:Y:S02]  /*f7b0*/  HADD2.F32 R3, -RZ, R5.H1_H1 ;  /* 0x30000005ff037230 */ /* 0x000fe40000004100 */
[-C--:B------:R-:W-:Y:S01]  /*f7c0*/  FFMA.FTZ R11, R28, R4.reuse, -R11 ;  /* 0x000000041c0b7223 */ /* 0x080fe2000001080b */
[----:B------:R-:W-:Y:S02]  /*f7d0*/  HADD2.F32 R0, -RZ, R20.H1_H1 ;  /* 0x30000014ff007230 */ /* 0x000fe40000004100 */
[----:B------:R-:W-:Y:S01]  /*f7e0*/  FFMA.FTZ R4, R34, R4, R15 ;  /* 0x0000000422047223 */ /* 0x000fe2000001000f */
[----:B------:R-:W-:Y:S02]  /*f7f0*/  HADD2.F32 R15, -RZ, R27.H1_H1 ;  /* 0x3000001bff0f7230 */ /* 0x000fe40000004100 */
[----:B------:R-:W-:Y:S01]  /*f800*/  FMUL.FTZ R28, R33, R3 ;  /* 0x00000003211c7220 */ /* 0x000fe20000410000 */
[----:B------:R-:W-:Y:S01]  /*f810*/  HADD2.F32 R5, -RZ, R5.H0_H0 ;  /* 0x20000005ff057230 */ /* 0x000fe20000004100 */
[----:B------:R-:W-:Y:S01]  /*f820*/  F2FP.F16.E4M3.UNPACK_B R29, R8 ;  /* 0x00000008ff1d723e */ /* 0x000fe200020006ff */
[----:B------:R-:W-:-:S02]  /*f830*/  HADD2.F32 R36, -RZ, R27.H0_H0 ;  /* 0x2000001bff247230 */ /* 0x000fc40000004100 */
[C---:B------:R-:W-:Y:S01]  /*f840*/  FMUL.FTZ R34, R15.reuse, R3 ;  /* 0x000000030f227220 */ /* 0x040fe20000410000 */
[----:B------:R-:W-:Y:S02]  /*f850*/  HADD2.F32 R20, -RZ, R20.H0_H0 ;  /* 0x20000014ff147230 */ /* 0x000fe40000004100 */
[-C--:B------:R-:W-:Y:S01]  /*f860*/  FMUL.FTZ R3, R38, R0.reuse ;  /* 0x0000000026037220 */ /* 0x080fe20000410000 */
[-C--:B------:R-:W-:Y:S01]  /*f870*/  FFMA.FTZ R28, R15, R5.reuse, -R28 ;  /* 0x000000050f1c7223 */ /* 0x080fe2000001081c */
[----:B------:R-:W-:Y:S01]  /*f880*/  FFMA.FTZ R27, R33, R5, R34 ;  /* 0x00000005211b7223 */ /* 0x000fe20000010022 */
[C---:B------:R-:W-:Y:S01]  /*f890*/  FMUL.FTZ R15, R36.reuse, R0 ;  /* 0x00000000240f7220 */ /* 0x040fe20000410000 */
[----:B------:R-:W-:Y:S01]  /*f8a0*/  FFMA.FTZ R5, R36, R20, -R3 ;  /* 0x0000001424057223 */ /* 0x000fe20000010803 */
[----:B------:R-:W-:Y:S01]  /*f8b0*/  HADD2.F32 R36, -RZ, R35.H1_H1 ;  /* 0x30000023ff247230 */ /* 0x000fe20000004100 */
[----:B------:R-:W-:Y:S01]  /*f8c0*/  F2FP.F16.E4M3.UNPACK_B R7, R7.H1 ;  /* 0x00000007ff07723e */ /* 0x000fe200030006ff */
[----:B------:R-:W-:-:S02]  /*f8d0*/  HADD2.F32 R3, -RZ, R6.H1_H1 ;  /* 0x30000006ff037230 */ /* 0x000fc40000004100 */
[----:B------:R-:W-:Y:S01]  /*f8e0*/  FFMA.FTZ R20, R38, R20, R15 ;  /* 0x0000001426147223 */ /* 0x000fe2000001000f */
[----:B------:R-:W-:Y:S01]  /*f8f0*/  HADD2.F32 R35, -RZ, R35.H0_H0 ;  /* 0x20000023ff237230 */ /* 0x000fe20000004100 */
[----:B------:R-:W-:Y:S01]  /*f900*/  F2FP.SATFINITE.E4M3.F32.PACK_AB_MERGE_C R25, R25, R26, RZ ;  /* 0x0000001a1919723e */ /* 0x000fe200048070ff */
[----:B------:R-:W-:Y:S02]  /*f910*/  HADD2.F32 R0, -RZ, R21.H1_H1 ;  /* 0x30000015ff007230 */ /* 0x000fe40000004100 */
[----:B------:R-:W-:Y:S01]  /*f920*/  FMUL.FTZ R15, R36, R3 ;  /* 0x00000003240f7220 */ /* 0x000fe20000410000 */
[--C-:B------:R-:W-:Y:S01]  /*f930*/  HADD2.F32 R34, -RZ, R29.reuse.H1_H1 ;  /* 0x3000001dff227230 */ /* 0x100fe20000004100 */
[----:B------:R-:W-:Y:S01]  /*f940*/  F2FP.SATFINITE.E4M3.F32.PACK_AB_MERGE_C R27, R27, R28, RZ ;  /* 0x0000001c1b1b723e */ /* 0x000fe200048070ff */
[----:B------:R-:W-:Y:S01]  /*f950*/  HADD2.F32 R33, -RZ, R29.H0_H0 ;  /* 0x2000001dff217230 */ /* 0x000fe20000004100 */
[----:B------:R-:W-:Y:S01]  /*f960*/  F2FP.F16.E4M3.UNPACK_B R29, R8.H1 ;  /* 0x00000008ff1d723e */ /* 0x000fe200030006ff */
[----:B------:R-:W-:-:S02]  /*f970*/  HADD2.F32 R6, -RZ, R6.H0_H0 ;  /* 0x20000006ff067230 */ /* 0x000fc40000004100 */
[-C--:B------:R-:W-:Y:S01]  /*f980*/  FMUL.FTZ R8, R35, R0.reuse ;  /* 0x0000000023087220 */ /* 0x080fe20000410000 */
[----:B------:R-:W-:Y:S02]  /*f990*/  HADD2.F32 R21, -RZ, R21.H0_H0 ;  /* 0x20000015ff157230 */ /* 0x000fe40000004100 */
[C---:B------:R-:W-:Y:S01]  /*f9a0*/  FMUL.FTZ R3, R34.reuse, R3 ;  /* 0x0000000322037220 */ /* 0x040fe20000410000 */
[C---:B------:R-:W-:Y:S01]  /*f9b0*/  FMUL.FTZ R0, R33.reuse, R0 ;  /* 0x0000000021007220 */ /* 0x040fe20000410000 */
[-C--:B------:R-:W-:Y:S01]  /*f9c0*/  FFMA.FTZ R15, R34, R6.reuse, -R15 ;  /* 0x00000006220f7223 */ /* 0x080fe2000001080f */
[--C-:B------:R-:W-:Y:S02]  /*f9d0*/  HADD2.F32 R38, -RZ, R12.reuse.H0_H0 ;  /* 0x2000000cff267230 */ /* 0x100fe40000004100 */
[-C--:B------:R-:W-:Y:S01]  /*f9e0*/  FFMA.FTZ R8, R33, R21.reuse, -R8 ;  /* 0x0000001521087223 */ /* 0x080fe20000010808 */
[----:B------:R-:W-:Y:S01]  /*f9f0*/  FFMA.FTZ R6, R36, R6, R3 ;  /* 0x0000000624067223 */ /* 0x000fe20000010003 */
[----:B------:R-:W-:Y:S01]  /*fa00*/  FFMA.FTZ R21, R35, R21, R0 ;  /* 0x0000001523157223 */ /* 0x000fe20000010000 */
[----:B------:R-:W-:Y:S01]  /*fa10*/  HADD2.F32 R35, -RZ, R12.H1_H1 ;  /* 0x3000000cff237230 */ /* 0x000fe20000004100 */
[----:B------:R-:W-:Y:S01]  /*fa20*/  F2FP.SATFINITE.E4M3.F32.PACK_AB_MERGE_C R4, R4, R11, R25 ;  /* 0x0000000b0404723e */ /* 0x000fe20004807019 */
[----:B------:R-:W-:Y:S01]  /*fa30*/  HADD2.F32 R3, -RZ, R7.H1_H1 ;  /* 0x30000007ff037230 */ /* 0x000fe20000004100 */
[----:B------:R-:W-:Y:S01]  /*fa40*/  F2FP.SATFINITE.E4M3.F32.PACK_AB_MERGE_C R6, R6, R15, RZ ;  /* 0x0000000f0606723e */ /* 0x000fe200048070ff */
[----:B------:R-:W-:Y:S01]  /*fa50*/  HADD2.F32 R33, -RZ, R29.H1_H1 ;  /* 0x3000001dff217230 */ /* 0x000fe20000004100 */
[----:B------:R-:W-:Y:S01]  /*fa60*/  F2FP.SATFINITE.E4M3.F32.PACK_AB_MERGE_C R5, R20, R5, R27 ;  /* 0x000000051405723e */ /* 0x000fe2000480701b */
[----:B------:R-:W-:-:S02]  /*fa70*/  HADD2.F32 R0, -RZ, R24.H1_H1 ;  /* 0x30000018ff007230 */ /* 0x000fc40000004100 */
[-C--:B------:R-:W-:Y:S01]  /*fa80*/  FMUL.FTZ R12, R35, R3.reuse ;  /* 0x00000003230c7220 */ /* 0x080fe20000410000 */
[----:B------:R-:W-:Y:S02]  /*fa90*/  HADD2.F32 R7, -RZ, R7.H0_H0 ;  /* 0x20000007ff077230 */ /* 0x000fe40000004100 */
[C---:B------:R-:W-:Y:S01]  /*faa0*/  FMUL.FTZ R34, R33.reuse, R3 ;  /* 0x0000000321227220 */ /* 0x040fe20000410000 */
[----:B------:R-:W-:Y:S02]  /*fab0*/  HADD2.F32 R36, -RZ, R29.H0_H0 ;  /* 0x2000001dff247230 */ /* 0x000fe40000004100 */
[-C--:B------:R-:W-:Y:S01]  /*fac0*/  FMUL.FTZ R3, R38, R0.reuse ;  /* 0x0000000026037220 */ /* 0x080fe20000410000 */
[----:B------:R-:W-:Y:S02]  /*fad0*/  HADD2.F32 R24, -RZ, R24.H0_H0 ;  /* 0x20000018ff187230 */ /* 0x000fe40000004100 */
[-C--:B------:R-:W-:Y:S01]  /*fae0*/  FFMA.FTZ R12, R33, R7.reuse, -R12 ;  /* 0x00000007210c7223 */ /* 0x080fe2000001080c */
[----:B------:R-:W-:Y:S01]  /*faf0*/  FFMA.FTZ R7, R35, R7, R34 ;  /* 0x0000000723077223 */ /* 0x000fe20000010022 */
[C---:B------:R-:W-:Y:S01]  /*fb00*/  FMUL.FTZ R29, R36.reuse, R0 ;  /* 0x00000000241d7220 */ /* 0x040fe20000410000 */
[----:B------:R-:W-:Y:S01]  /*fb10*/  F2FP.SATFINITE.E4M3.F32.PACK_AB_MERGE_C R6, R21, R8, R6 ;  /* 0x000000081506723e */ /* 0x000fe20004807006 */
[----:B------:R-:W-:-:S02]  /*fb20*/  FFMA.FTZ R3, R36, R24, -R3 ;  /* 0x0000001824037223 */ /* 0x000fc40000010803 */
[----:B------:R-:W-:Y:S01]  /*fb30*/  FFMA.FTZ R24, R38, R24, R29 ;  /* 0x0000001826187223 */ /* 0x000fe2000001001d */
[----:B------:R-:W-:-:S04]  /*fb40*/  F2FP.SATFINITE.E4M3.F32.PACK_AB_MERGE_C R7, R7, R12, RZ ;  /* 0x0000000c0707723e */ /* 0x000fc800048070ff */
[----:B------:R-:W-:-:S05]  /*fb50*/  F2FP.SATFINITE.E4M3.F32.PACK_AB_MERGE_C R7, R24, R3, R7 ;  /* 0x000000031807723e */ /* 0x000fca0004807007 */
[----:B------:R0:W-:Y:S02]  /*fb60*/  STS.128 [R40+0x23400], R4 ;  /* 0x0234000428007388 */ /* 0x0001e40000000c00 */
.L_x_416:
[----:B------:R-:W-:Y:S05]  /*fb70*/  BSYNC B1 ;  /* 0x0000000000017941 */ /* 0x000fea0003800000 */
.L_x_415:
[----:B------:R-:W-:Y:S05]  /*fb80*/  @P1 BRA `(.L_x_414) ;  /* 0x0000003c00281947 */ /* 0x000fea0003800000 */
[----:B-----5:R-:W1:Y:S01]  /*fb90*/  LDS.128 R36, [R40+0x27400] ;  /* 0x0274000028247984 */ /* 0x020e620000000c00 */
[----:B------:R-:W-:Y:S02]  /*fba0*/  F2FP.F16.E4M3.UNPACK_B R21, R9 ;  /* 0x00000009ff15723e */ /* 0x000fe400020006ff */
[----:B--23--:R-:W-:Y:S02]  /*fbb0*/  F2FP.F16.E4M3.UNPACK_B R24, R13 ;  /* 0x0000000dff18723e */ /* 0x00cfe400020006ff */
[-C--:B------:R-:W-:Y:S01]  /*fbc0*/  F2FP.F16.E4M3.UNPACK_B R28, R14.reuse ;  /* 0x0000000eff1c723e */ /* 0x080fe200020006ff */
[----:B------:R-:W-:Y:S01]  /*fbd0*/  HADD2.F32 R15, -RZ, R21.H1_H1 ;  /* 0x30000015ff0f7230 */ /* 0x000fe20000004100 */
[----:B------:R-:W-:Y:S01]  /*fbe0*/  F2FP.F16.E4M3.UNPACK_B R14, R14.H1 ;  /* 0x0000000eff0e723e */ /* 0x000fe200030006ff */
[--C-:B------:R-:W-:Y:S02]  /*fbf0*/  HADD2.F32 R25, -RZ, R24.reuse.H1_H1 ;  /* 0x30000018ff197230 */ /* 0x100fe40000004100 */
[----:B------:R-:W-:-:S02]  /*fc00*/  HADD2.F32 R24, -RZ, R24.H0_H0 ;  /* 0x20000018ff187230 */ /* 0x000fc40000004100 */
[--C-:B------:R-:W-:Y:S02]  /*fc10*/  HADD2.F32 R34, -RZ, R28.reuse.H1_H1 ;  /* 0x3000001cff227230 */ /* 0x100fe40000004100 */
[----:B------:R-:W-:Y:S01]  /*fc20*/  HADD2.F32 R29, -RZ, R28.H0_H0 ;  /* 0x2000001cff1d7230 */ /* 0x000fe20000004100 */
[----:B-1----:R-:W-:Y:S02]  /*fc30*/  F2FP.F16.E4M3.UNPACK_B R0, R36.H1 ;  /* 0x00000024ff00723e */ /* 0x002fe400030006ff */
[-C--:B0---4-:R-:W-:Y:S02]  /*fc40*/  F2FP.F16.E4M3.UNPACK_B R6, R37.reuse.H1 ;  /* 0x00000025ff06723e */ /* 0x091fe400030006ff */
[----:B------:R-:W-:Y:S01]  /*fc50*/  F2FP.F16.E4M3.UNPACK_B R5, R37 ;  /* 0x00000025ff05723e */ /* 0x000fe200020006ff */
[--C-:B------:R-:W-:Y:S01]  /*fc60*/  HADD2.F32 R4, -RZ, R0.reuse.H1_H1 ;  /* 0x30000000ff047230 */ /* 0x100fe20000004100 */
[----:B------:R-:W-:Y:S01]  /*fc70*/  F2FP.F16.E4M3.UNPACK_B R7, R38 ;  /* 0x00000026ff07723e */ /* 0x000fe200020006ff */
[----:B------:R-:W-:Y:S01]  /*fc80*/  HADD2.F32 R3, -RZ, R0.H0_H0 ;  /* 0x20000000ff037230 */ /* 0x000fe20000004100 */
[----:B------:R-:W-:-:S02]  /*fc90*/  F2FP.F16.E4M3.UNPACK_B R0, R36 ;  /* 0x00000024ff00723e */ /* 0x000fc400020006ff */
[-C--:B------:R-:W-:Y:S01]  /*fca0*/  FMUL.FTZ R12, R25, R4.reuse ;  /* 0x00000004190c7220 */ /* 0x080fe20000410000 */
[C---:B------:R-:W-:Y:S01]  /*fcb0*/  FMUL.FTZ R20, R15.reuse, R4 ;  /* 0x000000040f147220 */ /* 0x040fe20000410000 */
[----:B------:R-:W-:Y:S02]  /*fcc0*/  F2FP.F16.E4M3.UNPACK_B R8, R38.H1 ;  /* 0x00000026ff08723e */ /* 0x000fe400030006ff */
[-C--:B------:R-:W-:Y:S01]  /*fcd0*/  FFMA.FTZ R15, R15, R3.reuse, -R12 ;  /* 0x000000030f0f7223 */ /* 0x080fe2000001080c */
[----:B------:R-:W-:Y:S01]  /*fce0*/  FFMA.FTZ R20, R25, R3, R20 ;  /* 0x0000000319147223 */ /* 0x000fe20000010014 */
[--C-:B------:R-:W-:Y:S01]  /*fcf0*/  HADD2.F32 R3, -RZ, R0.reuse.H1_H1 ;  /* 0x30000000ff037230 */ /* 0x100fe20000004100 */
[----:B------:R-:W-:Y:S01]  /*fd00*/  F2FP.F16.E4M3.UNPACK_B R25, R13.H1 ;  /* 0x0000000dff19723e */ /* 0x000fe200030006ff */
[----:B------:R-:W-:Y:S01]  /*fd10*/  HADD2.F32 R12, -RZ, R21.H0_H0 ;  /* 0x20000015ff0c7230 */ /* 0x000fe20000004100 */
[----:B------:R-:W-:Y:S01]  /*fd20*/  F2FP.F16.E4M3.UNPACK_B R21, R9.H1 ;  /* 0x00000009ff15723e */ /* 0x000fe200030006ff */
[----:B------:R-:W-:-:S02]  /*fd30*/  HADD2.F32 R0, -RZ, R0.H0_H0 ;  /* 0x20000000ff007230 */ /* 0x000fc40000004100 */
[-C--:B------:R-:W-:Y:S01]  /*fd40*/  FMUL.FTZ R9, R24, R3.reuse ;  /* 0x0000000318097220 */ /* 0x080fe20000410000 */
[----:B------:R-:W-:Y:S02]  /*fd50*/  HADD2.F32 R26, -RZ, R25.H1_H1 ;  /* 0x30000019ff1a7230 */ /* 0x000fe40000004100 */
[C---:B------:R-:W-:Y:S01]  /*fd60*/  FMUL.FTZ R13, R12.reuse, R3 ;  /* 0x000000030c0d7220 */ /* 0x040fe20000410000 */
[--C-:B------:R-:W-:Y:S02]  /*fd70*/  HADD2.F32 R3, -RZ, R6.reuse.H1_H1 ;  /* 0x30000006ff037230 */ /* 0x100fe40000004100 */
[-C--:B------:R-:W-:Y:S01]  /*fd80*/  FFMA.FTZ R9, R12, R0.reuse, -R9 ;  /* 0x000000000c097223 */ /* 0x080fe20000010809 */
[----:B------:R-:W-:Y:S02]  /*fd90*/  HADD2.F32 R6, -RZ, R6.H0_H0 ;  /* 0x20000006ff067230 */ /* 0x000fe40000004100 */
[----:B------:R-:W-:Y:S01]  /*fda0*/  FFMA.FTZ R12, R24, R0, R13 ;  /* 0x00000000180c7223 */ /* 0x000fe2000001000d */
[----:B------:R-:W-:-:S02]  /*fdb0*/  HADD2.F32 R24, -RZ, R21.H1_H1 ;  /* 0x30000015ff187230 */ /* 0x000fc40000004100 */
[-C--:B------:R-:W-:Y:S01]  /*fdc0*/  FMUL.FTZ R13, R26, R3.reuse ;  /* 0x000000031a0d7220 */ /* 0x080fe20000410000 */
[----:B------:R-:W-:Y:S01]  /*fdd0*/  HADD2.F32 R27, -RZ, R25.H0_H0 ;  /* 0x20000019ff1b7230 */ /* 0x000fe20000004100 */
[----:B------:R-:W-:Y:S01]  /*fde0*/  F2FP.F16.E4M3.UNPACK_B R25, R10 ;  /* 0x0000000aff19723e */ /* 0x000fe200020006ff */
[----:B------:R-:W-:Y:S02]  /*fdf0*/  HADD2.F32 R0, -RZ, R5.H1_H1 ;  /* 0x30000005ff007230 */ /* 0x000fe40000004100 */
[C---:B------:R-:W-:Y:S01]  /*fe00*/  FMUL.FTZ R3, R24.reuse, R3 ;  /* 0x0000000318037220 */ /* 0x040fe20000410000 */
[----:B------:R-:W-:Y:S02]  /*fe10*/  HADD2.F32 R21, -RZ, R21.H0_H0 ;  /* 0x20000015ff157230 */ /* 0x000fe40000004100 */
[----:B------:R-:W-:Y:S01]  /*fe20*/  FFMA.FTZ R13, R24, R6, -R13 ;  /* 0x00000006180d7223 */ /* 0x000fe2000001080d */
[----:B------:R-:W-:Y:S02]  /*fe30*/  HADD2.F32 R5, -RZ, R5.H0_H0 ;  /* 0x20000005ff057230 */ /* 0x000fe40000004100 */
[----:B------:R-:W-:Y:S01]  /*fe40*/  FMUL.FTZ R24, R27, R0 ;  /* 0x000000001b187220 */ /* 0x000fe20000410000 */
[----:B------:R-:W-:Y:S01]  /*fe50*/  FFMA.FTZ R6, R26, R6, R3 ;  /* 0x000000061a067223 */ /* 0x000fe20000010003 */
[----:B------:R-:W-:Y:S01]  /*fe60*/  FMUL.FTZ R0, R21, R0 ;  /* 0x0000000015007220 */ /* 0x000fe20000410000 */
[----:B------:R-:W-:-:S02]  /*fe70*/  HADD2.F32 R3, -RZ, R8.H1_H1 ;  /* 0x30000008ff037230 */ /* 0x000fc40000004100 */
[-C--:B------:R-:W-:Y:S01]  /*fe80*/  FFMA.FTZ R24, R21, R5.reuse, -R24 ;  /* 0x0000000515187223 */ /* 0x080fe20000010818 */
[----:B------:R-:W-:Y:S02]  /*fe90*/  HADD2.F32 R26, -RZ, R25.H1_H1 ;  /* 0x30000019ff1a7230 */ /* 0x000fe40000004100 */
[----:B------:R-:W-:Y:S01]  /*fea0*/  FFMA.FTZ R5, R27, R5, R0 ;  /* 0x000000051b057223 */ /* 0x000fe20000010000 */
[----:B------:R-:W-:Y:S02]  /*feb0*/  HADD2.F32 R0, -RZ, R7.H1_H1 ;  /* 0x30000007ff007230 */ /* 0x000fe40000004100 */
[----:B------:R-:W-:Y:S01]  /*fec0*/  FMUL.FTZ R21, R34, R3 ;  /* 0x0000000322157220 */ /* 0x000fe20000410000 */
[----:B------:R-:W-:Y:S01]  /*fed0*/  HADD2.F32 R27, -RZ, R25.H0_H0 ;  /* 0x20000019ff1b7230 */ /* 0x000fe20000004100 */
[----:B------:R-:W-:Y:S01]  /*fee0*/  F2FP.F16.E4M3.UNPACK_B R25, R10.H1 ;  /* 0x0000000aff19723e */ /* 0x000fe200030006ff */
[----:B------:R-:W-:Y:S02]  /*fef0*/  HADD2.F32 R8, -RZ, R8.H0_H0 ;  /* 0x20000008ff087230 */ /* 0x000fe40000004100 */
[-C--:B------:R-:W-:Y:S01]  /*ff00*/  FMUL.FTZ R10, R29, R0.reuse ;  /* 0x000000001d0a7220 */ /* 0x080fe20000410000 */
[----:B------:R-:W-:Y:S01]  /*ff10*/  HADD2.F32 R7, -RZ, R7.H0_H0 ;  /* 0x20000007ff077230 */ /* 0x000fe20000004100 */
[----:B------:R-:W-:Y:S01]  /*ff20*/  F2FP.F16.E4M3.UNPACK_B R11, R39.H1 ;  /* 0x00000027ff0b723e */ /* 0x000fe200030006ff */
[C---:B------:R-:W-:Y:S01]  /*ff30*/  FMUL.FTZ R3, R26.reuse, R3 ;  /* 0x000000031a037220 */ /* 0x040fe20000410000 */
[C---:B------:R-:W-:Y:S01]  /*ff40*/  FMUL.FTZ R0, R27.reuse, R0 ;  /* 0x000000001b007220 */ /* 0x040fe20000410000 */
[-C--:B------:R-:W-:Y:S01]  /*ff50*/  FFMA.FTZ R21, R26, R8.reuse, -R21 ;  /* 0x000000081a157223 */ /* 0x080fe20000010815 */
[----:B------:R-:W-:Y:S01]  /*ff60*/  FFMA.FTZ R10, R27, R7, -R10 ;  /* 0x000000071b0a7223 */ /* 0x000fe2000001080a */
[----:B------:R-:W-:Y:S01]  /*ff70*/  F2FP.F16.E4M3.UNPACK_B R4, R39 ;  /* 0x00000027ff04723e */ /* 0x000fe200020006ff */
[----:B------:R-:W-:Y:S01]  /*ff80*/  FFMA.FTZ R8, R34, R8, R3 ;  /* 0x0000000822087223 */ /* 0x000fe20000010003 */
[----:B------:R-:W-:Y:S01]  /*ff90*/  FFMA.FTZ R7, R29, R7, R0 ;  /* 0x000000071d077223 */ /* 0x000fe20000010000 */
[--C-:B------:R-:W-:Y:S01]  /*ffa0*/  HADD2.F32 R29, -RZ, R14.reuse.H1_H1 ;  /* 0x3000000eff1d7230 */ /* 0x100fe20000004100 */
[----:B------:R-:W-:Y:S01]  /*ffb0*/  F2FP.SATFINITE.E4M3.F32.PACK_AB_MERGE_C R15, R20, R15, RZ ;  /* 0x0000000f140f723e */ /* 0x000fe200048070ff */
[----:B------:R-:W-:Y:S01]  /*ffc0*/  HADD2.F32 R3, -RZ, R11.H1_H1 ;  /* 0x3000000bff037230 */ /* 0x000fe20000004100 */
[----:B------:R-:W-:Y:S01]  /*ffd0*/  F2FP.SATFINITE.E4M3.F32.PACK_AB_MERGE_C R6, R6, R13, RZ ;  /* 0x0000000d0606723e */ /* 0x000fe200048070ff */
[----:B------:R-:W-:Y:S01]  /*ffe0*/  HADD2.F32 R27, -RZ, R25.H1_H1 ;  /* 0x30000019ff1b7230 */ /* 0x000fe20000004100 */
[----:B------:R-:W-:Y:S01]  /*fff0*/  F2FP.SATFINITE.E4M3.F32.PACK_AB_MERGE_C R21, R8, R21, RZ ;  /* 0x000000150815723e */ /* 0x000fe200048070ff */
[----:B------:R-:W-:-:S02]  /*10000*/  HADD2.F32 R34, -RZ, R14.H0_H0 ;  /* 0x2000000eff227230 */ /* 0x000fc40000004100 */
[-C--:B------:R-:W-:Y:S01]  /*10010*/  FMUL.FTZ R14, R29, R3.reuse ;  /* 0x000000031d0e7220 */ /* 0x080fe20000410000 */
[--C-:B------:R-:W-:Y:S02]  /*10020*/  HADD2.F32 R0, -RZ, R4.reuse.H1_H1 ;  /* 0x30000004ff007230 */ /* 0x100fe40000004100 */
[C---:B------:R-:W-:Y:S01]  /*10030*/  FMUL.FTZ R26, R27.reuse, R3 ;  /* 0x000000031b1a7220 */ /* 0x040fe20000410000 */
[----:B------:R-:W-:Y:S01]  /*10040*/  HADD2.F32 R11, -RZ, R11.H0_H0 ;  /* 0x2000000bff0b7230 */ /* 0x000fe20000004100 */
[----:B------:R-:W-:Y:S01]  /*10050*/  F2FP.SATFINITE.E4M3.F32.PACK_AB_MERGE_C R8, R12, R9, R15 ;  /* 0x000000090c08723e */ /* 0x000fe2000480700f */
[----:B------:R-:W-:Y:S02]  /*10060*/  HADD2.F32 R28, -RZ, R25.H0_H0 ;  /* 0x20000019ff1c7230 */ /* 0x000fe40000004100 */
[-C--:B------:R-:W-:Y:S01]  /*10070*/  FMUL.FTZ R3, R34, R0.reuse ;  /* 0x0000000022037220 */ /* 0x080fe20000410000 */
[----:B------:R-:W-:Y:S02]  /*10080*/  HADD2.F32 R4, -RZ, R4.H0_H0 ;  /* 0x20000004ff047230 */ /* 0x000fe40000004100 */
[-C--:B------:R-:W-:Y:S01]  /*10090*/  FFMA.FTZ R14, R27, R11.reuse, -R14 ;  /* 0x0000000b1b0e7223 */ /* 0x080fe2000001080e */
[----:B------:R-:W-:Y:S01]  /*100a0*/  FFMA.FTZ R11, R29, R11, R26 ;  /* 0x0000000b1d0b7223 */ /* 0x000fe2000001001a */
[C---:B------:R-:W-:Y:S01]  /*100b0*/  FMUL.FTZ R25, R28.reuse, R0 ;  /* 0x000000001c197220 */ /* 0x040fe20000410000 */
[----:B------:R-:W-:Y:S01]  /*100c0*/  F2FP.SATFINITE.E4M3.F32.PACK_AB_MERGE_C R9, R5, R24, R6 ;  /* 0x000000180509723e */ /* 0x000fe20004807006 */
[----:B------:R-:W-:Y:S01]  /*100d0*/  FFMA.FTZ R3, R28, R4, -R3 ;  /* 0x000000041c037223 */ /* 0x000fe20000010803 */
[----:B------:R-:W-:Y:S01]  /*100e0*/  F2FP.SATFINITE.E4M3.F32.PACK_AB_MERGE_C R10, R7, R10, R21 ;  /* 0x0000000a070a723e */ /* 0x000fe20004807015 */
[----:B------:R-:W-:Y:S01]  /*100f0*/  FFMA.FTZ R4, R34, R4, R25 ;  /* 0x0000000422047223 */ /* 0x000fe20000010019 */
[----:B------:R-:W-:-:S04]  /*10100*/  F2FP.SATFINITE.E4M3.F32.PACK_AB_MERGE_C R11, R11, R14, RZ ;  /* 0x0000000e0b0b723e */ /* 0x000fc800048070ff */
[----:B------:R-:W-:-:S05]  /*10110*/  F2FP.SATFINITE.E4M3.F32.PACK_AB_MERGE_C R11, R4, R3, R11 ;  /* 0x00000003040b723e */ /* 0x000fca000480700b */
[----:B------:R0:W-:Y:S01]  /*10120*/  STS.128 [R40+0x27400], R8 ;  /* 0x0274000828007388 */ /* 0x0001e20000000c00 */
[----:B------:R-:W-:Y:S05]  /*10130*/  BRA `(.L_x_414) ;  /* 0x0000003400bc7947 */ /* 0x000fea0003800000 */
.L_x_393:
[----:B------:R-:W0:Y:S01]  /*10140*/  LDC R21, c[0x0][0x3d4] ;  /* 0x0000f500ff157b82 */ /* 0x000e220000000800 */
[----:B------:R-:W-:Y:S02]  /*10150*/  ISETP.GE.AND P0, PT, R22, R3, PT ;  /* 0x000000031600720c */ /* 0x000fe40003f06270 */
[----:B------:R-:W-:Y:S02]  /*10160*/  CS2R R36, SRZ ;  /* 0x0000000000247805 */ /* 0x000fe4000001ff00 */
[----:B------:R-:W-:Y:S02]  /*10170*/  CS2R R38, SRZ ;  /* 0x0000000000267805 */ /* 0x000fe4000001ff00 */
[----:B------:R-:W-:Y:S02]  /*10180*/  CS2R R4, SRZ ;  /* 0x0000000000047805 */ /* 0x000fe4000001ff00 */
[----:B------:R-:W-:Y:S01]  /*10190*/  CS2R R6, SRZ ;  /* 0x0000000000067805 */ /* 0x000fe2000001ff00 */
[----:B------:R-:W-:Y:S01]  /*101a0*/  UMOV UR4, 0xffffffff ;  /* 0xffffffff00047882 */ /* 0x000fe20000000000 */
[----:B0-----:R-:W-:-:S13]  /*101b0*/  ISETP.GE.OR P0, PT, R16, R21, P0 ;  /* 0x000000151000720c */ /* 0x001fda0000706670 */
[----:B------:R0:W5:Y:S04]  /*101c0*/  @!P0 LDG.E.128 R36, desc[UR42][R34.64] ;  /* 0x0000002a22248981 */ /* 0x000168000c1e1d00 */
[----:B------:R0:W5:Y:S01]  /*101d0*/  @!P0 LDG.E.128 R4, desc[UR42][R40.64] ;  /* 0x0000002a28048981 */ /* 0x000162000c1e1d00 */
[----:B------:R-:W-:Y:S01]  /*101e0*/  ISETP.GE.AND P0, PT, R16, R21, PT ;  /* 0x000000151000720c */ /* 0x000fe20003f06270 */
[----:B------:R-:W-:-:S12]  /*101f0*/  BRA.DIV UR4, `(.L_x_417) ;  /* 0x0000013a04847947 */ /* 0x000fd8000b800000 */
.L_x_619:
[----:B------:R-:W-:-:S03]  /*10200*/  UMOV UR4, 0xffffffff ;  /* 0xffffffff00047882 */ /* 0x000fc60000000000 */
[----:B------:R-:W-:Y:S05]  /*10210*/  BRA.DIV UR4, `(.L_x_418) ;  /* 0x0000013a04a47947 */ /* 0x000fea000b800000 */
.L_x_622:
[----:B------:R-:W-:-:S03]  /*10220*/  UMOV UR4, 0xffffffff ;  /* 0xffffffff00047882 */ /* 0x000fc60000000000 */
[----:B------:R-:W-:Y:S05]  /*10230*/  BRA.DIV UR4, `(.L_x_419) ;  /* 0x0000013a04c47947 */ /* 0x000fea000b800000 */
.L_x_625:
[----:B------:R-:W-:-:S03]  /*10240*/  UMOV UR4, 0xffffffff ;  /* 0xffffffff00047882 */ /* 0x000fc60000000000 */
[----:B------:R-:W-:Y:S05]  /*10250*/  BRA.DIV UR4, `(.L_x_420) ;  /* 0x0000013a04e47947 */ /* 0x000fea000b800000 */
.L_x_628:
[----:B------:R-:W-:Y:S01]  /*10260*/  ULEA.HI UR4, UR45, UR45, URZ, 0x1 ;  /* 0x0000002d2d047291 */ /* 0x000fe2000f8f083f */
[----:B-----5:R-:W-:Y:S01]  /*10270*/  SHF.R.U32.HI R11, RZ, 0x8, R37 ;  /* 0x00000008ff0b7819 */ /* 0x020fe20000011625 */
[----:B------:R-:W-:Y:S01]  /*10280*/  BSSY B1, `(.L_x_421) ;  /* 0x0000044000017945 */ /* 0x000fe20003800000 */
[----:B------:R-:W-:Y:S01]  /*10290*/  SHF.R.U32.HI R0, RZ, 0x8, R36 ;  /* 0x00000008ff007819 */ /* 0x000fe20000011624 */
[----:B------:R-:W-:Y:S01]  /*102a0*/  ULOP3.LUT UR4, UR4, 0xfffffffe, URZ, 0xc0, !UPT ;  /* 0xfffffffe04047892 */ /* 0x000fe2000f8ec03f */
[----:B------:R-:W-:Y:S02]  /*102b0*/  LOP3.LUT R10, R37, 0xff, RZ, 0xc0, !PT ;  /* 0x000000ff250a7812 */ /* 0x000fe400078ec0ff */
[----:B------:R-:W-:Y:S01]  /*102c0*/  LOP3.LUT R11, R11, 0xff, RZ, 0xc0, !PT ;  /* 0x000000ff0b0b7812 */ /* 0x000fe200078ec0ff */
[----:B------:R-:W-:Y:S01]  /*102d0*/  UIADD3 UR4, UR45, -UR4, URZ ;  /* 0x800000042d047290 */ /* 0x000fe2000fffe03f */
[----:B------:R-:W-:Y:S02]  /*102e0*/  LOP3.LUT R8, R36, 0xff, RZ, 0xc0, !PT ;  /* 0x000000ff24087812 */ /* 0x000fe400078ec0ff */
[----:B------:R-:W-:-:S02]  /*102f0*/  LOP3.LUT R9, R0, 0xff, RZ, 0xc0, !PT ;  /* 0x000000ff00097812 */ /* 0x000fc400078ec0ff */
[----:B------:R-:W-:Y:S02]  /*10300*/  PRMT R10, R11, 0x7604, R10 ;  /* 0x000076040b0a7816 */ /* 0x000fe4000000000a */
[----:B------:R-:W-:Y:S02]  /*10310*/  MOV R20, UR4 ;  /* 0x0000000400147c02 */ /* 0x000fe40008000f00 */
[----:B------:R-:W-:Y:S02]  /*10320*/  SHF.R.U32.HI R11, RZ, 0x8, R39 ;  /* 0x00000008ff0b7819 */ /* 0x000fe40000011627 */
[----:B------:R-:W-:Y:S02]  /*10330*/  SHF.L.U32 R20, R20, 0x1f, RZ ;  /* 0x0000001f14147819 */ /* 0x000fe400000006ff */
[----:B------:R-:W-:Y:S02]  /*10340*/  SHF.R.U32.HI R0, RZ, 0x8, R38 ;  /* 0x00000008ff007819 */ /* 0x000fe40000011626 */
[-C--:B------:R-:W-:Y:S01]  /*10350*/  ISETP.GE.OR P1, PT, R22, R3.reuse, P0 ;  /* 0x000000031600720c */ /* 0x080fe20000726670 */
[----:B------:R-:W2:Y:S01]  /*10360*/  SYNCS.PHASECHK.TRANS64.TRYWAIT P4, [R19+URZ+0x38800], R20 ;  /* 0x03880014130075a7 */ /* 0x000ea2000808017f */
[----:B------:R-:W-:-:S02]  /*10370*/  ISETP.GE.OR P2, PT, R234, R3, P0 ;  /* 0x00000003ea00720c */ /* 0x000fc40000746670 */
[-C--:B------:R-:W-:Y:S02]  /*10380*/  ISETP.GE.OR P3, PT, R233, R3.reuse, P0 ;  /* 0x00000003e900720c */ /* 0x080fe40000766670 */
[----:B------:R-:W-:Y:S02]  /*10390*/  PRMT R9, R9, 0x7604, R8 ;  /* 0x0000760409097816 */ /* 0x000fe40000000008 */
[----:B------:R-:W-:Y:S02]  /*103a0*/  ISETP.GE.OR P0, PT, R235, R3, P0 ;  /* 0x00000003eb00720c */ /* 0x000fe40000706670 */
[----:B------:R-:W-:Y:S02]  /*103b0*/  LOP3.LUT R8, R39, 0xff, RZ, 0xc0, !PT ;  /* 0x000000ff27087812 */ /* 0x000fe400078ec0ff */
[----:B------:R-:W-:Y:S02]  /*103c0*/  LOP3.LUT R11, R11, 0xff, RZ, 0xc0, !PT ;  /* 0x000000ff0b0b7812 */ /* 0x000fe400078ec0ff */
[----:B------:R-:W-:-:S02]  /*103d0*/  LOP3.LUT R3, R38, 0xff, RZ, 0xc0, !PT ;  /* 0x000000ff26037812 */ /* 0x000fc400078ec0ff */
[----:B------:R-:W-:Y:S02]  /*103e0*/  LOP3.LUT R0, R0, 0xff, RZ, 0xc0, !PT ;  /* 0x000000ff00007812 */ /* 0x000fe400078ec0ff */
[----:B------:R-:W-:Y:S02]  /*103f0*/  SHF.R.U32.HI R12, RZ, 0x10, R37 ;  /* 0x00000010ff0c7819 */ /* 0x000fe40000011625 */
[----:B------:R-:W-:Y:S02]  /*10400*/  PRMT R8, R11, 0x7604, R8 ;  /* 0x000076040b087816 */ /* 0x000fe40000000008 */
[----:B------:R-:W-:Y:S01]  /*10410*/  PRMT R11, R0, 0x7604, R3 ;  /* 0x00007604000b7816 */ /* 0x000fe20000000003 */
[----:B------:R-:W-:Y:S01]  /*10420*/  IMAD.U32 R3, R12, 0x10000, RZ ;  /* 0x000100000c037824 */ /* 0x000fe200078e00ff */
[----:B------:R-:W-:Y:S02]  /*10430*/  SHF.R.U32.HI R13, RZ, 0x10, R39 ;  /* 0x00000010ff0d7819 */ /* 0x000fe40000011627 */
[----:B------:R-:W-:-:S02]  /*10440*/  LOP3.LUT R9, R9, 0xff0000, R36, 0xf8, !PT ;  /* 0x00ff000009097812 */ /* 0x000fc400078ef824 */
[----:B------:R-:W-:Y:S01]  /*10450*/  LOP3.LUT R3, R10, 0xff0000, R3, 0xf8, !PT ;  /* 0x00ff00000a037812 */ /* 0x000fe200078ef803 */
[----:B------:R-:W-:Y:S01]  /*10460*/  IMAD.U32 R13, R13, 0x10000, RZ ;  /* 0x000100000d0d7824 */ /* 0x000fe200078e00ff */
[----:B------:R-:W-:Y:S02]  /*10470*/  LOP3.LUT R0, R9, 0xff000000, R36, 0xf8, !PT ;  /* 0xff00000009007812 */ /* 0x000fe400078ef824 */
[----:B------:R-:W-:Y:S02]  /*10480*/  SHF.R.U32.HI R15, RZ, 0x8, R5 ;  /* 0x00000008ff0f7819 */ /* 0x000fe40000011605 */
[----:B------:R-:W-:Y:S02]  /*10490*/  LOP3.LUT R36, R3, 0xff000000, R37, 0xf8, !PT ;  /* 0xff00000003247812 */ /* 0x000fe400078ef825 */
[----:B------:R-:W-:Y:S02]  /*104a0*/  SHF.R.U32.HI R3, RZ, 0x8, R4 ;  /* 0x00000008ff037819 */ /* 0x000fe40000011604 */
[----:B------:R-:W-:-:S02]  /*104b0*/  LOP3.LUT R10, R5, 0xff, RZ, 0xc0, !PT ;  /* 0x000000ff050a7812 */ /* 0x000fc400078ec0ff */
[----:B------:R-:W-:Y:S02]  /*104c0*/  LOP3.LUT R15, R15, 0xff, RZ, 0xc0, !PT ;  /* 0x000000ff0f0f7812 */ /* 0x000fe400078ec0ff */
[----:B------:R-:W-:Y:S02]  /*104d0*/  LOP3.LUT R13, R8, 0xff0000, R13, 0xf8, !PT ;  /* 0x00ff0000080d7812 */ /* 0x000fe400078ef80d */
[----:B------:R-:W-:Y:S02]  /*104e0*/  LOP3.LUT R8, R4, 0xff, RZ, 0xc0, !PT ;  /* 0x000000ff04087812 */ /* 0x000fe400078ec0ff */
[----:B------:R-:W-:Y:S02]  /*104f0*/  LOP3.LUT R9, R3, 0xff, RZ, 0xc0, !PT ;  /* 0x000000ff03097812 */ /* 0x000fe400078ec0ff */
[----:B------:R-:W-:Y:S02]  /*10500*/  PRMT R10, R15, 0x7604, R10 ;  /* 0x000076040f0a7816 */ /* 0x000fe4000000000a */
[----:B------:R-:W-:-:S02]  /*10510*/  LOP3.LUT R11, R11, 0xff0000, R38, 0xf8, !PT ;  /* 0x00ff00000b0b7812 */ /* 0x000fc400078ef826 */
[----:B------:R-:W-:Y:S02]  /*10520*/  SHF.R.U32.HI R15, RZ, 0x8, R7 ;  /* 0x00000008ff0f7819 */ /* 0x000fe40000011607 */
[----:B------:R-:W-:Y:S02]  /*10530*/  PRMT R9, R9, 0x7604, R8 ;  /* 0x0000760409097816 */ /* 0x000fe40000000008 */
[----:B------:R-:W-:Y:S02]  /*10540*/  SHF.R.U32.HI R8, RZ, 0x8, R6 ;  /* 0x00000008ff087819 */ /* 0x000fe40000011606 */
[----:B------:R-:W-:Y:S02]  /*10550*/  LOP3.LUT R3, R11, 0xff000000, R38, 0xf8, !PT ;  /* 0xff0000000b037812 */ /* 0x000fe400078ef826 */
[----:B-1----:R-:W-:Y:S02]  /*10560*/  LOP3.LUT R14, R7, 0xff, RZ, 0xc0, !PT ;  /* 0x000000ff070e7812 */ /* 0x002fe400078ec0ff */
[----:B------:R-:W-:-:S02]  /*10570*/  LOP3.LUT R15, R15, 0xff, RZ, 0xc0, !PT ;  /* 0x000000ff0f0f7812 */ /* 0x000fc400078ec0ff */
[----:B------:R-:W-:Y:S02]  /*10580*/  LOP3.LUT R38, R13, 0xff000000, R39, 0xf8, !PT ;  /* 0xff0000000d267812 */ /* 0x000fe400078ef827 */
[----:B------:R-:W-:Y:S02]  /*10590*/  SHF.R.U32.HI R24, RZ, 0x10, R7 ;  /* 0x00000010ff187819 */ /* 0x000fe40000011607 */
[----:B------:R-:W-:Y:S02]  /*105a0*/  SHF.R.U32.HI R11, RZ, 0x10, R5 ;  /* 0x00000010ff0b7819 */ /* 0x000fe40000011605 */
[----:B------:R-:W-:Y:S02]  /*105b0*/  LOP3.LUT R12, R6, 0xff, RZ, 0xc0, !PT ;  /* 0x000000ff060c7812 */ /* 0x000fe400078ec0ff */
[----:B------:R-:W-:Y:S01]  /*105c0*/  LOP3.LUT R13, R8, 0xff, RZ, 0xc0, !PT ;  /* 0x000000ff080d7812 */ /* 0x000fe200078ec0ff */
[----:B------:R-:W-:Y:S01]  /*105d0*/  IMAD.U32 R11, R11, 0x10000, RZ ;  /* 0x000100000b0b7824 */ /* 0x000fe200078e00ff */
[----:B------:R-:W-:-:S02]  /*105e0*/  PRMT R14, R15, 0x7604, R14 ;  /* 0x000076040f0e7816 */ /* 0x000fc4000000000e */
[----:B------:R-:W-:Y:S02]  /*105f0*/  SHF.L.U32 R15, R24, 0x10, RZ ;  /* 0x00000010180f7819 */ /* 0x000fe400000006ff */
[----:B------:R-:W-:Y:S02]  /*10600*/  PRMT R13, R13, 0x7604, R12 ;  /* 0x000076040d0d7816 */ /* 0x000fe4000000000c */
[----:B------:R-:W-:Y:S02]  /*10610*/  LOP3.LUT R25, R14, 0xff0000, R15, 0xf8, !PT ;  /* 0x00ff00000e197812 */ /* 0x000fe400078ef80f */
[----:B------:R-:W-:Y:S02]  /*10620*/  LOP3.LUT R15, R13, 0xff0000, R6, 0xf8, !PT ;  /* 0x00ff00000d0f7812 */ /* 0x000fe400078ef806 */
[----:B------:R-:W-:Y:S02]  /*10630*/  LOP3.LUT R11, R10, 0xff0000, R11, 0xf8, !PT ;  /* 0x00ff00000a0b7812 */ /* 0x000fe400078ef80b */
[----:B------:R-:W-:-:S02]  /*10640*/  LOP3.LUT R9, R9, 0xff0000, R4, 0xf8, !PT ;  /* 0x00ff000009097812 */ /* 0x000fc400078ef804 */
[----:B------:R-:W-:Y:S02]  /*10650*/  LEA.HI R33, R33, R30, RZ, 0x3 ;  /* 0x0000001e21217211 */ /* 0x000fe400078f18ff */
[----:B------:R-:W-:Y:S02]  /*10660*/  LOP3.LUT R14, R15, 0xff000000, R6, 0xf8, !PT ;  /* 0xff0000000f0e7812 */ /* 0x000fe400078ef806 */
[----:B------:R-:W-:Y:S02]  /*10670*/  LOP3.LUT R12, R9, 0xff000000, R4, 0xf8, !PT ;  /* 0xff000000090c7812 */ /* 0x000fe400078ef804 */
[----:B------:R-:W-:Y:S02]  /*10680*/  LOP3.LUT R13, R11, 0xff000000, R5, 0xf8, !PT ;  /* 0xff0000000b0d7812 */ /* 0x000fe400078ef805 */
[----:B------:R-:W-:Y:S02]  /*10690*/  LOP3.LUT R15, R25, 0xff000000, R7, 0xf8, !PT ;  /* 0xff000000190f7812 */ /* 0x000fe400078ef807 */
[----:B------:R-:W-:Y:S01]  /*106a0*/  LOP3.LUT R33, R33, 0xfffffff8, RZ, 0xc0, !PT ;  /* 0xfffffff821217812 */ /* 0x000fe200078ec0ff */
[----:B--2---:R-:W-:Y:S06]  /*106b0*/  @!P4 BRA `(.L_x_422) ;  /* 0x0000013400f4c947 */ /* 0x004fec0003800000 */
.L_x_629:
[----:B------:R-:W-:Y:S05]  /*106c0*/  BSYNC B1 ;  /* 0x0000000000017941 */ /* 0x000fea0003800000 */
.L_x_421:
[----:B------:R-:W-:Y:S01]  /*106d0*/  BSSY B1, `(.L_x_423) ;  /* 0x00000c5000017945 */ /* 0x000fe20003800000 */
[----:B-1----:R-:W-:-:S03]  /*106e0*/  IMAD.IADD R20, R30, 0x1, -R33 ;  /* 0x000000011e147824 */ /* 0x002fc600078e0a21 */
[----:B------:R-:W-:Y:S05]  /*106f0*/  @P1 BRA `(.L_x_424) ;  /* 0x0000000c00081947 */ /* 0x000fea0003800000 */
[----:B------:R-:W2:Y:S04]  /*10700*/  LDL R9, [R1+0x4] ;  /* 0x0000040001097983 */ /* 0x000ea80000100800 */
[----:B------:R-:W3:Y:S04]  /*10710*/  LDL R8, [R1+0xc] ;  /* 0x00000c0001087983 */ /* 0x000ee80000100800 */
[----:B------:R-:W4:Y:S04]  /*10720*/  LDL R6, [R1+0x10] ;  /* 0x0000100001067983 */ /* 0x000f280000100800 */
[----:B------:R-:W5:Y:S01]  /*10730*/  LDL R59, [R1+0x24] ;  /* 0x00002400013b7983 */ /* 0x000f620000100800 */
[----:B------:R-:W-:-:S02]  /*10740*/  LEA.HI R4, R21, R20, RZ, 0x1c ;  /* 0x0000001415047211 */ /* 0x000fc400078fe0ff */
[----:B0-----:R-:W-:Y:S02]  /*10750*/  F2FP.F16.E4M3.UNPACK_B R40, R0.H1 ;  /* 0x00000000ff28723e */ /* 0x001fe400030006ff */
[----:B------:R-:W-:Y:S01]  /*10760*/  SHF.R.S32.HI R7, RZ, 0x1f, R4 ;  /* 0x0000001fff077819 */ /* 0x000fe20000011404 */
[----:B------:R-:W-:Y:S01]  /*10770*/  IMAD.SHL.U32 R5, R4, 0x10, RZ ;  /* 0x0000001004057824 */ /* 0x000fe200078e00ff */
[----:B------:R-:W-:Y:S01]  /*10780*/  F2FP.F16.E4M3.UNPACK_B R44, R12.H1 ;  /* 0x0000000cff2c723e */ /* 0x000fe200030006ff */
[----:B------:R-:W-:Y:S01]  /*10790*/  HADD2.F32 R41, -RZ, R40.H0_H0 ;  /* 0x20000028ff297230 */ /* 0x000fe20000004100 */
[----:B------:R-:W-:Y:S02]  /*107a0*/  LEA.HI R7, R7, R4, RZ, 0x3 ;  /* 0x0000000407077211 */ /* 0x000fe400078f18ff */
[----:B------:R-:W-:Y:S01]  /*107b0*/  F2FP.F16.E4M3.UNPACK_B R43, R12 ;  /* 0x0000000cff2b723e */ /* 0x000fe200020006ff */
[----:B------:R-:W-:Y:S02]  /*107c0*/  HADD2.F32 R42, -RZ, R44.H0_H0 ;  /* 0x2000002cff2a7230 */ /* 0x000fe40000004100 */
[----:B------:R-:W-:-:S05]  /*107d0*/  IMAD.SHL.U32 R7, R7, 0x800, RZ ;  /* 0x0000080007077824 */ /* 0x000fca00078e00ff */
[----:B------:R-:W-:Y:S02]  /*107e0*/  LOP3.LUT R7, R7, 0xffffc000, RZ, 0xc0, !PT ;  /* 0xffffc00007077812 */ /* 0x000fe400078ec0ff */
[----:B--2---:R-:W-:-:S04]  /*107f0*/  LOP3.LUT R5, R9, 0x70, R5, 0xf8, !PT ;  /* 0x0000007009057812 */ /* 0x004fc800078ef805 */
[----:B---3--:R-:W-:-:S04]  /*10800*/  LOP3.LUT R4, R5, R8, RZ, 0x3c, !PT ;  /* 0x0000000805047212 */ /* 0x008fc800078e3cff */
[----:B----4-:R-:W-:-:S04]  /*10810*/  IADD3 R8, R4, R7, R6 ;  /* 0x0000000704087210 */ /* 0x010fc80007ffe006 */
[----:B------:R-:W-:Y:S01]  /*10820*/  IADD3 R24, R19, R8, RZ ;  /* 0x0000000813187210 */ /* 0x000fe20007ffe0ff */
[----:B-----5:R-:W0:Y:S04]  /*10830*/  LDS.128 R4, [R59+0x20400] ;  /* 0x020400003b047984 */ /* 0x020e280000000c00 */
[----:B------:R-:W1:Y:S01]  /*10840*/  LDS.128 R8, [R24+0x20400] ;  /* 0x0204000018087984 */ /* 0x000e620000000c00 */
[-C--:B0-----:R-:W-:Y:S02]  /*10850*/  F2FP.F16.E4M3.UNPACK_B R25, R4.reuse ;  /* 0x00000004ff19723e */ /* 0x081fe400020006ff */
[----:B------:R-:W-:Y:S02]  /*10860*/  F2FP.F16.E4M3.UNPACK_B R4, R4.H1 ;  /* 0x00000004ff04723e */ /* 0x000fe400030006ff */
[----:B-1----:R-:W-:-:S02]  /*10870*/  F2FP.F16.E4M3.UNPACK_B R33, R8.H1 ;  /* 0x00000008ff21723e */ /* 0x002fc400030006ff */
[-C--:B------:R-:W-:Y:S02]  /*10880*/  F2FP.F16.E4M3.UNPACK_B R26, R5.reuse ;  /* 0x00000005ff1a723e */ /* 0x080fe400020006ff */
[----:B------:R-:W-:Y:S01]  /*10890*/  F2FP.F16.E4M3.UNPACK_B R27, R5.H1 ;  /* 0x00000005ff1b723e */ /* 0x000fe200030006ff */
[--C-:B------:R-:W-:Y:S01]  /*108a0*/  HADD2.F32 R34, -RZ, R33.reuse.H0_H0 ;  /* 0x20000021ff227230 */ /* 0x100fe20000004100 */
[-C--:B------:R-:W-:Y:S01]  /*108b0*/  F2FP.F16.E4M3.UNPACK_B R35, R9.reuse ;  /* 0x00000009ff23723e */ /* 0x080fe200020006ff */
[----:B------:R-:W-:Y:S01]  /*108c0*/  HADD2.F32 R5, -RZ, R4.H0_H0 ;  /* 0x20000004ff057230 */ /* 0x000fe20000004100 */
[----:B------:R-:W-:Y:S01]  /*108d0*/  F2FP.F16.E4M3.UNPACK_B R37, R9.H1 ;  /* 0x00000009ff25723e */ /* 0x000fe200030006ff */
[----:B------:R-:W-:Y:S02]  /*108e0*/  HADD2.F32 R33, -RZ, R33.H1_H1 ;  /* 0x30000021ff217230 */ /* 0x000fe40000004100 */
[C---:B------:R-:W-:Y:S01]  /*108f0*/  FMUL.FTZ R9, R34.reuse, R41 ;  /* 0x0000002922097220 */ /* 0x040fe20000410000 */
[----:B------:R-:W-:Y:S01]  /*10900*/  FMUL.FTZ R46, R34, R42 ;  /* 0x0000002a222e7220 */ /* 0x000fe20000410000 */
[----:B------:R-:W-:-:S02]  /*10910*/  F2FP.F16.E4M3.UNPACK_B R8, R8 ;  /* 0x00000008ff08723e */ /* 0x000fc400020006ff */
[C---:B------:R-:W-:Y:S01]  /*10920*/  FFMA.FTZ R48, R5.reuse, R42, R9 ;  /* 0x0000002a05307223 */ /* 0x040fe20000010009 */
[----:B------:R-:W-:Y:S01]  /*10930*/  HADD2.F32 R42, -RZ, R40.H1_H1 ;  /* 0x30000028ff2a7230 */ /* 0x000fe20000004100 */
[----:B------:R-:W-:Y:S01]  /*10940*/  F2FP.F16.E4M3.UNPACK_B R40, R0 ;  /* 0x00000000ff28723e */ /* 0x000fe200020006ff */
[----:B------:R-:W-:Y:S01]  /*10950*/  FFMA.FTZ R47, R5, R41, -R46 ;  /* 0x00000029052f7223 */ /* 0x000fe2000001082e */
[----:B------:R-:W-:Y:S01]  /*10960*/  HADD2.F32 R46, -RZ, R44.H1_H1 ;  /* 0x3000002cff2e7230 */ /* 0x000fe20000004100 */
[----:B------:R-:W-:Y:S01]  /*10970*/  F2FP.F16.E4M3.UNPACK_B R39, R10 ;  /* 0x0000000aff27723e */ /* 0x000fe200020006ff */
[----:B------:R-:W-:Y:S02]  /*10980*/  HADD2.F32 R44, -RZ, R43.H0_H0 ;  /* 0x2000002bff2c7230 */ /* 0x000fe40000004100 */
[C---:B------:R-:W-:Y:S01]  /*10990*/  FMUL.FTZ R45, R33.reuse, R42 ;  /* 0x0000002a212d7220 */ /* 0x040fe20000410000 */
[----:B------:R-:W-:Y:S02]  /*109a0*/  HADD2.F32 R9, -RZ, R8.H0_H0 ;  /* 0x20000008ff097230 */ /* 0x000fe40000004100 */
[----:B------:R-:W-:Y:S01]  /*109b0*/  FMUL.FTZ R50, R33, R46 ;  /* 0x0000002e21327220 */ /* 0x000fe20000410000 */
[----:B------:R-:W-:Y:S01]  /*109c0*/  HADD2.F32 R41, -RZ, R40.H0_H0 ;  /* 0x20000028ff297230 */ /* 0x000fe20000004100 */
[----:B------:R-:W-:Y:S01]  /*109d0*/  F2FP.F16.E4M3.UNPACK_B R10, R10.H1 ;  /* 0x0000000aff0a723e */ /* 0x000fe200030006ff */
[----:B------:R-:W-:-:S02]  /*109e0*/  HADD2.F32 R5, -RZ, R4.H1_H1 ;  /* 0x30000004ff057230 */ /* 0x000fc40000004100 */
[C---:B------:R-:W-:Y:S01]  /*109f0*/  FMUL.FTZ R33, R9.reuse, R44 ;  /* 0x0000002c09217220 */ /* 0x040fe20000410000 */
[----:B------:R-:W-:Y:S02]  /*10a00*/  HADD2.F32 R4, -RZ, R25.H0_H0 ;  /* 0x20000019ff047230 */ /* 0x000fe40000004100 */
[-C--:B------:R-:W-:Y:S01]  /*10a10*/  FMUL.FTZ R9, R9, R41.reuse ;  /* 0x0000002909097220 */ /* 0x080fe20000410000 */
[----:B------:R-:W-:Y:S02]  /*10a20*/  HADD2.F32 R43, -RZ, R43.H1_H1 ;  /* 0x3000002bff2b7230 */ /* 0x000fe40000004100 */
[C---:B------:R-:W-:Y:S01]  /*10a30*/  FFMA.FTZ R49, R5.reuse, R46, R45 ;  /* 0x0000002e05317223 */ /* 0x040fe2000001002d */
[----:B------:R-:W-:Y:S02]  /*10a40*/  HADD2.F32 R8, -RZ, R8.H1_H1 ;  /* 0x30000008ff087230 */ /* 0x000fe40000004100 */
[C---:B------:R-:W-:Y:S01]  /*10a50*/  FFMA.FTZ R45, R4.reuse, R41, -R33 ;  /* 0x00000029042d7223 */ /* 0x040fe20000010821 */
[----:B------:R-:W-:Y:S01]  /*10a60*/  FFMA.FTZ R44, R4, R44, R9 ;  /* 0x0000002c042c7223 */ /* 0x000fe20000010009 */
[----:B------:R-:W-:Y:S01]  /*10a70*/  F2FP.F16.E4M3.UNPACK_B R41, R13.H1 ;  /* 0x0000000dff29723e */ /* 0x000fe200030006ff */
[----:B------:R-:W-:Y:S01]  /*10a80*/  HADD2.F32 R40, -RZ, R40.H1_H1 ;  /* 0x30000028ff287230 */ /* 0x000fe20000004100 */
[----:B------:R-:W-:Y:S01]  /*10a90*/  F2FP.F16.E4M3.UNPACK_B R9, R36.H1 ;  /* 0x00000024ff09723e */ /* 0x000fe200030006ff */
[----:B------:R-:W-:Y:S01]  /*10aa0*/  FFMA.FTZ R50, R5, R42, -R50 ;  /* 0x0000002a05327223 */ /* 0x000fe20000010832 */
[----:B------:R-:W-:-:S02]  /*10ab0*/  HADD2.F32 R25, -RZ, R25.H1_H1 ;  /* 0x30000019ff197230 */ /* 0x000fc40000004100 */
[CC--:B------:R-:W-:Y:S01]  /*10ac0*/  FMUL.FTZ R46, R8.reuse, R43.reuse ;  /* 0x0000002b082e7220 */ /* 0x0c0fe20000410000 */
[----:B------:R-:W-:Y:S02]  /*10ad0*/  HADD2.F32 R42, -RZ, R41.H0_H0 ;  /* 0x20000029ff2a7230 */ /* 0x000fe40000004100 */
[-C--:B------:R-:W-:Y:S01]  /*10ae0*/  FMUL.FTZ R8, R8, R40.reuse ;  /* 0x0000002808087220 */ /* 0x080fe20000410000 */
[----:B------:R-:W-:Y:S02]  /*10af0*/  HADD2.F32 R5, -RZ, R37.H0_H0 ;  /* 0x20000025ff057230 */ /* 0x000fe40000004100 */
[C---:B------:R-:W-:Y:S01]  /*10b00*/  FFMA.FTZ R46, R25.reuse, R40, -R46 ;  /* 0x00000028192e7223 */ /* 0x040fe2000001082e */
[----:B------:R-:W-:Y:S02]  /*10b10*/  HADD2.F32 R33, -RZ, R9.H0_H0 ;  /* 0x20000009ff217230 */ /* 0x000fe40000004100 */
[----:B------:R-:W-:Y:S01]  /*10b20*/  FFMA.FTZ R43, R25, R43, R8 ;  /* 0x0000002b192b7223 */ /* 0x000fe20000010008 */
[----:B------:R-:W-:-:S02]  /*10b30*/  HADD2.F32 R4, -RZ, R27.H0_H0 ;  /* 0x2000001bff047230 */ /* 0x000fc40000004100 */
[C---:B------:R-:W-:Y:S01]  /*10b40*/  FMUL.FTZ R51, R5.reuse, R42 ;  /* 0x0000002a05337220 */ /* 0x040fe20000410000 */
[----:B------:R-:W-:Y:S01]  /*10b50*/  F2FP.F16.E4M3.UNPACK_B R8, R36 ;  /* 0x00000024ff08723e */ /* 0x000fe200020006ff */
[----:B------:R-:W-:Y:S01]  /*10b60*/  FMUL.FTZ R5, R5, R33 ;  /* 0x0000002105057220 */ /* 0x000fe20000410000 */
[----:B------:R-:W-:Y:S01]  /*10b70*/  F2FP.F16.E4M3.UNPACK_B R25, R13 ;  /* 0x0000000dff19723e */ /* 0x000fe200020006ff */
[----:B------:R-:W-:Y:S02]  /*10b80*/  HADD2.F32 R40, -RZ, R9.H1_H1 ;  /* 0x30000009ff287230 */ /* 0x000fe40000004100 */
[C---:B------:R-:W-:Y:S01]  /*10b90*/  FFMA.FTZ R51, R4.reuse, R33, -R51 ;  /* 0x0000002104337223 */ /* 0x040fe20000010833 */
[----:B------:R-:W-:Y:S01]  /*10ba0*/  FFMA.FTZ R53, R4, R42, R5 ;  /* 0x0000002a04357223 */ /* 0x000fe20000010005 */
[----:B------:R-:W-:Y:S01]  /*10bb0*/  HADD2.F32 R5, -RZ, R35.H0_H0 ;  /* 0x20000023ff057230 */ /* 0x000fe20000004100 */
[-C--:B------:R-:W-:Y:S01]  /*10bc0*/  F2FP.F16.E4M3.UNPACK_B R28, R6.reuse ;  /* 0x00000006ff1c723e */ /* 0x080fe200020006ff */
[----:B------:R-:W-:Y:S01]  /*10bd0*/  HADD2.F32 R9, -RZ, R8.H0_H0 ;  /* 0x20000008ff097230 */ /* 0x000fe20000004100 */
[----:B------:R-:W-:Y:S01]  /*10be0*/  F2FP.F16.E4M3.UNPACK_B R6, R6.H1 ;  /* 0x00000006ff06723e */ /* 0x000fe200030006ff */
[----:B------:R-:W-:Y:S01]  /*10bf0*/  HADD2.F32 R42, -RZ, R41.H1_H1 ;  /* 0x30000029ff2a7230 */ /* 0x000fe20000004100 */
[----:B------:R-:W-:Y:S01]  /*10c00*/  F2FP.F16.E4M3.UNPACK_B R34, R11 ;  /* 0x0000000bff22723e */ /* 0x000fe200020006ff */
[----:B------:R-:W-:-:S02]  /*10c10*/  HADD2.F32 R37, -RZ, R37.H1_H1 ;  /* 0x30000025ff257230 */ /* 0x000fc40000004100 */
[----:B------:R-:W-:Y:S01]  /*10c20*/  FMUL.FTZ R52, R5, R9 ;  /* 0x0000000905347220 */ /* 0x000fe20000410000 */
[----:B------:R-:W-:Y:S01]  /*10c30*/  HADD2.F32 R33, -RZ, R25.H0_H0 ;  /* 0x20000019ff217230 */ /* 0x000fe20000004100 */
[----:B------:R-:W-:Y:S01]  /*10c40*/  F2FP.F16.E4M3.UNPACK_B R11, R11.H1 ;  /* 0x0000000bff0b723e */ /* 0x000fe200030006ff */
[----:B------:R-:W-:Y:S02]  /*10c50*/  HADD2.F32 R4, -RZ, R26.H0_H0 ;  /* 0x2000001aff047230 */ /* 0x000fe40000004100 */
[C---:B------:R-:W-:Y:S01]  /*10c60*/  FMUL.FTZ R54, R37.reuse, R42 ;  /* 0x0000002a25367220 */ /* 0x040fe20000410000 */
[----:B------:R-:W-:Y:S02]  /*10c70*/  HADD2.F32 R27, -RZ, R27.H1_H1 ;  /* 0x3000001bff1b7230 */ /* 0x000fe40000004100 */
[----:B------:R-:W-:Y:S01]  /*10c80*/  FMUL.FTZ R41, R37, R40 ;  /* 0x0000002825297220 */ /* 0x000fe20000410000 */
[-C--:B------:R-:W-:Y:S01]  /*10c90*/  FMUL.FTZ R37, R5, R33.reuse ;  /* 0x0000002105257220 */ /* 0x080fe20000410000 */
[C---:B------:R-:W-:Y:S01]  /*10ca0*/  FFMA.FTZ R52, R4.reuse, R33, R52 ;  /* 0x0000002104347223 */ /* 0x040fe20000010034 */
[----:B------:R-:W-:Y:S01]  /*10cb0*/  F2FP.F16.E4M3.UNPACK_B R33, R14.H1 ;  /* 0x0000000eff21723e */ /* 0x000fe200030006ff */
[C---:B------:R-:W-:Y:S01]  /*10cc0*/  FFMA.FTZ R54, R27.reuse, R40, -R54 ;  /* 0x000000281b367223 */ /* 0x040fe20000010836 */
[----:B------:R-:W-:Y:S01]  /*10cd0*/  FFMA.FTZ R40, R4, R9, -R37 ;  /* 0x0000000904287223 */ /* 0x000fe20000010825 */
[----:B------:R-:W-:Y:S01]  /*10ce0*/  F2FP.F16.E4M3.UNPACK_B R9, R3.H1 ;  /* 0x00000003ff09723e */ /* 0x000fe200030006ff */
[----:B------:R-:W-:Y:S01]  /*10cf0*/  FFMA.FTZ R56, R27, R42, R41 ;  /* 0x0000002a1b387223 */ /* 0x000fe20000010029 */
[----:B------:R-:W-:Y:S01]  /*10d00*/  HADD2.F32 R8, -RZ, R8.H1_H1 ;  /* 0x30000008ff087230 */ /* 0x000fe20000004100 */
[-C--:B------:R-:W-:Y:S01]  /*10d10*/  F2FP.F16.E4M3.UNPACK_B R29, R7.reuse ;  /* 0x00000007ff1d723e */ /* 0x080fe200020006ff */
[----:B------:R-:W-:Y:S01]  /*10d20*/  HADD2.F32 R27, -RZ, R25.H1_H1 ;  /* 0x30000019ff1b7230 */ /* 0x000fe20000004100 */
[----:B------:R-:W-:Y:S01]  /*10d30*/  F2FP.F16.E4M3.UNPACK_B R7, R7.H1 ;  /* 0x00000007ff07723e */ /* 0x000fe200030006ff */
[----:B------:R-:W-:-:S02]  /*10d40*/  HADD2.F32 R35, -RZ, R35.H1_H1 ;  /* 0x30000023ff237230 */ /* 0x000fc40000004100 */
[----:B------:R-:W-:Y:S02]  /*10d50*/  HADD2.F32 R37, -RZ, R33.H0_H0 ;  /* 0x20000021ff257230 */ /* 0x000fe40000004100 */
[----:B------:R-:W-:Y:S02]  /*10d60*/  HADD2.F32 R5, -RZ, R10.H0_H0 ;  /* 0x2000000aff057230 */ /* 0x000fe40000004100 */
[C---:B------:R-:W-:Y:S01]  /*10d70*/  FMUL.FTZ R41, R35.reuse, R27 ;  /* 0x0000001b23297220 */ /* 0x040fe20000410000 */
[----:B------:R-:W-:Y:S02]  /*10d80*/  HADD2.F32 R25, -RZ, R9.H0_H0 ;  /* 0x20000009ff197230 */ /* 0x000fe40000004100 */
[----:B------:R-:W-:Y:S01]  /*10d90*/  FMUL.FTZ R42, R35, R8 ;  /* 0x00000008232a7220 */ /* 0x000fe20000410000 */
[----:B------:R-:W-:Y:S02]  /*10da0*/  HADD2.F32 R4, -RZ, R6.H0_H0 ;  /* 0x20000006ff047230 */ /* 0x000fe40000004100 */
[----:B------:R-:W-:Y:S01]  /*10db0*/  FMUL.FTZ R35, R5, R37 ;  /* 0x0000002505237220 */ /* 0x000fe20000410000 */
[----:B------:R-:W-:-:S02]  /*10dc0*/  HADD2.F32 R26, -RZ, R26.H1_H1 ;  /* 0x3000001aff1a7230 */ /* 0x000fc40000004100 */
[-C--:B------:R-:W-:Y:S01]  /*10dd0*/  FMUL.FTZ R58, R5, R25.reuse ;  /* 0x00000019053a7220 */ /* 0x080fe20000410000 */
[----:B------:R-:W-:Y:S02]  /*10de0*/  HADD2.F32 R33, -RZ, R33.H1_H1 ;  /* 0x30000021ff217230 */ /* 0x000fe40000004100 */
[----:B------:R-:W-:Y:S01]  /*10df0*/  FFMA.FTZ R55, R4, R25, -R35 ;  /* 0x0000001904377223 */ /* 0x000fe20000010823 */
[----:B------:R-:W-:Y:S01]  /*10e00*/  HADD2.F32 R10, -RZ, R10.H1_H1 ;  /* 0x3000000aff0a7230 */ /* 0x000fe20000004100 */
[----:B------:R-:W-:Y:S01]  /*10e10*/  F2FP.F16.E4M3.UNPACK_B R25, R14 ;  /* 0x0000000eff19723e */ /* 0x000fe200020006ff */
[----:B------:R-:W-:Y:S02]  /*10e20*/  HADD2.F32 R9, -RZ, R9.H1_H1 ;  /* 0x30000009ff097230 */ /* 0x000fe40000004100 */
[----:B------:R-:W-:Y:S01]  /*10e30*/  FFMA.FTZ R41, R26, R8, -R41 ;  /* 0x000000081a297223 */ /* 0x000fe20000010829 */
[----:B------:R-:W-:Y:S01]  /*10e40*/  FFMA.FTZ R58, R4, R37, R58 ;  /* 0x00000025043a7223 */ /* 0x000fe2000001003a */
[----:B------:R-:W-:Y:S01]  /*10e50*/  HADD2.F32 R6, -RZ, R6.H1_H1 ;  /* 0x30000006ff067230 */ /* 0x000fe20000004100 */
[----:B------:R-:W-:Y:S01]  /*10e60*/  F2FP.F16.E4M3.UNPACK_B R8, R3 ;  /* 0x00000003ff08723e */ /* 0x000fe200020006ff */
[C---:B------:R-:W-:Y:S01]  /*10e70*/  FMUL.FTZ R35, R10.reuse, R33 ;  /* 0x000000210a237220 */ /* 0x040fe20000410000 */
[----:B------:R-:W-:Y:S01]  /*10e80*/  FMUL.FTZ R4, R10, R9 ;  /* 0x000000090a047220 */ /* 0x000fe20000410000 */
[----:B------:R-:W-:-:S02]  /*10e90*/  HADD2.F32 R10, -RZ, R25.H0_H0 ;  /* 0x20000019ff0a7230 */ /* 0x000fc40000004100 */
[----:B------:R-:W-:Y:S01]  /*10ea0*/  FFMA.FTZ R27, R26, R27, R42 ;  /* 0x0000001b1a1b7223 */ /* 0x000fe2000001002a */
[----:B------:R-:W-:Y:S02]  /*10eb0*/  HADD2.F32 R5, -RZ, R39.H0_H0 ;  /* 0x20000027ff057230 */ /* 0x000fe40000004100 */
[C---:B------:R-:W-:Y:S01]  /*10ec0*/  FFMA.FTZ R60, R6.reuse, R9, -R35 ;  /* 0x00000009063c7223 */ /* 0x040fe20000010823 */
[----:B------:R-:W-:Y:S01]  /*10ed0*/  FFMA.FTZ R57, R6, R33, R4 ;  /* 0x0000002106397223 */ /* 0x000fe20000010004 */
[----:B------:R-:W-:Y:S02]  /*10ee0*/  HADD2.F32 R6, -RZ, R8.H0_H0 ;  /* 0x20000008ff067230 */ /* 0x000fe40000004100 */
[----:B------:R-:W-:Y:S02]  /*10ef0*/  HADD2.F32 R4, -RZ, R28.H0_H0 ;  /* 0x2000001cff047230 */ /* 0x000fe40000004100 */
[----:B------:R-:W-:Y:S01]  /*10f00*/  FMUL.FTZ R9, R5, R10 ;  /* 0x0000000a05097220 */ /* 0x000fe20000410000 */
[----:B------:R-:W-:-:S02]  /*10f10*/  HADD2.F32 R25, -RZ, R25.H1_H1 ;  /* 0x30000019ff197230 */ /* 0x000fc40000004100 */
[-C--:B------:R-:W-:Y:S01]  /*10f20*/  FMUL.FTZ R5, R5, R6.reuse ;  /* 0x0000000605057220 */ /* 0x080fe20000410000 */
[----:B------:R-:W-:Y:S02]  /*10f30*/  HADD2.F32 R39, -RZ, R39.H1_H1 ;  /* 0x30000027ff277230 */ /* 0x000fe40000004100 */
[C---:B------:R-:W-:Y:S01]  /*10f40*/  FFMA.FTZ R33, R4.reuse, R6, -R9 ;  /* 0x0000000604217223 */ /* 0x040fe20000010809 */
[----:B------:R-:W-:Y:S01]  /*10f50*/  HADD2.F32 R8, -RZ, R8.H1_H1 ;  /* 0x30000008ff087230 */ /* 0x000fe20000004100 */
[----:B------:R-:W-:Y:S01]  /*10f60*/  F2FP.F16.E4M3.UNPACK_B R9, R15.H1 ;  /* 0x0000000fff09723e */ /* 0x000fe200030006ff */
[----:B------:R-:W-:Y:S02]  /*10f70*/  HADD2.F32 R28, -RZ, R28.H1_H1 ;  /* 0x3000001cff1c7230 */ /* 0x000fe40000004100 */
[C---:B------:R-:W-:Y:S01]  /*10f80*/  FMUL.FTZ R37, R39.reuse, R25 ;  /* 0x0000001927257220 */ /* 0x040fe20000410000 */
[----:B------:R-:W-:Y:S01]  /*10f90*/  FFMA.FTZ R35, R4, R10, R5 ;  /* 0x0000000a04237223 */ /* 0x000fe20000010005 */
[----:B------:R-:W-:Y:S01]  /*10fa0*/  F2FP.F16.E4M3.UNPACK_B R4, R38.H1 ;  /* 0x00000026ff04723e */ /* 0x000fe200030006ff */
[-C--:B------:R-:W-:Y:S01]  /*10fb0*/  FMUL.FTZ R6, R39, R8.reuse ;  /* 0x0000000827067220 */ /* 0x080fe20000410000 */
[----:B------:R-:W-:Y:S01]  /*10fc0*/  FFMA.FTZ R42, R28, R8, -R37 ;  /* 0x000000081c2a7223 */ /* 0x000fe20000010825 */
[----:B------:R-:W-:-:S02]  /*10fd0*/  HADD2.F32 R10, -RZ, R9.H0_H0 ;  /* 0x20000009ff0a7230 */ /* 0x000fc40000004100 */
[----:B------:R-:W-:Y:S02]  /*10fe0*/  HADD2.F32 R5, -RZ, R11.H0_H0 ;  /* 0x2000000bff057230 */ /* 0x000fe40000004100 */
[----:B------:R-:W-:Y:S01]  /*10ff0*/  FFMA.FTZ R28, R28, R25, R6 ;  /* 0x000000191c1c7223 */ /* 0x000fe20000010006 */
[--C-:B------:R-:W-:Y:S02]  /*11000*/  HADD2.F32 R6, -RZ, R4.reuse.H0_H0 ;  /* 0x20000004ff067230 */ /* 0x100fe40000004100 */
[----:B------:R-:W-:Y:S02]  /*11010*/  HADD2.F32 R8, -RZ, R4.H1_H1 ;  /* 0x30000004ff087230 */ /* 0x000fe40000004100 */
[----:B------:R-:W-:Y:S01]  /*11020*/  FMUL.FTZ R25, R5, R10 ;  /* 0x0000000a05197220 */ /* 0x000fe20000410000 */
[----:B------:R-:W-:Y:S02]  /*11030*/  HADD2.F32 R4, -RZ, R7.H0_H0 ;  /* 0x20000007ff047230 */ /* 0x000fe40000004100 */
[----:B------:R-:W-:-:S02]  /*11040*/  HADD2.F32 R26, -RZ, R9.H1_H1 ;  /* 0x30000009ff1a7230 */ /* 0x000fc40000004100 */
[-C--:B------:R-:W-:Y:S01]  /*11050*/  FMUL.FTZ R9, R5, R6.reuse ;  /* 0x0000000605097220 */ /* 0x080fe20000410000 */
[----:B------:R-:W-:Y:S02]  /*11060*/  HADD2.F32 R11, -RZ, R11.H1_H1 ;  /* 0x3000000bff0b7230 */ /* 0x000fe40000004100 */
[C---:B------:R-:W-:Y:S01]  /*11070*/  FFMA.FTZ R37, R4.reuse, R6, -R25 ;  /* 0x0000000604257223 */ /* 0x040fe20000010819 */
[----:B------:R-:W-:Y:S01]  /*11080*/  HADD2.F32 R7, -RZ, R7.H1_H1 ;  /* 0x30000007ff077230 */ /* 0x000fe20000004100 */
[----:B------:R-:W-:Y:S01]  /*11090*/  F2FP.F16.E4M3.UNPACK_B R5, R38 ;  /* 0x00000026ff05723e */ /* 0x000fe200020006ff */
[----:B------:R-:W-:Y:S01]  /*110a0*/  FFMA.FTZ R39, R4, R10, R9 ;  /* 0x0000000a04277223 */ /* 0x000fe20000010009 */
[C---:B------:R-:W-:Y:S01]  /*110b0*/  FMUL.FTZ R6, R11.reuse, R26 ;  /* 0x0000001a0b067220 */ /* 0x040fe20000410000 */
[-C--:B------:R-:W-:Y:S01]  /*110c0*/  FMUL.FTZ R11, R11, R8.reuse ;  /* 0x000000080b0b7220 */ /* 0x080fe20000410000 */
[----:B------:R-:W-:Y:S02]  /*110d0*/  F2FP.F16.E4M3.UNPACK_B R4, R15 ;  /* 0x0000000fff04723e */ /* 0x000fe400020006ff */
[C---:B------:R-:W-:Y:S01]  /*110e0*/  FFMA.FTZ R62, R7.reuse, R8, -R6 ;  /* 0x00000008073e7223 */ /* 0x040fe20000010806 */
[----:B------:R-:W-:Y:S01]  /*110f0*/  FFMA.FTZ R64, R7, R26, R11 ;  /* 0x0000001a07407223 */ /* 0x000fe2000001000b */
[----:B------:R-:W-:-:S02]  /*11100*/  HADD2.F32 R6, -RZ, R5.H0_H0 ;  /* 0x20000005ff067230 */ /* 0x000fc40000004100 */
[----:B------:R-:W-:Y:S02]  /*11110*/  HADD2.F32 R7, -RZ, R5.H1_H1 ;  /* 0x30000005ff077230 */ /* 0x000fe40000004100 */
[----:B------:R-:W-:Y:S01]  /*11120*/  HADD2.F32 R8, -RZ, R4.H0_H0 ;  /* 0x20000004ff087230 */ /* 0x000fe20000004100 */
[----:B------:R-:W-:Y:S01]  /*11130*/  F2FP.SATFINITE.E4M3.F32.PACK_AB_MERGE_C R39, R64, R39, RZ ;  /* 0x000000274027723e */ /* 0x000fe200048070ff */
[----:B------:R-:W-:Y:S02]  /*11140*/  HADD2.F32 R5, -RZ, R34.H0_H0 ;  /* 0x20000022ff057230 */ /* 0x000fe40000004100 */
[----:B------:R-:W-:Y:S02]  /*11150*/  HADD2.F32 R9, -RZ, R4.H1_H1 ;  /* 0x30000004ff097230 */ /* 0x000fe40000004100 */
[----:B------:R-:W-:Y:S02]  /*11160*/  HADD2.F32 R34, -RZ, R34.H1_H1 ;  /* 0x30000022ff227230 */ /* 0x000fe40000004100 */
[----:B------:R-:W-:Y:S01]  /*11170*/  FMUL.FTZ R11, R5, R8 ;  /* 0x00000008050b7220 */ /* 0x000fe20000410000 */
[----:B------:R-:W-:-:S02]  /*11180*/  HADD2.F32 R4, -RZ, R29.H0_H0 ;  /* 0x2000001dff047230 */ /* 0x000fc40000004100 */
[-C--:B------:R-:W-:Y:S01]  /*11190*/  FMUL.FTZ R5, R5, R6.reuse ;  /* 0x0000000605057220 */ /* 0x080fe20000410000 */
[----:B------:R-:W-:Y:S02]  /*111a0*/  HADD2.F32 R29, -RZ, R29.H1_H1 ;  /* 0x3000001dff1d7230 */ /* 0x000fe40000004100 */
[C---:B------:R-:W-:Y:S01]  /*111b0*/  FMUL.FTZ R10, R34.reuse, R9 ;  /* 0x00000009220a7220 */ /* 0x040fe20000410000 */
[-C--:B------:R-:W-:Y:S01]  /*111c0*/  FMUL.FTZ R34, R34, R7.reuse ;  /* 0x0000000722227220 */ /* 0x080fe20000410000 */
[C---:B------:R-:W-:Y:S01]  /*111d0*/  FFMA.FTZ R11, R4.reuse, R6, -R11 ;  /* 0x00000006040b7223 */ /* 0x040fe2000001080b */
[----:B------:R-:W-:Y:S01]  /*111e0*/  FFMA.FTZ R25, R4, R8, R5 ;  /* 0x0000000804197223 */ /* 0x000fe20000010005 */
[C---:B------:R-:W-:Y:S01]  /*111f0*/  FFMA.FTZ R26, R29.reuse, R7, -R10 ;  /* 0x000000071d1a7223 */ /* 0x040fe2000001080a */
[----:B------:R-:W-:Y:S01]  /*11200*/  FFMA.FTZ R34, R29, R9, R34 ;  /* 0x000000091d227223 */ /* 0x000fe20000010022 */
[----:B------:R-:W-:Y:S02]  /*11210*/  F2FP.SATFINITE.E4M3.F32.PACK_AB_MERGE_C R4, R50, R47, RZ ;  /* 0x0000002f3204723e */ /* 0x000fe400048070ff */
[----:B------:R-:W-:-:S02]  /*11220*/  F2FP.SATFINITE.E4M3.F32.PACK_AB_MERGE_C R5, R54, R51, RZ ;  /* 0x000000333605723e */ /* 0x000fc400048070ff */
[----:B------:R-:W-:Y:S02]  /*11230*/  F2FP.SATFINITE.E4M3.F32.PACK_AB_MERGE_C R6, R60, R55, RZ ;  /* 0x000000373c06723e */ /* 0x000fe400048070ff */
[----:B------:R-:W-:Y:S02]  /*11240*/  F2FP.SATFINITE.E4M3.F32.PACK_AB_MERGE_C R7, R62, R37, RZ ;  /* 0x000000253e07723e */ /* 0x000fe400048070ff */
[----:B------:R-:W-:Y:S02]  /*11250*/  F2FP.SATFINITE.E4M3.F32.PACK_AB_MERGE_C R8, R49, R48, RZ ;  /* 0x000000303108723e */ /* 0x000fe400048070ff */
[----:B------:R-:W-:Y:S02]  /*11260*/  F2FP.SATFINITE.E4M3.F32.PACK_AB_MERGE_C R9, R56, R53, RZ ;  /* 0x000000353809723e */ /* 0x000fe400048070ff */
[----:B------:R-:W-:Y:S02]  /*11270*/  F2FP.SATFINITE.E4M3.F32.PACK_AB_MERGE_C R10, R57, R58, RZ ;  /* 0x0000003a390a723e */ /* 0x000fe400048070ff */
[----:B------:R-:W-:-:S02]  /*11280*/  F2FP.SATFINITE.E4M3.F32.PACK_AB_MERGE_C R4, R46, R45, R4 ;  /* 0x0000002d2e04723e */ /* 0x000fc40004807004 */
[----:B------:R-:W-:Y:S02]  /*11290*/  F2FP.SATFINITE.E4M3.F32.PACK_AB_MERGE_C R5, R41, R40, R5 ;  /* 0x000000282905723e */ /* 0x000fe40004807005 */
[----:B------:R-:W-:Y:S02]  /*112a0*/  F2FP.SATFINITE.E4M3.F32.PACK_AB_MERGE_C R6, R42, R33, R6 ;  /* 0x000000212a06723e */ /* 0x000fe40004807006 */
[----:B------:R-:W-:Y:S02]  /*112b0*/  F2FP.SATFINITE.E4M3.F32.PACK_AB_MERGE_C R7, R26, R11, R7 ;  /* 0x0000000b1a07723e */ /* 0x000fe40004807007 */
[----:B------:R-:W-:Y:S02]  /*112c0*/  F2FP.SATFINITE.E4M3.F32.PACK_AB_MERGE_C R8, R43, R44, R8 ;  /* 0x0000002c2b08723e */ /* 0x000fe40004807008 */
[----:B------:R-:W-:Y:S01]  /*112d0*/  F2FP.SATFINITE.E4M3.F32.PACK_AB_MERGE_C R9, R27, R52, R9 ;  /* 0x000000341b09723e */ /* 0x000fe20004807009 */
[----:B------:R1:W-:Y:S01]  /*112e0*/  STS.128 [R59+0x20400], R4 ;  /* 0x020400043b007388 */ /* 0x0003e20000000c00 */
[----:B------:R-:W-:-:S02]  /*112f0*/  F2FP.SATFINITE.E4M3.F32.PACK_AB_MERGE_C R10, R28, R35, R10 ;  /* 0x000000231c0a723e */ /* 0x000fc4000480700a */
[----:B------:R-:W-:-:S05]  /*11300*/  F2FP.SATFINITE.E4M3.F32.PACK_AB_MERGE_C R11, R34, R25, R39 ;  /* 0x00000019220b723e */ /* 0x000fca0004807027 */
[----:B------:R1:W-:Y:S02]  /*11310*/  STS.128 [R24+0x20400], R8 ;  /* 0x0204000818007388 */ /* 0x0003e40000000c00 */
.L_x_424:
[----:B------:R-:W-:Y:S05]  /*11320*/  BSYNC B1 ;  /* 0x0000000000017941 */ /* 0x000fea0003800000 */
.L_x_423:
[----:B------:R-:W-:Y:S04]  /*11330*/  BSSY B1, `(.L_x_425) ;  /* 0x00000c5000017945 */ /* 0x000fe80003800000 */
[----:B------:R-:W-:Y:S05]  /*11340*/  @P2 BRA `(.L_x_426) ;  /* 0x0000000c000c2947 */ /* 0x000fea0003800000 */
[----:B-1----:R-:W2:Y:S04]  /*11350*/  LDL R8, [R1+0x20] ;  /* 0x0000200001087983 */ /* 0x002ea80000100800 */
[----:B------:R-:W3:Y:S01]  /*11360*/  LDL R61, [R1+0x44] ;  /* 0x00004400013d7983 */ /* 0x000ee20000100800 */
[----:B------:R-:W-:Y:S01]  /*11370*/  LEA.HI R4, R21, R20, RZ, 0x1c ;  /* 0x0000001415047211 */ /* 0x000fe200078fe0ff */
[----:B------:R-:W-:Y:S01]  /*11380*/  IMAD.SHL.U32 R5, R234, 0x80, RZ ;  /* 0x00000080ea057824 */ /* 0x000fe200078e00ff */
[----:B------:R-:W-:Y:S02]  /*11390*/  F2FP.F16.E4M3.UNPACK_B R43, R0.H1 ;  /* 0x00000000ff2b723e */ /* 0x000fe400030006ff */
[----:B------:R-:W-:Y:S02]  /*113a0*/  SHF.R.S32.HI R7, RZ, 0x1f, R4 ;  /* 0x0000001fff077819 */ /* 0x000fe40000011404 */
[----:B------:R-:W-:Y:S01]  /*113b0*/  LOP3.LUT R6, R5, 0x380, RZ, 0xc0, !PT ;  /* 0x0000038005067812 */ /* 0x000fe200078ec0ff */
[----:B------:R-:W-:Y:S01]  /*113c0*/  IMAD.SHL.U32 R5, R4, 0x10, RZ ;  /* 0x0000001004057824 */ /* 0x000fe200078e00ff */
[----:B------:R-:W-:Y:S01]  /*113d0*/  LEA.HI R7, R7, R4, RZ, 0x3 ;  /* 0x0000000407077211 */ /* 0x000fe200078f18ff */
[--C-:B0-----:R-:W-:Y:S01]  /*113e0*/  HADD2.F32 R41, -RZ, R43.reuse.H0_H0 ;  /* 0x2000002bff297230 */ /* 0x101fe20000004100 */
[-C--:B------:R-:W-:Y:S01]  /*113f0*/  F2FP.F16.E4M3.UNPACK_B R44, R12.reuse.H1 ;  /* 0x0000000cff2c723e */ /* 0x080fe200030006ff */
[----:B------:R-:W-:Y:S01]  /*11400*/  HADD2.F32 R43, -RZ, R43.H1_H1 ;  /* 0x3000002bff2b7230 */ /* 0x000fe20000004100 */
[----:B------:R-:W-:Y:S01]  /*11410*/  LOP3.LUT R4, R6, 0x70, R5, 0xf8, !PT ;  /* 0x0000007006047812 */ /* 0x000fe200078ef805 */
[----:B------:R-:W-:Y:S01]  /*11420*/  IMAD.SHL.U32 R7, R7, 0x800, RZ ;  /* 0x0000080007077824 */ /* 0x000fe200078e00ff */
[----:B------:R-:W-:Y:S01]  /*11430*/  SHF.R.U32.HI R5, RZ, 0x3, R6 ;  /* 0x00000003ff057819 */ /* 0x000fe20000011606 */
[--C-:B------:R-:W-:Y:S01]  /*11440*/  HADD2.F32 R45, -RZ, R44.reuse.H0_H0 ;  /* 0x2000002cff2d7230 */ /* 0x100fe20000004100 */
[----:B------:R-:W-:Y:S01]  /*11450*/  F2FP.F16.E4M3.UNPACK_B R49, R12 ;  /* 0x0000000cff31723e */ /* 0x000fe200020006ff */
[----:B------:R-:W-:Y:S01]  /*11460*/  HADD2.F32 R47, -RZ, R44.H1_H1 ;  /* 0x3000002cff2f7230 */ /* 0x000fe20000004100 */
[----:B------:R-:W-:-:S02]  /*11470*/  LOP3.LUT R4, R4, R5, RZ, 0x3c, !PT ;  /* 0x0000000504047212 */ /* 0x000fc400078e3cff */
[----:B------:R-:W-:Y:S01]  /*11480*/  LOP3.LUT R7, R7, 0xffffc000, RZ, 0xc0, !PT ;  /* 0xffffc00007077812 */ /* 0x000fe200078ec0ff */
[--C-:B------:R-:W-:Y:S01]  /*11490*/  HADD2.F32 R50, -RZ, R49.reuse.H0_H0 ;  /* 0x20000031ff327230 */ /* 0x100fe20000004100 */
[----:B------:R-:W-:Y:S01]  /*114a0*/  F2FP.F16.E4M3.UNPACK_B R53, R13 ;  /* 0x0000000dff35723e */ /* 0x000fe200020006ff */
[----:B------:R-:W-:-:S04]  /*114b0*/  HADD2.F32 R49, -RZ, R49.H1_H1 ;  /* 0x30000031ff317230 */ /* 0x000fc80000004100 */
[----:B------:R-:W-:Y:S01]  /*114c0*/  HADD2.F32 R54, -RZ, R53.H0_H0 ;  /* 0x20000035ff367230 */ /* 0x000fe20000004100 */
[----:B--2---:R-:W-:-:S04]  /*114d0*/  IADD3 R8, R4, R7, R8 ;  /* 0x0000000704087210 */ /* 0x004fc80007ffe008 */
[----:B------:R-:W-:Y:S01]  /*114e0*/  IADD3 R24, R19, R8, RZ ;  /* 0x0000000813187210 */ /* 0x000fe20007ffe0ff */
[----:B---3--:R-:W0:Y:S04]  /*114f0*/  LDS.128 R4, [R61+0x20400] ;  /* 0x020400003d047984 */ /* 0x008e280000000c00 */
[----:B------:R-:W1:Y:S01]  /*11500*/  LDS.128 R8, [R24+0x20400] ;  /* 0x0204000018087984 */ /* 0x000e620000000c00 */
[-C--:B0-----:R-:W-:Y:S02]  /*11510*/  F2FP.F16.E4M3.UNPACK_B R25, R4.reuse ;  /* 0x00000004ff19723e */ /* 0x081fe400020006ff */
[----:B------:R-:W-:Y:S02]  /*11520*/  F2FP.F16.E4M3.UNPACK_B R4, R4.H1 ;  /* 0x00000004ff04723e */ /* 0x000fe400030006ff */
[----:B-1----:R-:W-:-:S02]  /*11530*/  F2FP.F16.E4M3.UNPACK_B R33, R8.H1 ;  /* 0x00000008ff21723e */ /* 0x002fc400030006ff */
[-C--:B------:R-:W-:Y:S02]  /*11540*/  F2FP.F16.E4M3.UNPACK_B R26, R5.reuse ;  /* 0x00000005ff1a723e */ /* 0x080fe400020006ff */
[----:B------:R-:W-:Y:S01]  /*11550*/  F2FP.F16.E4M3.UNPACK_B R27, R5.H1 ;  /* 0x00000005ff1b723e */ /* 0x000fe200030006ff */
[--C-:B------:R-:W-:Y:S01]  /*11560*/  HADD2.F32 R34, -RZ, R33.reuse.H0_H0 ;  /* 0x20000021ff227230 */ /* 0x100fe20000004100 */
[----:B------:R-:W-:Y:S01]  /*11570*/  F2FP.F16.E4M3.UNPACK_B R8, R8 ;  /* 0x00000008ff08723e */ /* 0x000fe200020006ff */
[----:B------:R-:W-:Y:S01]  /*11580*/  HADD2.F32 R5, -RZ, R4.H0_H0 ;  /* 0x20000004ff057230 */ /* 0x000fe20000004100 */
[-C--:B------:R-:W-:Y:S01]  /*11590*/  F2FP.F16.E4M3.UNPACK_B R35, R9.reuse ;  /* 0x00000009ff23723e */ /* 0x080fe200020006ff */
[----:B------:R-:W-:Y:S02]  /*115a0*/  HADD2.F32 R33, -RZ, R33.H1_H1 ;  /* 0x30000021ff217230 */ /* 0x000fe40000004100 */
[-C--:B------:R-:W-:Y:S01]  /*115b0*/  FMUL.FTZ R42, R41, R34.reuse ;  /* 0x00000022292a7220 */ /* 0x080fe20000410000 */
[----:B------:R-:W-:Y:S01]  /*115c0*/  FMUL.FTZ R40, R45, R34 ;  /* 0x000000222d287220 */ /* 0x000fe20000410000 */
[----:B------:R-:W-:Y:S01]  /*115d0*/  F2FP.F16.E4M3.UNPACK_B R37, R9.H1 ;  /* 0x00000009ff25723e */ /* 0x000fe200030006ff */
[----:B------:R-:W-:-:S02]  /*115e0*/  HADD2.F32 R9, -RZ, R8.H0_H0 ;  /* 0x20000008ff097230 */ /* 0x000fc40000004100 */
[-C--:B------:R-:W-:Y:S01]  /*115f0*/  FFMA.FTZ R42, R45, R5.reuse, R42 ;  /* 0x000000052d2a7223 */ /* 0x080fe2000001002a */
[----:B------:R-:W-:Y:S01]  /*11600*/  F2FP.F16.E4M3.UNPACK_B R45, R0 ;  /* 0x00000000ff2d723e */ /* 0x000fe200020006ff */
[----:B------:R-:W-:Y:S01]  /*11610*/  FFMA.FTZ R41, R41, R5, -R40 ;  /* 0x0000000529297223 */ /* 0x000fe20000010828 */
[----:B------:R-:W-:Y:S02]  /*11620*/  HADD2.F32 R5, -RZ, R4.H1_H1 ;  /* 0x30000004ff057230 */ /* 0x000fe40000004100 */
[-C--:B------:R-:W-:Y:S01]  /*11630*/  FMUL.FTZ R40, R47, R33.reuse ;  /* 0x000000212f287220 */ /* 0x080fe20000410000 */
[----:B------:R-:W-:Y:S01]  /*11640*/  FMUL.FTZ R46, R43, R33 ;  /* 0x000000212b2e7220 */ /* 0x000fe20000410000 */
[----:B------:R-:W-:Y:S02]  /*11650*/  HADD2.F32 R48, -RZ, R45.H0_H0 ;  /* 0x2000002dff307230 */ /* 0x000fe40000004100 */
[----:B------:R-:W-:Y:S01]  /*11660*/  FMUL.FTZ R33, R50, R9 ;  /* 0x0000000932217220 */ /* 0x000fe20000410000 */
[----:B------:R-:W-:-:S02]  /*11670*/  HADD2.F32 R4, -RZ, R25.H0_H0 ;  /* 0x20000019ff047230 */ /* 0x000fc40000004100 */
[-C--:B------:R-:W-:Y:S01]  /*11680*/  FFMA.FTZ R44, R43, R5.reuse, -R40 ;  /* 0x000000052b2c7223 */ /* 0x080fe20000010828 */
[----:B------:R-:W-:Y:S01]  /*11690*/  FFMA.FTZ R43, R47, R5, R46 ;  /* 0x000000052f2b7223 */ /* 0x000fe2000001002e */
[C---:B------:R-:W-:Y:S01]  /*116a0*/  FMUL.FTZ R9, R48.reuse, R9 ;  /* 0x0000000930097220 */ /* 0x040fe20000410000 */
[----:B------:R-:W-:Y:S01]  /*116b0*/  F2FP.F16.E4M3.UNPACK_B R46, R36.H1 ;  /* 0x00000024ff2e723e */ /* 0x000fe200030006ff */
[----:B------:R-:W-:Y:S02]  /*116c0*/  HADD2.F32 R8, -RZ, R8.H1_H1 ;  /* 0x30000008ff087230 */ /* 0x000fe40000004100 */
[-C--:B------:R-:W-:Y:S01]  /*116d0*/  FFMA.FTZ R33, R48, R4.reuse, -R33 ;  /* 0x0000000430217223 */ /* 0x080fe20000010821 */
[----:B------:R-:W-:Y:S01]  /*116e0*/  FFMA.FTZ R9, R50, R4, R9 ;  /* 0x0000000432097223 */ /* 0x000fe20000010009 */
[----:B------:R-:W-:Y:S01]  /*116f0*/  F2FP.F16.E4M3.UNPACK_B R50, R13.H1 ;  /* 0x0000000dff32723e */ /* 0x000fe200030006ff */
[----:B------:R-:W-:Y:S02]  /*11700*/  HADD2.F32 R47, -RZ, R45.H1_H1 ;  /* 0x3000002dff2f7230 */ /* 0x000fe40000004100 */
[----:B------:R-:W-:Y:S01]  /*11710*/  FMUL.FTZ R40, R49, R8 ;  /* 0x0000000831287220 */ /* 0x000fe20000410000 */
[----:B------:R-:W-:Y:S01]  /*11720*/  HADD2.F32 R5, -RZ, R37.H0_H0 ;  /* 0x20000025ff057230 */ /* 0x000fe20000004100 */
[----:B------:R-:W-:Y:S01]  /*11730*/  F2FP.F16.E4M3.UNPACK_B R39, R10 ;  /* 0x0000000aff27723e */ /* 0x000fe200020006ff */
[----:B------:R-:W-:-:S02]  /*11740*/  HADD2.F32 R52, -RZ, R50.H0_H0 ;  /* 0x20000032ff347230 */ /* 0x000fc40000004100 */
[----:B------:R-:W-:Y:S01]  /*11750*/  FMUL.FTZ R8, R47, R8 ;  /* 0x000000082f087220 */ /* 0x000fe20000410000 */
[----:B------:R-:W-:Y:S01]  /*11760*/  HADD2.F32 R25, -RZ, R25.H1_H1 ;  /* 0x30000019ff197230 */ /* 0x000fe20000004100 */
[----:B------:R-:W-:Y:S01]  /*11770*/  F2FP.F16.E4M3.UNPACK_B R10, R10.H1 ;  /* 0x0000000aff0a723e */ /* 0x000fe200030006ff */
[--C-:B------:R-:W-:Y:S02]  /*11780*/  HADD2.F32 R48, -RZ, R46.reuse.H0_H0 ;  /* 0x2000002eff307230 */ /* 0x100fe40000004100 */
[----:B------:R-:W-:Y:S01]  /*11790*/  FMUL.FTZ R45, R52, R5 ;  /* 0x00000005342d7220 */ /* 0x000fe20000410000 */
[----:B------:R-:W-:Y:S02]  /*117a0*/  HADD2.F32 R4, -RZ, R27.H0_H0 ;  /* 0x2000001bff047230 */ /* 0x000fe40000004100 */
[----:B------:R-:W-:Y:S01]  /*117b0*/  FFMA.FTZ R8, R49, R25, R8 ;  /* 0x0000001931087223 */ /* 0x000fe20000010008 */
[----:B------:R-:W-:Y:S01]  /*117c0*/  F2FP.F16.E4M3.UNPACK_B R49, R36 ;  /* 0x00000024ff31723e */ /* 0x000fe200020006ff */
[----:B------:R-:W-:Y:S01]  /*117d0*/  FMUL.FTZ R5, R48, R5 ;  /* 0x0000000530057220 */ /* 0x000fe20000410000 */
[----:B------:R-:W-:-:S02]  /*117e0*/  HADD2.F32 R51, -RZ, R46.H1_H1 ;  /* 0x3000002eff337230 */ /* 0x000fc40000004100 */
[----:B------:R-:W-:Y:S01]  /*117f0*/  FFMA.FTZ R40, R47, R25, -R40 ;  /* 0x000000192f287223 */ /* 0x000fe20000010828 */
[----:B------:R-:W-:Y:S02]  /*11800*/  HADD2.F32 R37, -RZ, R37.H1_H1 ;  /* 0x30000025ff257230 */ /* 0x000fe40000004100 */
[-C--:B------:R-:W-:Y:S01]  /*11810*/  FFMA.FTZ R47, R52, R4.reuse, R5 ;  /* 0x00000004342f7223 */ /* 0x080fe20000010005 */
[----:B------:R-:W-:Y:S02]  /*11820*/  HADD2.F32 R55, -RZ, R50.H1_H1 ;  /* 0x30000032ff377230 */ /* 0x000fe40000004100 */
[----:B------:R-:W-:Y:S01]  /*11830*/  FFMA.FTZ R45, R48, R4, -R45 ;  /* 0x00000004302d7223 */ /* 0x000fe2000001082d */
[----:B------:R-:W-:Y:S02]  /*11840*/  HADD2.F32 R5, -RZ, R35.H0_H0 ;  /* 0x20000023ff057230 */ /* 0x000fe40000004100 */
[----:B------:R-:W-:Y:S01]  /*11850*/  FMUL.FTZ R50, R51, R37 ;  /* 0x0000002533327220 */ /* 0x000fe20000410000 */
[----:B------:R-:W-:-:S02]  /*11860*/  HADD2.F32 R27, -RZ, R27.H1_H1 ;  /* 0x3000001bff1b7230 */ /* 0x000fc40000004100 */
[C---:B------:R-:W-:Y:S01]  /*11870*/  FMUL.FTZ R46, R55.reuse, R37 ;  /* 0x00000025372e7220 */ /* 0x040fe20000410000 */
[----:B------:R-:W-:Y:S02]  /*11880*/  HADD2.F32 R52, -RZ, R49.H0_H0 ;  /* 0x20000031ff347230 */ /* 0x000fe40000004100 */
[----:B------:R-:W-:Y:S01]  /*11890*/  FMUL.FTZ R25, R54, R5 ;  /* 0x0000000536197220 */ /* 0x000fe20000410000 */
[----:B------:R-:W-:Y:S02]  /*118a0*/  HADD2.F32 R4, -RZ, R26.H0_H0 ;  /* 0x2000001aff047230 */ /* 0x000fe40000004100 */
[----:B------:R-:W-:Y:S01]  /*118b0*/  FFMA.FTZ R50, R55, R27, R50 ;  /* 0x0000001b37327223 */ /* 0x000fe20000010032 */
[----:B------:R-:W-:Y:S01]  /*118c0*/  F2FP.F16.E4M3.UNPACK_B R55, R14.H1 ;  /* 0x0000000eff37723e */ /* 0x000fe200030006ff */
[----:B------:R-:W-:Y:S01]  /*118d0*/  FMUL.FTZ R5, R52, R5 ;  /* 0x0000000534057220 */ /* 0x000fe20000410000 */
[----:B------:R-:W-:Y:S01]  /*118e0*/  FFMA.FTZ R48, R51, R27, -R46 ;  /* 0x0000001b33307223 */ /* 0x000fe2000001082e */
[----:B------:R-:W-:Y:S01]  /*118f0*/  F2FP.F16.E4M3.UNPACK_B R28, R6 ;  /* 0x00000006ff1c723e */ /* 0x000fe200020006ff */
[----:B------:R-:W-:-:S02]  /*11900*/  HADD2.F32 R35, -RZ, R35.H1_H1 ;  /* 0x30000023ff237230 */ /* 0x000fc40000004100 */
[----:B------:R-:W-:Y:S01]  /*11910*/  FFMA.FTZ R27, R54, R4, R5 ;  /* 0x00000004361b7223 */ /* 0x000fe20000010005 */
[----:B------:R-:W-:Y:S01]  /*11920*/  F2FP.F16.E4M3.UNPACK_B R6, R6.H1 ;  /* 0x00000006ff06723e */ /* 0x000fe200030006ff */
[----:B------:R-:W-:Y:S01]  /*11930*/  HADD2.F32 R54, -RZ, R53.H1_H1 ;  /* 0x30000035ff367230 */ /* 0x000fe20000004100 */
[----:B------:R-:W-:Y:S01]  /*11940*/  F2FP.F16.E4M3.UNPACK_B R51, R3.H1 ;  /* 0x00000003ff33723e */ /* 0x000fe200030006ff */
[----:B------:R-:W-:Y:S02]  /*11950*/  HADD2.F32 R46, -RZ, R49.H1_H1 ;  /* 0x30000031ff2e7230 */ /* 0x000fe40000004100 */
[----:B------:R-:W-:Y:S01]  /*11960*/  FFMA.FTZ R25, R52, R4, -R25 ;  /* 0x0000000434197223 */ /* 0x000fe20000010819 */
[----:B------:R-:W-:Y:S02]  /*11970*/  HADD2.F32 R56, -RZ, R55.H0_H0 ;  /* 0x20000037ff387230 */ /* 0x000fe40000004100 */
[----:B------:R-:W-:Y:S01]  /*11980*/  FMUL.FTZ R37, R54, R35 ;  /* 0x0000002336257220 */ /* 0x000fe20000410000 */
[----:B------:R-:W-:-:S02]  /*11990*/  HADD2.F32 R5, -RZ, R10.H0_H0 ;  /* 0x2000000aff057230 */ /* 0x000fc40000004100 */
[----:B------:R-:W-:Y:S01]  /*119a0*/  FMUL.FTZ R35, R46, R35 ;  /* 0x000000232e237220 */ /* 0x000fe20000410000 */
[----:B------:R-:W-:Y:S01]  /*119b0*/  HADD2.F32 R26, -RZ, R26.H1_H1 ;  /* 0x3000001aff1a7230 */ /* 0x000fe20000004100 */
[----:B------:R-:W-:Y:S01]  /*119c0*/  F2FP.F16.E4M3.UNPACK_B R53, R3 ;  /* 0x00000003ff35723e */ /* 0x000fe200020006ff */
[----:B------:R-:W-:Y:S02]  /*119d0*/  HADD2.F32 R52, -RZ, R51.H0_H0 ;  /* 0x20000033ff347230 */ /* 0x000fe40000004100 */
[-C--:B------:R-:W-:Y:S01]  /*119e0*/  FMUL.FTZ R49, R56, R5.reuse ;  /* 0x0000000538317220 */ /* 0x080fe20000410000 */
[----:B------:R-:W-:Y:S02]  /*119f0*/  HADD2.F32 R4, -RZ, R6.H0_H0 ;  /* 0x20000006ff047230 */ /* 0x000fe40000004100 */
[-C--:B------:R-:W-:Y:S01]  /*11a00*/  FFMA.FTZ R46, R46, R26.reuse, -R37 ;  /* 0x0000001a2e2e7223 */ /* 0x080fe20000010825 */
[----:B------:R-:W-:Y:S01]  /*11a10*/  FFMA.FTZ R26, R54, R26, R35 ;  /* 0x0000001a361a7223 */ /* 0x000fe20000010023 */
[----:B------:R-:W-:Y:S01]  /*11a20*/  FMUL.FTZ R5, R52, R5 ;  /* 0x0000000534057220 */ /* 0x000fe20000410000 */
[----:B------:R-:W-:-:S02]  /*11a30*/  HADD2.F32 R54, -RZ, R55.H1_H1 ;  /* 0x30000037ff367230 */ /* 0x000fc40000004100 */
[----:B------:R-:W-:Y:S01]  /*11a40*/  FFMA.FTZ R49, R52, R4, -R49 ;  /* 0x0000000434317223 */ /* 0x000fe20000010831 */
[----:B------:R-:W-:Y:S01]  /*11a50*/  HADD2.F32 R10, -RZ, R10.H1_H1 ;  /* 0x3000000aff0a7230 */ /* 0x000fe20000004100 */
[----:B------:R-:W-:Y:S01]  /*11a60*/  F2FP.F16.E4M3.UNPACK_B R55, R14 ;  /* 0x0000000eff37723e */ /* 0x000fe200020006ff */
[----:B------:R-:W-:Y:S02]  /*11a70*/  HADD2.F32 R52, -RZ, R51.H1_H1 ;  /* 0x30000033ff347230 */ /* 0x000fe40000004100 */
[----:B------:R-:W-:Y:S01]  /*11a80*/  FFMA.FTZ R37, R56, R4, R5 ;  /* 0x0000000438257223 */ /* 0x000fe20000010005 */
[----:B------:R-:W-:Y:S02]  /*11a90*/  HADD2.F32 R6, -RZ, R6.H1_H1 ;  /* 0x30000006ff067230 */ /* 0x000fe40000004100 */
[-C--:B------:R-:W-:Y:S01]  /*11aa0*/  FMUL.FTZ R35, R54, R10.reuse ;  /* 0x0000000a36237220 */ /* 0x080fe20000410000 */
[----:B------:R-:W-:Y:S02]  /*11ab0*/  HADD2.F32 R5, -RZ, R39.H0_H0 ;  /* 0x20000027ff057230 */ /* 0x000fe40000004100 */
[----:B------:R-:W-:Y:S01]  /*11ac0*/  FMUL.FTZ R51, R52, R10 ;  /* 0x0000000a34337220 */ /* 0x000fe20000410000 */
[----:B------:R-:W-:-:S02]  /*11ad0*/  HADD2.F32 R10, -RZ, R55.H0_H0 ;  /* 0x20000037ff0a7230 */ /* 0x000fc40000004100 */
[-C--:B------:R-:W-:Y:S01]  /*11ae0*/  FFMA.FTZ R52, R52, R6.reuse, -R35 ;  /* 0x0000000634347223 */ /* 0x080fe20000010823 */
[----:B------:R-:W-:Y:S02]  /*11af0*/  HADD2.F32 R4, -RZ, R28.H0_H0 ;  /* 0x2000001cff047230 */ /* 0x000fe40000004100 */
[----:B------:R-:W-:Y:S01]  /*11b00*/  FFMA.FTZ R54, R54, R6, R51 ;  /* 0x0000000636367223 */ /* 0x000fe20000010033 */
[----:B------:R-:W-:Y:S02]  /*11b10*/  HADD2.F32 R6, -RZ, R53.H0_H0 ;  /* 0x20000035ff067230 */ /* 0x000fe40000004100 */
[----:B------:R-:W-:Y:S01]  /*11b20*/  FMUL.FTZ R35, R10, R5 ;  /* 0x000000050a237220 */ /* 0x000fe20000410000 */
[----:B------:R-:W-:Y:S01]  /*11b30*/  HADD2.F32 R58, -RZ, R55.H1_H1 ;  /* 0x30000037ff3a7230 */ /* 0x000fe20000004100 */
[----:B------:R-:W-:Y:S01]  /*11b40*/  F2FP.F16.E4M3.UNPACK_B R34, R11 ;  /* 0x0000000bff22723e */ /* 0x000fe200020006ff */
[----:B------:R-:W-:Y:S02]  /*11b50*/  HADD2.F32 R39, -RZ, R39.H1_H1 ;  /* 0x30000027ff277230 */ /* 0x000fe40000004100 */
[----:B------:R-:W-:Y:S01]  /*11b60*/  FMUL.FTZ R5, R6, R5 ;  /* 0x0000000506057220 */ /* 0x000fe20000410000 */
[----:B------:R-:W-:-:S02]  /*11b70*/  HADD2.F32 R56, -RZ, R53.H1_H1 ;  /* 0x30000035ff387230 */ /* 0x000fc40000004100 */
[-C--:B------:R-:W-:Y:S01]  /*11b80*/  FFMA.FTZ R6, R6, R4.reuse, -R35 ;  /* 0x0000000406067223 */ /* 0x080fe20000010823 */
[----:B------:R-:W-:Y:S01]  /*11b90*/  HADD2.F32 R28, -RZ, R28.H1_H1 ;  /* 0x3000001cff1c7230 */ /* 0x000fe20000004100 */
[----:B------:R-:W-:Y:S01]  /*11ba0*/  F2FP.F16.E4M3.UNPACK_B R11, R11.H1 ;  /* 0x0000000bff0b723e */ /* 0x000fe200030006ff */
[----:B------:R-:W-:Y:S01]  /*11bb0*/  FMUL.FTZ R35, R58, R39 ;  /* 0x000000273a237220 */ /* 0x000fe20000410000 */
[----:B------:R-:W-:Y:S01]  /*11bc0*/  F2FP.F16.E4M3.UNPACK_B R53, R15.H1 ;  /* 0x0000000fff35723e */ /* 0x000fe200030006ff */
[----:B------:R-:W-:Y:S01]  /*11bd0*/  FFMA.FTZ R10, R10, R4, R5 ;  /* 0x000000040a0a7223 */ /* 0x000fe20000010005 */
[----:B------:R-:W-:Y:S01]  /*11be0*/  F2FP.F16.E4M3.UNPACK_B R4, R38.H1 ;  /* 0x00000026ff04723e */ /* 0x000fe200030006ff */
[C---:B------:R-:W-:Y:S01]  /*11bf0*/  FMUL.FTZ R39, R56.reuse, R39 ;  /* 0x0000002738277220 */ /* 0x040fe20000410000 */
[-C--:B------:R-:W-:Y:S01]  /*11c00*/  F2FP.F16.E4M3.UNPACK_B R29, R7.reuse ;  /* 0x00000007ff1d723e */ /* 0x080fe200020006ff */
[----:B------:R-:W-:Y:S01]  /*11c10*/  FFMA.FTZ R35, R56, R28, -R35 ;  /* 0x0000001c38237223 */ /* 0x000fe20000010823 */
[----:B------:R-:W-:Y:S01]  /*11c20*/  F2FP.F16.E4M3.UNPACK_B R7, R7.H1 ;  /* 0x00000007ff07723e */ /* 0x000fe200030006ff */
[----:B------:R-:W-:-:S02]  /*11c30*/  HADD2.F32 R56, -RZ, R53.H0_H0 ;  /* 0x20000035ff387230 */ /* 0x000fc40000004100 */
[----:B------:R-:W-:Y:S01]  /*11c40*/  FFMA.FTZ R39, R58, R28, R39 ;  /* 0x0000001c3a277223 */ /* 0x000fe20000010027 */
[----:B------:R-:W-:Y:S01]  /*11c50*/  HADD2.F32 R5, -RZ, R11.H0_H0 ;  /* 0x2000000bff057230 */ /* 0x000fe20000004100 */
[----:B------:R-:W-:Y:S01]  /*11c60*/  F2FP.F16.E4M3.UNPACK_B R55, R38 ;  /* 0x00000026ff37723e */ /* 0x000fe200020006ff */
[--C-:B------:R-:W-:Y:S01]  /*11c70*/  HADD2.F32 R28, -RZ, R4.reuse.H0_H0 ;  /* 0x20000004ff1c7230 */ /* 0x100fe20000004100 */
[----:B------:R-:W-:Y:S01]  /*11c80*/  F2FP.SATFINITE.E4M3.F32.PACK_AB_MERGE_C R42, R43, R42, RZ ;  /* 0x0000002a2b2a723e */ /* 0x000fe200048070ff */
[----:B------:R-:W-:Y:S02]  /*11c90*/  HADD2.F32 R57, -RZ, R4.H1_H1 ;  /* 0x30000004ff397230 */ /* 0x000fe40000004100 */
[-C--:B------:R-:W-:Y:S01]  /*11ca0*/  FMUL.FTZ R51, R56, R5.reuse ;  /* 0x0000000538337220 */ /* 0x080fe20000410000 */
[----:B------:R-:W-:Y:S02]  /*11cb0*/  HADD2.F32 R4, -RZ, R7.H0_H0 ;  /* 0x20000007ff047230 */ /* 0x000fe40000004100 */
[----:B------:R-:W-:Y:S01]  /*11cc0*/  FMUL.FTZ R5, R28, R5 ;  /* 0x000000051c057220 */ /* 0x000fe20000410000 */
[----:B------:R-:W-:Y:S01]  /*11cd0*/  HADD2.F32 R59, -RZ, R53.H1_H1 ;  /* 0x30000035ff3b7230 */ /* 0x000fe20000004100 */
[----:B------:R-:W-:Y:S01]  /*11ce0*/  F2FP.SATFINITE.E4M3.F32.PACK_AB_MERGE_C R49, R52, R49, RZ ;  /* 0x000000313431723e */ /* 0x000fe200048070ff */
[----:B------:R-:W-:-:S02]  /*11cf0*/  HADD2.F32 R11, -RZ, R11.H1_H1 ;  /* 0x3000000bff0b7230 */ /* 0x000fc40000004100 */
[-C--:B------:R-:W-:Y:S01]  /*11d00*/  FFMA.FTZ R51, R28, R4.reuse, -R51 ;  /* 0x000000041c337223 */ /* 0x080fe20000010833 */
[----:B------:R-:W-:Y:S01]  /*11d10*/  FFMA.FTZ R53, R56, R4, R5 ;  /* 0x0000000438357223 */ /* 0x000fe20000010005 */
[----:B------:R-:W-:Y:S01]  /*11d20*/  HADD2.F32 R7, -RZ, R7.H1_H1 ;  /* 0x30000007ff077230 */ /* 0x000fe20000004100 */
[----:B------:R-:W-:Y:S01]  /*11d30*/  F2FP.F16.E4M3.UNPACK_B R4, R15 ;  /* 0x0000000fff04723e */ /* 0x000fe200020006ff */
[-C--:B------:R-:W-:Y:S01]  /*11d40*/  FMUL.FTZ R28, R59, R11.reuse ;  /* 0x0000000b3b1c7220 */ /* 0x080fe20000410000 */
[C---:B------:R-:W-:Y:S01]  /*11d50*/  FMUL.FTZ R58, R57.reuse, R11 ;  /* 0x0000000b393a7220 */ /* 0x040fe20000410000 */
[----:B------:R-:W-:Y:S01]  /*11d60*/  HADD2.F32 R5, -RZ, R34.H0_H0 ;  /* 0x20000022ff057230 */ /* 0x000fe20000004100 */
[----:B------:R-:W-:Y:S01]  /*11d70*/  F2FP.SATFINITE.E4M3.F32.PACK_AB_MERGE_C R47, R50, R47, RZ ;  /* 0x0000002f322f723e */ /* 0x000fe200048070ff */
[-C--:B------:R-:W-:Y:S01]  /*11d80*/  FFMA.FTZ R56, R57, R7.reuse, -R28 ;  /* 0x0000000739387223 */ /* 0x080fe2000001081c */
[--C-:B------:R-:W-:Y:S02]  /*11d90*/  HADD2.F32 R62, -RZ, R4.reuse.H0_H0 ;  /* 0x20000004ff3e7230 */ /* 0x100fe40000004100 */
[----:B------:R-:W-:Y:S01]  /*11da0*/  FFMA.FTZ R58, R59, R7, R58 ;  /* 0x000000073b3a7223 */ /* 0x000fe2000001003a */
[----:B------:R-:W-:Y:S01]  /*11db0*/  HADD2.F32 R60, -RZ, R55.H0_H0 ;  /* 0x20000037ff3c7230 */ /* 0x000fe20000004100 */
[----:B------:R-:W-:Y:S01]  /*11dc0*/  F2FP.SATFINITE.E4M3.F32.PACK_AB_MERGE_C R37, R54, R37, RZ ;  /* 0x000000253625723e */ /* 0x000fe200048070ff */
[----:B------:R-:W-:-:S02]  /*11dd0*/  HADD2.F32 R57, -RZ, R4.H1_H1 ;  /* 0x30000004ff397230 */ /* 0x000fc40000004100 */
[-C--:B------:R-:W-:Y:S01]  /*11de0*/  FMUL.FTZ R7, R62, R5.reuse ;  /* 0x000000053e077220 */ /* 0x080fe20000410000 */
[----:B------:R-:W-:Y:S02]  /*11df0*/  HADD2.F32 R34, -RZ, R34.H1_H1 ;  /* 0x30000022ff227230 */ /* 0x000fe40000004100 */
[----:B------:R-:W-:Y:S01]  /*11e00*/  FMUL.FTZ R5, R60, R5 ;  /* 0x000000053c057220 */ /* 0x000fe20000410000 */
[----:B------:R-:W-:Y:S01]  /*11e10*/  HADD2.F32 R55, -RZ, R55.H1_H1 ;  /* 0x30000037ff377230 */ /* 0x000fe20000004100 */
[----:B------:R-:W-:Y:S01]  /*11e20*/  F2FP.SATFINITE.E4M3.F32.PACK_AB_MERGE_C R51, R56, R51, RZ ;  /* 0x000000333833723e */ /* 0x000fe200048070ff */
[--C-:B------:R-:W-:Y:S02]  /*11e30*/  HADD2.F32 R4, -RZ, R29.reuse.H0_H0 ;  /* 0x2000001dff047230 */ /* 0x100fe40000004100 */
[-C--:B------:R-:W-:Y:S01]  /*11e40*/  FMUL.FTZ R28, R57, R34.reuse ;  /* 0x00000022391c7220 */ /* 0x080fe20000410000 */
[----:B------:R-:W-:Y:S02]  /*11e50*/  HADD2.F32 R29, -RZ, R29.H1_H1 ;  /* 0x3000001dff1d7230 */ /* 0x000fe40000004100 */
[C---:B------:R-:W-:Y:S01]  /*11e60*/  FMUL.FTZ R34, R55.reuse, R34 ;  /* 0x0000002237227220 */ /* 0x040fe20000410000 */
[----:B------:R-:W-:Y:S01]  /*11e70*/  F2FP.SATFINITE.E4M3.F32.PACK_AB_MERGE_C R53, R58, R53, RZ ;  /* 0x000000353a35723e */ /* 0x000fe200048070ff */
[-C--:B------:R-:W-:Y:S01]  /*11e80*/  FFMA.FTZ R7, R60, R4.reuse, -R7 ;  /* 0x000000043c077223 */ /* 0x080fe20000010807 */
[----:B------:R-:W-:Y:S01]  /*11e90*/  FFMA.FTZ R11, R62, R4, R5 ;  /* 0x000000043e0b7223 */ /* 0x000fe20000010005 */
[-C--:B------:R-:W-:Y:S01]  /*11ea0*/  FFMA.FTZ R28, R55, R29.reuse, -R28 ;  /* 0x0000001d371c7223 */ /* 0x080fe2000001081c */
[----:B------:R-:W-:Y:S01]  /*11eb0*/  FFMA.FTZ R34, R57, R29, R34 ;  /* 0x0000001d39227223 */ /* 0x000fe20000010022 */
[----:B------:R-:W-:-:S02]  /*11ec0*/  F2FP.SATFINITE.E4M3.F32.PACK_AB_MERGE_C R4, R44, R41, RZ ;  /* 0x000000292c04723e */ /* 0x000fc400048070ff */
[----:B------:R-:W-:Y:S02]  /*11ed0*/  F2FP.SATFINITE.E4M3.F32.PACK_AB_MERGE_C R5, R48, R45, RZ ;  /* 0x0000002d3005723e */ /* 0x000fe400048070ff */
[----:B------:R-:W-:Y:S02]  /*11ee0*/  F2FP.SATFINITE.E4M3.F32.PACK_AB_MERGE_C R4, R40, R33, R4 ;  /* 0x000000212804723e */ /* 0x000fe40004807004 */
[----:B------:R-:W-:Y:S02]  /*11ef0*/  F2FP.SATFINITE.E4M3.F32.PACK_AB_MERGE_C R8, R8, R9, R42 ;  /* 0x000000090808723e */ /* 0x000fe4000480702a */
[----:B------:R-:W-:Y:S02]  /*11f00*/  F2FP.SATFINITE.E4M3.F32.PACK_AB_MERGE_C R5, R46, R25, R5 ;  /* 0x000000192e05723e */ /* 0x000fe40004807005 */
[----:B------:R-:W-:Y:S02]  /*11f10*/  F2FP.SATFINITE.E4M3.F32.PACK_AB_MERGE_C R6, R35, R6, R49 ;  /* 0x000000062306723e */ /* 0x000fe40004807031 */
[----:B------:R-:W-:-:S02]  /*11f20*/  F2FP.SATFINITE.E4M3.F32.PACK_AB_MERGE_C R7, R28, R7, R51 ;  /* 0x000000071c07723e */ /* 0x000fc40004807033 */
[----:B------:R-:W-:Y:S02]  /*11f30*/  F2FP.SATFINITE.E4M3.F32.PACK_AB_MERGE_C R9, R26, R27, R47 ;  /* 0x0000001b1a09723e */ /* 0x000fe4000480702f */
[----:B------:R-:W-:Y:S01]  /*11f40*/  F2FP.SATFINITE.E4M3.F32.PACK_AB_MERGE_C R10, R39, R10, R37 ;  /* 0x0000000a270a723e */ /* 0x000fe20004807025 */
[----:B------:R2:W-:Y:S01]  /*11f50*/  STS.128 [R61+0x20400], R4 ;  /* 0x020400043d007388 */ /* 0x0005e20000000c00 */
[----:B------:R-:W-:-:S05]  /*11f60*/  F2FP.SATFINITE.E4M3.F32.PACK_AB_MERGE_C R11, R34, R11, R53 ;  /* 0x0000000b220b723e */ /* 0x000fca0004807035 */
[----:B------:R2:W-:Y:S02]  /*11f70*/  STS.128 [R24+0x20400], R8 ;  /* 0x0204000818007388 */ /* 0x0005e40000000c00 */
.L_x_426:
[----:B------:R-:W-:Y:S05]  /*11f80*/  BSYNC B1 ;  /* 0x0000000000017941 */ /* 0x000fea0003800000 */
.L_x_425:
[----:B------:R-:W-:Y:S04]  /*11f90*/  BSSY B1, `(.L_x_427) ;  /* 0x00000c5000017945 */ /* 0x000fe80003800000 */
[----:B------:R-:W-:Y:S05]  /*11fa0*/  @P3 BRA `(.L_x_428) ;  /* 0x0000000c000c3947 */ /* 0x000fea0003800000 */
[----:B-12---:R-:W2:Y:S04]  /*11fb0*/  LDL R8, [R1+0x1c] ;  /* 0x00001c0001087983 */ /* 0x006ea80000100800 */
        /* <DEDUP_REMOVED lines=194> */
.L_x_428:
[----:B------:R-:W-:Y:S05]  /*12be0*/  BSYNC B1 ;  /* 0x0000000000017941 */ /* 0x000fea0003800000 */
.L_x_427:
[----:B------:R-:W-:Y:S05]  /*12bf0*/  @P0 BRA `(.L_x_414) ;  /* 0x0000000c000c0947 */ /* 0x000fea0003800000 */
[----:B-123--:R-:W2:Y:S04]  /*12c00*/  LDL R6, [R1+0x18] ;  /* 0x0000180001067983 */ /* 0x00eea80000100800 */
        /* <DEDUP_REMOVED lines=8> */
[--C-:B------:R-:W-:Y:S01]  /*12c90*/  HADD2.F32 R39, -RZ, R37.reuse.H0_H0 ;  /* 0x20000025ff277230 */ /* 0x100fe20000004100 */
[----:B------:R-:W-:Y:S01]  /*12ca0*/  F2FP.F16.E4M3.UNPACK_B R43, R12.H1 ;  /* 0x0000000cff2b723e */ /* 0x000fe200030006ff */
[----:B------:R-:W-:Y:S01]  /*12cb0*/  HADD2.F32 R46, -RZ, R37.H1_H1 ;  /* 0x30000025ff2e7230 */ /* 0x000fe20000004100 */
[----:B------:R-:W-:Y:S01]  /*12cc0*/  LOP3.LUT R4, R7, 0x70, R4, 0xf8, !PT ;  /* 0x0000007007047812 */ /* 0x000fe200078ef804 */
[----:B------:R-:W-:Y:S01]  /*12cd0*/  IMAD.SHL.U32 R5, R5, 0x800, RZ ;  /* 0x0000080005057824 */ /* 0x000fe200078e00ff */
[----:B------:R-:W-:Y:S01]  /*12ce0*/  SHF.R.U32.HI R7, RZ, 0x3, R7 ;  /* 0x00000003ff077819 */ /* 0x000fe20000011607 */
[--C-:B0-----:R-:W-:Y:S01]  /*12cf0*/  HADD2.F32 R41, -RZ, R43.reuse.H0_H0 ;  /* 0x2000002bff297230 */ /* 0x101fe20000004100 */
[----:B------:R-:W-:Y:S01]  /*12d00*/  F2FP.F16.E4M3.UNPACK_B R47, R13 ;  /* 0x0000000dff2f723e */ /* 0x000fe200020006ff */
[----:B------:R-:W-:Y:S01]  /*12d10*/  HADD2.F32 R50, -RZ, R43.H1_H1 ;  /* 0x3000002bff327230 */ /* 0x000fe20000004100 */
[----:B------:R-:W-:-:S02]  /*12d20*/  LOP3.LUT R4, R4, R7, RZ, 0x3c, !PT ;  /* 0x0000000704047212 */ /* 0x000fc400078e3cff */
[----:B------:R-:W-:-:S04]  /*12d30*/  LOP3.LUT R5, R5, 0xffffc000, RZ, 0xc0, !PT ;  /* 0xffffc00005057812 */ /* 0x000fc800078ec0ff */
        /* <DEDUP_REMOVED lines=9> */
[----:B------:R-:W-:Y:S01]  /*12dd0*/  HADD2.F32 R29, -RZ, R28.H0_H0 ;  /* 0x2000001cff1d7230 */ /* 0x000fe20000004100 */
[----:B------:R-:W-:Y:S01]  /*12de0*/  F2FP.F16.E4M3.UNPACK_B R4, R4 ;  /* 0x00000004ff04723e */ /* 0x000fe200020006ff */
[----:B------:R-:W-:Y:S01]  /*12df0*/  HADD2.F32 R9, -RZ, R8.H0_H0 ;  /* 0x20000008ff097230 */ /* 0x000fe20000004100 */
[----:B------:R-:W-:Y:S01]  /*12e00*/  F2FP.F16.E4M3.UNPACK_B R33, R5 ;  /* 0x00000005ff21723e */ /* 0x000fe200020006ff */
[----:B------:R-:W-:Y:S02]  /*12e10*/  HADD2.F32 R28, -RZ, R28.H1_H1 ;  /* 0x3000001cff1c7230 */ /* 0x000fe40000004100 */
[-C--:B------:R-:W-:Y:S01]  /*12e20*/  FMUL.FTZ R42, R39, R29.reuse ;  /* 0x0000001d272a7220 */ /* 0x080fe20000410000 */
[----:B------:R-:W-:Y:S01]  /*12e30*/  FMUL.FTZ R40, R41, R29 ;  /* 0x0000001d29287220 */ /* 0x000fe20000410000 */
[----:B------:R-:W-:Y:S01]  /*12e40*/  F2FP.F16.E4M3.UNPACK_B R34, R5.H1 ;  /* 0x00000005ff22723e */ /* 0x000fe200030006ff */
[----:B------:R-:W-:-:S02]  /*12e50*/  HADD2.F32 R8, -RZ, R8.H1_H1 ;  /* 0x30000008ff087230 */ /* 0x000fc40000004100 */
[-C--:B------:R-:W-:Y:S01]  /*12e60*/  FFMA.FTZ R42, R41, R9.reuse, R42 ;  /* 0x00000009292a7223 */ /* 0x080fe2000001002a */
[----:B------:R-:W-:Y:S01]  /*12e70*/  F2FP.F16.E4M3.UNPACK_B R41, R12 ;  /* 0x0000000cff29723e */ /* 0x000fe200020006ff */
[----:B------:R-:W-:Y:S01]  /*12e80*/  HADD2.F32 R5, -RZ, R4.H0_H0 ;  /* 0x20000004ff057230 */ /* 0x000fe20000004100 */
[----:B------:R-:W-:Y:S01]  /*12e90*/  F2FP.F16.E4M3.UNPACK_B R12, R0 ;  /* 0x00000000ff0c723e */ /* 0x000fe200020006ff */
[-C--:B------:R-:W-:Y:S01]  /*12ea0*/  FMUL.FTZ R37, R50, R28.reuse ;  /* 0x0000001c32257220 */ /* 0x080fe20000410000 */
[----:B------:R-:W-:Y:S01]  /*12eb0*/  FFMA.FTZ R40, R39, R9, -R40 ;  /* 0x0000000927287223 */ /* 0x000fe20000010828 */
[----:B------:R-:W-:Y:S02]  /*12ec0*/  HADD2.F32 R48, -RZ, R41.H0_H0 ;  /* 0x20000029ff307230 */ /* 0x000fe40000004100 */
[C---:B------:R-:W-:Y:S01]  /*12ed0*/  FMUL.FTZ R39, R46.reuse, R28 ;  /* 0x0000001c2e277220 */ /* 0x040fe20000410000 */
[----:B------:R-:W-:Y:S02]  /*12ee0*/  HADD2.F32 R44, -RZ, R12.H0_H0 ;  /* 0x2000000cff2c7230 */ /* 0x000fe40000004100 */
[----:B------:R-:W-:Y:S01]  /*12ef0*/  FFMA.FTZ R37, R46, R8, -R37 ;  /* 0x000000082e257223 */ /* 0x000fe20000010825 */
[----:B------:R-:W-:-:S02]  /*12f00*/  HADD2.F32 R0, -RZ, R21.H0_H0 ;  /* 0x20000015ff007230 */ /* 0x000fc40000004100 */
[----:B------:R-:W-:Y:S01]  /*12f10*/  FMUL.FTZ R9, R48, R5 ;  /* 0x0000000530097220 */ /* 0x000fe20000410000 */
[----:B------:R-:W-:Y:S01]  /*12f20*/  F2FP.F16.E4M3.UNPACK_B R46, R13.H1 ;  /* 0x0000000dff2e723e */ /* 0x000fe200030006ff */
[----:B------:R-:W-:Y:S01]  /*12f30*/  FMUL.FTZ R5, R44, R5 ;  /* 0x000000052c057220 */ /* 0x000fe20000410000 */
[----:B------:R-:W-:Y:S01]  /*12f40*/  F2FP.F16.E4M3.UNPACK_B R28, R36.H1 ;  /* 0x00000024ff1c723e */ /* 0x000fe200030006ff */
[----:B------:R-:W-:Y:S01]  /*12f50*/  FFMA.FTZ R39, R50, R8, R39 ;  /* 0x0000000832277223 */ /* 0x000fe20000010027 */
[-C--:B------:R-:W-:Y:S01]  /*12f60*/  FFMA.FTZ R9, R44, R0.reuse, -R9 ;  /* 0x000000002c097223 */ /* 0x080fe20000010809 */
[----:B------:R-:W-:Y:S01]  /*12f70*/  FFMA.FTZ R8, R48, R0, R5 ;  /* 0x0000000030087223 */ /* 0x000fe20000010005 */
[----:B------:R-:W-:Y:S01]  /*12f80*/  HADD2.F32 R45, -RZ, R41.H1_H1 ;  /* 0x30000029ff2d7230 */ /* 0x000fe20000004100 */
[-C--:B------:R-:W-:Y:S01]  /*12f90*/  F2FP.F16.E4M3.UNPACK_B R35, R6.reuse ;  /* 0x00000006ff23723e */ /* 0x080fe200020006ff */
[----:B------:R-:W-:Y:S01]  /*12fa0*/  HADD2.F32 R4, -RZ, R4.H1_H1 ;  /* 0x30000004ff047230 */ /* 0x000fe20000004100 */
[----:B------:R-:W-:Y:S01]  /*12fb0*/  F2FP.F16.E4M3.UNPACK_B R6, R6.H1 ;  /* 0x00000006ff06723e */ /* 0x000fe200030006ff */
[----:B------:R-:W-:Y:S01]  /*12fc0*/  HADD2.F32 R48, -RZ, R46.H0_H0 ;  /* 0x2000002eff307230 */ /* 0x000fe20000004100 */
[-C--:B------:R-:W-:Y:S01]  /*12fd0*/  F2FP.F16.E4M3.UNPACK_B R26, R10.reuse ;  /* 0x0000000aff1a723e */ /* 0x080fe200020006ff */
[----:B------:R-:W-:Y:S01]  /*12fe0*/  HADD2.F32 R5, -RZ, R34.H0_H0 ;  /* 0x20000022ff057230 */ /* 0x000fe20000004100 */
[----:B------:R-:W-:Y:S01]  /*12ff0*/  F2FP.F16.E4M3.UNPACK_B R10, R10.H1 ;  /* 0x0000000aff0a723e */ /* 0x000fe200030006ff */
[----:B------:R-:W-:-:S02]  /*13000*/  HADD2.F32 R43, -RZ, R12.H1_H1 ;  /* 0x3000000cff2b7230 */ /* 0x000fc40000004100 */
[-C--:B------:R-:W-:Y:S01]  /*13010*/  FMUL.FTZ R12, R45, R4.reuse ;  /* 0x000000042d0c7220 */ /* 0x080fe20000410000 */
[----:B------:R-:W-:Y:S02]  /*13020*/  HADD2.F32 R44, -RZ, R28.H0_H0 ;  /* 0x2000001cff2c7230 */ /* 0x000fe40000004100 */
[-C--:B------:R-:W-:Y:S01]  /*13030*/  FMUL.FTZ R41, R48, R5.reuse ;  /* 0x0000000530297220 */ /* 0x080fe20000410000 */
[----:B------:R-:W-:Y:S02]  /*13040*/  HADD2.F32 R21, -RZ, R21.H1_H1 ;  /* 0x30000015ff157230 */ /* 0x000fe40000004100 */
[----:B------:R-:W-:Y:S01]  /*13050*/  FMUL.FTZ R4, R43, R4 ;  /* 0x000000042b047220 */ /* 0x000fe20000410000 */
[----:B------:R-:W-:Y:S02]  /*13060*/  HADD2.F32 R0, -RZ, R25.H0_H0 ;  /* 0x20000019ff007230 */ /* 0x000fe40000004100 */
[----:B------:R-:W-:Y:S01]  /*13070*/  FMUL.FTZ R5, R44, R5 ;  /* 0x000000052c057220 */ /* 0x000fe20000410000 */
[----:B------:R-:W-:-:S02]  /*13080*/  HADD2.F32 R34, -RZ, R34.H1_H1 ;  /* 0x30000022ff227230 */ /* 0x000fc40000004100 */
[-C--:B------:R-:W-:Y:S01]  /*13090*/  FFMA.FTZ R12, R43, R21.reuse, -R12 ;  /* 0x000000152b0c7223 */ /* 0x080fe2000001080c */
[----:B------:R-:W-:Y:S01]  /*130a0*/  FFMA.FTZ R21, R45, R21, R4 ;  /* 0x000000152d157223 */ /* 0x000fe20000010004 */
[-C--:B------:R-:W-:Y:S01]  /*130b0*/  FFMA.FTZ R41, R44, R0.reuse, -R41 ;  /* 0x000000002c297223 */ /* 0x080fe20000010829 */
[----:B------:R-:W-:Y:S01]  /*130c0*/  FFMA.FTZ R43, R48, R0, R5 ;  /* 0x00000000302b7223 */ /* 0x000fe20000010005 */
[----:B------:R-:W-:Y:S01]  /*130d0*/  F2FP.F16.E4M3.UNPACK_B R44, R36 ;  /* 0x00000024ff2c723e */ /* 0x000fe200020006ff */
[----:B------:R-:W-:Y:S01]  /*130e0*/  HADD2.F32 R45, -RZ, R28.H1_H1 ;  /* 0x3000001cff2d7230 */ /* 0x000fe20000004100 */
[-C--:B------:R-:W-:Y:S01]  /*130f0*/  F2FP.F16.E4M3.UNPACK_B R29, R7.reuse ;  /* 0x00000007ff1d723e */ /* 0x080fe200020006ff */
[----:B------:R-:W-:Y:S01]  /*13100*/  HADD2.F32 R48, -RZ, R47.H0_H0 ;  /* 0x2000002fff307230 */ /* 0x000fe20000004100 */
[----:B------:R-:W-:Y:S01]  /*13110*/  F2FP.F16.E4M3.UNPACK_B R7, R7.H1 ;  /* 0x00000007ff07723e */ /* 0x000fe200030006ff */
[----:B------:R-:W-:Y:S02]  /*13120*/  HADD2.F32 R4, -RZ, R33.H0_H0 ;  /* 0x20000021ff047230 */ /* 0x000fe40000004100 */
[----:B------:R-:W-:Y:S01]  /*13130*/  FMUL.FTZ R36, R45, R34 ;  /* 0x000000222d247220 */ /* 0x000fe20000410000 */
[----:B------:R-:W-:Y:S01]  /*13140*/  HADD2.F32 R49, -RZ, R46.H1_H1 ;  /* 0x3000002eff317230 */ /* 0x000fe20000004100 */
[----:B------:R-:W-:Y:S01]  /*13150*/  F2FP.F16.E4M3.UNPACK_B R27, R11 ;  /* 0x0000000bff1b723e */ /* 0x000fe200020006ff */
[----:B------:R-:W-:-:S02]  /*13160*/  HADD2.F32 R25, -RZ, R25.H1_H1 ;  /* 0x30000019ff197230 */ /* 0x000fc40000004100 */
[----:B------:R-:W-:Y:S01]  /*13170*/  FMUL.FTZ R5, R48, R4 ;  /* 0x0000000430057220 */ /* 0x000fe20000410000 */
[----:B------:R-:W-:Y:S02]  /*13180*/  HADD2.F32 R46, -RZ, R44.H0_H0 ;  /* 0x2000002cff2e7230 */ /* 0x000fe40000004100 */
[C---:B------:R-:W-:Y:S01]  /*13190*/  FMUL.FTZ R28, R49.reuse, R34 ;  /* 0x00000022311c7220 */ /* 0x040fe20000410000 */
[----:B------:R-:W-:Y:S02]  /*131a0*/  HADD2.F32 R0, -RZ, R24.H0_H0 ;  /* 0x20000018ff007230 */ /* 0x000fe40000004100 */
[----:B------:R-:W-:Y:S01]  /*131b0*/  FFMA.FTZ R36, R49, R25, R36 ;  /* 0x0000001931247223 */ /* 0x000fe20000010024 */
[----:B------:R-:W-:Y:S01]  /*131c0*/  F2FP.F16.E4M3.UNPACK_B R49, R14.H1 ;  /* 0x0000000eff31723e */ /* 0x000fe200030006ff */
[C---:B------:R-:W-:Y:S01]  /*131d0*/  FMUL.FTZ R13, R46.reuse, R4 ;  /* 0x000000042e0d7220 */ /* 0x040fe20000410000 */
[----:B------:R-:W-:Y:S02]  /*131e0*/  HADD2.F32 R4, -RZ, R6.H0_H0 ;  /* 0x20000006ff047230 */ /* 0x000fe40000004100 */
[-C--:B------:R-:W-:Y:S01]  /*131f0*/  FFMA.FTZ R5, R46, R0.reuse, -R5 ;  /* 0x000000002e057223 */ /* 0x080fe20000010805 */
[----:B------:R-:W-:Y:S01]  /*13200*/  F2FP.F16.E4M3.UNPACK_B R46, R3.H1 ;  /* 0x00000003ff2e723e */ /* 0x000fe200030006ff */
[----:B------:R-:W-:Y:S01]  /*13210*/  FFMA.FTZ R13, R48, R0, R13 ;  /* 0x00000000300d7223 */ /* 0x000fe2000001000d */
[----:B------:R-:W-:-:S02]  /*13220*/  HADD2.F32 R52, -RZ, R49.H0_H0 ;  /* 0x20000031ff347230 */ /* 0x000fc40000004100 */
[----:B------:R-:W-:Y:S01]  /*13230*/  FFMA.FTZ R34, R45, R25, -R28 ;  /* 0x000000192d227223 */ /* 0x000fe2000001081c */
[----:B------:R-:W-:Y:S01]  /*13240*/  HADD2.F32 R50, -RZ, R47.H1_H1 ;  /* 0x3000002fff327230 */ /* 0x000fe20000004100 */
[----:B------:R-:W-:Y:S01]  /*13250*/  F2FP.F16.E4M3.UNPACK_B R11, R11.H1 ;  /* 0x0000000bff0b723e */ /* 0x000fe200030006ff */
[----:B------:R-:W-:Y:S02]  /*13260*/  HADD2.F32 R48, -RZ, R46.H0_H0 ;  /* 0x2000002eff307230 */ /* 0x000fe40000004100 */
[----:B------:R-:W-:Y:S01]  /*13270*/  FMUL.FTZ R45, R52, R4 ;  /* 0x00000004342d7220 */ /* 0x000fe20000410000 */
[----:B------:R-:W-:Y:S01]  /*13280*/  HADD2.F32 R33, -RZ, R33.H1_H1 ;  /* 0x30000021ff217230 */ /* 0x000fe20000004100 */
[----:B------:R-:W-:Y:S01]  /*13290*/  F2FP.SATFINITE.E4M3.F32.PACK_AB_MERGE_C R37, R37, R40, RZ ;  /* 0x000000282525723e */ /* 0x000fe200048070ff */
[----:B------:R-:W-:Y:S02]  /*132a0*/  HADD2.F32 R44, -RZ, R44.H1_H1 ;  /* 0x3000002cff2c7230 */ /* 0x000fe40000004100 */
[----:B------:R-:W-:Y:S01]  /*132b0*/  FMUL.FTZ R47, R48, R4 ;  /* 0x00000004302f7220 */ /* 0x000fe20000410000 */
[----:B------:R-:W-:-:S02]  /*132c0*/  HADD2.F32 R0, -RZ, R10.H0_H0 ;  /* 0x2000000aff007230 */ /* 0x000fc40000004100 */
[-C--:B------:R-:W-:Y:S01]  /*132d0*/  FMUL.FTZ R25, R50, R33.reuse ;  /* 0x0000002132197220 */ /* 0x080fe20000410000 */
[----:B------:R-:W-:Y:S02]  /*132e0*/  HADD2.F32 R24, -RZ, R24.H1_H1 ;  /* 0x30000018ff187230 */ /* 0x000fe40000004100 */
[----:B------:R-:W-:Y:S01]  /*132f0*/  FMUL.FTZ R33, R44, R33 ;  /* 0x000000212c217220 */ /* 0x000fe20000410000 */
[----:B------:R-:W-:Y:S02]  /*13300*/  HADD2.F32 R6, -RZ, R6.H1_H1 ;  /* 0x30000006ff067230 */ /* 0x000fe40000004100 */
[-C--:B------:R-:W-:Y:S01]  /*13310*/  FFMA.FTZ R45, R48, R0.reuse, -R45 ;  /* 0x00000000302d7223 */ /* 0x080fe2000001082d */
[----:B------:R-:W-:Y:S01]  /*13320*/  FFMA.FTZ R47, R52, R0, R47 ;  /* 0x00000000342f7223 */ /* 0x000fe2000001002f */
[----:B------:R-:W-:Y:S02]  /*13330*/  HADD2.F32 R46, -RZ, R46.H1_H1 ;  /* 0x3000002eff2e7230 */ /* 0x000fe40000004100 */
[----:B------:R-:W-:Y:S01]  /*13340*/  FFMA.FTZ R28, R44, R24, -R25 ;  /* 0x000000182c1c7223 */ /* 0x000fe20000010819 */
[----:B------:R-:W-:Y:S01]  /*13350*/  HADD2.F32 R0, -RZ, R49.H1_H1 ;  /* 0x30000031ff007230 */ /* 0x000fe20000004100 */
[----:B------:R-:W-:Y:S01]  /*13360*/  F2FP.F16.E4M3.UNPACK_B R48, R14 ;  /* 0x0000000eff30723e */ /* 0x000fe200020006ff */
[----:B------:R-:W-:Y:S01]  /*13370*/  FFMA.FTZ R24, R50, R24, R33 ;  /* 0x0000001832187223 */ /* 0x000fe20000010021 */
[----:B------:R-:W-:Y:S01]  /*13380*/  F2FP.F16.E4M3.UNPACK_B R44, R3 ;  /* 0x00000003ff2c723e */ /* 0x000fe200020006ff */
[----:B------:R-:W-:-:S02]  /*13390*/  HADD2.F32 R10, -RZ, R10.H1_H1 ;  /* 0x3000000aff0a7230 */ /* 0x000fc40000004100 */
[-C--:B------:R-:W-:Y:S01]  /*133a0*/  FMUL.FTZ R33, R46, R6.reuse ;  /* 0x000000062e217220 */ /* 0x080fe20000410000 */
[----:B------:R-:W-:Y:S01]  /*133b0*/  FMUL.FTZ R25, R0, R6 ;  /* 0x0000000600197220 */ /* 0x000fe20000410000 */
[----:B------:R-:W-:Y:S01]  /*133c0*/  HADD2.F32 R50, -RZ, R48.H0_H0 ;  /* 0x20000030ff327230 */ /* 0x000fe20000004100 */
[----:B------:R-:W-:Y:S01]  /*133d0*/  F2FP.SATFINITE.E4M3.F32.PACK_AB_MERGE_C R34, R34, R41, RZ ;  /* 0x000000292222723e */ /* 0x000fe200048070ff */
[----:B------:R-:W-:Y:S02]  /*133e0*/  HADD2.F32 R3, -RZ, R35.H0_H0 ;  /* 0x20000023ff037230 */ /* 0x000fe40000004100 */
[-C--:B------:R-:W-:Y:S01]  /*133f0*/  FFMA.FTZ R14, R0, R10.reuse, R33 ;  /* 0x0000000a000e7223 */ /* 0x080fe20000010021 */
[----:B------:R-:W-:Y:S02]  /*13400*/  HADD2.F32 R6, -RZ, R44.H0_H0 ;  /* 0x2000002cff067230 */ /* 0x000fe40000004100 */
[----:B------:R-:W-:Y:S01]  /*13410*/  FFMA.FTZ R4, R46, R10, -R25 ;  /* 0x0000000a2e047223 */ /* 0x000fe20000010819 */
[----:B------:R-:W-:-:S02]  /*13420*/  HADD2.F32 R0, -RZ, R26.H0_H0 ;  /* 0x2000001aff007230 */ /* 0x000fc40000004100 */
[-C--:B------:R-:W-:Y:S01]  /*13430*/  FMUL.FTZ R25, R50, R3.reuse ;  /* 0x0000000332197220 */ /* 0x080fe20000410000 */
[----:B------:R-:W-:Y:S02]  /*13440*/  HADD2.F32 R48, -RZ, R48.H1_H1 ;  /* 0x30000030ff307230 */ /* 0x000fe40000004100 */
[C---:B------:R-:W-:Y:S01]  /*13450*/  FMUL.FTZ R3, R6.reuse, R3 ;  /* 0x0000000306037220 */ /* 0x040fe20000410000 */
[----:B------:R-:W-:Y:S02]  /*13460*/  HADD2.F32 R35, -RZ, R35.H1_H1 ;  /* 0x30000023ff237230 */ /* 0x000fe40000004100 */
[-C--:B------:R-:W-:Y:S01]  /*13470*/  FFMA.FTZ R6, R6, R0.reuse, -R25 ;  /* 0x0000000006067223 */ /* 0x080fe20000010819 */
[----:B------:R-:W-:Y:S01]  /*13480*/  HADD2.F32 R44, -RZ, R44.H1_H1 ;  /* 0x3000002cff2c7230 */ /* 0x000fe20000004100 */
[----:B------:R-:W-:Y:S01]  /*13490*/  F2FP.F16.E4M3.UNPACK_B R46, R15.H1 ;  /* 0x0000000fff2e723e */ /* 0x000fe200030006ff */
[----:B------:R-:W-:Y:S02]  /*134a0*/  HADD2.F32 R26, -RZ, R26.H1_H1 ;  /* 0x3000001aff1a7230 */ /* 0x000fe40000004100 */
[-C--:B------:R-:W-:Y:S01]  /*134b0*/  FMUL.FTZ R25, R48, R35.reuse ;  /* 0x0000002330197220 */ /* 0x080fe20000410000 */
[----:B------:R-:W-:Y:S01]  /*134c0*/  FFMA.FTZ R10, R50, R0, R3 ;  /* 0x00000000320a7223 */ /* 0x000fe20000010003 */
[----:B------:R-:W-:Y:S01]  /*134d0*/  F2FP.F16.E4M3.UNPACK_B R0, R38.H1 ;  /* 0x00000026ff00723e */ /* 0x000fe200030006ff */
[C---:B------:R-:W-:Y:S01]  /*134e0*/  FMUL.FTZ R35, R44.reuse, R35 ;  /* 0x000000232c237220 */ /* 0x040fe20000410000 */
[----:B------:R-:W-:Y:S01]  /*134f0*/  FFMA.FTZ R25, R44, R26, -R25 ;  /* 0x0000001a2c197223 */ /* 0x000fe20000010819 */
[----:B------:R-:W-:Y:S01]  /*13500*/  HADD2.F32 R44, -RZ, R46.H0_H0 ;  /* 0x2000002eff2c7230 */ /* 0x000fe20000004100 */
[----:B------:R-:W-:Y:S01]  /*13510*/  F2FP.SATFINITE.E4M3.F32.PACK_AB_MERGE_C R45, R4, R45, RZ ;  /* 0x0000002d042d723e */ /* 0x000fe200048070ff */
[----:B------:R-:W-:-:S02]  /*13520*/  HADD2.F32 R3, -RZ, R7.H0_H0 ;  /* 0x20000007ff037230 */ /* 0x000fc40000004100 */
[----:B------:R-:W-:Y:S01]  /*13530*/  FFMA.FTZ R35, R48, R26, R35 ;  /* 0x0000001a30237223 */ /* 0x000fe20000010023 */
[--C-:B------:R-:W-:Y:S01]  /*13540*/  HADD2.F32 R26, -RZ, R0.reuse.H0_H0 ;  /* 0x20000000ff1a7230 */ /* 0x100fe20000004100 */
[----:B------:R-:W-:Y:S01]  /*13550*/  F2FP.F16.E4M3.UNPACK_B R48, R38 ;  /* 0x00000026ff30723e */ /* 0x000fe200020006ff */
        /* <DEDUP_REMOVED lines=8> */
[----:B------:R-:W-:Y:S02]  /*135e0*/  HADD2.F32 R11, -RZ, R11.H1_H1 ;  /* 0x3000000bff0b7230 */ /* 0x000fe40000004100 */
[----:B------:R-:W-:Y:S01]  /*135f0*/  FFMA.FTZ R44, R44, R0, R3 ;  /* 0x000000002c2c7223 */ /* 0x000fe20000010003 */
[----:B------:R-:W-:Y:S01]  /*13600*/  F2FP.F16.E4M3.UNPACK_B R0, R15 ;  /* 0x0000000fff00723e */ /* 0x000fe200020006ff */
[-C--:B------:R-:W-:Y:S01]  /*13610*/  FMUL.FTZ R26, R51, R7.reuse ;  /* 0x00000007331a7220 */ /* 0x080fe20000410000 */
[C---:B------:R-:W-:Y:S01]  /*13620*/  FMUL.FTZ R38, R49.reuse, R7 ;  /* 0x0000000731267220 */ /* 0x040fe20000410000 */
[--C-:B------:R-:W-:Y:S01]  /*13630*/  HADD2.F32 R50, -RZ, R48.reuse.H0_H0 ;  /* 0x20000030ff327230 */ /* 0x100fe20000004100 */
[----:B------:R-:W-:Y:S01]  /*13640*/  F2FP.SATFINITE.E4M3.F32.PACK_AB_MERGE_C R36, R36, R43, RZ ;  /* 0x0000002b2424723e */ /* 0x000fe200048070ff */
[----:B------:R-:W-:Y:S01]  /*13650*/  FFMA.FTZ R46, R49, R11, -R26 ;  /* 0x0000000b312e7223 */ /* 0x000fe2000001081a */
[----:B------:R-:W-:-:S02]  /*13660*/  HADD2.F32 R15, -RZ, R48.H1_H1 ;  /* 0x30000030ff0f7230 */ /* 0x000fc40000004100 */
[----:B------:R-:W-:Y:S01]  /*13670*/  FFMA.FTZ R11, R51, R11, R38 ;  /* 0x0000000b330b7223 */ /* 0x000fe20000010026 */
[--C-:B------:R-:W-:Y:S01]  /*13680*/  HADD2.F32 R3, -RZ, R29.reuse.H0_H0 ;  /* 0x2000001dff037230 */ /* 0x100fe20000004100 */
[----:B------:R-:W-:Y:S01]  /*13690*/  F2FP.SATFINITE.E4M3.F32.PACK_AB_MERGE_C R14, R14, R47, RZ ;  /* 0x0000002f0e0e723e */ /* 0x000fe200048070ff */
[--C-:B------:R-:W-:Y:S01]  /*136a0*/  HADD2.F32 R48, -RZ, R0.reuse.H0_H0 ;  /* 0x20000000ff307230 */ /* 0x100fe20000004100 */
[----:B------:R-:W-:Y:S01]  /*136b0*/  F2FP.SATFINITE.E4M3.F32.PACK_AB_MERGE_C R33, R46, R33, RZ ;  /* 0x000000212e21723e */ /* 0x000fe200048070ff */
[----:B------:R-:W-:Y:S01]  /*136c0*/  HADD2.F32 R49, -RZ, R0.H1_H1 ;  /* 0x30000000ff317230 */ /* 0x000fe20000004100 */
[----:B------:R-:W-:Y:S01]  /*136d0*/  F2FP.SATFINITE.E4M3.F32.PACK_AB_MERGE_C R11, R11, R44, RZ ;  /* 0x0000002c0b0b723e */ /* 0x000fe200048070ff */
[----:B------:R-:W-:Y:S02]  /*136e0*/  HADD2.F32 R29, -RZ, R29.H1_H1 ;  /* 0x3000001dff1d7230 */ /* 0x000fe40000004100 */
[----:B------:R-:W-:Y:S01]  /*136f0*/  FMUL.FTZ R7, R48, R3 ;  /* 0x0000000330077220 */ /* 0x000fe20000410000 */
[----:B------:R-:W-:-:S02]  /*13700*/  HADD2.F32 R0, -RZ, R27.H0_H0 ;  /* 0x2000001bff007230 */ /* 0x000fc40000004100 */
[C---:B------:R-:W-:Y:S01]  /*13710*/  FMUL.FTZ R3, R50.reuse, R3 ;  /* 0x0000000332037220 */ /* 0x040fe20000410000 */
[----:B------:R-:W-:Y:S02]  /*13720*/  HADD2.F32 R27, -RZ, R27.H1_H1 ;  /* 0x3000001bff1b7230 */ /* 0x000fe40000004100 */
[-C--:B------:R-:W-:Y:S01]  /*13730*/  FMUL.FTZ R26, R49, R29.reuse ;  /* 0x0000001d311a7220 */ /* 0x080fe20000410000 */
[C---:B------:R-:W-:Y:S01]  /*13740*/  FMUL.FTZ R38, R15.reuse, R29 ;  /* 0x0000001d0f267220 */ /* 0x040fe20000410000 */
[-C--:B------:R-:W-:Y:S01]  /*13750*/  FFMA.FTZ R7, R50, R0.reuse, -R7 ;  /* 0x0000000032077223 */ /* 0x080fe20000010807 */
[----:B------:R-:W-:Y:S01]  /*13760*/  FFMA.FTZ R3, R48, R0, R3 ;  /* 0x0000000030037223 */ /* 0x000fe20000010003 */
[-C--:B------:R-:W-:Y:S01]  /*13770*/  FFMA.FTZ R26, R15, R27.reuse, -R26 ;  /* 0x0000001b0f1a7223 */ /* 0x080fe2000001081a */
[----:B------:R-:W-:Y:S01]  /*13780*/  FFMA.FTZ R38, R49, R27, R38 ;  /* 0x0000001b31267223 */ /* 0x000fe20000010026 */
[----:B------:R-:W-:Y:S02]  /*13790*/  F2FP.SATFINITE.E4M3.F32.PACK_AB_MERGE_C R4, R12, R9, R37 ;  /* 0x000000090c04723e */ /* 0x000fe40004807025 */
[----:B------:R-:W-:-:S02]  /*137a0*/  F2FP.SATFINITE.E4M3.F32.PACK_AB_MERGE_C R5, R28, R5, R34 ;  /* 0x000000051c05723e */ /* 0x000fc40004807022 */
[----:B------:R-:W-:Y:S02]  /*137b0*/  F2FP.SATFINITE.E4M3.F32.PACK_AB_MERGE_C R6, R25, R6, R45 ;  /* 0x000000061906723e */ /* 0x000fe4000480702d */
[----:B------:R-:W-:Y:S02]  /*137c0*/  F2FP.SATFINITE.E4M3.F32.PACK_AB_MERGE_C R7, R26, R7, R33 ;  /* 0x000000071a07723e */ /* 0x000fe40004807021 */
[----:B------:R-:W-:Y:S02]  /*137d0*/  F2FP.SATFINITE.E4M3.F32.PACK_AB_MERGE_C R8, R21, R8, R39 ;  /* 0x000000081508723e */ /* 0x000fe40004807027 */
[----:B------:R-:W-:Y:S01]  /*137e0*/  F2FP.SATFINITE.E4M3.F32.PACK_AB_MERGE_C R9, R24, R13, R36 ;  /* 0x0000000d1809723e */ /* 0x000fe20004807024 */
[----:B------:R4:W-:Y:S01]  /*137f0*/  STS.128 [R53+0x20400], R4 ;  /* 0x0204000435007388 */ /* 0x0009e20000000c00 */
[----:B------:R-:W-:Y:S02]  /*13800*/  F2FP.SATFINITE.E4M3.F32.PACK_AB_MERGE_C R10, R35, R10, R14 ;  /* 0x0000000a230a723e */ /* 0x000fe4000480700e */
[----:B------:R-:W-:-:S05]  /*13810*/  F2FP.SATFINITE.E4M3.F32.PACK_AB_MERGE_C R11, R38, R3, R11 ;  /* 0x00000003260b723e */ /* 0x000fca000480700b */
[----:B------:R4:W-:Y:S02]  /*13820*/  STS.128 [R20+0x20400], R8 ;  /* 0x0204000814007388 */ /* 0x0009e40000000c00 */
.L_x_414:
[----:B------:R-:W-:Y:S05]  /*13830*/  BSYNC B0 ;  /* 0x0000000000007941 */ /* 0x000fea0003800000 */
.L_x_392:
[----:B------:R-:W-:Y:S01]  /*13840*/  @!PT LDS RZ, [RZ] ;  /* 0x00000000fffff984 */ /* 0x000fe20000000800 */
[----:B------:R-:W-:Y:S01]  /*13850*/  @!PT LDS RZ, [RZ] ;  /* 0x00000000fffff984 */ /* 0x000fe20000000800 */
[----:B------:R-:W-:Y:S01]  /*13860*/  @!PT LDS RZ, [RZ] ;  /* 0x00000000fffff984 */ /* 0x000fe20000000800 */
[----:B------:R-:W-:Y:S01]  /*13870*/  @!PT LDS RZ, [RZ] ;  /* 0x00000000fffff984 */ /* 0x000fe20000000800 */
[----:B------:R1:W-:Y:S06]  /*13880*/  MEMBAR.ALL.CTA ;  /* 0x0000000000007992 */ /* 0x0003ec0000008000 */
[----:B-1----:R-:W1:Y:S01]  /*13890*/  FENCE.VIEW.ASYNC.S ;  /* 0x00000000000073c6 */ /* 0x002e620000000000 */
[----:B------:R-:W-:Y:S05]  /*138a0*/  WARPSYNC.ALL ;  /* 0x0000000000007948 */ /* 0x000fea0003800000 */
[----:B-1----:R-:W-:Y:S06]  /*138b0*/  BAR.SYNC.DEFER_BLOCKING 0xd, 0x100 ;  /* 0x0344000000007b1d */ /* 0x002fec0000010000 */
.L_x_390:
[----:B0-2---:R-:W-:-:S05]  /*138c0*/  IMAD.U32 R0, RZ, RZ, UR47 ;  /* 0x0000002fff007e24 */ /* 0x005fca000f8e00ff */
[----:B------:R-:W-:-:S13]  /*138d0*/  ISETP.NE.AND P0, PT, R0, 0x3, PT ;  /* 0x000000030000780c */ /* 0x000fda0003f05270 */
[----:B------:R-:W-:Y:S05]  /*138e0*/  @!P0 BRA `(.L_x_429) ;  /* 0x0000000000048947 */ /* 0x000fea0003800000 */
[----:B------:R-:W-:Y:S01]  /*138f0*/  BPT.TRAP 0x1 ;  /* 0x000000040000795c */ /* 0x000fe20000300000 */
.L_x_429:
[----:B------:R-:W2:Y:S01]  /*13900*/  LDL R0, [R1] ;  /* 0x0000000001007983 */ /* 0x000ea20000100800 */
[----:B------:R-:W-:Y:S01]  /*13910*/  IMAD R3, R152, 0x8, R19 ;  /* 0x0000000898037824 */ /* 0x000fe200078e0213 */
[----:B--2---:R-:W-:-:S04]  /*13920*/  SHF.L.U32 R0, R0, 0x1f, RZ ;  /* 0x0000001f00007819 */ /* 0x004fc800000006ff */
[----:B------:R0:W2:Y:S01]  /*13930*/  SYNCS.PHASECHK.TRANS64.TRYWAIT P1, [R3+URZ+0x38830], R0 ;  /* 0x03883000030075a7 */ /* 0x0000a2000802017f */
[----:B------:R-:W-:Y:S05]  /*13940*/  @!P0 BRA `(.L_x_430) ;  /* 0x0000000000048947 */ /* 0x000fea0003800000 */
[----:B------:R-:W-:Y:S01]  /*13950*/  BPT.TRAP 0x1 ;  /* 0x000000040000795c */ /* 0x000fe20000300000 */
.L_x_430:
[----:B------:R-:W-:Y:S02]  /*13960*/  LOP3.LUT R31, R31, 0xffffff80, RZ, 0xc0, !PT ;  /* 0xffffff801f1f7812 */ /* 0x000fe400078ec0ff */
[----:B---34-:R-:W-:-:S03]  /*13970*/  MOV R5, 0xfffffffe ;  /* 0xfffffffe00057802 */ /* 0x018fc60000000f00 */
[----:B------:R-:W-:-:S05]  /*13980*/  IMAD.IADD R31, R30, 0x1, -R31 ;  /* 0x000000011e1f7824 */ /* 0x000fca00078e0a1f */
[----:B------:R-:W-:-:S04]  /*13990*/  SHF.R.S32.HI R4, RZ, 0x1f, R31 ;  /* 0x0000001fff047819 */ /* 0x000fc8000001141f */
[----:B------:R-:W-:-:S04]  /*139a0*/  LEA.HI R4, R4, R31, RZ, 0x2 ;  /* 0x0000001f04047211 */ /* 0x000fc800078f10ff */
[----:B------:R-:W-:-:S05]  /*139b0*/  LOP3.LUT R4, R4, 0x7ffffffc, RZ, 0xc0, !PT ;  /* 0x7ffffffc04047812 */ /* 0x000fca00078ec0ff */
[----:B------:R-:W-:Y:S01]  /*139c0*/  IMAD.IADD R4, R31, 0x1, -R4 ;  /* 0x000000011f047824 */ /* 0x000fe200078e0a04 */
[----:B--2---:R-:W-:Y:S06]  /*139d0*/  @P1 BRA `(.L_x_431) ;  /* 0x0000000000081947 */ /* 0x004fec0003800000 */
[----:B------:R-:W2:Y:S02]  /*139e0*/  SYNCS.PHASECHK.TRANS64.TRYWAIT P1, [R3+URZ+0x38830], R0 ;  /* 0x03883000030075a7 */ /* 0x000ea4000802017f */
[----:B--2---:R-:W-:Y:S05]  /*139f0*/  @!P1 BRA `(.L_x_432) ;  /* 0x0000010400389947 */ /* 0x004fea0003800000 */
.L_x_431:
[----:B------:R-:W3:Y:S01]  /*13a00*/  S2R R6, SR_TID.X ;  /* 0x0000000000067919 */ /* 0x000ee20000002100 */
[----:B------:R-:W-:Y:S05]  /*13a10*/  WARPSYNC.ALL ;  /* 0x0000000000007948 */ /* 0x000fea0003800000 */
[----:B------:R-:W-:Y:S01]  /*13a20*/  IMAD.MOV.U32 R151, RZ, RZ, RZ ;  /* 0x000000ffff977224 */ /* 0x000fe200078e00ff */
[----:B---3--:R-:W-:-:S04]  /*13a30*/  LOP3.LUT R6, R6, 0x7f, RZ, 0xc0, !PT ;  /* 0x0000007f06067812 */ /* 0x008fc800078ec0ff */
[----:B------:R-:W-:Y:S01]  /*13a40*/  ISETP.NE.AND P1, PT, R6, RZ, PT ;  /* 0x000000ff0600720c */ /* 0x000fe20003f25270 */
[----:B------:R-:W-:Y:S02]  /*13a50*/  IMAD R6, R4, R5, 0x80 ;  /* 0x0000008004067424 */ /* 0x000fe400078e0205 */
[----:B0-2---:R-:W-:Y:S01]  /*13a60*/  VIADD R0, R19, 0x28400 ;  /* 0x0002840013007836 */ /* 0x005fe20000000000 */
[----:B------:R-:W-:Y:S01]  /*13a70*/  R2UR UR12, R32 ;  /* 0x00000000200c72ca */ /* 0x000fe200000e0000 */
[----:B------:R-:W-:Y:S01]  /*13a80*/  IMAD.MOV.U32 R5, RZ, RZ, 0x40000040 ;  /* 0x40000040ff057424 */ /* 0x000fe200078e00ff */
[----:B-----5:R-:W-:Y:S01]  /*13a90*/  WARPGROUP.ARRIVE ;  /* 0x00000000000079c5 */ /* 0x020fe20000000000 */
[----:B------:R-:W-:Y:S01]  /*13aa0*/  UMOV UR13, 0x40000040 ;  /* 0x40000040000d7882 */ /* 0x000fe20000000000 */
[----:B------:R-:W-:Y:S01]  /*13ab0*/  SHF.R.U32.HI R0, RZ, 0x4, R0 ;  /* 0x00000004ff007819 */ /* 0x000fe20000011600 */
[----:B------:R-:W-:Y:S01]  /*13ac0*/  IMAD.MOV.U32 R9, RZ, RZ, 0x40000040 ;  /* 0x40000040ff097424 */ /* 0x000fe200078e00ff */
[----:B------:R-:W-:Y:S01]  /*13ad0*/  R2UR UR15, R5 ;  /* 0x00000000050f72ca */ /* 0x000fe200000e0000 */
[----:B------:R-:W-:Y:S01]  /*13ae0*/  UMOV UR9, 0x40000040 ;  /* 0x4000004000097882 */ /* 0x000fe20000000000 */
[----:B------:R-:W-:Y:S01]  /*13af0*/  LOP3.LUT R0, R0, 0x3fff, RZ, 0xc0, !PT ;  /* 0x00003fff00007812 */ /* 0x000fe200078ec0ff */
[----:B------:R-:W-:Y:S01]  /*13b00*/  UMOV UR5, 0x40000040 ;  /* 0x4000004000057882 */ /* 0x000fe20000000000 */
[----:B------:R-:W-:Y:S01]  /*13b10*/  R2UR UR11, R9 ;  /* 0x00000000090b72ca */ /* 0x000fe200000e0000 */
[----:B------:R-:W-:Y:S01]  /*13b20*/  IMAD.MOV.U32 R9, RZ, RZ, 0x40000040 ;  /* 0x40000040ff097424 */ /* 0x000fe200078e00ff */
[----:B-1----:R-:W-:Y:S01]  /*13b30*/  LOP3.LUT R14, R0, 0x10000, RZ, 0xfc, !PT ;  /* 0x00010000000e7812 */ /* 0x002fe200078efcff */
[----:B------:R-:W-:Y:S01]  /*13b40*/  ULOP3.LUT UR12, UR12, 0x10000, URZ, 0xfc, !UPT ;  /* 0x000100000c0c7892 */ /* 0x000fe2000f8efc3f */
[----:B------:R-:W-:Y:S01]  /*13b50*/  IMAD.MOV.U32 R5, RZ, RZ, 0x40000040 ;  /* 0x40000040ff057424 */ /* 0x000fe200078e00ff */
[----:B------:R-:W-:Y:S01]  /*13b60*/  UMOV UR17, 0x40000040 ;  /* 0x4000004000117882 */ /* 0x000fe20000000000 */
[----:B------:R-:W-:Y:S01]  /*13b70*/  LEA R4, R152, R14, 0xb ;  /* 0x0000000e98047211 */ /* 0x000fe200078e58ff */
[----:B------:R-:W-:Y:S01]  /*13b80*/  UIADD3 UR8, UR12, 0x2, URZ ;  /* 0x000000020c087890 */ /* 0x000fe2000fffe03f */
[----:B------:R-:W-:Y:S01]  /*13b90*/  R2UR UR7, R9 ;  /* 0x00000000090772ca */ /* 0x000fe200000e0000 */
[----:B------:R-:W-:Y:S01]  /*13ba0*/  UIADD3 UR4, UR12, 0x4, URZ ;  /* 0x000000040c047890 */ /* 0x000fe2000fffe03f */
[C---:B------:R-:W-:Y:S01]  /*13bb0*/  R2UR UR14, R4.reuse ;  /* 0x00000000040e72ca */ /* 0x040fe200000e0000 */
[----:B------:R-:W-:Y:S01]  /*13bc0*/  VIADD R8, R4, 0x2 ;  /* 0x0000000204087836 */ /* 0x000fe20000000000 */
[----:B------:R-:W-:Y:S01]  /*13bd0*/  UIADD3 UR16, UR12, 0x6, URZ ;  /* 0x000000060c107890 */ /* 0x000fe2000fffe03f */
[----:B------:R-:W-:Y:S01]  /*13be0*/  IMAD.MOV.U32 R9, RZ, RZ, 0x40000040 ;  /* 0x40000040ff097424 */ /* 0x000fe200078e00ff */
[----:B------:R-:W-:Y:S01]  /*13bf0*/  UIADD3 UR20, UR12, 0x400, URZ ;  /* 0x000004000c147890 */ /* 0x000fe2000fffe03f */
[----:B------:R-:W-:Y:S01]  /*13c00*/  R2UR UR35, R5 ;  /* 0x00000000052372ca */ /* 0x000fe200000e0000 */
[----:B------:R-:W-:Y:S01]  /*13c10*/  UMOV UR21, 0x40000040 ;  /* 0x4000004000157882 */ /* 0x000fe20000000000 */
[----:B------:R-:W-:Y:S01]  /*13c20*/  R2UR UR10, R8 ;  /* 0x00000000080a72ca */ /* 0x000fe200000e0000 */
[----:B------:R-:W-:Y:S01]  /*13c30*/  UIADD3 UR24, UR12, 0x402, URZ ;  /* 0x000004020c187890 */ /* 0x000fe2000fffe03f */
[----:B------:R-:W-:Y:S01]  /*13c40*/  IADD3 R8, R4, 0x4, RZ ;  /* 0x0000000404087810 */ /* 0x000fe20007ffe0ff */
[----:B------:R-:W-:Y:S01]  /*13c50*/  UMOV UR25, 0x40000040 ;  /* 0x4000004000197882 */ /* 0x000fe20000000000 */
[----:B------:R-:W-:Y:S01]  /*13c60*/  R2UR UR19, R9 ;  /* 0x00000000091372ca */ /* 0x000fe200000e0000 */
[----:B------:R-:W-:Y:S01]  /*13c70*/  IMAD.MOV.U32 R9, RZ, RZ, 0x40000040 ;  /* 0x40000040ff097424 */ /* 0x000fe200078e00ff */
[----:B------:R-:W-:Y:S01]  /*13c80*/  QGMMA.64x128x32.F32.E4M3.E4M3 R24, gdesc[UR12], RZ, !UPT, gsb0 ;  /* 0x01e000000c1879f3 */ /* 0x000fe2000c0008ff */
[----:B------:R-:W-:Y:S01]  /*13c90*/  R2UR UR6, R8 ;  /* 0x00000000080672ca */ /* 0x000fe200000e0000 */
[----:B------:R-:W-:Y:S01]  /*13ca0*/  VIADD R8, R4, 0x6 ;  /* 0x0000000604087836 */ /* 0x000fe20000000000 */
[----:B------:R-:W-:Y:S01]  /*13cb0*/  UIADD3 UR28, UR12, 0x404, URZ ;  /* 0x000004040c1c7890 */ /* 0x000fe2000fffe03f */
[----:B------:R-:W-:Y:S01]  /*13cc0*/  R2UR UR23, R9 ;  /* 0x00000000091772ca */ /* 0x000fe200000e0000 */
[----:B------:R-:W-:Y:S01]  /*13cd0*/  IMAD.MOV.U32 R9, RZ, RZ, 0x40000040 ;  /* 0x40000040ff097424 */ /* 0x000fe200078e00ff */
[----:B------:R-:W-:Y:S01]  /*13ce0*/  UMOV UR29, 0x40000040 ;  /* 0x40000040001d7882 */ /* 0x000fe20000000000 */
[----:B------:R-:W-:Y:S01]  /*13cf0*/  R2UR UR18, R8 ;  /* 0x00000000081272ca */ /* 0x000fe200000e0000 */
[----:B------:R-:W-:Y:S01]  /*13d00*/  UIADD3 UR32, UR12, 0x406, URZ ;  /* 0x000004060c207890 */ /* 0x000fe2000fffe03f */
[----:B------:R-:W-:Y:S01]  /*13d10*/  IADD3 R8, R4, 0x400, RZ ;  /* 0x0000040004087810 */ /* 0x000fe20007ffe0ff */
[----:B------:R-:W-:Y:S01]  /*13d20*/  UMOV UR33, 0x40000040 ;  /* 0x4000004000217882 */ /* 0x000fe20000000000 */
[----:B------:R-:W-:Y:S01]  /*13d30*/  R2UR UR27, R9 ;  /* 0x00000000091b72ca */ /* 0x000fe200000e0000 */
[----:B------:R-:W-:Y:S01]  /*13d40*/  IMAD.MOV.U32 R9, RZ, RZ, 0x40000040 ;  /* 0x40000040ff097424 */ /* 0x000fe200078e00ff */
[----:B------:R-:W-:Y:S01]  /*13d50*/  R2UR UR22, R8 ;  /* 0x00000000081672ca */ /* 0x000fe200000e0000 */
[----:B------:R-:W-:Y:S01]  /*13d60*/  VIADD R8, R4, 0x402 ;  /* 0x0000040204087836 */ /* 0x000fe20000000000 */
[----:B------:R-:W-:Y:S01]  /*13d70*/  IADD3 R0, R6, R127, RZ ;  /* 0x0000007f06007210 */ /* 0x000fe20007ffe0ff */
[--C-:B------:R-:W-:Y:S01]  /*13d80*/  IMAD.MOV.U32 R150, RZ, RZ, R151.reuse ;  /* 0x000000ffff967224 */ /* 0x100fe200078e0097 */
[----:B------:R-:W-:Y:S01]  /*13d90*/  R2UR UR31, R9 ;  /* 0x00000000091f72ca */ /* 0x000fe200000e0000 */
[--C-:B------:R-:W-:Y:S01]  /*13da0*/  IMAD.MOV.U32 R146, RZ, RZ, R151.reuse ;  /* 0x000000ffff927224 */ /* 0x100fe200078e0097 */
[----:B------:R-:W-:Y:S01]  /*13db0*/  R2UR UR26, R8 ;  /* 0x00000000081a72ca */ /* 0x000fe200000e0000 */
[--C-:B------:R-:W-:Y:S01]  /*13dc0*/  IMAD.MOV.U32 R142, RZ, RZ, R151.reuse ;  /* 0x000000ffff8e7224 */ /* 0x100fe200078e0097 */
[C---:B------:R-:W-:Y:S01]  /*13dd0*/  IADD3 R8, R4.reuse, 0x404, RZ ;  /* 0x0000040404087810 */ /* 0x040fe20007ffe0ff */
[----:B------:R-:W-:Y:S01]  /*13de0*/  VIADD R4, R4, 0x406 ;  /* 0x0000040604047836 */ /* 0x000fe20000000000 */
[----:B------:R-:W-:Y:S01]  /*13df0*/  P2R R88, PR, RZ, 0x2 ;  /* 0x00000002ff587803 */ /* 0x000fe20000000000 */
[--C-:B------:R-:W-:Y:S01]  /*13e00*/  IMAD.MOV.U32 R138, RZ, RZ, R151.reuse ;  /* 0x000000ffff8a7224 */ /* 0x100fe200078e0097 */
[----:B------:R-:W-:Y:S01]  /*13e10*/  R2UR UR30, R8 ;  /* 0x00000000081e72ca */ /* 0x000fe200000e0000 */
[--C-:B------:R-:W-:Y:S01]  /*13e20*/  IMAD.MOV.U32 R134, RZ, RZ, R151.reuse ;  /* 0x000000ffff867224 */ /* 0x100fe200078e0097 */
[----:B------:R-:W-:Y:S01]  /*13e30*/  R2UR UR34, R4 ;  /* 0x00000000042272ca */ /* 0x000fe200000e0000 */
[----:B------:R-:W-:Y:S01]  /*13e40*/  IMAD R4, R153, -0x80, R0 ;  /* 0xffffff8099047824 */ /* 0x000fe200078e0200 */
[----:B------:R-:W-:Y:S01]  /*13e50*/  P2R R90, PR, RZ, 0x1 ;  /* 0x00000001ff5a7803 */ /* 0x000fe20000000000 */
[--C-:B------:R-:W-:Y:S01]  /*13e60*/  IMAD.MOV.U32 R130, RZ, RZ, R151.reuse ;  /* 0x000000ffff827224 */ /* 0x100fe200078e0097 */
[----:B------:R-:W-:Y:S01]  /*13e70*/  MOV R148, R151 ;  /* 0x0000009700947202 */ /* 0x000fe20000000f00 */
[--C-:B------:R-:W-:Y:S01]  /*13e80*/  IMAD.MOV.U32 R126, RZ, RZ, R151.reuse ;  /* 0x000000ffff7e7224 */ /* 0x100fe200078e0097 */
[C---:B------:R-:W-:Y:S01]  /*13e90*/  ISETP.GT.AND P5, PT, R4.reuse, RZ, PT ;  /* 0x000000ff0400720c */ /* 0x040fe20003fa4270 */
[--C-:B------:R-:W-:Y:S01]  /*13ea0*/  IMAD.MOV.U32 R122, RZ, RZ, R151.reuse ;  /* 0x000000ffff7a7224 */ /* 0x100fe200078e0097 */
[C---:B------:R-:W-:Y:S01]  /*13eb0*/  ISETP.GT.AND P4, PT, R4.reuse, 0x1, PT ;  /* 0x000000010400780c */ /* 0x040fe20003f84270 */
        /* <DEDUP_REMOVED lines=9> */
[----:B------:R-:W-:Y:S01]  /*13f50*/  ISETP.GT.AND P0, PT, R4, 0x68, PT ;  /* 0x000000680400780c */ /* 0x000fe20003f04270 */
[--C-:B------:R-:W-:Y:S01]  /*13f60*/  IMAD.MOV.U32 R98, RZ, RZ, R151.reuse ;  /* 0x000000ffff627224 */ /* 0x100fe200078e0097 */
[----:B------:R-:W-:Y:S01]  /*13f70*/  P2R R20, PR, RZ, 0x2 ;  /* 0x00000002ff147803 */ /* 0x000fe20000000000 */
[----:B------:R-:W-:Y:S01]  /*13f80*/  IMAD.MOV.U32 R94, RZ, RZ, R151 ;  /* 0x000000ffff5e7224 */ /* 0x000fe200078e0097 */
[----:B------:R-:W-:-:S02]  /*13f90*/  P2R R12, PR, RZ, 0x1 ;  /* 0x00000001ff0c7803 */ /* 0x000fc40000000000 */
[-C--:B------:R-:W-:Y:S02]  /*13fa0*/  MOV R144, R151.reuse ;  /* 0x0000009700907202 */ /* 0x080fe40000000f00 */
[-C--:B------:R-:W-:Y:S02]  /*13fb0*/  MOV R140, R151.reuse ;  /* 0x00000097008c7202 */ /* 0x080fe40000000f00 */
[-C--:B------:R-:W-:Y:S02]  /*13fc0*/  MOV R136, R151.reuse ;  /* 0x0000009700887202 */ /* 0x080fe40000000f00 */
[-C--:B------:R-:W-:Y:S02]  /*13fd0*/  MOV R132, R151.reuse ;  /* 0x0000009700847202 */ /* 0x080fe40000000f00 */
[-C--:B------:R-:W-:Y:S02]  /*13fe0*/  MOV R128, R151.reuse ;  /* 0x0000009700807202 */ /* 0x080fe40000000f00 */
[----:B------:R-:W-:-:S02]  /*13ff0*/  MOV R124, R151 ;  /* 0x00000097007c7202 */ /* 0x000fc40000000f00 */
[-C--:B------:R-:W-:Y:S02]  /*14000*/  MOV R120, R151.reuse ;  /* 0x0000009700787202 */ /* 0x080fe40000000f00 */
[-C--:B------:R-:W-:Y:S02]  /*14010*/  MOV R116, R151.reuse ;  /* 0x0000009700747202 */ /* 0x080fe40000000f00 */
[-C--:B------:R-:W-:Y:S02]  /*14020*/  MOV R112, R151.reuse ;  /* 0x0000009700707202 */ /* 0x080fe40000000f00 */
[-C--:B------:R-:W-:Y:S02]  /*14030*/  MOV R108, R151.reuse ;  /* 0x00000097006c7202 */ /* 0x080fe40000000f00 */
[-C--:B------:R-:W-:Y:S02]  /*14040*/  MOV R104, R151.reuse ;  /* 0x0000009700687202 */ /* 0x080fe40000000f00 */
[----:B------:R-:W-:-:S02]  /*14050*/  MOV R100, R151 ;  /* 0x0000009700647202 */ /* 0x000fc40000000f00 */
[-C--:B------:R-:W-:Y:S02]  /*14060*/  MOV R96, R151.reuse ;  /* 0x0000009700607202 */ /* 0x080fe40000000f00 */
[----:B------:R-:W-:Y:S01]  /*14070*/  MOV R92, R151 ;  /* 0x00000097005c7202 */ /* 0x000fe20000000f00 */
        /* <DEDUP_REMOVED lines=27> */
[C---:B------:R-:W-:Y:S02]  /*14230*/  ISETP.GT.AND P5, PT, R4.reuse, 0x10, PT ;  /* 0x000000100400780c */ /* 0x040fe40003fa4270 */
        /* <DEDUP_REMOVED lines=89> */
[----:B------:R-:W-:Y:S02]  /*147d0*/  FSEL R143, R77, -INF , P2 ;  /* 0xff8000004d8f7808 */ /* 0x000fe40001000000 */
[----:B------:R-:W-:Y:S02]  /*147e0*/  FMNMX.FTZ R0, R141, R0, !PT ;  /* 0x000000008d007209 */ /* 0x000fe40007810000 */
[----:B------:R-:W-:Y:S02]  /*147f0*/  ISETP.GT.AND P3, PT, R4, 0x70, PT ;  /* 0x000000700400780c */ /* 0x000fe40003f64270 */
[----:B------:R-:W-:Y:S02]  /*14800*/  FSEL R67, R67, -INF , P4 ;  /* 0xff80000043437808 */ /* 0x000fe40002000000 */
[----:B------:R-:W-:-:S02]  /*14810*/  FSEL R145, R80, -INF , P3 ;  /* 0xff80000050917808 */ /* 0x000fc40001800000 */
[----:B------:R-:W-:Y:S02]  /*14820*/  FMNMX.FTZ R0, R143, R0, !PT ;  /* 0x000000008f007209 */ /* 0x000fe40007810000 */
[----:B------:R-:W-:Y:S02]  /*14830*/  ISETP.GT.AND P4, PT, R4, 0x71, PT ;  /* 0x000000710400780c */ /* 0x000fe40003f84270 */
[----:B------:R-:W-:Y:S02]  /*14840*/  FSEL R37, R66, -INF , P5 ;  /* 0xff80000042257808 */ /* 0x000fe40002800000 */
[----:B------:R-:W-:Y:S02]  /*14850*/  FSEL R147, R81, -INF , P4 ;  /* 0xff80000051937808 */ /* 0x000fe40002000000 */
[----:B------:R-:W-:Y:S02]  /*14860*/  FMNMX.FTZ R0, R145, R0, !PT ;  /* 0x0000000091007209 */ /* 0x000fe40007810000 */
[----:B------:R-:W-:-:S02]  /*14870*/  ISETP.GT.AND P5, PT, R4, 0x78, PT ;  /* 0x000000780400780c */ /* 0x000fc40003fa4270 */
[----:B------:R-:W-:Y:S02]  /*14880*/  FMNMX.FTZ R0, R147, R0, !PT ;  /* 0x0000000093007209 */ /* 0x000fe40007810000 */
[----:B------:R-:W-:Y:S02]  /*14890*/  FSEL R149, R84, -INF , P5 ;  /* 0xff80000054957808 */ /* 0x000fe40002800000 */
[C---:B------:R-:W-:Y:S02]  /*148a0*/  ISETP.GT.AND P6, PT, R4.reuse, 0x79, PT ;  /* 0x000000790400780c */ /* 0x040fe40003fc4270 */
[----:B------:R-:W-:Y:S02]  /*148b0*/  FMNMX.FTZ R0, R149, R0, !PT ;  /* 0x0000000095007209 */ /* 0x000fe40007810000 */
[----:B------:R-:W-:Y:S02]  /*148c0*/  FSEL R155, R85, -INF , P6 ;  /* 0xff800000559b7808 */ /* 0x000fe40003000000 */
[----:B------:R-:W-:-:S02]  /*148d0*/  ISETP.GT.AND P1, PT, R4, 0x60, PT ;  /* 0x000000600400780c */ /* 0x000fc40003f24270 */
[----:B------:R-:W-:Y:S02]  /*148e0*/  FMNMX.FTZ R6, R155, R0, !PT ;  /* 0x000000009b067209 */ /* 0x000fe40007810000 */
[----:B------:R-:W-:Y:S02]  /*148f0*/  FSEL R79, R79, -INF , P2 ;  /* 0xff8000004f4f7808 */ /* 0x000fe40001000000 */
[-C--:B------:R-:W-:Y:S01]  /*14900*/  MOV R84, R151.reuse ;  /* 0x0000009700547202 */ /* 0x080fe20000000f00 */
[----:B------:R-:W0:Y:S01]  /*14910*/  SHFL.BFLY PT, R45, R6, 0x2, 0x1f ;  /* 0x0c401f00062d7f89 */ /* 0x000e2200000e0000 */
[-C--:B------:R-:W-:Y:S02]  /*14920*/  MOV R80, R151.reuse ;  /* 0x0000009700507202 */ /* 0x080fe40000000f00 */
[----:B------:R-:W-:Y:S02]  /*14930*/  MOV R76, R151 ;  /* 0x00000097004c7202 */ /* 0x000fe40000000f00 */
[----:B0-----:R-:W-:-:S05]  /*14940*/  FMNMX.FTZ R10, R6, R45, !PT ;  /* 0x0000002d060a7209 */ /* 0x001fca0007810000 */
[----:B------:R-:W0:Y:S02]  /*14950*/  SHFL.BFLY PT, R45, R10, 0x1, 0x1f ;  /* 0x0c201f000a2d7f89 */ /* 0x000e2400000e0000 */
[----:B0-----:R-:W-:Y:S02]  /*14960*/  FMNMX.FTZ R0, R10, R45, !PT ;  /* 0x0000002d0a007209 */ /* 0x001fe40007810000 */
[----:B------:R-:W-:Y:S02]  /*14970*/  FSEL R45, R74, -INF , P1 ;  /* 0xff8000004a2d7808 */ /* 0x000fe40000800000 */
[----:B------:R-:W-:Y:S01]  /*14980*/  FSETP.NEU.FTZ.AND P0, PT, R0, -INF , PT ;  /* 0xff8000000000780b */ /* 0x000fe20003f1d000 */
[----:B------:R-:W-:-:S01]  /*14990*/  FFMA.FTZ R4, R2, R0, -8 ;  /* 0xc100000002047423 */ /* 0x000fc20000010000 */
[----:B------:R-:W-:-:S04]  /*149a0*/  ISETP.NE.AND P1, PT, R20, RZ, PT ;  /* 0x000000ff1400720c */ /* 0x000fc80003f25270 */
[----:B------:R-:W-:Y:S02]  /*149b0*/  FSEL R157, R4, RZ, P0 ;  /* 0x000000ff049d7208 */ /* 0x000fe40000000000 */
[----:B------:R-:W-:Y:S02]  /*149c0*/  FMNMX.FTZ R4, R5, R27, !PT ;  /* 0x0000001b05047209 */ /* 0x000fe40007810000 */
[----:B------:R-:W-:Y:S01]  /*149d0*/  ISETP.NE.AND P0, PT, R12, RZ, PT ;  /* 0x000000ff0c00720c */ /* 0x000fe20003f05270 */
[----:B------:R-:W-:-:S01]  /*149e0*/  FFMA.FTZ R12, R2, R99, -R157 ;  /* 0x00000063020c7223 */ /* 0x000fc2000001089d */
[----:B------:R-:W-:Y:S01]  /*149f0*/  FMNMX.FTZ R4, R7, R4, !PT ;  /* 0x0000000407047209 */ /* 0x000fe20007810000 */
[----:B------:R-:W-:-:S01]  /*14a00*/  FFMA.FTZ R65, R2, R101, -R157 ;  /* 0x0000006502417223 */ /* 0x000fc2000001089d */
[----:B------:R-:W-:Y:S01]  /*14a10*/  FSEL R75, R75, -INF , P1 ;  /* 0xff8000004b4b7808 */ /* 0x000fe20000800000 */
        /* <DEDUP_REMOVED lines=12> */
[----:B------:R-:W-:Y:S01]  /*14ae0*/  MUFU.EX2 R6, R6 ;  /* 0x0000000600067308 */ /* 0x000fe20000000800 */
[----:B------:R-:W-:Y:S01]  /*14af0*/  FMNMX.FTZ R4, R11, R4, !PT ;  /* 0x000000040b047209 */ /* 0x000fe20007810000 */
[--C-:B------:R-:W-:Y:S01]  /*14b00*/  FFMA.FTZ R10, R2, R95, -R157.reuse ;  /* 0x0000005f020a7223 */ /* 0x100fe2000001089d */
[----:B------:R-:W-:Y:S01]  /*14b10*/  FSEL R103, R86, -INF , P5 ;  /* 0xff80000056677808 */ /* 0x000fe20002800000 */
[C-C-:B------:R-:W-:Y:S01]  /*14b20*/  FFMA.FTZ R61, R2.reuse, R97, -R157.reuse ;  /* 0x00000061023d7223 */ /* 0x140fe2000001089d */
[----:B------:R-:W-:Y:S01]  /*14b30*/  FMNMX.FTZ R4, R39, R4, !PT ;  /* 0x0000000427047209 */ /* 0x000fe20007810000 */
[C-C-:B------:R-:W-:Y:S01]  /*14b40*/  FFMA.FTZ R24, R2.reuse, R107, -R157.reuse ;  /* 0x0000006b02187223 */ /* 0x140fe2000001089d */
[----:B------:R-:W-:Y:S01]  /*14b50*/  FSEL R105, R87, -INF , P6 ;  /* 0xff80000057697808 */ /* 0x000fe20003000000 */
[----:B------:R-:W-:Y:S01]  /*14b60*/  MUFU.EX2 R53, R53 ;  /* 0x0000003500357308 */ /* 0x000fe20000000800 */
[----:B------:R-:W-:Y:S01]  /*14b70*/  FMNMX.FTZ R4, R13, R4, !PT ;  /* 0x000000040d047209 */ /* 0x000fe20007810000 */
[--C-:B------:R-:W-:Y:S01]  /*14b80*/  FFMA.FTZ R73, R2, R109, -R157.reuse ;  /* 0x0000006d02497223 */ /* 0x100fe2000001089d */
[----:B------:R-:W-:Y:S01]  /*14b90*/  ISETP.NE.AND P1, PT, R88, RZ, PT ;  /* 0x000000ff5800720c */ /* 0x000fe20003f25270 */
[C-C-:B------:R-:W-:Y:S01]  /*14ba0*/  FFMA.FTZ R26, R2.reuse, R111, -R157.reuse ;  /* 0x0000006f021a7223 */ /* 0x140fe2000001089d */
[----:B------:R-:W-:Y:S01]  /*14bb0*/  FMNMX.FTZ R4, R43, R4, !PT ;  /* 0x000000042b047209 */ /* 0x000fe20007810000 */
[C-C-:B------:R-:W-:Y:S01]  /*14bc0*/  FFMA.FTZ R77, R2.reuse, R113, -R157.reuse ;  /* 0x00000071024d7223 */ /* 0x140fe2000001089d */
[----:B------:R-:W-:-:S01]  /*14bd0*/  FFMA.FTZ R28, R2, R115, -R157 ;  /* 0x00000073021c7223 */ /* 0x000fc2000001089d */
[----:B------:R-:W-:Y:S01]  /*14be0*/  MUFU.EX2 R8, R8 ;  /* 0x0000000800087308 */ /* 0x000fe20000000800 */
[----:B------:R-:W-:Y:S01]  /*14bf0*/  FMNMX.FTZ R4, R15, R4, !PT ;  /* 0x000000040f047209 */ /* 0x000fe20007810000 */
[C-C-:B------:R-:W-:Y:S01]  /*14c00*/  FFMA.FTZ R81, R2.reuse, R117, -R157.reuse ;  /* 0x0000007502517223 */ /* 0x140fe2000001089d */
[----:B------:R-:W-:-:S01]  /*14c10*/  FFMA.FTZ R30, R2, R119, -R157 ;  /* 0x00000077021e7223 */ /* 0x000fc2000001089d */
[C-C-:B------:R-:W-:Y:S01]  /*14c20*/  FFMA.FTZ R83, R2.reuse, R121, -R157.reuse ;  /* 0x0000007902537223 */ /* 0x140fe2000001089d */
[----:B------:R-:W-:Y:S01]  /*14c30*/  FMNMX.FTZ R4, R47, R4, !PT ;  /* 0x000000042f047209 */ /* 0x000fe20007810000 */
[C-C-:B------:R-:W-:Y:S01]  /*14c40*/  FFMA.FTZ R34, R2.reuse, R123, -R157.reuse ;  /* 0x0000007b02227223 */ /* 0x140fe2000001089d */
[----:B------:R-:W-:-:S01]  /*14c50*/  FFMA.FTZ R97, R2, R125, -R157 ;  /* 0x0000007d02617223 */ /* 0x000fc2000001089d */
[----:B------:R-:W0:Y:S01]  /*14c60*/  MUFU.EX2 R57, R57 ;  /* 0x0000003900397308 */ /* 0x000e220000000800 */
[----:B------:R-:W-:Y:S01]  /*14c70*/  FMNMX.FTZ R4, R21, R4, !PT ;  /* 0x0000000415047209 */ /* 0x000fe20007810000 */
[----:B------:R-:W-:-:S02]  /*14c80*/  @!P1 VIADD R3, R3, 0x38840 ;  /* 0x0003884003039836 */ /* 0x000fc40000000000 */
[----:B------:R-:W-:-:S01]  /*14c90*/  FFMA.FTZ R32, R2, R129, -R157 ;  /* 0x0000008102207223 */ /* 0x000fc2000001089d */
[C-C-:B------:R-:W-:Y:S01]  /*14ca0*/  FFMA.FTZ R85, R2.reuse, R131, -R157.reuse ;  /* 0x0000008302557223 */ /* 0x140fe2000001089d */
[----:B------:R-:W-:Y:S01]  /*14cb0*/  FMNMX.FTZ R4, R51, R4, !PT ;  /* 0x0000000433047209 */ /* 0x000fe20007810000 */
[C---:B------:R-:W-:Y:S01]  /*14cc0*/  FFMA.FTZ R36, R2.reuse, R133, -R157 ;  /* 0x0000008502247223 */ /* 0x040fe2000001089d */
[----:B------:R-:W-:Y:S01]  /*14cd0*/  @!P1 PRMT R3, RZ, 0x654, R3 ;  /* 0x00000654ff039816 */ /* 0x000fe20000000003 */
[----:B------:R-:W-:Y:S01]  /*14ce0*/  MUFU.EX2 R10, R10 ;  /* 0x0000000a000a7308 */ /* 0x000fe20000000800 */
[----:B------:R-:W-:Y:S01]  /*14cf0*/  FMNMX.FTZ R4, R25, R4, !PT ;  /* 0x0000000419047209 */ /* 0x000fe20007810000 */
[C-C-:B------:R-:W-:Y:S01]  /*14d00*/  FFMA.FTZ R87, R2.reuse, R135, -R157.reuse ;  /* 0x0000008702577223 */ /* 0x140fe2000001089d */
[----:B------:R1:W-:Y:S01]  /*14d10*/  @!P1 SYNCS.ARRIVE.TRANS64.RED.A1T0 RZ, [R3+URZ], RZ ;  /* 0x000000ff03ff99a7 */ /* 0x0003e2000810043f */
[----:B------:R-:W-:-:S01]  /*14d20*/  FFMA.FTZ R40, R2, R141, -R157 ;  /* 0x0000008d02287223 */ /* 0x000fc2000001089d */
[----:B------:R-:W-:Y:S01]  /*14d30*/  FMNMX.FTZ R4, R55, R4, !PT ;  /* 0x0000000437047209 */ /* 0x000fe20007810000 */
[----:B------:R-:W-:-:S01]  /*14d40*/  FFMA.FTZ R91, R2, R143, -R157 ;  /* 0x0000008f025b7223 */ /* 0x000fc2000001089d */
[C-C-:B------:R-:W-:Y:S01]  /*14d50*/  FFMA.FTZ R38, R2.reuse, R137, -R157.reuse ;  /* 0x0000008902267223 */ /* 0x140fe2000001089d */
[----:B------:R-:W-:Y:S01]  /*14d60*/  MUFU.EX2 R61, R61 ;  /* 0x0000003d003d7308 */ /* 0x000fe20000000800 */
[----:B------:R-:W-:Y:S01]  /*14d70*/  FMNMX.FTZ R4, R29, R4, !PT ;  /* 0x000000041d047209 */ /* 0x000fe20007810000 */
[C-C-:B------:R-:W-:Y:S01]  /*14d80*/  FFMA.FTZ R95, R2.reuse, R155, -R157.reuse ;  /* 0x0000009b025f7223 */ /* 0x140fe2000001089d */
[----:B0-----:R-:W-:Y:S01]  /*14d90*/  F2FP.SATFINITE.E4M3.F32.PACK_AB_MERGE_C R228, R57, R8, RZ ;  /* 0x0000000839e4723e */ /* 0x001fe200048070ff */
[C-C-:B------:R-:W-:Y:S01]  /*14da0*/  FFMA.FTZ R42, R2.reuse, R145, -R157.reuse ;  /* 0x00000091022a7223 */ /* 0x140fe2000001089d */
[----:B------:R-:W-:Y:S01]  /*14db0*/  FMNMX.FTZ R4, R59, R4, !PT ;  /* 0x000000043b047209 */ /* 0x000fe20007810000 */
[----:B------:R-:W-:Y:S01]  /*14dc0*/  FFMA.FTZ R147, R2, R147, -R157 ;  /* 0x0000009302937223 */ /* 0x000fe2000001089d */
[----:B------:R-:W-:Y:S01]  /*14dd0*/  F2FP.SATFINITE.E4M3.F32.PACK_AB_MERGE_C R228, R53, R6, R228 ;  /* 0x0000000635e4723e */ /* 0x000fe200048070e4 */
[----:B------:R-:W-:Y:S01]  /*14de0*/  MUFU.EX2 R12, R12 ;  /* 0x0000000c000c7308 */ /* 0x000fe20000000800 */
[----:B------:R-:W-:Y:S01]  /*14df0*/  FMNMX.FTZ R4, R33, R4, !PT ;  /* 0x0000000421047209 */ /* 0x000fe20007810000 */
[--C-:B------:R-:W-:Y:S01]  /*14e00*/  IMAD.MOV.U32 R145, RZ, RZ, R151.reuse ;  /* 0x000000ffff917224 */ /* 0x100fe200078e0097 */
[----:B------:R-:W-:Y:S01]  /*14e10*/  ISETP.NE.AND P0, PT, R90, RZ, PT ;  /* 0x000000ff5a00720c */ /* 0x000fe20003f05270 */
[--C-:B------:R-:W-:Y:S01]  /*14e20*/  IMAD.MOV.U32 R143, RZ, RZ, R151.reuse ;  /* 0x000000ffff8f7224 */ /* 0x100fe200078e0097 */
[----:B------:R-:W-:Y:S01]  /*14e30*/  FMNMX.FTZ R4, R63, R4, !PT ;  /* 0x000000043f047209 */ /* 0x000fe20007810000 */
[--C-:B------:R-:W-:Y:S01]  /*14e40*/  IMAD.MOV.U32 R141, RZ, RZ, R151.reuse ;  /* 0x000000ffff8d7224 */ /* 0x100fe200078e0097 */
[----:B------:R-:W-:Y:S01]  /*14e50*/  MOV R88, R151 ;  /* 0x0000009700587202 */ /* 0x000fe20000000f00 */
[----:B------:R-:W0:Y:S01]  /*14e60*/  MUFU.EX2 R65, R65 ;  /* 0x0000004100417308 */ /* 0x000e220000000800 */
[----:B------:R-:W-:Y:S01]  /*14e70*/  FMNMX.FTZ R4, R37, R4, !PT ;  /* 0x0000000425047209 */ /* 0x000fe20007810000 */
[----:B------:R-:W-:-:S02]  /*14e80*/  IMAD.MOV.U32 R137, RZ, RZ, R151 ;  /* 0x000000ffff897224 */ /* 0x000fc400078e0097 */
[--C-:B------:R-:W-:Y:S01]  /*14e90*/  IMAD.MOV.U32 R135, RZ, RZ, R151.reuse ;  /* 0x000000ffff877224 */ /* 0x100fe200078e0097 */
[----:B------:R-:W-:Y:S01]  /*14ea0*/  FMNMX.FTZ R4, R67, R4, !PT ;  /* 0x0000000443047209 */ /* 0x000fe20007810000 */
[--C-:B------:R-:W-:Y:S02]  /*14eb0*/  IMAD.MOV.U32 R133, RZ, RZ, R151.reuse ;  /* 0x000000ffff857224 */ /* 0x100fe400078e0097 */
[----:B------:R-:W-:Y:S01]  /*14ec0*/  MUFU.EX2 R20, R20 ;  /* 0x0000001400147308 */ /* 0x000fe20000000800 */
[----:B------:R-:W-:Y:S01]  /*14ed0*/  FMNMX.FTZ R4, R41, R4, !PT ;  /* 0x0000000429047209 */ /* 0x000fe20007810000 */
[--C-:B------:R-:W-:Y:S02]  /*14ee0*/  IMAD.MOV.U32 R131, RZ, RZ, R151.reuse ;  /* 0x000000ffff837224 */ /* 0x100fe400078e0097 */
[--C-:B------:R-:W-:Y:S01]  /*14ef0*/  IMAD.MOV.U32 R129, RZ, RZ, R151.reuse ;  /* 0x000000ffff817224 */ /* 0x100fe200078e0097 */
[----:B------:R-:W-:Y:S01]  /*14f00*/  FMNMX.FTZ R4, R71, R4, !PT ;  /* 0x0000000447047209 */ /* 0x000fe20007810000 */
[----:B------:R-:W-:-:S02]  /*14f10*/  IMAD.MOV.U32 R125, RZ, RZ, R151 ;  /* 0x000000ffff7d7224 */ /* 0x000fc400078e0097 */
[----:B------:R-:W-:Y:S01]  /*14f20*/  MUFU.EX2 R69, R69 ;  /* 0x0000004500457308 */ /* 0x000fe20000000800 */
[----:B------:R-:W-:Y:S01]  /*14f30*/  FMNMX.FTZ R4, R45, R4, !PT ;  /* 0x000000042d047209 */ /* 0x000fe20007810000 */
[--C-:B------:R-:W-:Y:S01]  /*14f40*/  IMAD.MOV.U32 R123, RZ, RZ, R151.reuse ;  /* 0x000000ffff7b7224 */ /* 0x100fe200078e0097 */
        /* <DEDUP_REMOVED lines=8> */
[--C-:B------:R-:W-:Y:S01]  /*14fd0*/  IMAD.MOV.U32 R115, RZ, RZ, R151.reuse ;  /* 0x000000ffff737224 */ /* 0x100fe200078e0097 */
[----:B------:R-:W-:Y:S01]  /*14fe0*/  FMNMX.FTZ R4, R79, R4, !PT ;  /* 0x000000044f047209 */ /* 0x000fe20007810000 */
[--C-:B------:R-:W-:Y:S02]  /*14ff0*/  IMAD.MOV.U32 R113, RZ, RZ, R151.reuse ;  /* 0x000000ffff717224 */ /* 0x100fe400078e0097 */
[----:B------:R-:W0:Y:S01]  /*15000*/  MUFU.EX2 R73, R73 ;  /* 0x0000004900497308 */ /* 0x000e220000000800 */
[----:B------:R-:W-:Y:S01]  /*15010*/  FMNMX.FTZ R4, R99, R4, !PT ;  /* 0x0000000463047209 */ /* 0x000fe20007810000 */
[--C-:B------:R-:W-:Y:S02]  /*15020*/  IMAD.MOV.U32 R111, RZ, RZ, R151.reuse ;  /* 0x000000ffff6f7224 */ /* 0x100fe400078e0097 */
[--C-:B------:R-:W-:Y:S01]  /*15030*/  IMAD.MOV.U32 R109, RZ, RZ, R151.reuse ;  /* 0x000000ffff6d7224 */ /* 0x100fe200078e0097 */
[----:B------:R-:W-:Y:S01]  /*15040*/  FMNMX.FTZ R4, R101, R4, !PT ;  /* 0x0000000465047209 */ /* 0x000fe20007810000 */
[----:B------:R-:W-:-:S02]  /*15050*/  IMAD.MOV.U32 R107, RZ, RZ, R151 ;  /* 0x000000ffff6b7224 */ /* 0x000fc400078e0097 */
[----:B------:R-:W-:Y:S01]  /*15060*/  MUFU.EX2 R26, R26 ;  /* 0x0000001a001a7308 */ /* 0x000fe20000000800 */
[----:B------:R-:W-:Y:S01]  /*15070*/  FMNMX.FTZ R4, R103, R4, !PT ;  /* 0x0000000467047209 */ /* 0x000fe20007810000 */
[--C-:B------:R-:W-:Y:S02]  /*15080*/  IMAD.MOV.U32 R90, RZ, RZ, R151.reuse ;  /* 0x000000ffff5a7224 */ /* 0x100fe400078e0097 */
[--C-:B------:R-:W-:Y:S01]  /*15090*/  IMAD.MOV.U32 R86, RZ, RZ, R151.reuse ;  /* 0x000000ffff567224 */ /* 0x100fe200078e0097 */
[----:B------:R-:W-:Y:S01]  /*150a0*/  FMNMX.FTZ R4, R105, R4, !PT ;  /* 0x0000000469047209 */ /* 0x000fe20007810000 */
[--C-:B------:R-:W-:Y:S02]  /*150b0*/  IMAD.MOV.U32 R82, RZ, RZ, R151.reuse ;  /* 0x000000ffff527224 */ /* 0x100fe400078e0097 */
[----:B------:R-:W-:Y:S01]  /*150c0*/  MUFU.EX2 R77, R77 ;  /* 0x0000004d004d7308 */ /* 0x000fe20000000800 */
[----:B0-----:R-:W-:Y:S01]  /*150d0*/  F2FP.SATFINITE.E4M3.F32.PACK_AB_MERGE_C R224, R73, R24, RZ ;  /* 0x0000001849e0723e */ /* 0x001fe200048070ff */
[----:B------:R-:W0:Y:S01]  /*150e0*/  SHFL.BFLY PT, R89, R4, 0x2, 0x1f ;  /* 0x0c401f0004597f89 */ /* 0x000e2200000e0000 */
[----:B------:R-:W-:-:S02]  /*150f0*/  IMAD.MOV.U32 R78, RZ, RZ, R151 ;  /* 0x000000ffff4e7224 */ /* 0x000fc400078e0097 */
[----:B------:R-:W-:-:S03]  /*15100*/  F2FP.SATFINITE.E4M3.F32.PACK_AB_MERGE_C R224, R69, R20, R224 ;  /* 0x0000001445e0723e */ /* 0x000fc600048070e0 */
[----:B------:R-:W-:Y:S08]  /*15110*/  MUFU.EX2 R28, R28 ;  /* 0x0000001c001c7308 */ /* 0x000ff00000000800 */
[----:B------:R-:W2:Y:S08]  /*15120*/  MUFU.EX2 R81, R81 ;  /* 0x0000005100517308 */ /* 0x000eb00000000800 */
[----:B------:R-:W-:Y:S01]  /*15130*/  MUFU.EX2 R30, R30 ;  /* 0x0000001e001e7308 */ /* 0x000fe20000000800 */
[----:B0-----:R-:W-:Y:S01]  /*15140*/  FMNMX.FTZ R44, R4, R89, !PT ;  /* 0x00000059042c7209 */ /* 0x001fe20007810000 */
[----:B------:R-:W-:Y:S01]  /*15150*/  FFMA.FTZ R89, R2, R139, -R157 ;  /* 0x0000008b02597223 */ /* 0x000fe2000001089d */
[----:B------:R-:W-:-:S03]  /*15160*/  IMAD.MOV.U32 R139, RZ, RZ, R151 ;  /* 0x000000ffff8b7224 */ /* 0x000fc600078e0097 */
[----:B------:R-:W0:Y:S02]  /*15170*/  SHFL.BFLY PT, R93, R44, 0x1, 0x1f ;  /* 0x0c201f002c5d7f89 */ /* 0x000e2400000e0000 */
[----:B------:R-:W-:Y:S01]  /*15180*/  MUFU.EX2 R83, R83 ;  /* 0x0000005300537308 */ /* 0x000fe20000000800 */
[----:B--2---:R-:W-:-:S04]  /*15190*/  F2FP.SATFINITE.E4M3.F32.PACK_AB_MERGE_C R226, R81, R28, RZ ;  /* 0x0000001c51e2723e */ /* 0x004fc800048070ff */
[----:B------:R-:W-:-:S03]  /*151a0*/  F2FP.SATFINITE.E4M3.F32.PACK_AB_MERGE_C R226, R77, R26, R226 ;  /* 0x0000001a4de2723e */ /* 0x000fc600048070e2 */
[----:B------:R-:W-:Y:S08]  /*151b0*/  MUFU.EX2 R34, R34 ;  /* 0x0000002200227308 */ /* 0x000ff00000000800 */
[----:B------:R-:W2:Y:S01]  /*151c0*/  MUFU.EX2 R97, R97 ;  /* 0x0000006100617308 */ /* 0x000ea20000000800 */
[----:B0-----:R-:W-:-:S07]  /*151d0*/  FMNMX.FTZ R4, R44, R93, !PT ;  /* 0x0000005d2c047209 */ /* 0x001fce0007810000 */
[----:B------:R-:W-:Y:S01]  /*151e0*/  MUFU.EX2 R32, R32 ;  /* 0x0000002000207308 */ /* 0x000fe20000000800 */
[----:B------:R-:W-:-:S01]  /*151f0*/  FFMA.FTZ R44, R2, R149, -R157 ;  /* 0x00000095022c7223 */ /* 0x000fc2000001089d */
[----:B------:R-:W-:Y:S01]  /*15200*/  IMAD.MOV.U32 R149, RZ, RZ, R151 ;  /* 0x000000ffff957224 */ /* 0x000fe200078e0097 */
[----:B------:R-:W-:Y:S01]  /*15210*/  FSETP.NEU.FTZ.AND P2, PT, R4, -INF , PT ;  /* 0xff8000000400780b */ /* 0x000fe20003f5d000 */
[----:B------:R-:W-:-:S04]  /*15220*/  FFMA.FTZ R46, R2, R4, -8 ;  /* 0xc1000000022e7423 */ /* 0x000fc80000010004 */
[----:B------:R-:W-:Y:S01]  /*15230*/  MUFU.EX2 R85, R85 ;  /* 0x0000005500557308 */ /* 0x000fe20000000800 */
[----:B------:R-:W-:Y:S02]  /*15240*/  FSEL R46, R46, RZ, P2 ;  /* 0x000000ff2e2e7208 */ /* 0x000fe40001000000 */
[----:B--2---:R-:W-:Y:S02]  /*15250*/  F2FP.SATFINITE.E4M3.F32.PACK_AB_MERGE_C R216, R97, R34, RZ ;  /* 0x0000002261d8723e */ /* 0x004fe400048070ff */
[----:B------:R-:W-:Y:S01]  /*15260*/  ISETP.GE.AND P2, PT, R127, 0x81, PT ;  /* 0x000000817f00780c */ /* 0x000fe20003f46270 */
[C-C-:B------:R-:W-:Y:S01]  /*15270*/  FFMA.FTZ R5, R2.reuse, R5, -R46.reuse ;  /* 0x0000000502057223 */ /* 0x140fe2000001082e */
[----:B------:R-:W-:-:S01]  /*15280*/  FFMA.FTZ R27, R2, R27, -R46 ;  /* 0x0000001b021b7223 */ /* 0x000fc2000001082e */
[C-C-:B------:R-:W-:Y:S01]  /*15290*/  FFMA.FTZ R7, R2.reuse, R7, -R46.reuse ;  /* 0x0000000702077223 */ /* 0x140fe2000001082e */
[----:B------:R-:W-:-:S01]  /*152a0*/  FFMA.FTZ R31, R2, R31, -R46 ;  /* 0x0000001f021f7223 */ /* 0x000fc2000001082e */
[C-C-:B------:R-:W-:Y:S01]  /*152b0*/  FFMA.FTZ R9, R2.reuse, R9, -R46.reuse ;  /* 0x0000000902097223 */ /* 0x140fe2000001082e */
[----:B------:R0:W-:Y:S01]  /*152c0*/  MUFU.EX2 R48, R27 ;  /* 0x0000001b00307308 */ /* 0x0001e20000000800 */
[----:B------:R-:W-:-:S01]  /*152d0*/  FFMA.FTZ R35, R2, R35, -R46 ;  /* 0x0000002302237223 */ /* 0x000fc2000001082e */
[C-C-:B------:R-:W-:Y:S01]  /*152e0*/  FFMA.FTZ R11, R2.reuse, R11, -R46.reuse ;  /* 0x0000000b020b7223 */ /* 0x140fe2000001082e */
[----:B------:R-:W-:-:S01]  /*152f0*/  FFMA.FTZ R39, R2, R39, -R46 ;  /* 0x0000002702277223 */ /* 0x000fc2000001082e */
[C-C-:B------:R-:W-:Y:S01]  /*15300*/  FFMA.FTZ R13, R2.reuse, R13, -R46.reuse ;  /* 0x0000000d020d7223 */ /* 0x140fe2000001082e */
[----:B------:R-:W-:-:S01]  /*15310*/  FFMA.FTZ R43, R2, R43, -R46 ;  /* 0x0000002b022b7223 */ /* 0x000fc2000001082e */
[C-C-:B------:R-:W-:Y:S01]  /*15320*/  FFMA.FTZ R15, R2.reuse, R15, -R46.reuse ;  /* 0x0000000f020f7223 */ /* 0x140fe2000001082e */
[----:B------:R-:W-:-:S01]  /*15330*/  FFMA.FTZ R47, R2, R47, -R46 ;  /* 0x0000002f022f7223 */ /* 0x000fc2000001082e */
[----:B------:R-:W2:Y:S01]  /*15340*/  MUFU.EX2 R5, R5 ;  /* 0x0000000500057308 */ /* 0x000ea20000000800 */
[----:B0-----:R-:W-:-:S01]  /*15350*/  FADD.FTZ R27, R6, R53 ;  /* 0x00000035061b7221 */ /* 0x001fc20000010000 */
[C-C-:B------:R-:W-:Y:S01]  /*15360*/  FFMA.FTZ R21, R2.reuse, R21, -R46.reuse ;  /* 0x0000001502157223 */ /* 0x140fe2000001082e */
[----:B------:R-:W-:-:S01]  /*15370*/  FFMA.FTZ R51, R2, R51, -R46 ;  /* 0x0000003302337223 */ /* 0x000fc2000001082e */
[----:B------:R-:W-:Y:S01]  /*15380*/  FFMA.FTZ R25, R2, R25, -R46 ;  /* 0x0000001902197223 */ /* 0x000fe2000001082e */
[----:B------:R-:W-:-:S01]  /*15390*/  FADD.FTZ R70, R8, R27 ;  /* 0x0000001b08467221 */ /* 0x000fc20000010000 */
[C-C-:B------:R-:W-:Y:S01]  /*153a0*/  FFMA.FTZ R55, R2.reuse, R55, -R46.reuse ;  /* 0x0000003702377223 */ /* 0x140fe2000001082e */
[----:B------:R-:W-:-:S01]  /*153b0*/  FFMA.FTZ R29, R2, R29, -R46 ;  /* 0x0000001d021d7223 */ /* 0x000fc2000001082e */
[----:B------:R-:W0:Y:S01]  /*153c0*/  MUFU.EX2 R7, R7 ;  /* 0x0000000700077308 */ /* 0x000e220000000800 */
[----:B------:R-:W-:-:S01]  /*153d0*/  FFMA.FTZ R59, R2, R59, -R46 ;  /* 0x0000003b023b7223 */ /* 0x000fc2000001082e */
[C-C-:B------:R-:W-:Y:S01]  /*153e0*/  FFMA.FTZ R33, R2.reuse, R33, -R46.reuse ;  /* 0x0000002102217223 */ /* 0x140fe2000001082e */
[----:B------:R-:W-:-:S01]  /*153f0*/  FFMA.FTZ R63, R2, R63, -R46 ;  /* 0x0000003f023f7223 */ /* 0x000fc2000001082e */
[C-C-:B------:R-:W-:Y:S01]  /*15400*/  FFMA.FTZ R37, R2.reuse, R37, -R46.reuse ;  /* 0x0000002502257223 */ /* 0x140fe2000001082e */
[----:B------:R-:W-:-:S01]  /*15410*/  FFMA.FTZ R67, R2, R67, -R46 ;  /* 0x0000004302437223 */ /* 0x000fc2000001082e */
[C-C-:B------:R-:W-:Y:S01]  /*15420*/  FFMA.FTZ R41, R2.reuse, R41, -R46.reuse ;  /* 0x0000002902297223 */ /* 0x140fe2000001082e */
[----:B------:R-:W-:-:S01]  /*15430*/  FFMA.FTZ R71, R2, R71, -R46 ;  /* 0x0000004702477223 */ /* 0x000fc2000001082e */
[----:B------:R3:W4:Y:S01]  /*15440*/  MUFU.EX2 R50, R31 ;  /* 0x0000001f00327308 */ /* 0x0007220000000800 */
[----:B--2---:R-:W-:-:S01]  /*15450*/  FADD.FTZ R68, R5, R48 ;  /* 0x0000003005447221 */ /* 0x004fc20000010000 */
        /* <DEDUP_REMOVED lines=8> */
[----:B---3--:R-:W-:Y:S01]  /*154e0*/  FADD.FTZ R31, R57, R70 ;  /* 0x00000046391f7221 */ /* 0x008fe20000010000 */
[----:B------:R-:W-:-:S01]  /*154f0*/  FFMA.FTZ R103, R2, R103, -R46 ;  /* 0x0000006702677223 */ /* 0x000fc2000001082e */
[----:B------:R-:W-:Y:S01]  /*15500*/  FFMA.FTZ R46, R2, R105, -R46 ;  /* 0x00000069022e7223 */ /* 0x000fe2000001082e */
[----:B------:R-:W-:Y:S01]  /*15510*/  F2FP.SATFINITE.E4M3.F32.PACK_AB_MERGE_C R216, R83, R30, R216 ;  /* 0x0000001e53d8723e */ /* 0x000fe200048070d8 */
[----:B------:R-:W-:Y:S01]  /*15520*/  FADD.FTZ R70, R10, R31 ;  /* 0x0000001f0a467221 */ /* 0x000fe20000010000 */
[----:B------:R-:W-:Y:S01]  /*15530*/  IMAD.MOV.U32 R127, RZ, RZ, R151 ;  /* 0x000000ffff7f7224 */ /* 0x000fe200078e0097 */
[----:B------:R-:W0:Y:S01]  /*15540*/  MUFU.EX2 R52, R35 ;  /* 0x0000002300347308 */ /* 0x000e220000000800 */
[----:B----4-:R-:W-:-:S01]  /*15550*/  FADD.FTZ R68, R50, R27 ;  /* 0x0000001b32447221 */ /* 0x010fc20000010000 */
[----:B------:R-:W-:Y:S01]  /*15560*/  FADD.FTZ R31, R61, R70 ;  /* 0x000000463d1f7221 */ /* 0x000fe20000010000 */
[----:B------:R-:W-:Y:S01]  /*15570*/  F2FP.SATFINITE.E4M3.F32.PACK_AB_MERGE_C R229, R50, R7, RZ ;  /* 0x0000000732e5723e */ /* 0x000fe200048070ff */
[----:B------:R-:W-:-:S02]  /*15580*/  IMAD.MOV.U32 R105, RZ, RZ, R151 ;  /* 0x000000ffff697224 */ /* 0x000fc400078e0097 */
[----:B------:R-:W-:-:S01]  /*15590*/  FADD.FTZ R72, R12, R31 ;  /* 0x0000001f0c487221 */ /* 0x000fc20000010000 */
[----:B------:R-:W-:Y:S01]  /*155a0*/  F2FP.SATFINITE.E4M3.F32.PACK_AB_MERGE_C R229, R48, R5, R229 ;  /* 0x0000000530e5723e */ /* 0x000fe200048070e5 */
[----:B------:R-:W1:Y:S01]  /*155b0*/  MUFU.EX2 R11, R11 ;  /* 0x0000000b000b7308 */ /* 0x000e620000000800 */
[----:B--2---:R-:W-:-:S01]  /*155c0*/  FADD.FTZ R27, R9, R68 ;  /* 0x00000044091b7221 */ /* 0x004fc20000010000 */
[--C-:B------:R-:W-:Y:S01]  /*155d0*/  IMAD.MOV.U32 R61, RZ, RZ, R151.reuse ;  /* 0x000000ffff3d7224 */ /* 0x100fe200078e0097 */
[----:B------:R-:W-:Y:S01]  /*155e0*/  MOV R48, R151 ;  /* 0x0000009700307202 */ /* 0x000fe20000000f00 */
[--C-:B------:R-:W-:Y:S02]  /*155f0*/  IMAD.MOV.U32 R57, RZ, RZ, R151.reuse ;  /* 0x000000ffff397224 */ /* 0x100fe400078e0097 */
[----:B------:R-:W-:Y:S02]  /*15600*/  IMAD.MOV.U32 R53, RZ, RZ, R151 ;  /* 0x000000ffff357224 */ /* 0x000fe400078e0097 */
[----:B------:R2:W3:Y:S01]  /*15610*/  MUFU.EX2 R54, R39 ;  /* 0x0000002700367308 */ /* 0x0004e20000000800 */
[----:B0-----:R-:W-:-:S01]  /*15620*/  FADD.FTZ R70, R52, R27 ;  /* 0x0000001b34467221 */ /* 0x001fc20000010000 */
[----:B------:R-:W-:Y:S01]  /*15630*/  FADD.FTZ R27, R65, R72 ;  /* 0x00000048411b7221 */ /* 0x000fe20000010000 */
[----:B------:R-:W-:-:S02]  /*15640*/  IMAD.MOV.U32 R65, RZ, RZ, R151 ;  /* 0x000000ffff417224 */ /* 0x000fc400078e0097 */
[----:B------:R-:W-:Y:S02]  /*15650*/  IMAD.MOV.U32 R50, RZ, RZ, R151 ;  /* 0x000000ffff327224 */ /* 0x000fe400078e0097 */
[----:B------:R-:W-:-:S01]  /*15660*/  FADD.FTZ R72, R20, R27 ;  /* 0x0000001b14487221 */ /* 0x000fc20000010000 */
[----:B------:R-:W-:Y:S01]  /*15670*/  IMAD.MOV.U32 R35, RZ, RZ, R151 ;  /* 0x000000ffff237224 */ /* 0x000fe200078e0097 */
[----:B------:R-:W0:Y:S01]  /*15680*/  MUFU.EX2 R13, R13 ;  /* 0x0000000d000d7308 */ /* 0x000e220000000800 */
[----:B-1----:R-:W-:-:S01]  /*15690*/  FADD.FTZ R3, R11, R70 ;  /* 0x000000460b037221 */ /* 0x002fc20000010000 */
[----:B------:R-:W-:Y:S01]  /*156a0*/  FADD.FTZ R27, R69, R72 ;  /* 0x00000048451b7221 */ /* 0x000fe20000010000 */
[--C-:B------:R-:W-:Y:S02]  /*156b0*/  IMAD.MOV.U32 R69, RZ, RZ, R151.reuse ;  /* 0x000000ffff457224 */ /* 0x100fe400078e0097 */
[----:B--2---:R-:W-:Y:S02]  /*156c0*/  IMAD.MOV.U32 R39, RZ, RZ, R151 ;  /* 0x000000ffff277224 */ /* 0x004fe400078e0097 */
[----:B------:R-:W-:-:S01]  /*156d0*/  FADD.FTZ R74, R24, R27 ;  /* 0x0000001b184a7221 */ /* 0x000fc20000010000 */
[----:B------:R-:W-:Y:S01]  /*156e0*/  IMAD.MOV.U32 R31, RZ, RZ, R151 ;  /* 0x000000ffff1f7224 */ /* 0x000fe200078e0097 */
[----:B------:R-:W1:Y:S01]  /*156f0*/  MUFU.EX2 R56, R43 ;  /* 0x0000002b00387308 */ /* 0x000e620000000800 */
[----:B---3--:R-:W-:-:S01]  /*15700*/  FADD.FTZ R70, R54, R3 ;  /* 0x0000000336467221 */ /* 0x008fc20000010000 */
[----:B------:R-:W-:Y:S01]  /*15710*/  FADD.FTZ R27, R73, R74 ;  /* 0x0000004a491b7221 */ /* 0x000fe20000010000 */
[----:B------:R-:W-:Y:S01]  /*15720*/  F2FP.SATFINITE.E4M3.F32.PACK_AB_MERGE_C R11, R54, R11, RZ ;  /* 0x0000000b360b723e */ /* 0x000fe200048070ff */
[----:B------:R-:W-:-:S02]  /*15730*/  IMAD.MOV.U32 R73, RZ, RZ, R151 ;  /* 0x000000ffff497224 */ /* 0x000fc400078e0097 */
[----:B------:R-:W-:-:S01]  /*15740*/  FADD.FTZ R74, R26, R27 ;  /* 0x0000001b1a4a7221 */ /* 0x000fc20000010000 */
[----:B------:R-:W-:Y:S01]  /*15750*/  F2FP.SATFINITE.E4M3.F32.PACK_AB_MERGE_C R231, R52, R9, R11 ;  /* 0x0000000934e7723e */ /* 0x000fe2000480700b */
[----:B------:R-:W2:Y:S01]  /*15760*/  MUFU.EX2 R15, R15 ;  /* 0x0000000f000f7308 */ /* 0x000ea20000000800 */
[----:B0-----:R-:W-:-:S01]  /*15770*/  FADD.FTZ R3, R13, R70 ;  /* 0x000000460d037221 */ /* 0x001fc20000010000 */
[----:B------:R-:W-:Y:S01]  /*15780*/  FADD.FTZ R27, R77, R74 ;  /* 0x0000004a4d1b7221 */ /* 0x000fe20000010000 */
[--C-:B------:R-:W-:Y:S01]  /*15790*/  IMAD.MOV.U32 R77, RZ, RZ, R151.reuse ;  /* 0x000000ffff4d7224 */ /* 0x100fe200078e0097 */
[----:B------:R-:W-:Y:S01]  /*157a0*/  MOV R52, R151 ;  /* 0x0000009700347202 */ /* 0x000fe20000000f00 */
[--C-:B------:R-:W-:Y:S02]  /*157b0*/  IMAD.MOV.U32 R74, RZ, RZ, R151.reuse ;  /* 0x000000ffff4a7224 */ /* 0x100fe400078e0097 */
[----:B------:R-:W-:Y:S01]  /*157c0*/  IMAD.MOV.U32 R54, RZ, RZ, R151 ;  /* 0x000000ffff367224 */ /* 0x000fe200078e0097 */
[----:B------:R0:W3:Y:S01]  /*157d0*/  MUFU.EX2 R58, R47 ;  /* 0x0000002f003a7308 */ /* 0x0000e20000000800 */
[----:B-1----:R-:W-:-:S01]  /*157e0*/  FADD.FTZ R72, R56, R3 ;  /* 0x0000000338487221 */ /* 0x002fc20000010000 */
[----:B------:R-:W-:-:S02]  /*157f0*/  IMAD.MOV.U32 R43, RZ, RZ, R151 ;  /* 0x000000ffff2b7224 */ /* 0x000fc400078e0097 */
[----:B------:R-:W-:-:S04]  /*15800*/  IMAD.MOV.U32 R26, RZ, RZ, R151 ;  /* 0x000000ffff1a7224 */ /* 0x000fc800078e0097 */
[----:B------:R-:W1:Y:S01]  /*15810*/  MUFU.EX2 R21, R21 ;  /* 0x0000001500157308 */ /* 0x000e620000000800 */
[----:B--2---:R-:W-:-:S01]  /*15820*/  FADD.FTZ R3, R15, R72 ;  /* 0x000000480f037221 */ /* 0x004fc20000010000 */
[----:B0-----:R-:W-:-:S06]  /*15830*/  IMAD.MOV.U32 R47, RZ, RZ, R151 ;  /* 0x000000ffff2f7224 */ /* 0x001fcc00078e0097 */
[----:B------:R0:W2:Y:S01]  /*15840*/  MUFU.EX2 R60, R51 ;  /* 0x00000033003c7308 */ /* 0x0000a20000000800 */
[----:B---3--:R-:W-:-:S01]  /*15850*/  FADD.FTZ R72, R58, R3 ;  /* 0x000000033a487221 */ /* 0x008fc20000010000 */
[----:B------:R-:W-:Y:S01]  /*15860*/  F2FP.SATFINITE.E4M3.F32.PACK_AB_MERGE_C R15, R58, R15, RZ ;  /* 0x0000000f3a0f723e */ /* 0x000fe200048070ff */
[----:B------:R-:W-:-:S03]  /*15870*/  IMAD.MOV.U32 R58, RZ, RZ, R151 ;  /* 0x000000ffff3a7224 */ /* 0x000fc600078e0097 */
[----:B------:R-:W-:Y:S02]  /*15880*/  F2FP.SATFINITE.E4M3.F32.PACK_AB_MERGE_C R225, R56, R13, R15 ;  /* 0x0000000d38e1723e */ /* 0x000fe4000480700f */
[----:B------:R-:W3:Y:S01]  /*15890*/  MUFU.EX2 R25, R25 ;  /* 0x0000001900197308 */ /* 0x000ee20000000800 */
[----:B-1----:R-:W-:-:S01]  /*158a0*/  FADD.FTZ R3, R21, R72 ;  /* 0x0000004815037221 */ /* 0x002fc20000010000 */
[----:B------:R-:W-:Y:S01]  /*158b0*/  FADD.FTZ R72, R28, R27 ;  /* 0x0000001b1c487221 */ /* 0x000fe20000010000 */
[----:B------:R-:W-:Y:S01]  /*158c0*/  MOV R56, R151 ;  /* 0x0000009700387202 */ /* 0x000fe20000000f00 */
[----:B0-----:R-:W-:Y:S02]  /*158d0*/  IMAD.MOV.U32 R51, RZ, RZ, R151 ;  /* 0x000000ffff337224 */ /* 0x001fe400078e0097 */
[----:B------:R-:W-:-:S01]  /*158e0*/  FADD.FTZ R81, R81, R72 ;  /* 0x0000004851517221 */ /* 0x000fc20000010000 */
[----:B------:R-:W-:Y:S01]  /*158f0*/  MOV R72, R151 ;  /* 0x0000009700487202 */ /* 0x000fe20000000f00 */
[----:B------:R0:W1:Y:S01]  /*15900*/  MUFU.EX2 R62, R55 ;  /* 0x00000037003e7308 */ /* 0x0000620000000800 */
[----:B--2---:R-:W-:-:S01]  /*15910*/  FADD.FTZ R12, R60, R3 ;  /* 0x000000033c0c7221 */ /* 0x004fc20000010000 */
[----:B------:R-:W-:Y:S01]  /*15920*/  FADD.FTZ R24, R30, R81 ;  /* 0x000000511e187221 */ /* 0x000fe20000010000 */
[----:B------:R-:W-:-:S02]  /*15930*/  IMAD.MOV.U32 R81, RZ, RZ, R151 ;  /* 0x000000ffff517224 */ /* 0x000fc400078e0097 */
[----:B------:R-:W-:Y:S02]  /*15940*/  IMAD.MOV.U32 R30, RZ, RZ, R151 ;  /* 0x000000ffff1e7224 */ /* 0x000fe400078e0097 */
[----:B------:R-:W-:-:S01]  /*15950*/  FADD.FTZ R7, R83, R24 ;  /* 0x0000001853077221 */ /* 0x000fc20000010000 */
[----:B------:R-:W-:Y:S01]  /*15960*/  IMAD.MOV.U32 R83, RZ, RZ, R151 ;  /* 0x000000ffff537224 */ /* 0x000fe200078e0097 */
[----:B------:R-:W2:Y:S01]  /*15970*/  MUFU.EX2 R29, R29 ;  /* 0x0000001d001d7308 */ /* 0x000ea20000000800 */
[----:B---3--:R-:W-:-:S01]  /*15980*/  FADD.FTZ R3, R25, R12 ;  /* 0x0000000c19037221 */ /* 0x008fc20000010000 */
[----:B------:R-:W-:Y:S01]  /*15990*/  FADD.FTZ R28, R34, R7 ;  /* 0x00000007221c7221 */ /* 0x000fe20000010000 */
[--C-:B0-----:R-:W-:Y:S02]  /*159a0*/  IMAD.MOV.U32 R55, RZ, RZ, R151.reuse ;  /* 0x000000ffff377224 */ /* 0x101fe400078e0097 */
[----:B------:R-:W-:Y:S02]  /*159b0*/  IMAD.MOV.U32 R34, RZ, RZ, R151 ;  /* 0x000000ffff227224 */ /* 0x000fe400078e0097 */
[----:B------:R-:W-:-:S01]  /*159c0*/  FADD.FTZ R97, R97, R28 ;  /* 0x0000001c61617221 */ /* 0x000fc20000010000 */
[----:B------:R-:W-:Y:S01]  /*159d0*/  MOV R28, R151 ;  /* 0x00000097001c7202 */ /* 0x000fe20000000f00 */
[----:B------:R0:W3:Y:S01]  /*159e0*/  MUFU.EX2 R64, R59 ;  /* 0x0000003b00407308 */ /* 0x0000e20000000800 */
[----:B-1----:R-:W-:-:S01]  /*159f0*/  FADD.FTZ R12, R62, R3 ;  /* 0x000000033e0c7221 */ /* 0x002fc20000010000 */
        /* <DEDUP_REMOVED lines=9> */
[--C-:B0-----:R-:W-:Y:S02]  /*15a90*/  IMAD.MOV.U32 R59, RZ, RZ, R151.reuse ;  /* 0x000000ffff3b7224 */ /* 0x101fe400078e0097 */
[----:B------:R-:W-:Y:S02]  /*15aa0*/  IMAD.MOV.U32 R27, RZ, RZ, R151 ;  /* 0x000000ffff1b7224 */ /* 0x000fe400078e0097 */
[----:B------:R0:W2:Y:S01]  /*15ab0*/  MUFU.EX2 R66, R63 ;  /* 0x0000003f00427308 */ /* 0x0000a20000000800 */
[----:B---3--:R-:W-:-:S01]  /*15ac0*/  FADD.FTZ R24, R64, R3 ;  /* 0x0000000340187221 */ /* 0x008fc20000010000 */
[----:B------:R-:W-:-:S06]  /*15ad0*/  IMAD.MOV.U32 R25, RZ, RZ, R151 ;  /* 0x000000ffff197224 */ /* 0x000fcc00078e0097 */
[----:B------:R-:W3:Y:S01]  /*15ae0*/  MUFU.EX2 R37, R37 ;  /* 0x0000002500257308 */ /* 0x000ee20000000800 */
[----:B-1----:R-:W-:-:S01]  /*15af0*/  FADD.FTZ R3, R33, R24 ;  /* 0x0000001821037221 */ /* 0x002fc20000010000 */
[----:B0-----:R-:W-:Y:S01]  /*15b00*/  IMAD.MOV.U32 R63, RZ, RZ, R151 ;  /* 0x000000ffff3f7224 */ /* 0x001fe200078e0097 */
[----:B------:R-:W-:-:S05]  /*15b10*/  MOV R24, R151 ;  /* 0x0000009700187202 */ /* 0x000fca0000000f00 */
[----:B------:R0:W1:Y:S01]  /*15b20*/  MUFU.EX2 R68, R67 ;  /* 0x0000004300447308 */ /* 0x0000620000000800 */
[C---:B--2---:R-:W-:Y:S01]  /*15b30*/  F2FP.SATFINITE.E4M3.F32.PACK_AB_MERGE_C R33, R66.reuse, R33, RZ ;  /* 0x000000214221723e */ /* 0x044fe200048070ff */
[----:B------:R-:W-:-:S03]  /*15b40*/  FADD.FTZ R66, R66, R3 ;  /* 0x0000000342427221 */ /* 0x000fc60000010000 */
[----:B------:R-:W-:Y:S01]  /*15b50*/  F2FP.SATFINITE.E4M3.F32.PACK_AB_MERGE_C R217, R64, R29, R33 ;  /* 0x0000001d40d9723e */ /* 0x000fe20004807021 */
[----:B------:R-:W-:Y:S01]  /*15b60*/  IMAD.MOV.U32 R33, RZ, RZ, R151 ;  /* 0x000000ffff217224 */ /* 0x000fe200078e0097 */
[----:B------:R-:W-:Y:S01]  /*15b70*/  MOV R64, R151 ;  /* 0x0000009700407202 */ /* 0x000fe20000000f00 */
[----:B------:R-:W2:Y:S01]  /*15b80*/  MUFU.EX2 R36, R36 ;  /* 0x0000002400247308 */ /* 0x000ea20000000800 */
[----:B---3--:R-:W-:-:S01]  /*15b90*/  FADD.FTZ R3, R37, R66 ;  /* 0x0000004225037221 */ /* 0x008fc20000010000 */
[--C-:B0-----:R-:W-:Y:S02]  /*15ba0*/  IMAD.MOV.U32 R67, RZ, RZ, R151.reuse ;  /* 0x000000ffff437224 */ /* 0x101fe400078e0097 */
[--C-:B------:R-:W-:Y:S02]  /*15bb0*/  IMAD.MOV.U32 R66, RZ, RZ, R151.reuse ;  /* 0x000000ffff427224 */ /* 0x100fe400078e0097 */
[----:B------:R-:W-:Y:S02]  /*15bc0*/  IMAD.MOV.U32 R29, RZ, RZ, R151 ;  /* 0x000000ffff1d7224 */ /* 0x000fe400078e0097 */
[----:B------:R-:W0:Y:S01]  /*15bd0*/  MUFU.EX2 R41, R41 ;  /* 0x0000002900297308 */ /* 0x000e220000000800 */
[----:B-1----:R-:W-:-:S07]  /*15be0*/  FADD.FTZ R10, R68, R3 ;  /* 0x00000003440a7221 */ /* 0x002fce0000010000 */
[----:B------:R-:W1:Y:S01]  /*15bf0*/  MUFU.EX2 R87, R87 ;  /* 0x0000005700577308 */ /* 0x000e620000000800 */
[----:B--2---:R-:W-:-:S07]  /*15c00*/  FADD.FTZ R20, R36, R7 ;  /* 0x0000000724147221 */ /* 0x004fce0000010000 */
[----:B------:R2:W3:Y:S01]  /*15c10*/  MUFU.EX2 R70, R71 ;  /* 0x0000004700467308 */ /* 0x0004e20000000800 */
[----:B0-----:R-:W-:-:S07]  /*15c20*/  FADD.FTZ R3, R41, R10 ;  /* 0x0000000a29037221 */ /* 0x001fce0000010000 */
[----:B------:R-:W-:Y:S01]  /*15c30*/  MUFU.EX2 R40, R40 ;  /* 0x0000002800287308 */ /* 0x000fe20000000800 */
[C---:B-1----:R-:W-:Y:S01]  /*15c40*/  F2FP.SATFINITE.E4M3.F32.PACK_AB_MERGE_C R218, R87.reuse, R36, RZ ;  /* 0x0000002457da723e */ /* 0x042fe200048070ff */
[----:B------:R-:W-:Y:S01]  /*15c50*/  FADD.FTZ R87, R87, R20 ;  /* 0x0000001457577221 */ /* 0x000fe20000010000 */
[--C-:B--2---:R-:W-:Y:S01]  /*15c60*/  IMAD.MOV.U32 R71, RZ, RZ, R151.reuse ;  /* 0x000000ffff477224 */ /* 0x104fe200078e0097 */
[----:B------:R-:W-:Y:S02]  /*15c70*/  MOV R36, R151 ;  /* 0x0000009700247202 */ /* 0x000fe40000000f00 */
[----:B------:R-:W-:Y:S01]  /*15c80*/  F2FP.SATFINITE.E4M3.F32.PACK_AB_MERGE_C R218, R85, R32, R218 ;  /* 0x0000002055da723e */ /* 0x000fe200048070da */
[----:B------:R-:W-:Y:S01]  /*15c90*/  IMAD.MOV.U32 R85, RZ, RZ, R151 ;  /* 0x000000ffff557224 */ /* 0x000fe200078e0097 */
[----:B------:R-:W0:Y:S01]  /*15ca0*/  MUFU.EX2 R91, R91 ;  /* 0x0000005b005b7308 */ /* 0x000e220000000800 */
[C---:B---3--:R-:W-:Y:S01]  /*15cb0*/  F2FP.SATFINITE.E4M3.F32.PACK_AB_MERGE_C R41, R70.reuse, R41, RZ ;  /* 0x000000294629723e */ /* 0x048fe200048070ff */
[----:B------:R-:W-:Y:S01]  /*15cc0*/  FADD.FTZ R70, R70, R3 ;  /* 0x0000000346467221 */ /* 0x000fe20000010000 */
[----:B------:R-:W-:-:S02]  /*15cd0*/  MOV R32, R151 ;  /* 0x0000009700207202 */ /* 0x000fc40000000f00 */
[----:B------:R-:W-:Y:S01]  /*15ce0*/  F2FP.SATFINITE.E4M3.F32.PACK_AB_MERGE_C R219, R68, R37, R41 ;  /* 0x0000002544db723e */ /* 0x000fe20004807029 */
[--C-:B------:R-:W-:Y:S01]  /*15cf0*/  IMAD.MOV.U32 R41, RZ, RZ, R151.reuse ;  /* 0x000000ffff297224 */ /* 0x100fe200078e0097 */
[----:B------:R-:W-:Y:S01]  /*15d00*/  MOV R68, R151 ;  /* 0x0000009700447202 */ /* 0x000fe20000000f00 */
[----:B------:R-:W1:Y:S01]  /*15d10*/  MUFU.EX2 R38, R38 ;  /* 0x0000002600267308 */ /* 0x000e620000000800 */
[----:B------:R-:W-:-:S07]  /*15d20*/  IMAD.MOV.U32 R37, RZ, RZ, R151 ;  /* 0x000000ffff257224 */ /* 0x000fce00078e0097 */
[----:B------:R-:W2:Y:S01]  /*15d30*/  MUFU.EX2 R45, R45 ;  /* 0x0000002d002d7308 */ /* 0x000ea20000000800 */
[----:B0-----:R-:W-:-:S07]  /*15d40*/  F2FP.SATFINITE.E4M3.F32.PACK_AB_MERGE_C R220, R91, R40, RZ ;  /* 0x000000285bdc723e */ /* 0x001fce00048070ff */
[----:B------:R-:W0:Y:S01]  /*15d50*/  MUFU.EX2 R89, R89 ;  /* 0x0000005900597308 */ /* 0x000e220000000800 */
[----:B-1----:R-:W-:-:S01]  /*15d60*/  FADD.FTZ R10, R38, R87 ;  /* 0x00000057260a7221 */ /* 0x002fc20000010000 */
[----:B------:R-:W-:-:S06]  /*15d70*/  IMAD.MOV.U32 R87, RZ, RZ, R151 ;  /* 0x000000ffff577224 */ /* 0x000fcc00078e0097 */
[----:B------:R1:W3:Y:S01]  /*15d80*/  MUFU.EX2 R8, R75 ;  /* 0x0000004b00087308 */ /* 0x0002e20000000800 */
[----:B--2---:R-:W-:-:S01]  /*15d90*/  FADD.FTZ R3, R45, R70 ;  /* 0x000000462d037221 */ /* 0x004fc20000010000 */
[----:B------:R-:W-:-:S06]  /*15da0*/  IMAD.MOV.U32 R70, RZ, RZ, R151 ;  /* 0x000000ffff467224 */ /* 0x000fcc00078e0097 */
[----:B------:R-:W2:Y:S01]  /*15db0*/  MUFU.EX2 R49, R49 ;  /* 0x0000003100317308 */ /* 0x000ea20000000800 */
[C---:B0-----:R-:W-:Y:S01]  /*15dc0*/  F2FP.SATFINITE.E4M3.F32.PACK_AB_MERGE_C R220, R89.reuse, R38, R220 ;  /* 0x0000002659dc723e */ /* 0x041fe200048070dc */
[----:B------:R-:W-:Y:S01]  /*15dd0*/  FADD.FTZ R89, R89, R10 ;  /* 0x0000000a59597221 */ /* 0x000fe20000010000 */
[--C-:B-1----:R-:W-:Y:S02]  /*15de0*/  IMAD.MOV.U32 R75, RZ, RZ, R151.reuse ;  /* 0x000000ffff4b7224 */ /* 0x102fe400078e0097 */
[----:B------:R-:W-:Y:S02]  /*15df0*/  IMAD.MOV.U32 R38, RZ, RZ, R151 ;  /* 0x000000ffff267224 */ /* 0x000fe400078e0097 */
[----:B------:R-:W-:-:S01]  /*15e00*/  FADD.FTZ R40, R40, R89 ;  /* 0x0000005928287221 */ /* 0x000fc20000010000 */
[----:B------:R-:W-:Y:S01]  /*15e10*/  IMAD.MOV.U32 R89, RZ, RZ, R151 ;  /* 0x000000ffff597224 */ /* 0x000fe200078e0097 */
[----:B------:R0:W1:Y:S01]  /*15e20*/  MUFU.EX2 R12, R79 ;  /* 0x0000004f000c7308 */ /* 0x0000620000000800 */
[----:B---3--:R-:W-:-:S01]  /*15e30*/  FADD.FTZ R10, R8, R3 ;  /* 0x00000003080a7221 */ /* 0x008fc20000010000 */
[----:B------:R-:W-:Y:S01]  /*15e40*/  FADD.FTZ R91, R91, R40 ;  /* 0x000000285b5b7221 */ /* 0x000fe20000010000 */
[----:B------:R-:W-:-:S05]  /*15e50*/  MOV R40, R151 ;  /* 0x0000009700287202 */ /* 0x000fca0000000f00 */
[----:B------:R-:W-:Y:S01]  /*15e60*/  MUFU.EX2 R44, R44 ;  /* 0x0000002c002c7308 */ /* 0x000fe20000000800 */
[----:B--2---:R-:W-:-:S01]  /*15e70*/  FADD.FTZ R3, R49, R10 ;  /* 0x0000000a31037221 */ /* 0x004fc20000010000 */
[----:B0-----:R-:W-:-:S06]  /*15e80*/  IMAD.MOV.U32 R79, RZ, RZ, R151 ;  /* 0x000000ffff4f7224 */ /* 0x001fcc00078e0097 */
[----:B------:R-:W0:Y:S01]  /*15e90*/  MUFU.EX2 R95, R95 ;  /* 0x0000005f005f7308 */ /* 0x000e220000000800 */
[C---:B-1----:R-:W-:Y:S01]  /*15ea0*/  F2FP.SATFINITE.E4M3.F32.PACK_AB_MERGE_C R49, R12.reuse, R49, RZ ;  /* 0x000000310c31723e */ /* 0x042fe200048070ff */
[----:B------:R-:W-:-:S03]  /*15eb0*/  FADD.FTZ R12, R12, R3 ;  /* 0x000000030c0c7221 */ /* 0x000fc60000010000 */
[----:B------:R-:W-:Y:S01]  /*15ec0*/  F2FP.SATFINITE.E4M3.F32.PACK_AB_MERGE_C R221, R8, R45, R49 ;  /* 0x0000002d08dd723e */ /* 0x000fe20004807031 */
[--C-:B------:R-:W-:Y:S02]  /*15ed0*/  IMAD.MOV.U32 R49, RZ, RZ, R151.reuse ;  /* 0x000000ffff317224 */ /* 0x100fe400078e0097 */
[----:B------:R-:W1:Y:S01]  /*15ee0*/  MUFU.EX2 R42, R42 ;  /* 0x0000002a002a7308 */ /* 0x000e620000000800 */
[----:B------:R-:W-:-:S07]  /*15ef0*/  IMAD.MOV.U32 R45, RZ, RZ, R151 ;  /* 0x000000ffff2d7224 */ /* 0x000fce00078e0097 */
[----:B------:R-:W2:Y:S01]  /*15f00*/  MUFU.EX2 R99, R99 ;  /* 0x0000006300637308 */ /* 0x000ea20000000800 */
[----:B0-----:R-:W-:-:S07]  /*15f10*/  F2FP.SATFINITE.E4M3.F32.PACK_AB_MERGE_C R5, R95, R44, RZ ;  /* 0x0000002c5f05723e */ /* 0x001fce00048070ff */
[----:B------:R0:W3:Y:S01]  /*15f20*/  MUFU.EX2 R93, R147 ;  /* 0x00000093005d7308 */ /* 0x0000e20000000800 */
[----:B-1----:R-:W-:-:S01]  /*15f30*/  FADD.FTZ R10, R42, R91 ;  /* 0x0000005b2a0a7221 */ /* 0x002fc20000010000 */
[----:B------:R-:W-:-:S06]  /*15f40*/  IMAD.MOV.U32 R91, RZ, RZ, R151 ;  /* 0x000000ffff5b7224 */ /* 0x000fcc00078e0097 */
[----:B------:R1:W4:Y:S01]  /*15f50*/  MUFU.EX2 R6, R101 ;  /* 0x0000006500067308 */ /* 0x0003220000000800 */
[----:B--2---:R-:W-:-:S01]  /*15f60*/  FADD.FTZ R3, R99, R12 ;  /* 0x0000000c63037221 */ /* 0x004fc20000010000 */
[----:B0-----:R-:W-:-:S06]  /*15f70*/  IMAD.MOV.U32 R147, RZ, RZ, R151 ;  /* 0x000000ffff937224 */ /* 0x001fcc00078e0097 */
[----:B------:R-:W0:Y:S01]  /*15f80*/  MUFU.EX2 R103, R103 ;  /* 0x0000006700677308 */ /* 0x000e220000000800 */
[C---:B---3--:R-:W-:Y:S01]  /*15f90*/  F2FP.SATFINITE.E4M3.F32.PACK_AB_MERGE_C R222, R93.reuse, R42, R5 ;  /* 0x0000002a5dde723e */ /* 0x048fe20004807005 */
[----:B------:R-:W-:Y:S01]  /*15fa0*/  FADD.FTZ R93, R93, R10 ;  /* 0x0000000a5d5d7221 */ /* 0x000fe20000010000 */
[--C-:B-1----:R-:W-:Y:S02]  /*15fb0*/  IMAD.MOV.U32 R101, RZ, RZ, R151.reuse ;  /* 0x000000ffff657224 */ /* 0x102fe400078e0097 */
[----:B------:R-:W-:Y:S02]  /*15fc0*/  IMAD.MOV.U32 R42, RZ, RZ, R151 ;  /* 0x000000ffff2a7224 */ /* 0x000fe400078e0097 */
[----:B------:R-:W-:-:S01]  /*15fd0*/  FADD.FTZ R44, R44, R93 ;  /* 0x0000005d2c2c7221 */ /* 0x000fc20000010000 */
[----:B------:R-:W-:Y:S01]  /*15fe0*/  IMAD.MOV.U32 R93, RZ, RZ, R151 ;  /* 0x000000ffff5d7224 */ /* 0x000fe200078e0097 */
[----:B------:R-:W1:Y:S01]  /*15ff0*/  MUFU.EX2 R46, R46 ;  /* 0x0000002e002e7308 */ /* 0x000e620000000800 */
[----:B----4-:R-:W-:-:S04]  /*16000*/  FADD.FTZ R10, R6, R3 ;  /* 0x00000003060a7221 */ /* 0x010fc80000010000 */
[----:B0-----:R-:W-:Y:S01]  /*16010*/  FADD.FTZ R7, R103, R10 ;  /* 0x0000000a67077221 */ /* 0x001fe20000010000 */
[----:B-1----:R-:W-:-:S03]  /*16020*/  F2FP.SATFINITE.E4M3.F32.PACK_AB_MERGE_C R3, R46, R103, RZ ;  /* 0x000000672e03723e */ /* 0x002fc600048070ff */
[----:B------:R-:W-:Y:S01]  /*16030*/  FADD.FTZ R7, R46, R7 ;  /* 0x000000072e077221 */ /* 0x000fe20000010000 */
[----:B------:R-:W-:Y:S01]  /*16040*/  IMAD.MOV.U32 R103, RZ, RZ, R151 ;  /* 0x000000ffff677224 */ /* 0x000fe200078e0097 */
[----:B------:R-:W-:Y:S01]  /*16050*/  F2FP.SATFINITE.E4M3.F32.PACK_AB_MERGE_C R223, R6, R99, R3 ;  /* 0x0000006306df723e */ /* 0x000fe20004807003 */
[----:B------:R-:W-:-:S01]  /*16060*/  FADD.FTZ R6, R95, R44 ;  /* 0x0000002c5f067221 */ /* 0x000fc20000010000 */
[--C-:B------:R-:W-:Y:S01]  /*16070*/  IMAD.MOV.U32 R99, RZ, RZ, R151.reuse ;  /* 0x000000ffff637224 */ /* 0x100fe200078e0097 */
[----:B------:R-:W-:Y:S01]  /*16080*/  MOV R44, R151 ;  /* 0x00000097002c7202 */ /* 0x000fe20000000f00 */
[--C-:B------:R-:W-:Y:S02]  /*16090*/  IMAD.MOV.U32 R95, RZ, RZ, R151.reuse ;  /* 0x000000ffff5f7224 */ /* 0x100fe400078e0097 */
[----:B------:R-:W-:Y:S01]  /*160a0*/  IMAD.MOV.U32 R46, RZ, RZ, R151 ;  /* 0x000000ffff2e7224 */ /* 0x000fe200078e0097 */
[----:B------:R-:W-:Y:S06]  /*160b0*/  @!P2 BRA `(.L_x_433) ;  /* 0x000000280038a947 */ /* 0x000fec0003800000 */
[----:B------:R0:W5:Y:S01]  /*160c0*/  LDL.LU R5, [R1] ;  /* 0x0000000001057983 */ /* 0x0001620000300800 */
[----:B------:R-:W-:Y:S01]  /*160d0*/  VIADD R10, R153, 0xfffffffe ;  /* 0xfffffffe990a7836 */ /* 0x000fe20000000000 */
[----:B------:R-:W-:Y:S01]  /*160e0*/  MOV R11, R152 ;  /* 0x00000098000b7202 */ /* 0x000fe20000000f00 */
[----:B------:R-:W-:Y:S01]  /*160f0*/  IMAD.MOV.U32 R13, RZ, RZ, R4 ;  /* 0x000000ffff0d7224 */ /* 0x000fe200078e0004 */
[----:B------:R-:W-:Y:S01]  /*16100*/  CS2R R150, SRZ ;  /* 0x0000000000967805 */ /* 0x000fe2000001ff00 */
[----:B------:R-:W-:Y:S01]  /*16110*/  IMAD.MOV.U32 R3, RZ, RZ, R0 ;  /* 0x000000ffff037224 */ /* 0x000fe200078e0000 */
        /* <DEDUP_REMOVED lines=62> */
[----:B0-----:R-:W-:-:S07]  /*16500*/  CS2R R24, SRZ ;  /* 0x0000000000187805 */ /* 0x001fce000001ff00 */
.L_x_444:
[----:B------:R-:W2:Y:S01]  /*16510*/  LDL R4, [R1+0x8] ;  /* 0x0000080001047983 */ /* 0x000ea20000100800 */
[----:B------:R-:W-:Y:S01]  /*16520*/  ISETP.NE.AND P1, PT, R11, 0x1, PT ;  /* 0x000000010b00780c */ /* 0x000fe20003f25270 */
[----:B------:R-:W-:Y:S05]  /*16530*/  YIELD ;  /* 0x0000000000007946 */ /* 0x000fea0003800000 */
[----:B------:R-:W-:Y:S02]  /*16540*/  SEL R0, RZ, 0x1, P1 ;  /* 0x00000001ff007807 */ /* 0x000fe40000800000 */
[----:B--2---:R-:W-:Y:S02]  /*16550*/  ISETP.NE.AND P1, PT, R4, RZ, PT ;  /* 0x000000ff0400720c */ /* 0x004fe40003f25270 */
[----:B-----5:R-:W-:-:S05]  /*16560*/  LOP3.LUT R4, R5, R0, RZ, 0x3c, !PT ;  /* 0x0000000005047212 */ /* 0x020fca00078e3cff */
[----:B------:R0:W-:Y:S06]  /*16570*/  STL [R1], R4 ;  /* 0x0000000401007387 */ /* 0x0001ec0000100800 */
[----:B------:R-:W-:Y:S05]  /*16580*/  @P1 BRA `(.L_x_434) ;  /* 0x00000000003c1947 */ /* 0x000fea0003800000 */
[----:B------:R-:W-:Y:S05]  /*16590*/  @!P0 BRA `(.L_x_435) ;  /* 0x0000000000048947 */ /* 0x000fea0003800000 */
[----:B------:R-:W-:Y:S01]  /*165a0*/  BPT.TRAP 0x1 ;  /* 0x000000040000795c */ /* 0x000fe20000300000 */
.L_x_435:
[----:B------:R-:W-:Y:S01]  /*165b0*/  VIADD R0, R11, 0x1 ;  /* 0x000000010b007836 */ /* 0x000fe20000000000 */
[----:B------:R-:W-:-:S04]  /*165c0*/  SHF.L.U32 R9, R4, 0x1f, RZ ;  /* 0x0000001f04097819 */ /* 0x000fc800000006ff */
[----:B------:R-:W-:-:S04]  /*165d0*/  ISETP.NE.AND P2, PT, R0, 0x2, PT ;  /* 0x000000020000780c */ /* 0x000fc80003f45270 */
[----:B------:R-:W-:-:S05]  /*165e0*/  SEL R0, R0, RZ, P2 ;  /* 0x000000ff00007207 */ /* 0x000fca0001000000 */
[----:B------:R-:W-:-:S04]  /*165f0*/  IMAD R0, R0, 0x8, R19 ;  /* 0x0000000800007824 */ /* 0x000fc800078e0213 */
[----:B------:R1:W2:Y:S01]  /*16600*/  SYNCS.PHASECHK.TRANS64.TRYWAIT P2, [R0+URZ+0x38830], R9 ;  /* 0x03883009000075a7 */ /* 0x0002a2000804017f */
[----:B------:R-:W-:Y:S05]  /*16610*/  @!P0 BRA `(.L_x_436) ;  /* 0x0000000000048947 */ /* 0x000fea0003800000 */
[----:B------:R-:W-:Y:S01]  /*16620*/  BPT.TRAP 0x1 ;  /* 0x000000040000795c */ /* 0x000fe20000300000 */
.L_x_436:
[----:B------:R-:W-:Y:S04]  /*16630*/  BSSY B0, `(.L_x_434) ;  /* 0x0000004000007945 */ /* 0x000fe80003800000 */
[----:B--2---:R-:W-:Y:S05]  /*16640*/  @P2 BRA `(.L_x_437) ;  /* 0x0000000000082947 */ /* 0x004fea0003800000 */
[----:B------:R-:W2:Y:S02]  /*16650*/  SYNCS.PHASECHK.TRANS64.TRYWAIT P2, [R0+URZ+0x38830], R9 ;  /* 0x03883009000075a7 */ /* 0x000ea4000804017f */
[----:B--2---:R-:W-:Y:S05]  /*16660*/  @!P2 BRA `(.L_x_438) ;  /* 0x000000d80030a947 */ /* 0x004fea0003800000 */
.L_x_437:
[----:B------:R-:W-:Y:S05]  /*16670*/  BSYNC B0 ;  /* 0x0000000000007941 */ /* 0x000fea0003800000 */
.L_x_434:
[----:B-12---:R-:W1:Y:S01]  /*16680*/  S2R R0, SR_TID.X ;  /* 0x0000000000007919 */ /* 0x006e620000002100 */
[----:B------:R-:W-:Y:S01]  /*16690*/  VIADD R12, R11, 0x1 ;  /* 0x000000010b0c7836 */ /* 0x000fe20000000000 */
[----:B------:R-:W-:Y:S05]  /*166a0*/  WARPSYNC.ALL ;  /* 0x0000000000007948 */ /* 0x000fea0003800000 */
[C---:B------:R-:W-:Y:S01]  /*166b0*/  ISETP.NE.AND P2, PT, R12.reuse, 0x2, PT ;  /* 0x000000020c00780c */ /* 0x040fe20003f45270 */
[----:B------:R-:W-:Y:S01]  /*166c0*/  IMAD.MOV.U32 R153, RZ, RZ, 0x40000040 ;  /* 0x40000040ff997424 */ /* 0x000fe200078e00ff */
[----:B------:R-:W-:Y:S01]  /*166d0*/  MOV R9, 0x40000040 ;  /* 0x4000004000097802 */ /* 0x000fe20000000f00 */
[----:B------:R-:W-:Y:S01]  /*166e0*/  IMAD.MOV.U32 R155, RZ, RZ, 0x40000040 ;  /* 0x40000040ff9b7424 */ /* 0x000fe200078e00ff */
[----:B------:R-:W-:Y:S01]  /*166f0*/  SEL R12, R12, RZ, P2 ;  /* 0x000000ff0c0c7207 */ /* 0x000fe20001000000 */
[----:B------:R-:W-:Y:S01]  /*16700*/  IMAD.MOV.U32 R21, RZ, RZ, 0x40000040 ;  /* 0x40000040ff157424 */ /* 0x000fe200078e00ff */
[----:B------:R-:W-:-:S02]  /*16710*/  R2UR UR15, R9 ;  /* 0x00000000090f72ca */ /* 0x000fc400000e0000 */
[----:B------:R-:W-:Y:S01]  /*16720*/  R2UR UR7, R153 ;  /* 0x00000000990772ca */ /* 0x000fe200000e0000 */
[----:B------:R-:W-:Y:S01]  /*16730*/  IMAD R8, R12, 0x800, R14 ;  /* 0x000008000c087824 */ /* 0x000fe200078e020e */
[----:B------:R-:W-:Y:S02]  /*16740*/  R2UR UR19, R155 ;  /* 0x000000009b1372ca */ /* 0x000fe400000e0000 */
[----:B------:R-:W-:Y:S01]  /*16750*/  R2UR UR27, R153 ;  /* 0x00000000991b72ca */ /* 0x000fe200000e0000 */
[C---:B------:R-:W-:Y:S01]  /*16760*/  VIADD R152, R8.reuse, 0x4 ;  /* 0x0000000408987836 */ /* 0x040fe20000000000 */
[C---:B------:R-:W-:Y:S01]  /*16770*/  R2UR UR14, R8.reuse ;  /* 0x00000000080e72ca */ /* 0x040fe200000e0000 */
[C---:B------:R-:W-:Y:S01]  /*16780*/  VIADD R154, R8.reuse, 0x6 ;  /* 0x00000006089a7836 */ /* 0x040fe20000000000 */
[----:B------:R-:W-:Y:S01]  /*16790*/  R2UR UR31, R155 ;  /* 0x000000009b1f72ca */ /* 0x000fe200000e0000 */
[----:B------:R-:W-:Y:S01]  /*167a0*/  VIADD R20, R8, 0x2 ;  /* 0x0000000208147836 */ /* 0x000fe20000000000 */
[----:B------:R-:W-:Y:S01]  /*167b0*/  R2UR UR6, R152 ;  /* 0x00000000980672ca */ /* 0x000fe200000e0000 */
[----:B------:R-:W-:Y:S01]  /*167c0*/  VIADD R152, R8, 0x402 ;  /* 0x0000040208987836 */ /* 0x000fe20000000000 */
[----:B------:R-:W-:Y:S01]  /*167d0*/  R2UR UR18, R154 ;  /* 0x000000009a1272ca */ /* 0x000fe200000e0000 */
[----:B------:R-:W-:Y:S01]  /*167e0*/  VIADD R154, R8, 0x404 ;  /* 0x00000404089a7836 */ /* 0x000fe20000000000 */
[----:B------:R-:W-:-:S02]  /*167f0*/  R2UR UR10, R20 ;  /* 0x00000000140a72ca */ /* 0x000fc400000e0000 */
[----:B------:R-:W-:Y:S02]  /*16800*/  R2UR UR26, R152 ;  /* 0x00000000981a72ca */ /* 0x000fe400000e0000 */
[----:B-1----:R-:W-:Y:S02]  /*16810*/  SHF.R.U32.HI R0, RZ, 0x7, R0 ;  /* 0x00000007ff007819 */ /* 0x002fe40000011600 */
[----:B------:R-:W-:Y:S02]  /*16820*/  R2UR UR30, R154 ;  /* 0x000000009a1e72ca */ /* 0x000fe400000e0000 */
[----:B------:R-:W-:Y:S02]  /*16830*/  IADD3 R0, R0, 0x8, RZ ;  /* 0x0000000800007810 */ /* 0x000fe40007ffe0ff */
[C---:B------:R-:W-:Y:S02]  /*16840*/  R2UR UR11, R21.reuse ;  /* 0x00000000150b72ca */ /* 0x040fe400000e0000 */
[----:B------:R-:W-:Y:S01]  /*16850*/  IADD3 R20, R8, 0x400, RZ ;  /* 0x0000040008147810 */ /* 0x000fe20007ffe0ff */
[----:B------:R1:W-:Y:S01]  /*16860*/  BAR.SYNC.DEFER_BLOCKING R0, 0x100 ;  /* 0x000400000000751d */ /* 0x0003e20000010000 */
[----:B------:R-:W-:-:S02]  /*16870*/  R2UR UR23, R21 ;  /* 0x00000000151772ca */ /* 0x000fc400000e0000 */
[----:B------:R-:W-:Y:S02]  /*16880*/  R2UR UR22, R20 ;  /* 0x00000000141672ca */ /* 0x000fe400000e0000 */
[----:B------:R-:W-:Y:S02]  /*16890*/  IADD3 R8, R8, 0x406, RZ ;  /* 0x0000040608087810 */ /* 0x000fe40007ffe0ff */
[----:B------:R-:W-:Y:S02]  /*168a0*/  R2UR UR35, R9 ;  /* 0x00000000092372ca */ /* 0x000fe400000e0000 */
[----:B------:R-:W-:Y:S01]  /*168b0*/  R2UR UR34, R8 ;  /* 0x00000000082272ca */ /* 0x000fe200000e0000 */
[----:B------:R-:W-:-:S06]  /*168c0*/  WARPGROUP.ARRIVE ;  /* 0x00000000000079c5 */ /* 0x000fcc0000000000 */
        /* <DEDUP_REMOVED lines=26> */
.L_x_440:
[----:B------:R-:W-:Y:S01]  /*16a70*/  SHF.L.U32 R0, R5, 0x1f, RZ ;  /* 0x0000001f05007819 */ /* 0x000fe200000006ff */
[----:B0-----:R-:W-:-:S04]  /*16a80*/  IMAD R4, R11, 0x8, R19 ;  /* 0x000000080b047824 */ /* 0x001fc800078e0213 */
[----:B------:R0:W1:Y:S01]  /*16a90*/  SYNCS.PHASECHK.TRANS64.TRYWAIT P1, [R4+URZ+0x38850], R0 ;  /* 0x03885000040075a7 */ /* 0x000062000802017f */
[----:B------:R-:W-:Y:S05]  /*16aa0*/  @!P0 BRA `(.L_x_441) ;  /* 0x0000000000048947 */ /* 0x000fea0003800000 */
[----:B------:R-:W-:Y:S01]  /*16ab0*/  BPT.TRAP 0x1 ;  /* 0x000000040000795c */ /* 0x000fe20000300000 */
.L_x_441:
[----:B-1----:R-:W-:Y:S05]  /*16ac0*/  @P1 BRA `(.L_x_439) ;  /* 0x0000000000081947 */ /* 0x002fea0003800000 */
[----:B------:R-:W1:Y:S02]  /*16ad0*/  SYNCS.PHASECHK.TRANS64.TRYWAIT P1, [R4+URZ+0x38850], R0 ;  /* 0x03885000040075a7 */ /* 0x000e64000802017f */
[----:B-1----:R-:W-:Y:S05]  /*16ae0*/  @!P1 BRA `(.L_x_442) ;  /* 0x000000d400249947 */ /* 0x002fea0003800000 */
.L_x_439:
[----:B01----:R-:W-:Y:S01]  /*16af0*/  VIADD R0, R19, 0x400 ;  /* 0x0000040013007836 */ /* 0x003fe20000000000 */
[----:B------:R-:W-:Y:S01]  /*16b00*/  MOV R5, 0x40000040 ;  /* 0x4000004000057802 */ /* 0x000fe20000000f00 */
[----:B------:R-:W-:Y:S05]  /*16b10*/  WARPSYNC.ALL ;  /* 0x0000000000007948 */ /* 0x000fea0003800000 */
[----:B------:R-:W-:Y:S01]  /*16b20*/  SHF.R.U32.HI R0, RZ, 0x4, R0 ;  /* 0x00000004ff007819 */ /* 0x000fe20000011600 */
[----:B------:R-:W-:Y:S01]  /*16b30*/  WARPGROUP.ARRIVE ;  /* 0x00000000000079c5 */ /* 0x000fe20000000000 */
[----:B------:R-:W-:Y:S01]  /*16b40*/  R2UR UR7, R5 ;  /* 0x00000000050772ca */ /* 0x000fe200000e0000 */
[----:B------:R-:W-:Y:S01]  /*16b50*/  IMAD.MOV.U32 R9, RZ, RZ, 0x40000040 ;  /* 0x40000040ff097424 */ /* 0x000fe200078e00ff */
[----:B------:R-:W-:-:S04]  /*16b60*/  LOP3.LUT R0, R0, 0x3fff, RZ, 0xc0, !PT ;  /* 0x00003fff00007812 */ /* 0x000fc800078ec0ff */
[----:B------:R-:W-:-:S05]  /*16b70*/  LOP3.LUT R0, R0, 0x10000, RZ, 0xfc, !PT ;  /* 0x0001000000007812 */ /* 0x000fca00078efcff */
[----:B------:R-:W-:Y:S01]  /*16b80*/  IMAD R4, R11, 0x800, R0 ;  /* 0x000008000b047824 */ /* 0x000fe200078e0200 */
[----:B------:R-:W-:-:S03]  /*16b90*/  FMNMX.FTZ R0, R152, R3, !PT ;  /* 0x0000000398007209 */ /* 0x000fc60007810000 */
[C---:B------:R-:W-:Y:S01]  /*16ba0*/  VIADD R8, R4.reuse, 0x2 ;  /* 0x0000000204087836 */ /* 0x040fe20000000000 */
[----:B------:R-:W-:Y:S02]  /*16bb0*/  R2UR UR6, R4 ;  /* 0x00000000040672ca */ /* 0x000fe400000e0000 */
[----:B------:R-:W-:-:S04]  /*16bc0*/  FMNMX.FTZ R0, R153, R0, !PT ;  /* 0x0000000099007209 */ /* 0x000fc80007810000 */
[----:B------:R-:W-:-:S04]  /*16bd0*/  FMNMX.FTZ R0, R156, R0, !PT ;  /* 0x000000009c007209 */ /* 0x000fc80007810000 */
[----:B------:R-:W-:-:S03]  /*16be0*/  FMNMX.FTZ R0, R157, R0, !PT ;  /* 0x000000009d007209 */ /* 0x000fc60007810000 */
[----:B------:R-:W-:Y:S01]  /*16bf0*/  QGMMA.64x256x32.F32.E4M3.E4M3 R24, R228, gdesc[UR4], R24, gsb0 ;  /* 0x03e00004e4187df3 */ /* 0x000fe20008000818 */
[----:B------:R-:W-:Y:S01]  /*16c00*/  R2UR UR6, R8 ;  /* 0x00000000080672ca */ /* 0x000fe200000e0000 */
[C---:B------:R-:W-:Y:S01]  /*16c10*/  VIADD R8, R4.reuse, 0x4 ;  /* 0x0000000404087836 */ /* 0x040fe20000000000 */
[----:B------:R-:W-:Y:S01]  /*16c20*/  R2UR UR7, R9 ;  /* 0x00000000090772ca */ /* 0x000fe200000e0000 */
[----:B------:R-:W-:Y:S01]  /*16c30*/  VIADD R4, R4, 0x6 ;  /* 0x0000000604047836 */ /* 0x000fe20000000000 */
[----:B------:R-:W-:Y:S02]  /*16c40*/  MOV R9, 0x40000040 ;  /* 0x4000004000097802 */ /* 0x000fe40000000f00 */
[----:B------:R-:W-:-:S04]  /*16c50*/  FMNMX.FTZ R0, R160, R0, !PT ;  /* 0x00000000a0007209 */ /* 0x000fc80007810000 */
        /* <DEDUP_REMOVED lines=26> */
[----:B------:R-:W-:-:S05]  /*16e00*/  FMNMX.FTZ R0, R213, R0, !PT ;  /* 0x00000000d5007209 */ /* 0x000fca0007810000 */
[----:B------:R-:W0:Y:S02]  /*16e10*/  SHFL.BFLY PT, R5, R0, 0x2, 0x1f ;  /* 0x0c401f0000057f89 */ /* 0x000e2400000e0000 */
[----:B0-----:R-:W-:Y:S01]  /*16e20*/  FMNMX.FTZ R0, R0, R5, !PT ;  /* 0x0000000500007209 */ /* 0x001fe20007810000 */
[----:B------:R-:W-:Y:S01]  /*16e30*/  IMAD.MOV.U32 R5, RZ, RZ, 0x40000040 ;  /* 0x40000040ff057424 */ /* 0x000fe200078e00ff */
[----:B------:R-:W-:Y:S02]  /*16e40*/  WARPGROUP.DEPBAR.LE gsb0, 0x0 ;  /* 0x00008000000079c5 */ /* 0x000fe40000010000 */
[----:B------:R-:W-:-:S06]  /*16e50*/  WARPGROUP.ARRIVE ;  /* 0x00000000000079c5 */ /* 0x000fcc0000000000 */
[----:B------:R-:W0:Y:S01]  /*16e60*/  S2R R231, SR_TID.X ;  /* 0x0000000000e77919 */ /* 0x000e220000002100 */
[----:B------:R-:W-:Y:S01]  /*16e70*/  QGMMA.64x256x32.F32.E4M3.E4M3 R24, R224, gdesc[UR4], R24, gsb0 ;  /* 0x03e00004e0187df3 */ /* 0x000fe20008000818 */
[----:B------:R-:W-:Y:S02]  /*16e80*/  R2UR UR6, R8 ;  /* 0x00000000080672ca */ /* 0x000fe400000e0000 */
[----:B------:R-:W-:Y:S02]  /*16e90*/  R2UR UR7, R9 ;  /* 0x00000000090772ca */ /* 0x000fe400000e0000 */
[----:B------:R-:W-:-:S04]  /*16ea0*/  FMNMX.FTZ R8, R154, R13, !PT ;  /* 0x0000000d9a087209 */ /* 0x000fc80007810000 */
[----:B------:R-:W-:-:S04]  /*16eb0*/  FMNMX.FTZ R8, R155, R8, !PT ;  /* 0x000000089b087209 */ /* 0x000fc80007810000 */
[----:B------:R-:W-:-:S04]  /*16ec0*/  FMNMX.FTZ R8, R158, R8, !PT ;  /* 0x000000089e087209 */ /* 0x000fc80007810000 */
[----:B------:R-:W-:-:S04]  /*16ed0*/  FMNMX.FTZ R8, R159, R8, !PT ;  /* 0x000000089f087209 */ /* 0x000fc80007810000 */
[----:B------:R-:W-:-:S04]  /*16ee0*/  FMNMX.FTZ R8, R162, R8, !PT ;  /* 0x00000008a2087209 */ /* 0x000fc80007810000 */
[----:B------:R-:W-:Y:S02]  /*16ef0*/  FMNMX.FTZ R8, R163, R8, !PT ;  /* 0x00000008a3087209 */ /* 0x000fe40007810000 */
[----:B0-----:R-:W-:Y:S02]  /*16f00*/  LOP3.LUT R231, R231, 0x7f, RZ, 0xc0, !PT ;  /* 0x0000007fe7e77812 */ /* 0x001fe400078ec0ff */
[----:B------:R-:W-:Y:S02]  /*16f10*/  FMNMX.FTZ R8, R166, R8, !PT ;  /* 0x00000008a6087209 */ /* 0x000fe40007810000 */
[----:B------:R-:W-:Y:S02]  /*16f20*/  ISETP.NE.AND P1, PT, R231, RZ, PT ;  /* 0x000000ffe700720c */ /* 0x000fe40003f25270 */
[----:B------:R-:W-:Y:S01]  /*16f30*/  FMNMX.FTZ R8, R167, R8, !PT ;  /* 0x00000008a7087209 */ /* 0x000fe20007810000 */
[----:B------:R-:W0:Y:S03]  /*16f40*/  S2R R231, SR_TID.X ;  /* 0x0000000000e77919 */ /* 0x000e260000002100 */
[----:B------:R-:W-:-:S04]  /*16f50*/  FMNMX.FTZ R8, R170, R8, !PT ;  /* 0x00000008aa087209 */ /* 0x000fc80007810000 */
[----:B------:R-:W-:-:S04]  /*16f60*/  FMNMX.FTZ R8, R171, R8, !PT ;  /* 0x00000008ab087209 */ /* 0x000fc80007810000 */
[----:B------:R-:W-:-:S04]  /*16f70*/  FMNMX.FTZ R8, R174, R8, !PT ;  /* 0x00000008ae087209 */ /* 0x000fc80007810000 */
[----:B------:R-:W-:-:S04]  /*16f80*/  FMNMX.FTZ R8, R175, R8, !PT ;  /* 0x00000008af087209 */ /* 0x000fc80007810000 */
[----:B------:R-:W-:-:S04]  /*16f90*/  FMNMX.FTZ R8, R178, R8, !PT ;  /* 0x00000008b2087209 */ /* 0x000fc80007810000 */
[----:B------:R-:W-:-:S04]  /*16fa0*/  FMNMX.FTZ R8, R179, R8, !PT ;  /* 0x00000008b3087209 */ /* 0x000fc80007810000 */
[----:B------:R-:W-:-:S04]  /*16fb0*/  FMNMX.FTZ R8, R182, R8, !PT ;  /* 0x00000008b6087209 */ /* 0x000fc80007810000 */
[----:B------:R-:W-:Y:S02]  /*16fc0*/  FMNMX.FTZ R8, R183, R8, !PT ;  /* 0x00000008b7087209 */ /* 0x000fe40007810000 */
[----:B0-----:R-:W-:Y:S02]  /*16fd0*/  SHF.R.U32.HI R231, RZ, 0x7, R231 ;  /* 0x00000007ffe77819 */ /* 0x001fe400000116e7 */
        /* <DEDUP_REMOVED lines=18> */
[----:B------:R-:W-:Y:S02]  /*17100*/  WARPGROUP.DEPBAR.LE gsb0, 0x0 ;  /* 0x00008000000079c5 */ /* 0x000fe40000010000 */
[----:B------:R-:W-:-:S06]  /*17110*/  WARPGROUP.ARRIVE ;  /* 0x00000000000079c5 */ /* 0x000fcc0000000000 */
[----:B------:R-:W-:Y:S01]  /*17120*/  QGMMA.64x256x32.F32.E4M3.E4M3 R24, R216, gdesc[UR4], R24, gsb0 ;  /* 0x03e00004d8187df3 */ /* 0x000fe20008000818 */
[----:B------:R-:W-:Y:S02]  /*17130*/  R2UR UR6, R4 ;  /* 0x00000000040672ca */ /* 0x000fe400000e0000 */
[----:B------:R-:W-:Y:S01]  /*17140*/  R2UR UR7, R5 ;  /* 0x00000000050772ca */ /* 0x000fe200000e0000 */
[----:B------:R-:W0:Y:S04]  /*17150*/  SHFL.BFLY PT, R4, R9, 0x1, 0x1f ;  /* 0x0c201f0009047f89 */ /* 0x000e2800000e0000 */
[----:B------:R-:W1:Y:S01]  /*17160*/  SHFL.BFLY PT, R5, R0, 0x1, 0x1f ;  /* 0x0c201f0000057f89 */ /* 0x000e6200000e0000 */
[----:B0-----:R-:W-:Y:S02]  /*17170*/  FMNMX.FTZ R4, R9, R4, !PT ;  /* 0x0000000409047209 */ /* 0x001fe40007810000 */
[----:B-1----:R-:W-:-:S05]  /*17180*/  FMNMX.FTZ R0, R0, R5, !PT ;  /* 0x0000000500007209 */ /* 0x002fca0007810000 */
[----:B------:R-:W-:-:S04]  /*17190*/  FADD.FTZ R3, -R0, R3 ;  /* 0x0000000300037221 */ /* 0x000fc80000010100 */
[----:B------:R-:W-:Y:S01]  /*171a0*/  FMUL.FTZ R5, R2, R3 ;  /* 0x0000000302057220 */ /* 0x000fe20000410000 */
[----:B------:R-:W-:-:S01]  /*171b0*/  FADD.FTZ R3, -R4, R13 ;  /* 0x0000000d04037221 */ /* 0x000fc20000010100 */
[----:B------:R-:W-:-:S03]  /*171c0*/  FFMA.FTZ R13, R2, R0, -8 ;  /* 0xc1000000020d7423 */ /* 0x000fc60000010000 */
[C---:B------:R-:W-:Y:S01]  /*171d0*/  FMUL.FTZ R3, R2.reuse, R3 ;  /* 0x0000000302037220 */ /* 0x040fe20000410000 */
[----:B------:R-:W-:-:S01]  /*171e0*/  FFMA.FTZ R15, R2, R156, -R13 ;  /* 0x0000009c020f7223 */ /* 0x000fc2000001080d */
[C-C-:B------:R-:W-:Y:S01]  /*171f0*/  FFMA.FTZ R156, R2.reuse, R165, -R13.reuse ;  /* 0x000000a5029c7223 */ /* 0x140fe2000001080d */
[----:B------:R-:W-:-:S01]  /*17200*/  FFMA.FTZ R165, R2, R176, -R13 ;  /* 0x000000b002a57223 */ /* 0x000fc2000001080d */
[C-C-:B------:R-:W-:Y:S01]  /*17210*/  FFMA.FTZ R176, R2.reuse, R185, -R13.reuse ;  /* 0x000000b902b07223 */ /* 0x140fe2000001080d */
[----:B------:R-:W-:-:S01]  /*17220*/  FFMA.FTZ R185, R2, R196, -R13 ;  /* 0x000000c402b97223 */ /* 0x000fc2000001080d */
[C---:B------:R-:W-:Y:S01]  /*17230*/  FFMA.FTZ R196, R2.reuse, R205, -R13 ;  /* 0x000000cd02c47223 */ /* 0x040fe2000001080d */
[----:B------:R-:W-:-:S01]  /*17240*/  FFMA.FTZ R205, R2, R4, -8 ;  /* 0xc100000002cd7423 */ /* 0x000fc20000010004 */
[C-C-:B------:R-:W-:Y:S01]  /*17250*/  FFMA.FTZ R8, R2.reuse, R152, -R13.reuse ;  /* 0x0000009802087223 */ /* 0x140fe2000001080d */
[----:B------:R-:W-:-:S01]  /*17260*/  FFMA.FTZ R9, R2, R153, -R13 ;  /* 0x0000009902097223 */ /* 0x000fc2000001080d */
[C---:B------:R-:W-:Y:S01]  /*17270*/  FFMA.FTZ R153, R2.reuse, R164, -R13 ;  /* 0x000000a402997223 */ /* 0x040fe2000001080d */
[----:B------:R-:W-:-:S01]  /*17280*/  FFMA.FTZ R154, R2, R154, -R205 ;  /* 0x0000009a029a7223 */ /* 0x000fc200000108cd */
[C---:B------:R-:W-:Y:S01]  /*17290*/  FFMA.FTZ R155, R2.reuse, R155, -R205 ;  /* 0x0000009b029b7223 */ /* 0x040fe200000108cd */
[----:B------:R-:W-:Y:S01]  /*172a0*/  MUFU.EX2 R5, R5 ;  /* 0x0000000500057308 */ /* 0x000fe20000000800 */
[----:B------:R-:W-:-:S01]  /*172b0*/  FFMA.FTZ R164, R2, R173, -R13 ;  /* 0x000000ad02a47223 */ /* 0x000fc2000001080d */
[C-C-:B------:R-:W-:Y:S01]  /*172c0*/  FFMA.FTZ R173, R2.reuse, R184, -R13.reuse ;  /* 0x000000b802ad7223 */ /* 0x140fe2000001080d */
[----:B------:R-:W-:-:S01]  /*172d0*/  FFMA.FTZ R184, R2, R193, -R13 ;  /* 0x000000c102b87223 */ /* 0x000fc2000001080d */
[C---:B------:R-:W-:Y:S01]  /*172e0*/  FFMA.FTZ R193, R2.reuse, R204, -R13 ;  /* 0x000000cc02c17223 */ /* 0x040fe2000001080d */
[----:B------:R-:W-:-:S01]  /*172f0*/  FFMA.FTZ R158, R2, R158, -R205 ;  /* 0x0000009e029e7223 */ /* 0x000fc200000108cd */
[----:B------:R-:W-:-:S02]  /*17300*/  @!P1 IMAD R204, R12, 0x8, R19 ;  /* 0x000000080ccc9824 */ /* 0x000fc400078e0213 */
[----:B------:R-:W-:-:S01]  /*17310*/  FFMA.FTZ R20, R2, R157, -R13 ;  /* 0x0000009d02147223 */ /* 0x000fc2000001080d */
[----:B------:R-:W0:Y:S01]  /*17320*/  MUFU.EX2 R8, R8 ;  /* 0x0000000800087308 */ /* 0x000e220000000800 */
[----:B------:R-:W-:-:S01]  /*17330*/  FFMA.FTZ R157, R2, R168, -R13 ;  /* 0x000000a8029d7223 */ /* 0x000fc2000001080d */
[C---:B------:R-:W-:Y:S01]  /*17340*/  FFMA.FTZ R168, R2.reuse, R177, -R13 ;  /* 0x000000b102a87223 */ /* 0x040fe2000001080d */
[----:B------:R-:W-:-:S01]  /*17350*/  FFMA.FTZ R159, R2, R159, -R205 ;  /* 0x0000009f029f7223 */ /* 0x000fc200000108cd */
[C-C-:B------:R-:W-:Y:S01]  /*17360*/  FFMA.FTZ R177, R2.reuse, R188, -R13.reuse ;  /* 0x000000bc02b17223 */ /* 0x140fe2000001080d */
[----:B------:R-:W-:-:S01]  /*17370*/  FFMA.FTZ R188, R2, R197, -R13 ;  /* 0x000000c502bc7223 */ /* 0x000fc2000001080d */
[----:B------:R-:W-:Y:S01]  /*17380*/  @!P1 IADD3 R204, R204, 0x38840, RZ ;  /* 0x00038840cccc9810 */ /* 0x000fe20007ffe0ff */
[----:B------:R-:W-:-:S01]  /*17390*/  FFMA.FTZ R21, R2, R160, -R13 ;  /* 0x000000a002157223 */ /* 0x000fc2000001080d */
[----:B------:R-:W-:Y:S01]  /*173a0*/  MUFU.EX2 R3, R3 ;  /* 0x0000000300037308 */ /* 0x000fe20000000800 */
[----:B------:R-:W-:-:S01]  /*173b0*/  FFMA.FTZ R197, R2, R208, -R13 ;  /* 0x000000d002c57223 */ /* 0x000fc2000001080d */
[C---:B------:R-:W-:Y:S01]  /*173c0*/  FFMA.FTZ R162, R2.reuse, R162, -R205 ;  /* 0x000000a202a27223 */ /* 0x040fe200000108cd */
[----:B------:R-:W-:Y:S01]  /*173d0*/  IADD3 R208, -R231, 0xb, RZ ;  /* 0x0000000be7d07810 */ /* 0x000fe20007ffe1ff */
[C---:B------:R-:W-:Y:S01]  /*173e0*/  FFMA.FTZ R152, R2.reuse, R161, -R13 ;  /* 0x000000a102987223 */ /* 0x040fe2000001080d */
[----:B------:R-:W-:Y:S01]  /*173f0*/  @!P1 PRMT R204, RZ, 0x654, R204 ;  /* 0x00000654ffcc9816 */ /* 0x000fe200000000cc */
[C---:B------:R-:W-:Y:S01]  /*17400*/  FFMA.FTZ R163, R2.reuse, R163, -R205 ;  /* 0x000000a302a37223 */ /* 0x040fe200000108cd */
[----:B------:R-:W-:-:S01]  /*17410*/  FFMA.FTZ R160, R2, R169, -R13 ;  /* 0x000000a902a07223 */ /* 0x000fc2000001080d */
[----:B------:R-:W-:Y:S01]  /*17420*/  MUFU.EX2 R154, R154 ;  /* 0x0000009a009a7308 */ /* 0x000fe20000000800 */
[----:B0-----:R-:W-:-:S01]  /*17430*/  FFMA.FTZ R6, R5, R6, R8 ;  /* 0x0000000605067223 */ /* 0x001fc20000010008 */
[C-C-:B------:R-:W-:Y:S01]  /*17440*/  FFMA.FTZ R169, R2.reuse, R180, -R13.reuse ;  /* 0x000000b402a97223 */ /* 0x140fe2000001080d */
[----:B------:R-:W-:-:S01]  /*17450*/  FFMA.FTZ R180, R2, R189, -R13 ;  /* 0x000000bd02b47223 */ /* 0x000fc2000001080d */
[C---:B------:R-:W-:Y:S01]  /*17460*/  FFMA.FTZ R166, R2.reuse, R166, -R205 ;  /* 0x000000a602a67223 */ /* 0x040fe200000108cd */
[----:B------:R-:W-:-:S01]  /*17470*/  FFMA.FTZ R189, R2, R200, -R13 ;  /* 0x000000c802bd7223 */ /* 0x000fc2000001080d */
[C---:B------:R-:W-:Y:S01]  /*17480*/  FFMA.FTZ R200, R2.reuse, R209, -R13 ;  /* 0x000000d102c87223 */ /* 0x040fe2000001080d */
[----:B------:R-:W-:-:S01]  /*17490*/  FFMA.FTZ R167, R2, R167, -R205 ;  /* 0x000000a702a77223 */ /* 0x000fc200000108cd */
[----:B------:R-:W0:Y:S01]  /*174a0*/  MUFU.EX2 R9, R9 ;  /* 0x0000000900097308 */ /* 0x000e220000000800 */
[----:B------:R-:W-:-:S01]  /*174b0*/  FFMA.FTZ R170, R2, R170, -R205 ;  /* 0x000000aa02aa7223 */ /* 0x000fc200000108cd */
[C---:B------:R-:W-:Y:S01]  /*174c0*/  FFMA.FTZ R171, R2.reuse, R171, -R205 ;  /* 0x000000ab02ab7223 */ /* 0x040fe200000108cd */
[----:B------:R-:W-:-:S01]  /*174d0*/  FFMA.FTZ R161, R2, R172, -R13 ;  /* 0x000000ac02a17223 */ /* 0x000fc2000001080d */
[C-C-:B------:R-:W-:Y:S01]  /*174e0*/  FFMA.FTZ R174, R2.reuse, R174, -R205.reuse ;  /* 0x000000ae02ae7223 */ /* 0x140fe200000108cd */
[----:B------:R-:W-:-:S01]  /*174f0*/  FFMA.FTZ R175, R2, R175, -R205 ;  /* 0x000000af02af7223 */ /* 0x000fc200000108cd */
[C-C-:B------:R-:W-:Y:S01]  /*17500*/  FFMA.FTZ R178, R2.reuse, R178, -R205.reuse ;  /* 0x000000b202b27223 */ /* 0x140fe200000108cd */
[----:B------:R-:W-:-:S01]  /*17510*/  FFMA.FTZ R179, R2, R179, -R205 ;  /* 0x000000b302b37223 */ /* 0x000fc200000108cd */
[----:B------:R-:W-:Y:S01]  /*17520*/  MUFU.EX2 R155, R155 ;  /* 0x0000009b009b7308 */ /* 0x000fe20000000800 */
[----:B------:R-:W-:-:S01]  /*17530*/  FFMA.FTZ R182, R2, R182, -R205 ;  /* 0x000000b602b67223 */ /* 0x000fc200000108cd */
[C---:B------:R-:W-:Y:S01]  /*17540*/  FFMA.FTZ R172, R2.reuse, R181, -R13 ;  /* 0x000000b502ac7223 */ /* 0x040fe2000001080d */
[----:B------:R-:W-:-:S01]  /*17550*/  FFMA.FTZ R183, R2, R183, -R205 ;  /* 0x000000b702b77223 */ /* 0x000fc200000108cd */
[C-C-:B------:R-:W-:Y:S01]  /*17560*/  FFMA.FTZ R186, R2.reuse, R186, -R205.reuse ;  /* 0x000000ba02ba7223 */ /* 0x140fe200000108cd */
[----:B------:R-:W-:-:S01]  /*17570*/  FFMA.FTZ R187, R2, R187, -R205 ;  /* 0x000000bb02bb7223 */ /* 0x000fc200000108cd */
[C-C-:B------:R-:W-:Y:S01]  /*17580*/  FFMA.FTZ R190, R2.reuse, R190, -R205.reuse ;  /* 0x000000be02be7223 */ /* 0x140fe200000108cd */
[----:B------:R-:W-:-:S01]  /*17590*/  FFMA.FTZ R191, R2, R191, -R205 ;  /* 0x000000bf02bf7223 */ /* 0x000fc200000108cd */
[----:B------:R-:W1:Y:S01]  /*175a0*/  MUFU.EX2 R15, R15 ;  /* 0x0000000f000f7308 */ /* 0x000e620000000800 */
[----:B0-----:R-:W-:-:S01]  /*175b0*/  FADD.FTZ R6, R9, R6 ;  /* 0x0000000609067221 */ /* 0x001fc20000010000 */
        /* <DEDUP_REMOVED lines=8> */
[C-C-:B------:R-:W-:Y:S01]  /*17640*/  FFMA.FTZ R203, R2.reuse, R203, -R205.reuse ;  /* 0x000000cb02cb7223 */ /* 0x140fe200000108cd */
[----:B------:R-:W-:-:S01]  /*17650*/  FFMA.FTZ R206, R2, R206, -R205 ;  /* 0x000000ce02ce7223 */ /* 0x000fc200000108cd */
[C-C-:B------:R-:W-:Y:S01]  /*17660*/  FFMA.FTZ R207, R2.reuse, R207, -R205.reuse ;  /* 0x000000cf02cf7223 */ /* 0x140fe200000108cd */
[----:B------:R-:W-:-:S01]  /*17670*/  FFMA.FTZ R210, R2, R210, -R205 ;  /* 0x000000d202d27223 */ /* 0x000fc200000108cd */
[C---:B------:R-:W-:Y:S01]  /*17680*/  FFMA.FTZ R211, R2.reuse, R211, -R205 ;  /* 0x000000d302d37223 */ /* 0x040fe200000108cd */
[----:B------:R-:W-:-:S01]  /*17690*/  FFMA.FTZ R201, R2, R212, -R13 ;  /* 0x000000d402c97223 */ /* 0x000fc2000001080d */
[----:B------:R-:W0:Y:S01]  /*176a0*/  MUFU.EX2 R20, R20 ;  /* 0x0000001400147308 */ /* 0x000e220000000800 */
[----:B------:R-:W-:-:S01]  /*176b0*/  FFMA.FTZ R214, R2, R214, -R205 ;  /* 0x000000d602d67223 */ /* 0x000fc200000108cd */
[C---:B------:R-:W-:Y:S01]  /*176c0*/  FFMA.FTZ R13, R2.reuse, R213, -R13 ;  /* 0x000000d5020d7223 */ /* 0x040fe2000001080d */
[----:B------:R-:W-:-:S05]  /*176d0*/  FFMA.FTZ R205, R2, R215, -R205 ;  /* 0x000000d702cd7223 */ /* 0x000fca00000108cd */
[----:B------:R-:W-:Y:S08]  /*176e0*/  MUFU.EX2 R159, R159 ;  /* 0x0000009f009f7308 */ /* 0x000ff00000000800 */
[----:B------:R-:W2:Y:S08]  /*176f0*/  MUFU.EX2 R21, R21 ;  /* 0x0000001500157308 */ /* 0x000eb00000000800 */
[----:B------:R-:W-:Y:S08]  /*17700*/  MUFU.EX2 R162, R162 ;  /* 0x000000a200a27308 */ /* 0x000ff00000000800 */
[----:B------:R-:W3:Y:S08]  /*17710*/  MUFU.EX2 R152, R152 ;  /* 0x0000009800987308 */ /* 0x000ef00000000800 */
[----:B------:R-:W-:Y:S08]  /*17720*/  MUFU.EX2 R163, R163 ;  /* 0x000000a300a37308 */ /* 0x000ff00000000800 */
[----:B------:R-:W4:Y:S08]  /*17730*/  MUFU.EX2 R153, R153 ;  /* 0x0000009900997308 */ /* 0x000f300000000800 */
[----:B------:R-:W-:Y:S08]  /*17740*/  MUFU.EX2 R166, R166 ;  /* 0x000000a600a67308 */ /* 0x000ff00000000800 */
[----:B------:R-:W5:Y:S08]  /*17750*/  MUFU.EX2 R156, R156 ;  /* 0x0000009c009c7308 */ /* 0x000f700000000800 */
        /* <DEDUP_REMOVED lines=9> */
[----:B------:R-:W5:Y:S01]  /*177f0*/  MUFU.EX2 R165, R165 ;  /* 0x000000a500a57308 */ /* 0x000f620000000800 */
[----:B------:R-:W-:-:S02]  /*17800*/  WARPGROUP.DEPBAR.LE gsb0, 0x0 ;  /* 0x00008000000079c5 */ /* 0x000fc40000010000 */
[----:B------:R-:W-:-:S05]  /*17810*/  WARPGROUP.ARRIVE ;  /* 0x00000000000079c5 */ /* 0x000fca0000000000 */
[----:B------:R-:W-:Y:S01]  /*17820*/  MUFU.EX2 R178, R178 ;  /* 0x000000b200b27308 */ /* 0x000fe20000000800 */
[----:B------:R-:W-:Y:S07]  /*17830*/  QGMMA.64x256x32.F32.E4M3.E4M3 R24, R220, gdesc[UR4], R24, gsb0 ;  /* 0x03e00004dc187df3 */ /* 0x000fee0008000818 */
        /* <DEDUP_REMOVED lines=33> */
[----:B------:R-:W-:Y:S01]  /*17a50*/  MUFU.EX2 R211, R211 ;  /* 0x000000d300d37308 */ /* 0x000fe20000000800 */
[----:B------:R-:W-:-:S02]  /*17a60*/  WARPGROUP.DEPBAR.LE gsb0, 0x0 ;  /* 0x00008000000079c5 */ /* 0x000fc40000010000 */
[----:B------:R5:W-:Y:S06]  /*17a70*/  BAR.ARV R208, 0x100 ;  /* 0x000400d00000751d */ /* 0x000bec0000002000 */
[----:B------:R1:W-:Y:S01]  /*17a80*/  @!P1 SYNCS.ARRIVE.TRANS64.RED.A1T0 RZ, [R204+URZ], RZ ;  /* 0x000000ffccff99a7 */ /* 0x0003e2000810043f */
[----:B------:R-:W5:Y:S01]  /*17a90*/  MUFU.EX2 R201, R201 ;  /* 0x000000c900c97308 */ /* 0x000f620000000800 */
[----:B-1----:R-:W-:-:S01]  /*17aa0*/  FFMA.FTZ R204, R3, R7, R154 ;  /* 0x0000000703cc7223 */ /* 0x002fc2000001009a */
[----:B------:R-:W-:-:S06]  /*17ab0*/  FADD.FTZ R7, R15, R6 ;  /* 0x000000060f077221 */ /* 0x000fcc0000010000 */
[----:B------:R-:W-:Y:S01]  /*17ac0*/  MUFU.EX2 R214, R214 ;  /* 0x000000d600d67308 */ /* 0x000fe20000000800 */
[----:B------:R-:W-:-:S01]  /*17ad0*/  FADD.FTZ R209, R155, R204 ;  /* 0x000000cc9bd17221 */ /* 0x000fc20000010000 */
[----:B0-----:R-:W-:-:S03]  /*17ae0*/  FADD.FTZ R204, R20, R7 ;  /* 0x0000000714cc7221 */ /* 0x001fc60000010000 */
[----:B------:R-:W-:Y:S01]  /*17af0*/  FADD.FTZ R6, R158, R209 ;  /* 0x000000d19e067221 */ /* 0x000fe20000010000 */
[----:B--2---:R-:W-:-:S02]  /*17b00*/  FADD.FTZ R7, R21, R204 ;  /* 0x000000cc15077221 */ /* 0x004fc40000010000 */
[----:B------:R-:W0:Y:S01]  /*17b10*/  MUFU.EX2 R13, R13 ;  /* 0x0000000d000d7308 */ /* 0x000e220000000800 */
[----:B------:R-:W-:-:S01]  /*17b20*/  FADD.FTZ R209, R159, R6 ;  /* 0x000000069fd17221 */ /* 0x000fc20000010000 */
[----:B---3--:R-:W-:-:S03]  /*17b30*/  FADD.FTZ R204, R152, R7 ;  /* 0x0000000798cc7221 */ /* 0x008fc60000010000 */
[----:B------:R-:W-:Y:S01]  /*17b40*/  FADD.FTZ R6, R162, R209 ;  /* 0x000000d1a2067221 */ /* 0x000fe20000010000 */
[----:B----4-:R-:W-:-:S02]  /*17b50*/  FADD.FTZ R7, R153, R204 ;  /* 0x000000cc99077221 */ /* 0x010fc40000010000 */
[----:B------:R-:W1:Y:S01]  /*17b60*/  MUFU.EX2 R205, R205 ;  /* 0x000000cd00cd7308 */ /* 0x000e620000000800 */
[----:B------:R-:W-:-:S01]  /*17b70*/  FADD.FTZ R209, R163, R6 ;  /* 0x00000006a3d17221 */ /* 0x000fc20000010000 */
[----:B-----5:R-:W-:-:S03]  /*17b80*/  FADD.FTZ R204, R156, R7 ;  /* 0x000000079ccc7221 */ /* 0x020fc60000010000 */
[----:B------:R-:W-:Y:S01]  /*17b90*/  FADD.FTZ R6, R166, R209 ;  /* 0x000000d1a6067221 */ /* 0x000fe20000010000 */
[----:B------:R-:W-:-:S03]  /*17ba0*/  FADD.FTZ R7, R157, R204 ;  /* 0x000000cc9d077221 */ /* 0x000fc60000010000 */
        /* <DEDUP_REMOVED lines=45> */
[----:B0-----:R-:W-:-:S03]  /*17e80*/  FADD.FTZ R6, R13, R204 ;  /* 0x000000cc0d067221 */ /* 0x001fc60000010000 */
[----:B------:R-:W-:-:S04]  /*17e90*/  FADD.FTZ R208, R214, R7 ;  /* 0x00000007d6d07221 */ /* 0x000fc80000010000 */
[----:B-1----:R-:W-:Y:S01]  /*17ea0*/  FADD.FTZ R7, R205, R208 ;  /* 0x000000d0cd077221 */ /* 0x002fe20000010000 */
[----:B------:R-:W-:Y:S06]  /*17eb0*/  @!P0 BRA `(.L_x_443) ;  /* 0x0000000000048947 */ /* 0x000fec0003800000 */
[----:B------:R-:W-:Y:S01]  /*17ec0*/  BPT.TRAP 0x1 ;  /* 0x000000040000795c */ /* 0x000fe20000300000 */
.L_x_443:
        /* <DEDUP_REMOVED lines=64> */
[----:B------:R-:W-:Y:S01]  /*182d0*/  IMAD R11, R11, 0x8, R19 ;  /* 0x000000080b0b7824 */ /* 0x000fe200078e0213 */
[----:B------:R0:W5:Y:S01]  /*182e0*/  LDL R5, [R1] ;  /* 0x0000000001057983 */ /* 0x0001620000100800 */
[----:B------:R-:W-:Y:S01]  /*182f0*/  ISETP.GT.AND P1, PT, R10, RZ, PT ;  /* 0x000000ff0a00720c */ /* 0x000fe20003f24270 */
[----:B------:R-:W-:Y:S01]  /*18300*/  IMAD.U32 R204, RZ, RZ, UR44 ;  /* 0x0000002cffcc7e24 */ /* 0x000fe2000f8e00ff */
[----:B------:R-:W-:Y:S01]  /*18310*/  F2FP.SATFINITE.E4M3.F32.PACK_AB_MERGE_C R13, R13, R201, RZ ;  /* 0x000000c90d0d723e */ /* 0x000fe200048070ff */
[----:B------:R-:W-:Y:S01]  /*18320*/  VIADD R11, R11, 0x38860 ;  /* 0x000388600b0b7836 */ /* 0x000fe20000000000 */
[----:B------:R-:W-:Y:S01]  /*18330*/  F2FP.SATFINITE.E4M3.F32.PACK_AB_MERGE_C R15, R20, R15, RZ ;  /* 0x0000000f140f723e */ /* 0x000fe200048070ff */
[-C--:B------:R-:W-:Y:S01]  /*18340*/  FMUL.FTZ R26, R26, R3.reuse ;  /* 0x000000031a1a7220 */ /* 0x080fe20000410000 */
[----:B------:R-:W-:Y:S01]  /*18350*/  F2FP.SATFINITE.E4M3.F32.PACK_AB_MERGE_C R158, R159, R158, RZ ;  /* 0x0000009e9f9e723e */ /* 0x000fe200048070ff */
[-C--:B------:R-:W-:Y:S01]  /*18360*/  FMUL.FTZ R27, R27, R3.reuse ;  /* 0x000000031b1b7220 */ /* 0x080fe20000410000 */
[----:B------:R-:W-:Y:S01]  /*18370*/  PRMT R11, R204, 0x654, R11 ;  /* 0x00000654cc0b7816 */ /* 0x000fe2000000000b */
[----:B------:R-:W-:Y:S01]  /*18380*/  FMUL.FTZ R30, R30, R3 ;  /* 0x000000031e1e7220 */ /* 0x000fe20000410000 */
[----:B------:R-:W-:Y:S01]  /*18390*/  F2FP.SATFINITE.E4M3.F32.PACK_AB_MERGE_C R153, R156, R153, RZ ;  /* 0x000000999c99723e */ /* 0x000fe200048070ff */
[----:B------:R-:W-:Y:S01]  /*183a0*/  FMUL.FTZ R31, R31, R3 ;  /* 0x000000031f1f7220 */ /* 0x000fe20000410000 */
[----:B------:R-:W-:Y:S01]  /*183b0*/  F2FP.SATFINITE.E4M3.F32.PACK_AB_MERGE_C R166, R167, R166, RZ ;  /* 0x000000a6a7a6723e */ /* 0x000fe200048070ff */
[----:B------:R1:W-:Y:S01]  /*183c0*/  SYNCS.ARRIVE.TRANS64.RED.A1T0 RZ, [R11+URZ], RZ ;  /* 0x000000ff0bff79a7 */ /* 0x0003e2000810043f */
[----:B------:R-:W-:Y:S01]  /*183d0*/  F2FP.SATFINITE.E4M3.F32.PACK_AB_MERGE_C R161, R164, R161, RZ ;  /* 0x000000a1a4a1723e */ /* 0x000fe200048070ff */
[-C--:B------:R-:W-:Y:S01]  /*183e0*/  FMUL.FTZ R34, R34, R3.reuse ;  /* 0x0000000322227220 */ /* 0x080fe20000410000 */
[----:B------:R-:W-:Y:S01]  /*183f0*/  F2FP.SATFINITE.E4M3.F32.PACK_AB_MERGE_C R174, R175, R174, RZ ;  /* 0x000000aeafae723e */ /* 0x000fe200048070ff */
[----:B------:R-:W-:Y:S01]  /*18400*/  FMUL.FTZ R35, R35, R3 ;  /* 0x0000000323237220 */ /* 0x000fe20000410000 */
        /* <DEDUP_REMOVED lines=15> */
[-C--:B------:R-:W-:Y:S01]  /*18500*/  FMUL.FTZ R51, R51, R3.reuse ;  /* 0x0000000333337220 */ /* 0x080fe20000410000 */
[----:B------:R-:W-:Y:S01]  /*18510*/  F2FP.SATFINITE.E4M3.F32.PACK_AB_MERGE_C R205, R205, R214, RZ ;  /* 0x000000d6cdcd723e */ /* 0x000fe200048070ff */
        /* <DEDUP_REMOVED lines=55> */
[----:B------:R-:W-:Y:S01]  /*18890*/  F2FP.SATFINITE.E4M3.F32.PACK_AB_MERGE_C R230, R152, R21, R153 ;  /* 0x0000001598e6723e */ /* 0x000fe20004807099 */
[----:B-1----:R-:W-:Y:S01]  /*188a0*/  IMAD.MOV.U32 R11, RZ, RZ, R12 ;  /* 0x000000ffff0b7224 */ /* 0x002fe200078e000c */
        /* <DEDUP_REMOVED lines=12> */
[----:B------:R-:W-:Y:S01]  /*18970*/  IADD3 R10, R10, -0x1, RZ ;  /* 0xffffffff0a0a7810 */ /* 0x000fe20007ffe0ff */
[----:B0-----:R-:W-:Y:S06]  /*18980*/  @P1 BRA `(.L_x_444) ;  /* 0xffffffd800e01947 */ /* 0x001fec000383ffff */
[----:B------:R-:W-:-:S07]  /*18990*/  MOV R152, R12 ;  /* 0x0000000c00987202 */ /* 0x000fce0000000f00 */
.L_x_433:
[----:B------:R-:W-:Y:S05]  /*189a0*/  WARPSYNC.ALL ;  /* 0x0000000000007948 */ /* 0x000fea0003800000 */
[----:B------:R-:W-:Y:S06]  /*189b0*/  BAR.ARV 0x8, 0x120 ;  /* 0x0204800000007b1d */ /* 0x000fec0000002000 */
[----:B------:R-:W-:Y:S05]  /*189c0*/  @!P0 BRA `(.L_x_445) ;  /* 0x0000000000048947 */ /* 0x000fea0003800000 */
[----:B------:R-:W-:Y:S01]  /*189d0*/  BPT.TRAP 0x1 ;  /* 0x000000040000795c */ /* 0x000fe20000300000 */
.L_x_445:
[----:B------:R-:W2:Y:S01]  /*189e0*/  LDL R3, [R1] ;  /* 0x0000000001037983 */ /* 0x000ea20000100800 */
[----:B------:R-:W-:Y:S01]  /*189f0*/  IMAD R20, R152, 0x8, R19 ;  /* 0x0000000898147824 */ /* 0x000fe200078e0213 */
[----:B--2---:R-:W-:-:S04]  /*18a00*/  SHF.L.U32 R3, R3, 0x1f, RZ ;  /* 0x0000001f03037819 */ /* 0x004fc800000006ff */
[----:B------:R0:W1:Y:S01]  /*18a10*/  SYNCS.PHASECHK.TRANS64.TRYWAIT P1, [R20+URZ+0x38850], R3 ;  /* 0x03885003140075a7 */ /* 0x000062000802017f */
[----:B------:R-:W-:Y:S05]  /*18a20*/  @!P0 BRA `(.L_x_446) ;  /* 0x0000000000048947 */ /* 0x000fea0003800000 */
[----:B------:R-:W-:Y:S01]  /*18a30*/  BPT.TRAP 0x1 ;  /* 0x000000040000795c */ /* 0x000fe20000300000 */
.L_x_446:
[----:B------:R-:W-:-:S05]  /*18a40*/  VIADD R19, R19, 0x400 ;  /* 0x0000040013137836 */ /* 0x000fca0000000000 */
[----:B------:R-:W-:-:S04]  /*18a50*/  SHF.R.U32.HI R19, RZ, 0x4, R19 ;  /* 0x00000004ff137819 */ /* 0x000fc80000011613 */
[----:B------:R-:W-:-:S04]  /*18a60*/  LOP3.LUT R19, R19, 0x3fff, RZ, 0xc0, !PT ;  /* 0x00003fff13137812 */ /* 0x000fc800078ec0ff */
[----:B------:R-:W-:Y:S01]  /*18a70*/  LOP3.LUT R19, R19, 0x10000, RZ, 0xfc, !PT ;  /* 0x0001000013137812 */ /* 0x000fe200078efcff */
[----:B-1----:R-:W-:Y:S06]  /*18a80*/  @P1 BRA `(.L_x_447) ;  /* 0x0000000000081947 */ /* 0x002fec0003800000 */
[----:B------:R-:W1:Y:S02]  /*18a90*/  SYNCS.PHASECHK.TRANS64.TRYWAIT P1, [R20+URZ+0x38850], R3 ;  /* 0x03885003140075a7 */ /* 0x000e64000802017f */
[----:B-1----:R-:W-:Y:S05]  /*18aa0*/  @!P1 BRA `(.L_x_448) ;  /* 0x000000b400489947 */ /* 0x002fea0003800000 */
.L_x_447:
[----:B------:R-:W-:Y:S01]  /*18ab0*/  IMAD R8, R152, 0x800, R19 ;  /* 0x0000080098087824 */ /* 0x000fe200078e0213 */
[----:B------:R-:W-:Y:S01]  /*18ac0*/  MOV R9, 0x40000040 ;  /* 0x4000004000097802 */ /* 0x000fe20000000f00 */
[----:B------:R-:W-:Y:S05]  /*18ad0*/  WARPSYNC.ALL ;  /* 0x0000000000007948 */ /* 0x000fea0003800000 */
[----:B------:R-:W-:Y:S01]  /*18ae0*/  R2UR UR6, R8 ;  /* 0x00000000080672ca */ /* 0x000fe200000e0000 */
[----:B-----5:R-:W2:Y:S01]  /*18af0*/  LDL R5, [R1+0x2c] ;  /* 0x00002c0001057983 */ /* 0x020ea20000100800 */
[----:B------:R-:W-:Y:S01]  /*18b00*/  R2UR UR7, R9 ;  /* 0x00000000090772ca */ /* 0x000fe200000e0000 */
[----:B------:R-:W-:-:S02]  /*18b10*/  WARPGROUP.ARRIVE ;  /* 0x00000000000079c5 */ /* 0x000fc40000000000 */
[----:B------:R-:W3:Y:S01]  /*18b20*/  LDL R153, [R1+0x14] ;  /* 0x0000140001997983 */ /* 0x000ee20000100800 */
[C---:B------:R-:W-:Y:S01]  /*18b30*/  VIADD R10, R8.reuse, 0x2 ;  /* 0x00000002080a7836 */ /* 0x040fe20000000000 */
[----:B------:R-:W-:Y:S02]  /*18b40*/  ULDC.64 UR4, c[0x0][0x9a0] ;  /* 0x0002680000047ab9 */ /* 0x000fe40000000a00 */
[----:B------:R-:W0:Y:S01]  /*18b50*/  LDL.LU R21, [R1+0x30] ;  /* 0x0000300001157983 */ /* 0x000e220000300800 */
[----:B------:R-:W-:Y:S01]  /*18b60*/  IMAD.MOV.U32 R11, RZ, RZ, 0x40000040 ;  /* 0x40000040ff0b7424 */ /* 0x000fe200078e00ff */
[----:B------:R-:W-:Y:S01]  /*18b70*/  ISETP.NE.U32.AND P1, PT, RZ, UR4, PT ;  /* 0x00000004ff007c0c */ /* 0x000fe2000bf25070 */
[----:B------:R-:W-:Y:S01]  /*18b80*/  VIADD R154, R8, 0x4 ;  /* 0x00000004089a7836 */ /* 0x000fe20000000000 */
[----:B------:R-:W-:Y:S02]  /*18b90*/  MOV R155, 0x40000040 ;  /* 0x40000040009b7802 */ /* 0x000fe40000000f00 */
[----:B------:R-:W-:Y:S01]  /*18ba0*/  QGMMA.64x256x32.F32.E4M3.E4M3 R24, R228, gdesc[UR4], R24, gsb0 ;  /* 0x03e00004e4187df3 */ /* 0x000fe20008000818 */
[----:B------:R-:W-:-:S02]  /*18bb0*/  R2UR UR6, R10 ;  /* 0x000000000a0672ca */ /* 0x000fc400000e0000 */
[----:B------:R-:W-:Y:S02]  /*18bc0*/  R2UR UR7, R11 ;  /* 0x000000000b0772ca */ /* 0x000fe400000e0000 */
[----:B------:R-:W-:-:S13]  /*18bd0*/  ISETP.NE.AND.EX P1, PT, RZ, UR5, PT, P1 ;  /* 0x00000005ff007c0c */ /* 0x000fda000bf25310 */
[----:B------:R-:W2:Y:S08]  /*18be0*/  @P1 LDC.64 R12, c[0x0][0x9c8] ;  /* 0x00027200ff0c1b82 */ /* 0x000eb00000000a00 */
[----:B------:R-:W4:Y:S01]  /*18bf0*/  @P1 LDC.64 R14, c[0x0][0x9d0] ;  /* 0x00027400ff0e1b82 */ /* 0x000f220000000a00 */
[----:B------:R-:W-:Y:S02]  /*18c00*/  WARPGROUP.DEPBAR.LE gsb0, 0x0 ;  /* 0x00008000000079c5 */ /* 0x000fe40000010000 */
[----:B------:R-:W-:-:S06]  /*18c10*/  WARPGROUP.ARRIVE ;  /* 0x00000000000079c5 */ /* 0x000fcc0000000000 */
[----:B------:R-:W-:Y:S01]  /*18c20*/  QGMMA.64x256x32.F32.E4M3.E4M3 R24, R224, gdesc[UR4], R24, gsb0 ;  /* 0x03e00004e0187df3 */ /* 0x000fe20008000818 */
[----:B------:R-:W-:Y:S02]  /*18c30*/  R2UR UR6, R154 ;  /* 0x000000009a0672ca */ /* 0x000fe400000e0000 */
[----:B------:R-:W-:Y:S01]  /*18c40*/  R2UR UR7, R155 ;  /* 0x000000009b0772ca */ /* 0x000fe200000e0000 */
[----:B--2---:R-:W-:-:S04]  /*18c50*/  @P1 IMAD R10, R5, R12, RZ ;  /* 0x0000000c050a1224 */ /* 0x004fc800078e02ff */
[C---:B---3--:R-:W-:Y:S02]  /*18c60*/  @P1 IMAD R5, R153.reuse, R13, R10 ;  /* 0x0000000d99051224 */ /* 0x048fe400078e020a */
[----:B------:R-:W-:Y:S01]  /*18c70*/  @P1 IMAD.WIDE.U32 R10, R153, R12, RZ ;  /* 0x0000000c990a1225 */ /* 0x000fe200078e00ff */
[----:B01----:R-:W-:-:S03]  /*18c80*/  @P1 SHF.R.S32.HI R3, RZ, 0x1f, R21 ;  /* 0x0000001fff031819 */ /* 0x003fc60000011415 */
[----:B------:R-:W-:Y:S02]  /*18c90*/  @P1 IMAD.IADD R11, R11, 0x1, R5 ;  /* 0x000000010b0b1824 */ /* 0x000fe400078e0205 */
[-C--:B----4-:R-:W-:Y:S02]  /*18ca0*/  @P1 IMAD R12, R3, R14.reuse, RZ ;  /* 0x0000000e030c1224 */ /* 0x090fe400078e02ff */
[----:B------:R-:W-:-:S04]  /*18cb0*/  @P1 IMAD.WIDE.U32 R10, R21, R14, R10 ;  /* 0x0000000e150a1225 */ /* 0x000fc800078e000a */
[----:B------:R-:W-:Y:S01]  /*18cc0*/  @P1 IMAD R3, R21, R15, R12 ;  /* 0x0000000f15031224 */ /* 0x000fe200078e020c */
[----:B------:R-:W-:-:S03]  /*18cd0*/  @P1 LEA R12, P2, R10, UR4, 0x2 ;  /* 0x000000040a0c1c11 */ /* 0x000fc6000f8410ff */
[----:B------:R-:W-:-:S05]  /*18ce0*/  @P1 IMAD.IADD R3, R11, 0x1, R3 ;  /* 0x000000010b031824 */ /* 0x000fca00078e0203 */
[----:B------:R-:W-:Y:S01]  /*18cf0*/  @P1 LEA.HI.X R13, R10, UR5, R3, 0x2, P2 ;  /* 0x000000050a0d1c11 */ /* 0x000fe200090f1403 */
[----:B------:R-:W-:-:S06]  /*18d00*/  IMAD.MOV.U32 R3, RZ, RZ, 0x3f800000 ;  /* 0x3f800000ff037424 */ /* 0x000fcc00078e00ff */
[----:B------:R0:W2:Y:S01]  /*18d10*/  @P1 LDG.E R3, desc[UR42][R12.64] ;  /* 0x0000002a0c031981 */ /* 0x0000a2000c1e1900 */
[----:B------:R-:W-:Y:S01]  /*18d20*/  IMAD.MOV.U32 R9, RZ, RZ, 0x40000040 ;  /* 0x40000040ff097424 */ /* 0x000fe200078e00ff */
[----:B------:R-:W-:Y:S01]  /*18d30*/  IADD3 R8, R8, 0x6, RZ ;  /* 0x0000000608087810 */ /* 0x000fe20007ffe0ff */
[----:B------:R-:W-:Y:S02]  /*18d40*/  WARPGROUP.DEPBAR.LE gsb0, 0x0 ;  /* 0x00008000000079c5 */ /* 0x000fe40000010000 */
[----:B------:R-:W-:-:S06]  /*18d50*/  WARPGROUP.ARRIVE ;  /* 0x00000000000079c5 */ /* 0x000fcc0000000000 */
[----:B------:R-:W-:Y:S01]  /*18d60*/  QGMMA.64x256x32.F32.E4M3.E4M3 R24, R216, gdesc[UR4], R24, gsb0 ;  /* 0x03e00004d8187df3 */ /* 0x000fe20008000818 */
[----:B------:R-:W-:Y:S02]  /*18d70*/  R2UR UR6, R8 ;  /* 0x00000000080672ca */ /* 0x000fe400000e0000 */
[----:B------:R-:W-:Y:S01]  /*18d80*/  R2UR UR7, R9 ;  /* 0x00000000090772ca */ /* 0x000fe200000e0000 */
[----:B------:R-:W1:Y:S04]  /*18d90*/  SHFL.BFLY PT, R5, R6, 0x2, 0x1f ;  /* 0x0c401f0006057f89 */ /* 0x000e6800000e0000 */
[----:B------:R-:W3:Y:S01]  /*18da0*/  SHFL.BFLY PT, R10, R7, 0x2, 0x1f ;  /* 0x0c401f00070a7f89 */ /* 0x000ee200000e0000 */
[----:B-1----:R-:W-:-:S01]  /*18db0*/  FADD.FTZ R5, R5, R6 ;  /* 0x0000000605057221 */ /* 0x002fc20000010000 */
[----:B---3--:R-:W-:-:S04]  /*18dc0*/  FADD.FTZ R10, R10, R7 ;  /* 0x000000070a0a7221 */ /* 0x008fc80000010000 */
[----:B------:R-:W1:Y:S04]  /*18dd0*/  SHFL.BFLY PT, R8, R5, 0x1, 0x1f ;  /* 0x0c201f0005087f89 */ /* 0x000e6800000e0000 */
[----:B------:R-:W0:Y:S01]  /*18de0*/  SHFL.BFLY PT, R9, R10, 0x1, 0x1f ;  /* 0x0c201f000a097f89 */ /* 0x000e2200000e0000 */
[----:B------:R-:W-:Y:S02]  /*18df0*/  IMAD.MOV.U32 R6, RZ, RZ, RZ ;  /* 0x000000ffff067224 */ /* 0x000fe400078e00ff */
[----:B-1----:R-:W-:Y:S01]  /*18e00*/  FADD.FTZ R11, R5, R8 ;  /* 0x00000008050b7221 */ /* 0x002fe20000010000 */
[----:B0-----:R-:W-:-:S04]  /*18e10*/  FADD.FTZ R12, R10, R9 ;  /* 0x000000090a0c7221 */ /* 0x001fc80000010000 */
        /* <DEDUP_REMOVED lines=8> */
[----:B------:R-:W0:Y:S08]  /*18ea0*/  @P2 MUFU.LG2 R7, R13 ;  /* 0x0000000d00072308 */ /* 0x000e300000000c00 */
[----:B------:R-:W1:Y:S08]  /*18eb0*/  @P3 MUFU.LG2 R9, R14 ;  /* 0x0000000e00093308 */ /* 0x000e700000000c00 */
[----:B------:R-:W3:Y:S01]  /*18ec0*/  @P1 MUFU.RCP R8, R12 ;  /* 0x0000000c00081308 */ /* 0x000ee20000001000 */
[C---:B------:R-:W-:Y:S01]  /*18ed0*/  @P2 FMUL.FTZ R5, R2.reuse, 0.69314718246459960938 ;  /* 0x3f31721802052820 */ /* 0x040fe20000410000 */
[----:B------:R-:W-:Y:S01]  /*18ee0*/  @P3 FMUL.FTZ R10, R2, 0.69314718246459960938 ;  /* 0x3f317218020a3820 */ /* 0x000fe20000410000 */
[----:B0-----:R-:W-:Y:S01]  /*18ef0*/  @P2 FMUL.FTZ R2, R7, 0.69314718246459960938 ;  /* 0x3f31721807022820 */ /* 0x001fe20000410000 */
[----:B------:R-:W-:-:S02]  /*18f00*/  WARPGROUP.DEPBAR.LE gsb0, 0x0 ;  /* 0x00008000000079c5 */ /* 0x000fc40000010000 */
[----:B------:R-:W-:-:S06]  /*18f10*/  WARPGROUP.ARRIVE ;  /* 0x00000000000079c5 */ /* 0x000fcc0000000000 */
[----:B------:R-:W-:Y:S01]  /*18f20*/  QGMMA.64x256x32.F32.E4M3.E4M3 R24, R220, gdesc[UR4], R24, gsb0 ;  /* 0x03e00004dc187df3 */ /* 0x000fe20008000818 */
[----:B-1----:R-:W-:Y:S01]  /*18f30*/  @P3 FMUL.FTZ R9, R9, 0.69314718246459960938 ;  /* 0x3f31721809093820 */ /* 0x002fe20000410000 */
[----:B------:R-:W-:Y:S01]  /*18f40*/  MOV R154, 0xff800000 ;  /* 0xff800000009a7802 */ /* 0x000fe20000000f00 */
[----:B------:R-:W-:Y:S02]  /*18f50*/  IMAD.MOV.U32 R155, RZ, RZ, -0x800000 ;  /* 0xff800000ff9b7424 */ /* 0x000fe400078e00ff */
[----:B------:R-:W-:Y:S01]  /*18f60*/  @P2 FFMA.FTZ R154, R5, R0, R2 ;  /* 0x00000000059a2223 */ /* 0x000fe20000010002 */
[----:B------:R-:W-:-:S01]  /*18f70*/  @P3 FFMA.FTZ R155, R10, R4, R9 ;  /* 0x000000040a9b3223 */ /* 0x000fc20000010009 */
[-C--:B--2---:R-:W-:Y:S01]  /*18f80*/  FMUL.FTZ R153, R6, R3.reuse ;  /* 0x0000000306997220 */ /* 0x084fe20000410000 */
[----:B---3--:R-:W-:Y:S01]  /*18f90*/  FMUL.FTZ R2, R8, R3 ;  /* 0x0000000308027220 */ /* 0x008fe20000410000 */
[----:B------:R-:W-:Y:S02]  /*18fa0*/  WARPGROUP.DEPBAR.LE gsb0, 0x0 ;  /* 0x00008000000079c5 */ /* 0x000fe40000010000 */
[----:B------:R-:W-:Y:S05]  /*18fb0*/  @!P0 BRA `(.L_x_449) ;  /* 0x0000000000048947 */ /* 0x000fea0003800000 */
[----:B------:R-:W-:Y:S01]  /*18fc0*/  BPT.TRAP 0x1 ;  /* 0x000000040000795c */ /* 0x000fe20000300000 */
.L_x_449:
[----:B------:R-:W2:Y:S01]  /*18fd0*/  LDL.LU R167, [R1] ;  /* 0x0000000001a77983 */ /* 0x000ea20000300800 */
[----:B------:R-:W-:Y:S01]  /*18fe0*/  VIADD R4, R20, 0x38860 ;  /* 0x0003886014047836 */ /* 0x000fe20000000000 */
[----:B------:R-:W-:Y:S01]  /*18ff0*/  IADD3 R152, R152, 0x1, RZ ;  /* 0x0000000198987810 */ /* 0x000fe20007ffe0ff */
[----:B------:R-:W-:Y:S02]  /*19000*/  IMAD.U32 R19, RZ, RZ, UR44 ;  /* 0x0000002cff137e24 */ /* 0x000fe4000f8e00ff */
[-C--:B------:R-:W-:Y:S01]  /*19010*/  FMUL.FTZ R3, R25, R153.reuse ;  /* 0x0000009919037220 */ /* 0x080fe20000410000 */
[-C--:B------:R-:W-:Y:S01]  /*19020*/  FMUL.FTZ R25, R53, R153.reuse ;  /* 0x0000009935197220 */ /* 0x080fe20000410000 */
[----:B------:R-:W-:Y:S01]  /*19030*/  ISETP.NE.AND P1, PT, R152, 0x2, PT ;  /* 0x000000029800780c */ /* 0x000fe20003f25270 */
        /* <DEDUP_REMOVED lines=13> */
[----:B0-----:R-:W-:Y:S01]  /*19110*/  SEL R19, RZ, 0x1, P1 ;  /* 0x00000001ff137807 */ /* 0x001fe20000800000 */
        /* <DEDUP_REMOVED lines=112> */
[----:B------:R-:W-:Y:S01]  /*19820*/  PLOP3.LUT P0, PT, PT, PT, PT, 0x8, 0x0 ;  /* 0x000000000000781c */ /* 0x000fe20003f0e170 */
[-C--:B------:R-:W-:Y:S01]  /*19830*/  FMUL.FTZ R90, R147, R2.reuse ;  /* 0x00000002935a7220 */ /* 0x080fe20000410000 */
[-C--:B------:R-:W-:Y:S01]  /*19840*/  FMUL.FTZ R102, R150, R2.reuse ;  /* 0x0000000296667220 */ /* 0x080fe20000410000 */
[----:B------:R-:W-:Y:S01]  /*19850*/  FMUL.FTZ R151, R151, R2 ;  /* 0x0000000297977220 */ /* 0x000fe20000410000 */
[----:B------:R-:W-:Y:S01]  /*19860*/  SEL R152, R152, RZ, P1 ;  /* 0x000000ff98987207 */ /* 0x000fe20000800000 */
[----:B------:R-:W-:Y:S01]  /*19870*/  UIADD3 UR45, UR45, 0x1, URZ ;  /* 0x000000012d2d7890 */ /* 0x000fe2000fffe03f */
[----:B--2---:R-:W-:-:S05]  /*19880*/  LOP3.LUT R167, R167, R19, RZ, 0x3c, !PT ;  /* 0x00000013a7a77212 */ /* 0x004fca00078e3cff */
[----:B------:R0:W-:Y:S06]  /*19890*/  STL [R1], R167 ;  /* 0x000000a701007387 */ /* 0x0001ec0000100800 */
.L_x_383:
[----:B------:R-:W-:Y:S05]  /*198a0*/  WARPSYNC.ALL ;  /* 0x0000000000007948 */ /* 0x000fea0003800000 */
[----:B------:R-:W1:Y:S08]  /*198b0*/  S2UR UR44, SR_CgaCtaId ;  /* 0x00000000002c79c3 */ /* 0x000e700000008800 */
[----:B------:R-:W-:Y:S06]  /*198c0*/  BAR.SYNC.DEFER_BLOCKING 0x5, 0x180 ;  /* 0x0146000000007b1d */ /* 0x000fec0000010000 */
[----:B------:R-:W-:Y:S01]  /*198d0*/  UMOV UR4, 0x400 ;  /* 0x0000040000047882 */ /* 0x000fe20000000000 */
[----:B------:R-:W-:Y:S01]  /*198e0*/  BSSY B0, `(.L_x_450) ;  /* 0x000036d000007945 */ /* 0x000fe20003800000 */
[----:B-1----:R-:W-:-:S06]  /*198f0*/  ULEA UR4, UR44, UR4, 0x18 ;  /* 0x000000042c047291 */ /* 0x002fcc000f8ec03f */
[----:B------:R-:W-:-:S05]  /*19900*/  IMAD.U32 R19, RZ, RZ, UR4 ;  /* 0x00000004ff137e24 */ /* 0x000fca000f8e00ff */
[----:B------:R1:W2:Y:S01]  /*19910*/  LDS.128 R124, [R19+0x388d0] ;  /* 0x0388d000137c7984 */ /* 0x0002a20000000c00 */
[----:B------:R-:W-:Y:S06]  /*19920*/  BAR.ARV 0x4, 0x180 ;  /* 0x0106000000007b1d */ /* 0x000fec0000002000 */
[----:B------:R-:W-:Y:S05]  /*19930*/  @P0 BRA `(.L_x_451) ;  /* 0x0000002800c00947 */ /* 0x000fea0003800000 */
[----:B------:R-:W3:Y:S04]  /*19940*/  LDL R142, [R1+0x48] ;  /* 0x00004800018e7983 */ /* 0x000ee80000100800 */
[----:B------:R-:W4:Y:S04]  /*19950*/  LDL R134, [R1+0x2c] ;  /* 0x00002c0001867983 */ /* 0x000f280000100800 */
[----:B------:R-:W4:Y:S01]  /*19960*/  LDL R132, [R1+0x14] ;  /* 0x0000140001847983 */ /* 0x000f220000100800 */
[----:B------:R-:W-:Y:S01]  /*19970*/  F2FP.BF16.F32.PACK_AB R130, R9, R0 ;  /* 0x000000000982723e */ /* 0x000fe200000010ff */
[----:B------:R-:W-:Y:S01]  /*19980*/  ULDC.64 UR4, c[0x4][0x38] ;  /* 0x01000e0000047ab9 */ /* 0x000fe20000000a00 */
[----:B------:R-:W-:-:S02]  /*19990*/  F2FP.BF16.F32.PACK_AB R0, R160, R31 ;  /* 0x0000001fa000723e */ /* 0x000fc400000010ff */
[----:B------:R-:W-:Y:S02]  /*199a0*/  F2FP.BF16.F32.PACK_AB R31, R13, R4 ;  /* 0x000000040d1f723e */ /* 0x000fe400000010ff */
[----:B------:R-:W0:Y:S01]  /*199b0*/  S2R R4, SR_SWINHI ;  /* 0x0000000000047919 */ /* 0x000e220000002f00 */
[----:B------:R-:W1:Y:S01]  /*199c0*/  S2R R138, SR_TID.X ;  /* 0x00000000008a7919 */ /* 0x000e620000002100 */
[----:B------:R-:W-:Y:S02]  /*199d0*/  F2FP.BF16.F32.PACK_AB R24, R24, R11 ;  /* 0x0000000b1818723e */ /* 0x000fe400000010ff */
[----:B------:R-:W-:Y:S02]  /*199e0*/  F2FP.BF16.F32.PACK_AB R11, R141, R34 ;  /* 0x000000228d0b723e */ /* 0x000fe400000010ff */
[----:B------:R-:W-:Y:S02]  /*199f0*/  F2FP.BF16.F32.PACK_AB R34, R123, R58 ;  /* 0x0000003a7b22723e */ /* 0x000fe400000010ff */
[----:B-----5:R-:W-:-:S02]  /*19a00*/  F2FP.BF16.F32.PACK_AB R121, R114, R59 ;  /* 0x0000003b7279723e */ /* 0x020fc400000010ff */
[----:B--2---:R-:W-:Y:S02]  /*19a10*/  F2FP.BF16.F32.PACK_AB R124, R77, R72 ;  /* 0x000000484d7c723e */ /* 0x004fe400000010ff */
[----:B------:R-:W-:Y:S02]  /*19a20*/  F2FP.BF16.F32.PACK_AB R77, R99, R54 ;  /* 0x00000036634d723e */ /* 0x000fe400000010ff */
[----:B------:R-:W-:Y:S02]  /*19a30*/  F2FP.BF16.F32.PACK_AB R119, R106, R55 ;  /* 0x000000376a77723e */ /* 0x000fe400000010ff */
[----:B------:R-:W-:Y:S02]  /*19a40*/  F2FP.BF16.F32.PACK_AB R143, R8, R3 ;  /* 0x00000003088f723e */ /* 0x000fe400000010ff */
[----:B------:R-:W-:Y:S02]  /*19a50*/  F2FP.BF16.F32.PACK_AB R8, R14, R7 ;  /* 0x000000070e08723e */ /* 0x000fe400000010ff */
[----:B------:R-:W-:-:S02]  /*19a60*/  F2FP.BF16.F32.PACK_AB R7, R137, R120 ;  /* 0x000000788907723e */ /* 0x000fc400000010ff */
[----:B------:R-:W-:Y:S02]  /*19a70*/  MOV R58, R19 ;  /* 0x00000013003a7202 */ /* 0x000fe40000000f00 */
[----:B0-----:R-:W-:Y:S02]  /*19a80*/  MOV R59, R4 ;  /* 0x00000004003b7202 */ /* 0x001fe40000000f00 */
[----:B------:R-:W-:Y:S02]  /*19a90*/  F2FP.BF16.F32.PACK_AB R120, R61, R56 ;  /* 0x000000383d78723e */ /* 0x000fe400000010ff */
[----:B------:R-:W-:Y:S02]  /*19aa0*/  F2FP.BF16.F32.PACK_AB R135, R68, R65 ;  /* 0x000000414487723e */ /* 0x000fe400000010ff */
[----:B------:R-:W-:Y:S02]  /*19ab0*/  F2FP.BF16.F32.PACK_AB R137, R76, R73 ;  /* 0x000000494c89723e */ /* 0x000fe400000010ff */
[----:B------:R-:W-:-:S02]  /*19ac0*/  F2FP.BF16.F32.PACK_AB R139, R84, R81 ;  /* 0x00000051548b723e */ /* 0x000fc400000010ff */
[----:B------:R-:W-:Y:S02]  /*19ad0*/  F2FP.BF16.F32.PACK_AB R122, R69, R64 ;  /* 0x00000040457a723e */ /* 0x000fe400000010ff */
[----:B------:R-:W-:Y:S02]  /*19ae0*/  F2FP.BF16.F32.PACK_AB R66, R162, R133 ;  /* 0x00000085a242723e */ /* 0x000fe400000010ff */
[----:B------:R-:W-:Y:S02]  /*19af0*/  F2FP.BF16.F32.PACK_AB R133, R60, R57 ;  /* 0x000000393c85723e */ /* 0x000fe400000010ff */
[----:B------:R-:W-:Y:S01]  /*19b00*/  F2FP.BF16.F32.PACK_AB R76, R85, R80 ;  /* 0x00000050554c723e */ /* 0x000fe200000010ff */
[----:B-1----:R-:W-:Y:S01]  /*19b10*/  IMAD.SHL.U32 R2, R138, 0x4, RZ ;  /* 0x000000048a027824 */ /* 0x002fe200078e00ff */
[----:B------:R-:W-:Y:S02]  /*19b20*/  F2FP.BF16.F32.PACK_AB R14, R15, R6 ;  /* 0x000000060f0e723e */ /* 0x000fe400000010ff */
[----:B------:R-:W-:-:S02]  /*19b30*/  F2FP.BF16.F32.PACK_AB R15, R136, R35 ;  /* 0x00000023880f723e */ /* 0x000fc400000010ff */
[----:B------:R-:W-:Y:S02]  /*19b40*/  LOP3.LUT R2, R2, 0xc, RZ, 0xc0, !PT ;  /* 0x0000000c02027812 */ /* 0x000fe400078ec0ff */
        /* <DEDUP_REMOVED lines=8> */
[----:B------:R-:W-:Y:S02]  /*19bd0*/  IADD3 R26, P0, R2, UR4, RZ ;  /* 0x00000004021a7c10 */ /* 0x000fe4000ff1e0ff */
[----:B------:R-:W-:Y:S02]  /*19be0*/  F2FP.BF16.F32.PACK_AB R6, R157, R46 ;  /* 0x0000002e9d06723e */ /* 0x000fe400000010ff */
[----:B------:R-:W-:Y:S01]  /*19bf0*/  F2FP.BF16.F32.PACK_AB R115, R95, R50 ;  /* 0x000000325f73723e */ /* 0x000fe200000010ff */
[----:B------:R-:W-:Y:S01]  /*19c00*/  IMAD.X R27, RZ, RZ, UR5, P0 ;  /* 0x00000005ff1b7e24 */ /* 0x000fe200080e06ff */
[----:B------:R-:W-:-:S02]  /*19c10*/  F2FP.BF16.F32.PACK_AB R74, R164, R43 ;  /* 0x0000002ba44a723e */ /* 0x000fc400000010ff */
[----:B------:R-:W-:Y:S02]  /*19c20*/  F2FP.BF16.F32.PACK_AB R43, R28, R21 ;  /* 0x000000151c2b723e */ /* 0x000fe400000010ff */
[----:B------:R0:W5:Y:S01]  /*19c30*/  LDG.E.CONSTANT R2, desc[UR42][R26.64] ;  /* 0x0000002a1a027981 */ /* 0x000162000c1e9900 */
[----:B------:R-:W-:Y:S02]  /*19c40*/  F2FP.BF16.F32.PACK_AB R78, R78, R39 ;  /* 0x000000274e4e723e */ /* 0x000fe400000010ff */
[----:B------:R-:W-:Y:S02]  /*19c50*/  F2FP.BF16.F32.PACK_AB R48, R48, R41 ;  /* 0x000000293030723e */ /* 0x000fe400000010ff */
[----:B------:R-:W-:Y:S02]  /*19c60*/  F2FP.BF16.F32.PACK_AB R32, R37, R32 ;  /* 0x000000202520723e */ /* 0x000fe400000010ff */
[----:B0-----:R-:W-:Y:S02]  /*19c70*/  F2FP.BF16.F32.PACK_AB R27, R12, R5 ;  /* 0x000000050c1b723e */ /* 0x001fe400000010ff */
[----:B------:R-:W-:-:S02]  /*19c80*/  F2FP.BF16.F32.PACK_AB R12, R29, R20 ;  /* 0x000000141d0c723e */ /* 0x000fc400000010ff */
[----:B------:R-:W-:Y:S02]  /*19c90*/  F2FP.BF16.F32.PACK_AB R49, R49, R40 ;  /* 0x000000283131723e */ /* 0x000fe400000010ff */
[----:B------:R-:W-:Y:S02]  /*19ca0*/  F2FP.BF16.F32.PACK_AB R26, R161, R38 ;  /* 0x00000026a11a723e */ /* 0x000fe400000010ff */
[----:B------:R-:W-:Y:S02]  /*19cb0*/  F2FP.BF16.F32.PACK_AB R33, R36, R33 ;  /* 0x000000212421723e */ /* 0x000fe400000010ff */
[----:B------:R-:W-:Y:S01]  /*19cc0*/  LOP3.LUT P0, R4, R138, 0x3, RZ, 0xc0, !PT ;  /* 0x000000038a047812 */ /* 0x000fe2000780c0ff */
[----:B------:R-:W-:Y:S01]  /*19cd0*/  UMOV UR4, 0xffffffff ;  /* 0xffffffff00047882 */ /* 0x000fe20000000000 */
[----:B------:R-:W-:Y:S02]  /*19ce0*/  F2FP.BF16.F32.PACK_AB R114, R118, R63 ;  /* 0x0000003f7672723e */ /* 0x000fe400000010ff */
[----:B------:R-:W-:-:S02]  /*19cf0*/  ISETP.EQ.OR P0, PT, R4, 0x3, !P0 ;  /* 0x000000030400780c */ /* 0x000fc40004702670 */
        /* <DEDUP_REMOVED lines=20> */
[----:B------:R-:W-:Y:S02]  /*19e40*/  SEL R13, R130, R143, P0 ;  /* 0x0000008f820d7207 */ /* 0x000fe40000000000 */
[----:B------:R-:W-:Y:S01]  /*19e50*/  SEL R4, R143, R130, P0 ;  /* 0x000000828f047207 */ /* 0x000fe20000000000 */
[----:B---3--:R-:W-:-:S03]  /*19e60*/  IMAD.WIDE R54, R142, 0x2, R58 ;  /* 0x000000028e367825 */ /* 0x008fc600078e023a */
[C---:B------:R-:W-:Y:S02]  /*19e70*/  IADD3 R81, P3, R54.reuse, 0xc060, RZ ;  /* 0x0000c06036517810 */ /* 0x040fe40007f7e0ff */
[C---:B------:R-:W-:Y:S02]  /*19e80*/  IADD3 R73, P2, R54.reuse, 0xc040, RZ ;  /* 0x0000c04036497810 */ /* 0x040fe40007f5e0ff */
[C---:B------:R-:W-:Y:S02]  /*19e90*/  IADD3 R65, P5, R54.reuse, 0xc000, RZ ;  /* 0x0000c00036417810 */ /* 0x040fe40007fbe0ff */
[C---:B------:R-:W-:Y:S02]  /*19ea0*/  IADD3 R61, P4, R54.reuse, 0x8060, RZ ;  /* 0x00008060363d7810 */ /* 0x040fe40007f9e0ff */
[----:B------:R-:W-:Y:S02]  /*19eb0*/  IADD3 R69, P1, R54, 0xc020, RZ ;  /* 0x0000c02036457810 */ /* 0x000fe40007f3e0ff */
[----:B------:R-:W-:-:S02]  /*19ec0*/  LOP3.LUT R80, R81, 0x380, RZ, 0xc0, !PT ;  /* 0x0000038051507812 */ /* 0x000fc400078ec0ff */
[----:B------:R-:W-:Y:S02]  /*19ed0*/  LOP3.LUT R72, R73, 0x380, RZ, 0xc0, !PT ;  /* 0x0000038049487812 */ /* 0x000fe400078ec0ff */
[----:B------:R-:W-:Y:S02]  /*19ee0*/  LOP3.LUT R64, R65, 0x380, RZ, 0xc0, !PT ;  /* 0x0000038041407812 */ /* 0x000fe400078ec0ff */
[----:B------:R-:W-:Y:S02]  /*19ef0*/  LOP3.LUT R60, R61, 0x380, RZ, 0xc0, !PT ;  /* 0x000003803d3c7812 */ /* 0x000fe400078ec0ff */
[----:B------:R-:W-:Y:S02]  /*19f00*/  LOP3.LUT R68, R69, 0x380, RZ, 0xc0, !PT ;  /* 0x0000038045447812 */ /* 0x000fe400078ec0ff */
[----:B------:R-:W-:Y:S02]  /*19f10*/  SHF.R.U64 R80, R80, 0x3, RZ ;  /* 0x0000000350507819 */ /* 0x000fe400000012ff */
[----:B------:R-:W-:-:S02]  /*19f20*/  SHF.R.U64 R72, R72, 0x3, RZ ;  /* 0x0000000348487819 */ /* 0x000fc400000012ff */
[----:B------:R-:W-:Y:S02]  /*19f30*/  SHF.R.U64 R64, R64, 0x3, RZ ;  /* 0x0000000340407819 */ /* 0x000fe400000012ff */
[----:B------:R-:W-:Y:S02]  /*19f40*/  SHF.R.U64 R60, R60, 0x3, RZ ;  /* 0x000000033c3c7819 */ /* 0x000fe400000012ff */
[----:B------:R-:W-:Y:S02]  /*19f50*/  SHF.R.U64 R68, R68, 0x3, RZ ;  /* 0x0000000344447819 */ /* 0x000fe400000012ff */
[----:B------:R-:W-:Y:S02]  /*19f60*/  LOP3.LUT R80, R80, R81, RZ, 0x3c, !PT ;  /* 0x0000005150507212 */ /* 0x000fe400078e3cff */
[----:B------:R-:W-:Y:S01]  /*19f70*/  LOP3.LUT R72, R72, R73, RZ, 0x3c, !PT ;  /* 0x0000004948487212 */ /* 0x000fe200078e3cff */
[--C-:B------:R-:W-:Y:S01]  /*19f80*/  IMAD.X R73, RZ, RZ, R55.reuse, P2 ;  /* 0x000000ffff497224 */ /* 0x100fe200010e0637 */
[----:B------:R-:W-:Y:S01]  /*19f90*/  LOP3.LUT R64, R64, R65, RZ, 0x3c, !PT ;  /* 0x0000004140407212 */ /* 0x000fe200078e3cff */
[----:B------:R-:W-:Y:S01]  /*19fa0*/  IMAD.X R65, RZ, RZ, R55, P5 ;  /* 0x000000ffff417224 */ /* 0x000fe200028e0637 */
[----:B------:R-:W-:-:S02]  /*19fb0*/  LOP3.LUT R60, R60, R61, RZ, 0x3c, !PT ;  /* 0x0000003d3c3c7212 */ /* 0x000fc400078e3cff */
[----:B------:R-:W-:Y:S01]  /*19fc0*/  LOP3.LUT R68, R68, R69, RZ, 0x3c, !PT ;  /* 0x0000004544447212 */ /* 0x000fe200078e3cff */
[----:B------:R-:W-:Y:S01]  /*19fd0*/  IMAD.X R69, RZ, RZ, R55, P1 ;  /* 0x000000ffff457224 */ /* 0x000fe200008e0637 */
[-C--:B------:R-:W-:Y:S02]  /*19fe0*/  IADD3.X R81, RZ, R55.reuse, RZ, P3, !PT ;  /* 0x00000037ff517210 */ /* 0x080fe40001ffe4ff */
[----:B------:R-:W-:Y:S02]  /*19ff0*/  IADD3.X R61, RZ, R55, RZ, P4, !PT ;  /* 0x00000037ff3d7210 */ /* 0x000fe400027fe4ff */
[C---:B------:R-:W-:Y:S02]  /*1a000*/  IADD3 R57, P3, R54.reuse, 0x8040, RZ ;  /* 0x0000804036397810 */ /* 0x040fe40007f7e0ff */
[C---:B------:R-:W-:Y:S02]  /*1a010*/  IADD3 R53, P2, R54.reuse, 0x8020, RZ ;  /* 0x0000802036357810 */ /* 0x040fe40007f5e0ff */
[----:B------:R-:W-:-:S02]  /*1a020*/  IADD3 R47, P5, R54, 0x4060, RZ ;  /* 0x00004060362f7810 */ /* 0x000fc40007fbe0ff */
[C---:B------:R-:W-:Y:S02]  /*1a030*/  IADD3 R45, P4, R54.reuse, 0x4040, RZ ;  /* 0x00004040362d7810 */ /* 0x040fe40007f9e0ff */
[----:B------:R-:W-:Y:S02]  /*1a040*/  IADD3 R51, P1, R54, 0x8000, RZ ;  /* 0x0000800036337810 */ /* 0x000fe40007f3e0ff */
[----:B------:R-:W-:Y:S02]  /*1a050*/  LOP3.LUT R56, R57, 0x380, RZ, 0xc0, !PT ;  /* 0x0000038039387812 */ /* 0x000fe400078ec0ff */
[----:B------:R-:W-:Y:S02]  /*1a060*/  LOP3.LUT R52, R53, 0x380, RZ, 0xc0, !PT ;  /* 0x0000038035347812 */ /* 0x000fe400078ec0ff */
[----:B------:R-:W-:Y:S02]  /*1a070*/  LOP3.LUT R46, R47, 0x380, RZ, 0xc0, !PT ;  /* 0x000003802f2e7812 */ /* 0x000fe400078ec0ff */
[----:B------:R-:W-:-:S02]  /*1a080*/  LOP3.LUT R44, R45, 0x380, RZ, 0xc0, !PT ;  /* 0x000003802d2c7812 */ /* 0x000fc400078ec0ff */
[----:B------:R-:W-:Y:S02]  /*1a090*/  LOP3.LUT R50, R51, 0x380, RZ, 0xc0, !PT ;  /* 0x0000038033327812 */ /* 0x000fe400078ec0ff */
[----:B------:R-:W-:Y:S02]  /*1a0a0*/  SHF.R.U64 R56, R56, 0x3, RZ ;  /* 0x0000000338387819 */ /* 0x000fe400000012ff */
[----:B------:R-:W-:Y:S02]  /*1a0b0*/  SHF.R.U64 R52, R52, 0x3, RZ ;  /* 0x0000000334347819 */ /* 0x000fe400000012ff */
[----:B------:R-:W-:Y:S02]  /*1a0c0*/  SHF.R.U64 R46, R46, 0x3, RZ ;  /* 0x000000032e2e7819 */ /* 0x000fe400000012ff */
[----:B------:R-:W-:Y:S02]  /*1a0d0*/  SHF.R.U64 R44, R44, 0x3, RZ ;  /* 0x000000032c2c7819 */ /* 0x000fe400000012ff */
[----:B------:R-:W-:-:S02]  /*1a0e0*/  SHF.R.U64 R50, R50, 0x3, RZ ;  /* 0x0000000332327819 */ /* 0x000fc400000012ff */
[----:B------:R-:W-:Y:S01]  /*1a0f0*/  LOP3.LUT R56, R56, R57, RZ, 0x3c, !PT ;  /* 0x0000003938387212 */ /* 0x000fe200078e3cff */
[--C-:B------:R-:W-:Y:S01]  /*1a100*/  IMAD.X R57, RZ, RZ, R55.reuse, P3 ;  /* 0x000000ffff397224 */ /* 0x100fe200018e0637 */
[----:B------:R-:W-:Y:S01]  /*1a110*/  LOP3.LUT R52, R52, R53, RZ, 0x3c, !PT ;  /* 0x0000003534347212 */ /* 0x000fe200078e3cff */
[--C-:B------:R-:W-:Y:S01]  /*1a120*/  IMAD.X R53, RZ, RZ, R55.reuse, P2 ;  /* 0x000000ffff357224 */ /* 0x100fe200010e0637 */
[----:B------:R-:W-:Y:S02]  /*1a130*/  LOP3.LUT R46, R46, R47, RZ, 0x3c, !PT ;  /* 0x0000002f2e2e7212 */ /* 0x000fe400078e3cff */
[----:B------:R-:W-:Y:S01]  /*1a140*/  LOP3.LUT R44, R44, R45, RZ, 0x3c, !PT ;  /* 0x0000002d2c2c7212 */ /* 0x000fe200078e3cff */
[--C-:B------:R-:W-:Y:S01]  /*1a150*/  IMAD.X R45, RZ, RZ, R55.reuse, P4 ;  /* 0x000000ffff2d7224 */ /* 0x100fe200020e0637 */
[----:B------:R-:W-:Y:S01]  /*1a160*/  LOP3.LUT R50, R50, R51, RZ, 0x3c, !PT ;  /* 0x0000003332327212 */ /* 0x000fe200078e3cff */
[----:B------:R-:W-:Y:S01]  /*1a170*/  IMAD.X R51, RZ, RZ, R55, P1 ;  /* 0x000000ffff337224 */ /* 0x000fe200008e0637 */
[----:B------:R-:W-:-:S02]  /*1a180*/  IADD3.X R47, RZ, R55, RZ, P5, !PT ;  /* 0x00000037ff2f7210 */ /* 0x000fc40002ffe4ff */
        /* <DEDUP_REMOVED lines=10> */
[----:B------:R-:W-:Y:S02]  /*1a230*/  LOP3.LUT R5, R54, 0x380, RZ, 0xc0, !PT ;  /* 0x0000038036057812 */ /* 0x000fe400078ec0ff */
[----:B------:R-:W-:-:S02]  /*1a240*/  SHF.R.U64 R40, R40, 0x3, RZ ;  /* 0x0000000328287819 */ /* 0x000fc400000012ff */
[----:B------:R-:W-:Y:S02]  /*1a250*/  SHF.R.U64 R38, R38, 0x3, RZ ;  /* 0x0000000326267819 */ /* 0x000fe400000012ff */
[----:B------:R-:W-:Y:S02]  /*1a260*/  SHF.R.U64 R28, R28, 0x3, RZ ;  /* 0x000000031c1c7819 */ /* 0x000fe400000012ff */
[----:B------:R-:W-:Y:S02]  /*1a270*/  SHF.R.U64 R20, R20, 0x3, RZ ;  /* 0x0000000314147819 */ /* 0x000fe400000012ff */
[----:B------:R-:W-:Y:S02]  /*1a280*/  SHF.R.U64 R36, R36, 0x3, RZ ;  /* 0x0000000324247819 */ /* 0x000fe400000012ff */
[----:B------:R-:W-:Y:S02]  /*1a290*/  SHF.R.U64 R5, R5, 0x3, RZ ;  /* 0x0000000305057819 */ /* 0x000fe400000012ff */
[----:B------:R-:W-:Y:S01]  /*1a2a0*/  LOP3.LUT R40, R40, R41, RZ, 0x3c, !PT ;  /* 0x0000002928287212 */ /* 0x000fe200078e3cff */
[--C-:B------:R-:W-:Y:S01]  /*1a2b0*/  IMAD.X R41, RZ, RZ, R55.reuse, P3 ;  /* 0x000000ffff297224 */ /* 0x100fe200018e0637 */
[----:B------:R-:W-:Y:S01]  /*1a2c0*/  LOP3.LUT R38, R38, R39, RZ, 0x3c, !PT ;  /* 0x0000002726267212 */ /* 0x000fe200078e3cff */
[--C-:B------:R-:W-:Y:S01]  /*1a2d0*/  IMAD.X R39, RZ, RZ, R55.reuse, P2 ;  /* 0x000000ffff277224 */ /* 0x100fe200010e0637 */
[----:B------:R-:W-:Y:S01]  /*1a2e0*/  LOP3.LUT R28, R28, R29, RZ, 0x3c, !PT ;  /* 0x0000001d1c1c7212 */ /* 0x000fe200078e3cff */
[--C-:B------:R-:W-:Y:S01]  /*1a2f0*/  IMAD.X R29, RZ, RZ, R55.reuse, P5 ;  /* 0x000000ffff1d7224 */ /* 0x100fe200028e0637 */
[----:B------:R-:W-:Y:S01]  /*1a300*/  LOP3.LUT R20, R20, R21, RZ, 0x3c, !PT ;  /* 0x0000001514147212 */ /* 0x000fe200078e3cff */
[----:B------:R-:W-:Y:S01]  /*1a310*/  IMAD.X R21, RZ, RZ, R55, P4 ;  /* 0x000000ffff157224 */ /* 0x000fe200020e0637 */
[----:B------:R-:W-:-:S02]  /*1a320*/  LOP3.LUT R36, R36, R37, RZ, 0x3c, !PT ;  /* 0x0000002524247212 */ /* 0x000fc400078e3cff */
[----:B------:R-:W-:Y:S02]  /*1a330*/  LOP3.LUT R54, R5, R54, RZ, 0x3c, !PT ;  /* 0x0000003605367212 */ /* 0x000fe400078e3cff */
[----:B------:R-:W-:Y:S01]  /*1a340*/  IADD3.X R37, RZ, R55, RZ, P1, !PT ;  /* 0x00000037ff257210 */ /* 0x000fe20000ffe4ff */
[----:B----4-:R-:W-:Y:S01]  /*1a350*/  IMAD.SHL.U32 R93, R132, 0x4, RZ ;  /* 0x00000004845d7824 */ /* 0x010fe200078e00ff */
[----:B------:R-:W-:Y:S02]  /*1a360*/  MOV R91, R80 ;  /* 0x00000050005b7202 */ /* 0x000fe40000000f00 */
[----:B------:R-:W-:Y:S02]  /*1a370*/  MOV R108, R54 ;  /* 0x00000036006c7202 */ /* 0x000fe40000000f00 */
[----:B------:R-:W-:Y:S02]  /*1a380*/  MOV R89, R72 ;  /* 0x0000004800597202 */ /* 0x000fe40000000f00 */
[----:B------:R-:W-:-:S02]  /*1a390*/  MOV R87, R68 ;  /* 0x0000004400577202 */ /* 0x000fc40000000f00 */
[----:B------:R-:W-:Y:S02]  /*1a3a0*/  MOV R85, R64 ;  /* 0x0000004000557202 */ /* 0x000fe40000000f00 */
[----:B------:R-:W-:Y:S02]  /*1a3b0*/  MOV R107, R60 ;  /* 0x0000003c006b7202 */ /* 0x000fe40000000f00 */
        /* <DEDUP_REMOVED lines=10> */
[----:B------:R-:W-:Y:S01]  /*1a460*/  SHF.L.U64.HI R106, R132, 0x2, R134 ;  /* 0x00000002846a7819 */ /* 0x000fe20000010286 */
[----:B------:R-:W-:Y:S06]  /*1a470*/  BRA.DIV UR4, `(.L_x_452) ;  /* 0x0000009a04e87947 */ /* 0x000fec000b800000 */
        /* <DEDUP_REMOVED lines=8> */
[----:B------:R-:W-:Y:S02]  /*1a500*/  SEL R27, R24, R35, P0 ;  /* 0x00000023181b7207 */ /* 0x000fe40000000000 */
[----:B------:R-:W-:Y:S01]  /*1a510*/  SEL R31, R32, R33, P0 ;  /* 0x00000021201f7207 */ /* 0x000fe20000000000 */
[----:B-----5:R-:W-:Y:S01]  /*1a520*/  SHFL.IDX PT, R43, R43, R2, 0x1c1f ;  /* 0x001c1f022b2b7589 */ /* 0x020fe200000e0000 */
[----:B------:R-:W-:Y:S02]  /*1a530*/  SEL R37, R120, R133, P0 ;  /* 0x0000008578257207 */ /* 0x000fe40000000000 */
[----:B------:R-:W-:Y:S01]  /*1a540*/  SEL R44, R133, R120, P0 ;  /* 0x00000078852c7207 */ /* 0x000fe20000000000 */
[----:B------:R-:W-:Y:S01]  /*1a550*/  SHFL.IDX PT, R38, R31, R2, 0x1c1f ;  /* 0x001c1f021f267589 */ /* 0x000fe200000e0000 */
[----:B------:R-:W-:-:S02]  /*1a560*/  SEL R55, R0, R7, P0 ;  /* 0x0000000700377207 */ /* 0x000fc40000000000 */
[----:B------:R-:W-:Y:S01]  /*1a570*/  SEL R64, R7, R0, P0 ;  /* 0x0000000007407207 */ /* 0x000fe20000000000 */
[----:B------:R-:W-:Y:S01]  /*1a580*/  SHFL.IDX PT, R37, R37, R2, 0x1c1f ;  /* 0x001c1f0225257589 */ /* 0x000fe200000e0000 */
[----:B------:R-:W-:Y:S02]  /*1a590*/  SEL R65, R10, R67, P0 ;  /* 0x000000430a417207 */ /* 0x000fe40000000000 */
[----:B------:R-:W-:Y:S01]  /*1a5a0*/  SEL R76, R67, R10, P0 ;  /* 0x0000000a434c7207 */ /* 0x000fe20000000000 */
[----:B------:R-:W-:Y:S01]  /*1a5b0*/  SHFL.IDX PT, R55, R55, R2, 0x1c1f ;  /* 0x001c1f0237377589 */ /* 0x000fe200000e0000 */
        /* <DEDUP_REMOVED lines=13> */
[----:B------:R-:W-:Y:S01]  /*1a690*/  LOP3.LUT R7, R2, 0x2, RZ, 0x3c, !PT ;  /* 0x0000000202077812 */ /* 0x000fe200078e3cff */
        /* <DEDUP_REMOVED lines=15> */
[----:B------:R-:W0:Y:S01]  /*1a790*/  SHFL.IDX PT, R40, R36, R7, 0x1c1f ;  /* 0x001c1f0724287589 */ /* 0x000e2200000e0000 */
        /* <DEDUP_REMOVED lines=23> */
[----:B------:R-:W1:Y:S01]  /*1a910*/  SHFL.IDX PT, R31, R32, R7, 0x1c1f ;  /* 0x001c1f07201f7589 */ /* 0x000e6200000e0000 */
        /* <DEDUP_REMOVED lines=8> */
[----:B------:R-:W2:Y:S01]  /*1a9a0*/  SHFL.IDX PT, R6, R13, R2, 0x1c1f ;  /* 0x001c1f020d067589 */ /* 0x000ea200000e0000 */
[----:B------:R-:W-:Y:S02]  /*1a9b0*/  SEL R111, R94, R131, P0 ;  /* 0x000000835e6f7207 */ /* 0x000fe40000000000 */
[----:B------:R-:W-:Y:S01]  /*1a9c0*/  SEL R116, R131, R94, P0 ;  /* 0x0000005e83747207 */ /* 0x000fe20000000000 */
[----:B------:R-:W3:Y:S01]  /*1a9d0*/  SHFL.IDX PT, R29, R28, R7, 0x1c1f ;  /* 0x001c1f071c1d7589 */ /* 0x000ee200000e0000 */
[----:B------:R-:W-:-:S02]  /*1a9e0*/  SEL R5, R3, R90, P0 ;  /* 0x0000005a03057207 */ /* 0x000fc40000000000 */
[----:B------:R-:W-:Y:S01]  /*1a9f0*/  SEL R66, R15, R66, P0 ;  /* 0x000000420f427207 */ /* 0x000fe20000000000 */
[----:B------:R-:W4:Y:S01]  /*1aa00*/  SHFL.IDX PT, R42, R42, R7, 0x1c1f ;  /* 0x001c1f072a2a7589 */ /* 0x000f2200000e0000 */
[----:B------:R-:W-:Y:S02]  /*1aa10*/  SEL R3, R90, R3, P0 ;  /* 0x000000035a037207 */ /* 0x000fe40000000000 */
[----:B0-----:R-:W-:Y:S01]  /*1aa20*/  SEL R12, R33, R40, P0 ;  /* 0x00000028210c7207 */ /* 0x001fe20000000000 */
[----:B------:R-:W-:Y:S01]  /*1aa30*/  SHFL.IDX PT, R48, R48, R7, 0x1c1f ;  /* 0x001c1f0730307589 */ /* 0x000fe200000e0000 */
[----:B------:R-:W-:Y:S02]  /*1aa40*/  SEL R14, R40, R33, P0 ;  /* 0x00000021280e7207 */ /* 0x000fe40000000000 */
[----:B-1----:R-:W-:Y:S01]  /*1aa50*/  SEL R36, R38, R31, P0 ;  /* 0x0000001f26247207 */ /* 0x002fe20000000000 */
[----:B------:R-:W-:Y:S01]  /*1aa60*/  SHFL.IDX PT, R90, R76, R7, 0x1c1f ;  /* 0x001c1f074c5a7589 */ /* 0x000fe200000e0000 */
[----:B------:R-:W-:-:S03]  /*1aa70*/  SEL R38, R31, R38, P0 ;  /* 0x000000261f267207 */ /* 0x000fc60000000000 */
[----:B------:R-:W0:Y:S04]  /*1aa80*/  SHFL.IDX PT, R92, R78, R7, 0x1c1f ;  /* 0x001c1f074e5c7589 */ /* 0x000e2800000e0000 */
[----:B------:R-:W-:Y:S01]  /*1aa90*/  SHFL.IDX PT, R49, R49, R2, 0x1c1f ;  /* 0x001c1f0231317589 */ /* 0x000fe200000e0000 */
[----:B--2---:R-:W-:Y:S02]  /*1aaa0*/  SEL R4, R6, R9, P0 ;  /* 0x0000000906047207 */ /* 0x004fe40000000000 */
[----:B------:R-:W-:Y:S01]  /*1aab0*/  SEL R6, R9, R6, P0 ;  /* 0x0000000609067207 */ /* 0x000fe20000000000 */
[----:B------:R-:W-:Y:S01]  /*1aac0*/  SHFL.IDX PT, R51, R51, R2, 0x1c1f ;  /* 0x001c1f0233337589 */ /* 0x000fe200000e0000 */
[----:B---3--:R-:W-:Y:S02]  /*1aad0*/  SEL R32, R34, R29, P0 ;  /* 0x0000001d22207207 */ /* 0x008fe40000000000 */
[----:B------:R-:W-:Y:S01]  /*1aae0*/  SEL R34, R29, R34, P0 ;  /* 0x000000221d227207 */ /* 0x000fe20000000000 */
[----:B------:R-:W-:Y:S01]  /*1aaf0*/  SHFL.IDX PT, R73, R73, R2, 0x1c1f ;  /* 0x001c1f0249497589 */ /* 0x000fe200000e0000 */
[----:B----4-:R-:W-:-:S02]  /*1ab00*/  SEL R40, R35, R42, P0 ;  /* 0x0000002a23287207 */ /* 0x010fc40000000000 */
[----:B------:R-:W-:Y:S01]  /*1ab10*/  SEL R42, R42, R35, P0 ;  /* 0x000000232a2a7207 */ /* 0x000fe20000000000 */
[----:B------:R-:W-:Y:S04]  /*1ab20*/  SHFL.IDX PT, R75, R75, R2, 0x1c1f ;  /* 0x001c1f024b4b7589 */ /* 0x000fe800000e0000 */
[----:B------:R1:W2:Y:S04]  /*1ab30*/  SHFL.IDX PT, R27, R24, R7, 0x1c1f ;  /* 0x001c1f07181b7589 */ /* 0x0002a800000e0000 */
[----:B------:R-:W-:Y:S01]  /*1ab40*/  SHFL.IDX PT, R50, R50, R7, 0x1c1f ;  /* 0x001c1f0732327589 */ /* 0x000fe200000e0000 */
[----:B0-----:R-:W-:-:S02]  /*1ab50*/  SEL R13, R67, R92, P0 ;  /* 0x0000005c430d7207 */ /* 0x001fc40000000000 */
[----:B------:R-:W-:Y:S01]  /*1ab60*/  SEL R15, R92, R67, P0 ;  /* 0x000000435c0f7207 */ /* 0x000fe20000000000 */
[----:B------:R-:W0:Y:S01]  /*1ab70*/  SHFL.IDX PT, R56, R56, R7, 0x1c1f ;  /* 0x001c1f0738387589 */ /* 0x000e2200000e0000 */
[----:B-1----:R-:W-:-:S03]  /*1ab80*/  SEL R24, R26, R25, P0 ;  /* 0x000000191a187207 */ /* 0x002fc60000000000 */
[----:B------:R1:W-:Y:S01]  /*1ab90*/  SHFL.IDX PT, R20, R60, R7, 0x1c1f ;  /* 0x001c1f073c147589 */ /* 0x0003e200000e0000 */
[----:B------:R-:W-:-:S03]  /*1aba0*/  SEL R26, R25, R26, P0 ;  /* 0x0000001a191a7207 */ /* 0x000fc60000000000 */
[----:B------:R-:W-:Y:S04]  /*1abb0*/  SHFL.IDX PT, R98, R98, R7, 0x1c1f ;  /* 0x001c1f0762627589 */ /* 0x000fe800000e0000 */
[----:B------:R-:W3:Y:S01]  /*1abc0*/  SHFL.IDX PT, R100, R100, R7, 0x1c1f ;  /* 0x001c1f0764647589 */ /* 0x000ee200000e0000 */
[----:B-1----:R-:W-:-:S03]  /*1abd0*/  SEL R60, R37, R44, P0 ;  /* 0x0000002c253c7207 */ /* 0x002fc60000000000 */
[----:B------:R-:W-:Y:S01]  /*1abe0*/  SHFL.IDX PT, R53, R53, R2, 0x1c1f ;  /* 0x001c1f0235357589 */ /* 0x000fe200000e0000 */
[----:B--2---:R-:W-:Y:S02]  /*1abf0*/  SEL R28, R30, R27, P0 ;  /* 0x0000001b1e1c7207 */ /* 0x004fe40000000000 */
[----:B------:R-:W-:Y:S01]  /*1ac00*/  SEL R30, R27, R30, P0 ;  /* 0x0000001e1b1e7207 */ /* 0x000fe20000000000 */
[----:B------:R-:W-:Y:S04]  /*1ac10*/  SHFL.IDX PT, R61, R61, R2, 0x1c1f ;  /* 0x001c1f023d3d7589 */ /* 0x000fe800000e0000 */
[----:B------:R-:W-:Y:S01]  /*1ac20*/  SHFL.IDX PT, R63, R63, R2, 0x1c1f ;  /* 0x001c1f023f3f7589 */ /* 0x000fe200000e0000 */
[----:B0-----:R-:W-:Y:S02]  /*1ac30*/  SEL R76, R49, R56, P0 ;  /* 0x00000038314c7207 */ /* 0x001fe40000000000 */
[----:B------:R-:W-:Y:S01]  /*1ac40*/  SEL R78, R56, R49, P0 ;  /* 0x00000031384e7207 */ /* 0x000fe20000000000 */
[----:B------:R-:W-:Y:S04]  /*1ac50*/  SHFL.IDX PT, R77, R77, R2, 0x1c1f ;  /* 0x001c1f024d4d7589 */ /* 0x000fe800000e0000 */
[----:B------:R-:W-:Y:S04]  /*1ac60*/  SHFL.IDX PT, R79, R79, R2, 0x1c1f ;  /* 0x001c1f024f4f7589 */ /* 0x000fe800000e0000 */
[----:B------:R-:W0:Y:S01]  /*1ac70*/  SHFL.IDX PT, R21, R8, R7, 0x1c1f ;  /* 0x001c1f0708157589 */ /* 0x000e2200000e0000 */
[----:B---3--:R-:W-:-:S03]  /*1ac80*/  SEL R67, R100, R75, P0 ;  /* 0x0000004b64437207 */ /* 0x008fc60000000000 */
[----:B------:R1:W-:Y:S04]  /*1ac90*/  SHFL.IDX PT, R68, R62, R7, 0x1c1f ;  /* 0x001c1f073e447589 */ /* 0x0003e800000e0000 */
[----:B------:R2:W3:Y:S04]  /*1aca0*/  SHFL.IDX PT, R70, R64, R7, 0x1c1f ;  /* 0x001c1f0740467589 */ /* 0x0004e800000e0000 */
[----:B------:R4:W3:Y:S01]  /*1acb0*/  SHFL.IDX PT, R86, R72, R7, 0x1c1f ;  /* 0x001c1f0748567589 */ /* 0x0008e200000e0000 */
[----:B-1----:R-:W-:-:S03]  /*1acc0*/  SEL R62, R44, R37, P0 ;  /* 0x000000252c3e7207 */ /* 0x002fc60000000000 */
[----:B------:R1:W3:Y:S01]  /*1acd0*/  SHFL.IDX PT, R88, R74, R7, 0x1c1f ;  /* 0x001c1f074a587589 */ /* 0x0002e200000e0000 */
[----:B------:R-:W-:Y:S02]  /*1ace0*/  SEL R44, R39, R46, P0 ;  /* 0x0000002e272c7207 */ /* 0x000fe40000000000 */
[----:B------:R-:W-:Y:S01]  /*1acf0*/  SEL R46, R46, R39, P0 ;  /* 0x000000272e2e7207 */ /* 0x000fe20000000000 */
[----:B------:R-:W3:Y:S01]  /*1ad00*/  SHFL.IDX PT, R110, R110, R7, 0x1c1f ;  /* 0x001c1f076e6e7589 */ /* 0x000ee200000e0000 */
[----:B--2---:R-:W-:Y:S02]  /*1ad10*/  SEL R64, R41, R48, P0 ;  /* 0x0000003029407207 */ /* 0x004fe40000000000 */
[----:B----4-:R-:W-:Y:S01]  /*1ad20*/  SEL R72, R45, R52, P0 ;  /* 0x000000342d487207 */ /* 0x010fe20000000000 */
[----:B------:R-:W2:Y:S01]  /*1ad30*/  SHFL.IDX PT, R112, R112, R7, 0x1c1f ;  /* 0x001c1f0770707589 */ /* 0x000ea200000e0000 */
[----:B------:R-:W-:Y:S02]  /*1ad40*/  SEL R37, R65, R90, P0 ;  /* 0x0000005a41257207 */ /* 0x000fe40000000000 */
[----:B-1----:R-:W-:Y:S01]  /*1ad50*/  SEL R74, R52, R45, P0 ;  /* 0x0000002d344a7207 */ /* 0x002fe20000000000 */
        /* <DEDUP_REMOVED lines=10> */
[----:B0-----:R-:W-:-:S02]  /*1ae00*/  SEL R8, R10, R21, P0 ;  /* 0x000000150a087207 */ /* 0x001fc40000000000 */
[----:B---3--:R-:W-:Y:S01]  /*1ae10*/  SEL R9, R55, R70, P0 ;  /* 0x0000004637097207 */ /* 0x008fe20000000000 */
[----:B------:R-:W-:Y:S01]  /*1ae20*/  SHFL.IDX PT, R111, R111, R2, 0x1c1f ;  /* 0x001c1f026f6f7589 */ /* 0x000fe200000e0000 */
[----:B------:R-:W-:Y:S02]  /*1ae30*/  SEL R11, R70, R55, P0 ;  /* 0x00000037460b7207 */ /* 0x000fe40000000000 */
[----:B------:R-:W-:Y:S01]  /*1ae40*/  SEL R29, R61, R86, P0 ;  /* 0x000000563d1d7207 */ /* 0x000fe20000000000 */
[----:B------:R0:W1:Y:S01]  /*1ae50*/  SHFL.IDX PT, R84, R66, R7, 0x1c1f ;  /* 0x001c1f0742547589 */ /* 0x00006200000e0000 */
[----:B------:R-:W-:Y:S02]  /*1ae60*/  SEL R31, R86, R61, P0 ;  /* 0x0000003d561f7207 */ /* 0x000fe40000000000 */
[----:B------:R-:W-:Y:S01]  /*1ae70*/  SEL R33, R63, R88, P0 ;  /* 0x000000583f217207 */ /* 0x000fe20000000000 */
[----:B------:R3:W4:Y:S01]  /*1ae80*/  SHFL.IDX PT, R94, R80, R7, 0x1c1f ;  /* 0x001c1f07505e7589 */ /* 0x00072200000e0000 */
[----:B------:R-:W-:-:S02]  /*1ae90*/  SEL R35, R88, R63, P0 ;  /* 0x0000003f58237207 */ /* 0x000fc40000000000 */
[----:B------:R-:W-:Y:S01]  /*1aea0*/  SEL R49, R77, R110, P0 ;  /* 0x0000006e4d317207 */ /* 0x000fe20000000000 */
[----:B------:R3:W4:Y:S01]  /*1aeb0*/  SHFL.IDX PT, R96, R82, R7, 0x1c1f ;  /* 0x001c1f0752607589 */ /* 0x00072200000e0000 */
[----:B--2---:R-:W-:Y:S02]  /*1aec0*/  SEL R73, R79, R112, P0 ;  /* 0x000000704f497207 */ /* 0x004fe40000000000 */
[----:B0-----:R-:W-:Y:S01]  /*1aed0*/  SEL R66, R48, R41, P0 ;  /* 0x0000002930427207 */ /* 0x001fe20000000000 */
[----:B------:R-:W0:Y:S01]  /*1aee0*/  SHFL.IDX PT, R114, R114, R7, 0x1c1f ;  /* 0x001c1f0772727589 */ /* 0x000e2200000e0000 */
[----:B------:R-:W-:Y:S02]  /*1aef0*/  SEL R48, R43, R50, P0 ;  /* 0x000000322b307207 */ /* 0x000fe40000000000 */
[----:B---3--:R-:W-:Y:S01]  /*1af00*/  SEL R80, R51, R20, P0 ;  /* 0x0000001433507207 */ /* 0x008fe20000000000 */
[----:B------:R-:W2:Y:S01]  /*1af10*/  SHFL.IDX PT, R116, R116, R7, 0x1c1f ;  /* 0x001c1f0774747589 */ /* 0x000ea200000e0000 */
[----:B------:R-:W-:-:S02]  /*1af20*/  SEL R50, R50, R43, P0 ;  /* 0x0000002b32327207 */ /* 0x000fc40000000000 */
[----:B------:R-:W-:Y:S01]  /*1af30*/  SEL R82, R20, R51, P0 ;  /* 0x0000003314527207 */ /* 0x000fe20000000000 */
[----:B------:R3:W2:Y:S01]  /*1af40*/  SHFL.IDX PT, R0, R5, R2, 0x1c1f ;  /* 0x001c1f0205007589 */ /* 0x0006a200000e0000 */
[----:B------:R-:W-:Y:S02]  /*1af50*/  SEL R51, R110, R77, P0 ;  /* 0x0000004d6e337207 */ /* 0x000fe40000000000 */
[----:B------:R-:W-:Y:S01]  /*1af60*/  SEL R75, R112, R79, P0 ;  /* 0x0000004f704b7207 */ /* 0x000fe20000000000 */
[----:B------:R0:W2:Y:S01]  /*1af70*/  SHFL.IDX PT, R3, R3, R7, 0x1c1f ;  /* 0x001c1f0703037589 */ /* 0x0000a200000e0000 */
[----:B------:R-:W-:Y:S02]  /*1af80*/  SEL R10, R21, R10, P0 ;  /* 0x0000000a150a7207 */ /* 0x000fe40000000000 */
[----:B-1----:R-:W-:Y:S02]  /*1af90*/  SEL R25, R57, R84, P0 ;  /* 0x0000005439197207 */ /* 0x002fe40000000000 */
[----:B------:R-:W-:-:S02]  /*1afa0*/  SEL R27, R84, R57, P0 ;  /* 0x00000039541b7207 */ /* 0x000fc40000000000 */
[----:B---3--:R-:W-:Y:S02]  /*1afb0*/  SEL R5, R53, R68, P0 ;  /* 0x0000004435057207 */ /* 0x008fe40000000000 */
[----:B----4-:R-:W-:Y:S02]  /*1afc0*/  SEL R41, R69, R94, P0 ;  /* 0x0000005e45297207 */ /* 0x010fe40000000000 */
[----:B0-----:R-:W-:Y:S02]  /*1afd0*/  SEL R7, R68, R53, P0 ;  /* 0x0000003544077207 */ /* 0x001fe40000000000 */
[----:B------:R-:W-:Y:S02]  /*1afe0*/  SEL R43, R94, R69, P0 ;  /* 0x000000455e2b7207 */ /* 0x000fe40000000000 */
[----:B------:R-:W-:Y:S02]  /*1aff0*/  SEL R61, R71, R96, P0 ;  /* 0x00000060473d7207 */ /* 0x000fe40000000000 */
[----:B------:R-:W-:-:S02]  /*1b000*/  SEL R63, R96, R71, P0 ;  /* 0x00000047603f7207 */ /* 0x000fc40000000000 */
[----:B------:R-:W-:Y:S02]  /*1b010*/  SEL R53, R109, R114, P0 ;  /* 0x000000726d357207 */ /* 0x000fe40000000000 */
[----:B------:R-:W-:Y:S02]  /*1b020*/  SEL R55, R114, R109, P0 ;  /* 0x0000006d72377207 */ /* 0x000fe40000000000 */
[----:B--2---:R-:W-:Y:S02]  /*1b030*/  SEL R77, R111, R116, P0 ;  /* 0x000000746f4d7207 */ /* 0x004fe40000000000 */
[----:B------:R-:W-:Y:S02]  /*1b040*/  SEL R79, R116, R111, P0 ;  /* 0x0000006f744f7207 */ /* 0x000fe40000000000 */
[----:B------:R-:W-:-:S07]  /*1b050*/  MOV R2, RZ ;  /* 0x000000ff00027202 */ /* 0x000fce0000000f00 */
.L_x_694:
[----:B------:R-:W-:Y:S05]  /*1b060*/  WARPSYNC.ALL ;  /* 0x0000000000007948 */ /* 0x000fea0003800000 */
[----:B------:R-:W-:Y:S06]  /*1b070*/  BAR.SYNC.DEFER_BLOCKING 0x1, 0x100 ;  /* 0x0044000000007b1d */ /* 0x000fec0000010000 */
[----:B------:R-:W-:-:S02]  /*1b080*/  ULDC.64 UR4, c[0x0][0xbd8] ;  /* 0x0002f60000047ab9 */ /* 0x000fc40000000a00 */
[----:B------:R-:W-:Y:S02]  /*1b090*/  ISETP.NE.U32.AND P1, PT, RZ, UR4, PT ;  /* 0x00000004ff007c0c */ /* 0x000fe4000bf25070 */
[----:B------:R-:W-:Y:S02]  /*1b0a0*/  IADD3 R20, P2, R93, UR4, RZ ;  /* 0x000000045d147c10 */ /* 0x000fe4000ff5e0ff */
[----:B------:R-:W-:Y:S02]  /*1b0b0*/  ISETP.NE.AND.EX P1, PT, RZ, UR5, PT, P1 ;  /* 0x00000005ff007c0c */ /* 0x000fe4000bf25310 */
[----:B------:R-:W-:Y:S01]  /*1b0c0*/  IADD3.X R21, R106, UR5, RZ, P2, !PT ;  /* 0x000000056a157c10 */ /* 0x000fe200097fe4ff */
[----:B------:R-:W-:Y:S01]  /*1b0d0*/  ULDC.64 UR4, c[0x0][0xbe0] ;  /* 0x0002f80000047ab9 */ /* 0x000fe20000000a00 */
[----:B------:R-:W-:Y:S04]  /*1b0e0*/  STSM.16.M88.4 [R108], R4 ;  /* 0x000000046c007844 */ /* 0x000fe80000000200 */
[----:B------:R0:W-:Y:S04]  /*1b0f0*/  STSM.16.M88.4 [R81], R8 ;  /* 0x0000000851007844 */ /* 0x0001e80000000200 */
[----:B------:R1:W-:Y:S04]  /*1b100*/  STSM.16.M88.4 [R83], R24 ;  /* 0x0000001853007844 */ /* 0x0003e80000000200 */
[----:B------:R2:W-:Y:S04]  /*1b110*/  STSM.16.M88.4 [R95], R28 ;  /* 0x0000001c5f007844 */ /* 0x0005e80000000200 */
[----:B------:R2:W-:Y:S04]  /*1b120*/  STSM.16.M88.4 [R97], R32 ;  /* 0x0000002061007844 */ /* 0x0005e80000000200 */
[----:B------:R2:W-:Y:S01]  /*1b130*/  STSM.16.M88.4 [R99], R36 ;  /* 0x0000002463007844 */ /* 0x0005e20000000200 */
[----:B0-----:R-:W-:-:S03]  /*1b140*/  SEL R81, R0, R3, P0 ;  /* 0x0000000300517207 */ /* 0x001fc60000000000 */
[----:B------:R2:W-:Y:S01]  /*1b150*/  STSM.16.M88.4 [R101], R12 ;  /* 0x0000000c65007844 */ /* 0x0005e20000000200 */
[----:B-1----:R-:W-:-:S03]  /*1b160*/  SEL R83, R3, R0, P0 ;  /* 0x0000000003537207 */ /* 0x002fc60000000000 */
[----:B------:R2:W-:Y:S04]  /*1b170*/  STSM.16.M88.4 [R102], R40 ;  /* 0x0000002866007844 */ /* 0x0005e80000000200 */
[----:B------:R2:W-:Y:S04]  /*1b180*/  STSM.16.M88.4 [R103], R60 ;  /* 0x0000003c67007844 */ /* 0x0005e80000000200 */
[----:B------:R2:W-:Y:S04]  /*1b190*/  STSM.16.M88.4 [R104], R44 ;  /* 0x0000002c68007844 */ /* 0x0005e80000000200 */
[----:B------:R2:W-:Y:S01]  /*1b1a0*/  STSM.16.M88.4 [R105], R64 ;  /* 0x0000004069007844 */ /* 0x0005e20000000200 */
[----:B------:R-:W-:-:S03]  /*1b1b0*/  ISETP.NE.U32.AND P0, PT, RZ, UR4, PT ;  /* 0x00000004ff007c0c */ /* 0x000fc6000bf05070 */
[----:B------:R2:W-:Y:S01]  /*1b1c0*/  STSM.16.M88.4 [R107], R48 ;  /* 0x000000306b007844 */ /* 0x0005e20000000200 */
[----:B------:R-:W-:-:S03]  /*1b1d0*/  VIADD R0, R138, 0xffffff80 ;  /* 0xffffff808a007836 */ /* 0x000fc60000000000 */
[----:B------:R2:W-:Y:S04]  /*1b1e0*/  STSM.16.M88.4 [R85], R72 ;  /* 0x0000004855007844 */ /* 0x0005e80000000200 */
[----:B------:R2:W-:Y:S04]  /*1b1f0*/  STSM.16.M88.4 [R87], R52 ;  /* 0x0000003457007844 */ /* 0x0005e80000000200 */
[----:B------:R2:W-:Y:S01]  /*1b200*/  STSM.16.M88.4 [R89], R76 ;  /* 0x0000004c59007844 */ /* 0x0005e20000000200 */
[----:B------:R-:W-:-:S03]  /*1b210*/  ISETP.NE.AND.EX P0, PT, RZ, UR5, PT, P0 ;  /* 0x00000005ff007c0c */ /* 0x000fc6000bf05300 */
[----:B------:R2:W-:Y:S01]  /*1b220*/  STSM.16.M88.4 [R91], R80 ;  /* 0x000000505b007844 */ /* 0x0005e20000000200 */
[----:B------:R-:W-:Y:S01]  /*1b230*/  BAR.SYNC.DEFER_BLOCKING 0x1, 0x100 ;  /* 0x0044000000007b1d */ /* 0x000fe20000010000 */
[----:B------:R-:W-:-:S04]  /*1b240*/  SHF.R.S32.HI R3, RZ, 0x1f, R0 ;  /* 0x0000001fff037819 */ /* 0x000fc80000011400 */
[----:B------:R-:W-:-:S04]  /*1b250*/  LEA.HI R6, R3, R0, RZ, 0x7 ;  /* 0x0000000003067211 */ /* 0x000fc800078f38ff */
[----:B------:R-:W-:Y:S02]  /*1b260*/  LOP3.LUT R3, R6, 0xffffff80, RZ, 0xc0, !PT ;  /* 0xffffff8006037812 */ /* 0x000fe400078ec0ff */
[----:B------:R-:W-:Y:S01]  /*1b270*/  @P0 IADD3 R4, P2, R93, UR4, RZ ;  /* 0x000000045d040c10 */ /* 0x000fe2000ff5e0ff */
[----:B------:R-:W-:Y:S02]  /*1b280*/  ULDC UR4, c[0x0][0xa88] ;  /* 0x0002a20000047ab9 */ /* 0x000fe40000000800 */
[----:B------:R-:W-:Y:S01]  /*1b290*/  IMAD.IADD R10, R0, 0x1, -R3 ;  /* 0x00000001000a7824 */ /* 0x000fe200078e0a03 */
[----:B------:R-:W-:Y:S01]  /*1b2a0*/  @P0 IADD3.X R5, R106, UR5, RZ, P2, !PT ;  /* 0x000000056a050c10 */ /* 0x000fe200097fe4ff */
[----:B------:R-:W-:Y:S01]  /*1b2b0*/  IMAD.U32 R0, RZ, RZ, UR4 ;  /* 0x00000004ff007e24 */ /* 0x000fe2000f8e00ff */
[----:B------:R2:W5:Y:S02]  /*1b2c0*/  @P1 LDG.E R2, desc[UR42][R20.64] ;  /* 0x0000002a14021981 */ /* 0x000564000c1e1900 */
[----:B------:R-:W-:-:S03]  /*1b2d0*/  SHF.R.S32.HI R7, RZ, 0x1f, R10 ;  /* 0x0000001fff077819 */ /* 0x000fc6000001140a */
[----:B------:R2:W5:Y:S01]  /*1b2e0*/  @P0 LDG.E R0, desc[UR42][R4.64] ;  /* 0x0000002a04000981 */ /* 0x000562000c1e1900 */
[----:B------:R-:W-:-:S04]  /*1b2f0*/  LEA.HI R3, R7, R10, RZ, 0x2 ;  /* 0x0000000a07037211 */ /* 0x000fc800078f10ff */
[--C-:B------:R-:W-:Y:S02]  /*1b300*/  SHF.R.S32.HI R8, RZ, 0x2, R3.reuse ;  /* 0x00000002ff087819 */ /* 0x100fe40000011403 */
[----:B------:R-:W-:-:S04]  /*1b310*/  SHF.R.S32.HI R3, RZ, 0x1f, R3 ;  /* 0x0000001fff037819 */ /* 0x000fc80000011403 */
[----:B------:R-:W-:Y:S01]  /*1b320*/  LEA.HI R9, R3, R8, RZ, 0x3 ;  /* 0x0000000803097211 */ /* 0x000fe200078f18ff */
[----:B--2---:R-:W-:Y:S06]  /*1b330*/  @P0 BRA `(.L_x_453) ;  /* 0x0000000000100947 */ /* 0x004fec0003800000 */
[----:B------:R-:W-:Y:S05]  /*1b340*/  @!P1 BRA `(.L_x_453) ;  /* 0x00000000000c9947 */ /* 0x000fea0003800000 */
[----:B------:R-:W2:Y:S04]  /*1b350*/  LDG.E R3, desc[UR42][R20.64] ;  /* 0x0000002a14037981 */ /* 0x000ea8000c1e1900 */
[----:B-----5:R-:W2:Y:S02]  /*1b360*/  LDG.E R0, desc[UR42][R20.64+0x4] ;  /* 0x0000042a14007981 */ /* 0x020ea4000c1e1900 */
[----:B--2---:R-:W-:-:S07]  /*1b370*/  IADD3 R0, -R3, R0, RZ ;  /* 0x0000000003007210 */ /* 0x004fce0007ffe1ff */
.L_x_453:
[----:B------:R-:W2:Y:S01]  /*1b380*/  LDL.LU R79, [R1+0x28] ;  /* 0x00002800014f7983 */ /* 0x000ea20000300800 */
[----:B------:R-:W-:Y:S01]  /*1b390*/  SHF.R.S32.HI R11, RZ, 0x7, R6 ;  /* 0x00000007ff0b7819 */ /* 0x000fe20000011406 */
[----:B------:R-:W-:Y:S02]  /*1b3a0*/  ULDC.64 UR4, c[0x0][0xb70] ;  /* 0x0002dc0000047ab9 */ /* 0x000fe40000000a00 */
[----:B------:R-:W3:Y:S01]  /*1b3b0*/  LDL.LU R80, [R1+0x34] ;  /* 0x0000340001507983 */ /* 0x000ee20000300800 */
[----:B------:R-:W-:Y:S02]  /*1b3c0*/  LOP3.LUT R9, R9, 0xfffffff8, RZ, 0xc0, !PT ;  /* 0xfffffff809097812 */ /* 0x000fe400078ec0ff */
[----:B------:R-:W-:Y:S02]  /*1b3d0*/  LEA.HI R6, R6, R11, RZ, 0x1 ;  /* 0x0000000b06067211 */ /* 0x000fe400078f08ff */
[----:B------:R-:W-:Y:S01]  /*1b3e0*/  LEA.HI R7, R7, R10, RZ, 0x5 ;  /* 0x0000000a07077211 */ /* 0x000fe200078f28ff */
[----:B------:R-:W-:Y:S01]  /*1b3f0*/  IMAD.IADD R13, R8, 0x1, -R9 ;  /* 0x00000001080d7824 */ /* 0x000fe200078e0a09 */
[----:B-----5:R-:W-:-:S02]  /*1b400*/  SHF.R.S32.HI R3, RZ, 0x1f, R2 ;  /* 0x0000001fff037819 */ /* 0x020fc40000011402 */
[----:B------:R-:W-:Y:S02]  /*1b410*/  LOP3.LUT R6, R6, 0x3fffffe, RZ, 0xc0, !PT ;  /* 0x03fffffe06067812 */ /* 0x000fe400078ec0ff */
[----:B------:R-:W-:Y:S01]  /*1b420*/  SHF.R.S32.HI R8, RZ, 0x5, R7 ;  /* 0x00000005ff087819 */ /* 0x000fe20000011407 */
[----:B------:R-:W-:Y:S01]  /*1b430*/  IMAD R7, R22, 0x40, R18 ;  /* 0x0000004016077824 */ /* 0x000fe200078e0212 */
[----:B------:R-:W-:Y:S01]  /*1b440*/  SEL R78, R134, RZ, !P1 ;  /* 0x000000ff864e7207 */ /* 0x000fe20004800000 */
[----:B------:R-:W-:Y:S01]  /*1b450*/  IMAD.IADD R6, R11, 0x1, -R6 ;  /* 0x000000010b067824 */ /* 0x000fe200078e0a06 */
[----:B------:R-:W-:Y:S01]  /*1b460*/  LEA R13, R8, R13, 0x4 ;  /* 0x0000000d080d7211 */ /* 0x000fe200078e20ff */
[----:B------:R-:W-:Y:S01]  /*1b470*/  IMAD.WIDE R58, R7, 0x2, R58 ;  /* 0x00000002073a7825 */ /* 0x000fe200078e023a */
[----:B------:R-:W-:-:S03]  /*1b480*/  SEL R81, R132, RZ, !P1 ;  /* 0x000000ff84517207 */ /* 0x000fc60004800000 */
[----:B------:R-:W-:Y:S01]  /*1b490*/  IMAD R11, R6, 0x40, R13 ;  /* 0x00000040060b7824 */ /* 0x000fe200078e020d */
[C---:B------:R-:W-:Y:S02]  /*1b4a0*/  IADD3 R13, P5, R58.reuse, 0x2000, RZ ;  /* 0x000020003a0d7810 */ /* 0x040fe40007fbe0ff */
[C---:B------:R-:W-:Y:S02]  /*1b4b0*/  IADD3 R25, P4, R58.reuse, 0x3000, RZ ;  /* 0x000030003a197810 */ /* 0x040fe40007f9e0ff */
[----:B------:R-:W-:Y:S02]  /*1b4c0*/  IADD3 R29, P3, R58, 0x4000, RZ ;  /* 0x000040003a1d7810 */ /* 0x000fe40007f7e0ff */
[----:B------:R-:W-:Y:S02]  /*1b4d0*/  LOP3.LUT R12, R13, 0x380, RZ, 0xc0, !PT ;  /* 0x000003800d0c7812 */ /* 0x000fe400078ec0ff */
[----:B------:R-:W-:Y:S02]  /*1b4e0*/  LOP3.LUT R24, R25, 0x380, RZ, 0xc0, !PT ;  /* 0x0000038019187812 */ /* 0x000fe400078ec0ff */
[----:B------:R-:W-:-:S02]  /*1b4f0*/  LOP3.LUT R28, R29, 0x380, RZ, 0xc0, !PT ;  /* 0x000003801d1c7812 */ /* 0x000fc400078ec0ff */
        /* <DEDUP_REMOVED lines=8> */
[----:B------:R-:W-:Y:S01]  /*1b580*/  IMAD.X R29, RZ, RZ, R59, P3 ;  /* 0x000000ffff1d7224 */ /* 0x000fe200018e063b */
[----:B------:R-:W-:-:S02]  /*1b590*/  IADD3 R41, P5, R58, 0x7000, RZ ;  /* 0x000070003a297810 */ /* 0x000fc40007fbe0ff */
[C---:B------:R-:W-:Y:S02]  /*1b5a0*/  IADD3 R45, P4, R58.reuse, 0x8000, RZ ;  /* 0x000080003a2d7810 */ /* 0x040fe40007f9e0ff */
[----:B------:R-:W-:Y:S02]  /*1b5b0*/  IADD3 R49, P3, R58, 0x9000, RZ ;  /* 0x000090003a317810 */ /* 0x000fe40007f7e0ff */
[----:B------:R-:W-:Y:S02]  /*1b5c0*/  LOP3.LUT R40, R41, 0x380, RZ, 0xc0, !PT ;  /* 0x0000038029287812 */ /* 0x000fe400078ec0ff */
[----:B------:R-:W-:Y:S02]  /*1b5d0*/  LOP3.LUT R44, R45, 0x380, RZ, 0xc0, !PT ;  /* 0x000003802d2c7812 */ /* 0x000fe400078ec0ff */
[----:B------:R-:W-:Y:S02]  /*1b5e0*/  LOP3.LUT R48, R49, 0x380, RZ, 0xc0, !PT ;  /* 0x0000038031307812 */ /* 0x000fe400078ec0ff */
[----:B------:R-:W-:-:S02]  /*1b5f0*/  SHF.R.U64 R40, R40, 0x3, RZ ;  /* 0x0000000328287819 */ /* 0x000fc400000012ff */
[----:B------:R-:W-:Y:S02]  /*1b600*/  SHF.R.U64 R44, R44, 0x3, RZ ;  /* 0x000000032c2c7819 */ /* 0x000fe400000012ff */
[----:B------:R-:W-:Y:S02]  /*1b610*/  SHF.R.U64 R48, R48, 0x3, RZ ;  /* 0x0000000330307819 */ /* 0x000fe400000012ff */
[----:B------:R-:W-:Y:S01]  /*1b620*/  LOP3.LUT R40, R40, R41, RZ, 0x3c, !PT ;  /* 0x0000002928287212 */ /* 0x000fe200078e3cff */
[--C-:B------:R-:W-:Y:S01]  /*1b630*/  IMAD.X R41, RZ, RZ, R59.reuse, P5 ;  /* 0x000000ffff297224 */ /* 0x100fe200028e063b */
[----:B------:R-:W-:Y:S01]  /*1b640*/  LOP3.LUT R44, R44, R45, RZ, 0x3c, !PT ;  /* 0x0000002d2c2c7212 */ /* 0x000fe200078e3cff */
[----:B------:R-:W-:Y:S01]  /*1b650*/  IMAD.X R45, RZ, RZ, R59, P4 ;  /* 0x000000ffff2d7224 */ /* 0x000fe200020e063b */
[----:B------:R-:W-:Y:S02]  /*1b660*/  LOP3.LUT R48, R48, R49, RZ, 0x3c, !PT ;  /* 0x0000003130307212 */ /* 0x000fe400078e3cff */
[----:B------:R-:W-:-:S02]  /*1b670*/  IADD3.X R49, RZ, R59, RZ, P3, !PT ;  /* 0x0000003bff317210 */ /* 0x000fc40001ffe4ff */
        /* <DEDUP_REMOVED lines=14> */
[----:B------:R-:W-:Y:S01]  /*1b760*/  IADD3.X R73, RZ, R59, RZ, P5, !PT ;  /* 0x0000003bff497210 */ /* 0x000fe20002ffe4ff */
[----:B------:R-:W-:Y:S01]  /*1b770*/  BSSY B1, `(.L_x_454) ;  /* 0x000007e000017945 */ /* 0x000fe20003800000 */
[----:B--2---:R-:W-:Y:S01]  /*1b780*/  SHF.R.S32.HI R76, RZ, 0x1f, R79 ;  /* 0x0000001fff4c7819 */ /* 0x004fe2000001144f */
[----:B---3--:R-:W-:-:S04]  /*1b790*/  IMAD R11, R80, 0x80, R11 ;  /* 0x00000080500b7824 */ /* 0x008fc800078e020b */
[----:B------:R-:W-:Y:S01]  /*1b7a0*/  IMAD R4, R76, UR4, RZ ;  /* 0x000000044c047c24 */ /* 0x000fe2000f8e02ff */
[----:B------:R-:W-:-:S03]  /*1b7b0*/  SHF.R.S32.HI R7, RZ, 0x1f, R11 ;  /* 0x0000001fff077819 */ /* 0x000fc6000001140b */
[C---:B------:R-:W-:Y:S02]  /*1b7c0*/  IMAD R9, R79.reuse, UR5, R4 ;  /* 0x000000054f097c24 */ /* 0x040fe4000f8e0204 */
[----:B------:R-:W-:Y:S01]  /*1b7d0*/  IMAD.WIDE.U32 R4, R79, UR4, R2 ;  /* 0x000000044f047c25 */ /* 0x000fe2000f8e0002 */
[----:B------:R-:W-:-:S03]  /*1b7e0*/  ULDC.64 UR4, c[0x0][0xb78] ;  /* 0x0002de0000047ab9 */ /* 0x000fc60000000a00 */
[----:B------:R-:W-:Y:S01]  /*1b7f0*/  IMAD.IADD R5, R5, 0x1, R9 ;  /* 0x0000000105057824 */ /* 0x000fe200078e0209 */
[----:B------:R-:W-:Y:S01]  /*1b800*/  IADD3 R9, P2, R58, 0x1000, RZ ;  /* 0x000010003a097810 */ /* 0x000fe20007f5e0ff */
[----:B------:R-:W-:Y:S02]  /*1b810*/  IMAD R6, R78, UR4, RZ ;  /* 0x000000044e067c24 */ /* 0x000fe4000f8e02ff */
[----:B------:R-:W-:Y:S01]  /*1b820*/  IMAD.WIDE.U32 R4, R81, UR4, R4 ;  /* 0x0000000451047c25 */ /* 0x000fe2000f8e0004 */
[----:B------:R-:W-:-:S03]  /*1b830*/  LOP3.LUT R8, R9, 0x380, RZ, 0xc0, !PT ;  /* 0x0000038009087812 */ /* 0x000fc600078ec0ff */
[----:B------:R-:W-:Y:S01]  /*1b840*/  IMAD R6, R81, UR5, R6 ;  /* 0x0000000551067c24 */ /* 0x000fe2000f8e0206 */
[----:B------:R-:W-:Y:S01]  /*1b850*/  IADD3 R4, P0, R11, R4, RZ ;  /* 0x000000040b047210 */ /* 0x000fe20007f1e0ff */
[----:B------:R-:W-:Y:S01]  /*1b860*/  ULDC.64 UR4, c[0x0][0xb40] ;  /* 0x0002d00000047ab9 */ /* 0x000fe20000000a00 */
[----:B------:R-:W-:Y:S02]  /*1b870*/  SHF.R.U64 R8, R8, 0x3, RZ ;  /* 0x0000000308087819 */ /* 0x000fe400000012ff */
[----:B------:R-:W-:Y:S01]  /*1b880*/  IADD3.X R7, R7, R5, R6, P0, !PT ;  /* 0x0000000507077210 */ /* 0x000fe200007fe406 */
[----:B------:R-:W-:Y:S01]  /*1b890*/  VIADD R5, R11, 0x8 ;  /* 0x000000080b057836 */ /* 0x000fe20000000000 */
[----:B------:R-:W-:Y:S02]  /*1b8a0*/  LEA R20, P1, R4, UR4, 0x2 ;  /* 0x0000000404147c11 */ /* 0x000fe4000f8210ff */
[----:B------:R-:W-:Y:S02]  /*1b8b0*/  LOP3.LUT R8, R8, R9, RZ, 0x3c, !PT ;  /* 0x0000000908087212 */ /* 0x000fe400078e3cff */
[----:B------:R-:W-:-:S02]  /*1b8c0*/  IADD3.X R9, RZ, R59, RZ, P2, !PT ;  /* 0x0000003bff097210 */ /* 0x000fc400017fe4ff */
[----:B------:R-:W-:Y:S01]  /*1b8d0*/  LEA.HI.X R21, R4, UR5, R7, 0x2, P1 ;  /* 0x0000000504157c11 */ /* 0x000fe200088f1407 */
[----:B------:R-:W-:Y:S01]  /*1b8e0*/  ULDC.64 UR4, c[0x0][0xaa0] ;  /* 0x0002a80000047ab9 */ /* 0x000fe20000000a00 */
[C---:B------:R-:W-:Y:S02]  /*1b8f0*/  IADD3 R37, P2, R58.reuse, 0x6000, RZ ;  /* 0x000060003a257810 */ /* 0x040fe40007f5e0ff */
[----:B------:R-:W-:Y:S02]  /*1b900*/  IADD3 R33, P1, R58, 0x5000, RZ ;  /* 0x000050003a217810 */ /* 0x000fe40007f3e0ff */
[----:B------:R-:W-:Y:S02]  /*1b910*/  LOP3.LUT R36, R37, 0x380, RZ, 0xc0, !PT ;  /* 0x0000038025247812 */ /* 0x000fe400078ec0ff */
[----:B------:R-:W-:Y:S02]  /*1b920*/  LOP3.LUT R32, R33, 0x380, RZ, 0xc0, !PT ;  /* 0x0000038021207812 */ /* 0x000fe400078ec0ff */
[----:B------:R-:W-:-:S02]  /*1b930*/  SHF.R.U64 R36, R36, 0x3, RZ ;  /* 0x0000000324247819 */ /* 0x000fc400000012ff */
[----:B------:R-:W-:Y:S02]  /*1b940*/  SHF.R.U64 R32, R32, 0x3, RZ ;  /* 0x0000000320207819 */ /* 0x000fe400000012ff */
[----:B------:R-:W-:Y:S01]  /*1b950*/  LOP3.LUT R36, R36, R37, RZ, 0x3c, !PT ;  /* 0x0000002524247212 */ /* 0x000fe200078e3cff */
[----:B------:R-:W-:Y:S01]  /*1b960*/  IMAD.X R37, RZ, RZ, R59, P2 ;  /* 0x000000ffff257224 */ /* 0x000fe200010e063b */
[----:B------:R-:W-:Y:S02]  /*1b970*/  LOP3.LUT R32, R32, R33, RZ, 0x3c, !PT ;  /* 0x0000002120207212 */ /* 0x000fe400078e3cff */
[----:B------:R-:W-:Y:S02]  /*1b980*/  IADD3.X R33, RZ, R59, RZ, P1, !PT ;  /* 0x0000003bff217210 */ /* 0x000fe40000ffe4ff */
[C---:B------:R-:W-:Y:S02]  /*1b990*/  IADD3 R57, P2, R58.reuse, 0xb000, RZ ;  /* 0x0000b0003a397810 */ /* 0x040fe40007f5e0ff */
[----:B------:R-:W-:-:S02]  /*1b9a0*/  IADD3 R53, P1, R58, 0xa000, RZ ;  /* 0x0000a0003a357810 */ /* 0x000fc40007f3e0ff */
[----:B------:R-:W-:Y:S02]  /*1b9b0*/  LOP3.LUT R56, R57, 0x380, RZ, 0xc0, !PT ;  /* 0x0000038039387812 */ /* 0x000fe400078ec0ff */
[----:B------:R-:W-:Y:S02]  /*1b9c0*/  LOP3.LUT R52, R53, 0x380, RZ, 0xc0, !PT ;  /* 0x0000038035347812 */ /* 0x000fe400078ec0ff */
[----:B------:R-:W-:Y:S02]  /*1b9d0*/  SHF.R.U64 R56, R56, 0x3, RZ ;  /* 0x0000000338387819 */ /* 0x000fe400000012ff */
[----:B------:R-:W-:Y:S02]  /*1b9e0*/  SHF.R.U64 R52, R52, 0x3, RZ ;  /* 0x0000000334347819 */ /* 0x000fe400000012ff */
[----:B------:R-:W-:Y:S02]  /*1b9f0*/  LOP3.LUT P0, RZ, R10, 0x3, RZ, 0xc0, !PT ;  /* 0x000000030aff7812 */ /* 0x000fe4000780c0ff */
[----:B------:R-:W-:Y:S01]  /*1ba00*/  LOP3.LUT R56, R56, R57, RZ, 0x3c, !PT ;  /* 0x0000003938387212 */ /* 0x000fe200078e3cff */
[--C-:B------:R-:W-:Y:S01]  /*1ba10*/  IMAD.X R57, RZ, RZ, R59.reuse, P2 ;  /* 0x000000ffff397224 */ /* 0x100fe200010e063b */
[----:B------:R-:W-:Y:S01]  /*1ba20*/  LOP3.LUT R52, R52, R53, RZ, 0x3c, !PT ;  /* 0x0000003534347212 */ /* 0x000fe200078e3cff */
[----:B------:R-:W-:Y:S01]  /*1ba30*/  IMAD.X R53, RZ, RZ, R59, P1 ;  /* 0x000000ffff357224 */ /* 0x000fe200008e063b */
[----:B------:R-:W-:-:S02]  /*1ba40*/  LOP3.LUT R4, R58, 0x380, RZ, 0xc0, !PT ;  /* 0x000003803a047812 */ /* 0x000fc400078ec0ff */
[----:B------:R-:W-:Y:S02]  /*1ba50*/  IADD3 R7, P2, R58, 0xf000, RZ ;  /* 0x0000f0003a077810 */ /* 0x000fe40007f5e0ff */
[-C--:B------:R-:W-:Y:S02]  /*1ba60*/  ISETP.GE.OR P1, PT, R11, R0.reuse, P0 ;  /* 0x000000000b00720c */ /* 0x080fe40000726670 */
[----:B------:R-:W-:Y:S01]  /*1ba70*/  ISETP.GE.OR P0, PT, R5, R0, P0 ;  /* 0x000000000500720c */ /* 0x000fe20000706670 */
[----:B------:R-:W-:Y:S01]  /*1ba80*/  IMAD.X R61, RZ, RZ, R59, P2 ;  /* 0x000000ffff3d7224 */ /* 0x000fe200010e063b */
[----:B------:R-:W-:Y:S02]  /*1ba90*/  SHF.R.U64 R5, R4, 0x3, RZ ;  /* 0x0000000304057819 */ /* 0x000fe400000012ff */
[----:B------:R-:W-:Y:S02]  /*1baa0*/  LOP3.LUT R4, R7, 0x380, RZ, 0xc0, !PT ;  /* 0x0000038007047812 */ /* 0x000fe400078ec0ff */
[----:B------:R-:W-:-:S02]  /*1bab0*/  LOP3.LUT R58, R5, R58, RZ, 0x3c, !PT ;  /* 0x0000003a053a7212 */ /* 0x000fc400078e3cff */
[----:B------:R-:W-:-:S03]  /*1bac0*/  SHF.R.U64 R4, R4, 0x3, RZ ;  /* 0x0000000304047819 */ /* 0x000fc600000012ff */
[----:B------:R-:W-:Y:S01]  /*1bad0*/  @!P1 STG.E desc[UR42][R20.64], R154 ;  /* 0x0000009a14009986 */ /* 0x000fe2000c10192a */
[----:B------:R-:W-:-:S03]  /*1bae0*/  LOP3.LUT R60, R4, R7, RZ, 0x3c, !PT ;  /* 0x00000007043c7212 */ /* 0x000fc600078e3cff */
[----:B------:R0:W-:Y:S04]  /*1baf0*/  @!P0 STG.E desc[UR42][R20.64+0x20], R155 ;  /* 0x0000209b14008986 */ /* 0x0001e8000c10192a */
[----:B------:R1:W5:Y:S01]  /*1bb00*/  LD.E.128 R4, desc[UR42][R58.64] ;  /* 0x0000002a3a047980 */ /* 0x000362000c101d00 */
[----:B------:R-:W-:-:S03]  /*1bb10*/  IMAD R3, R3, UR4, RZ ;  /* 0x0000000403037c24 */ /* 0x000fc6000f8e02ff */
[----:B------:R-:W5:Y:S04]  /*1bb20*/  LD.E.128 R8, desc[UR42][R8.64] ;  /* 0x0000002a08087980 */ /* 0x000f68000c101d00 */
[----:B------:R-:W5:Y:S01]  /*1bb30*/  LD.E.128 R12, desc[UR42][R12.64] ;  /* 0x0000002a0c0c7980 */ /* 0x000f62000c101d00 */
[----:B0-----:R-:W-:-:S03]  /*1bb40*/  SHF.R.S32.HI R21, RZ, 0x1f, R18 ;  /* 0x0000001fff157819 */ /* 0x001fc60000011412 */
[----:B------:R-:W5:Y:S01]  /*1bb50*/  LD.E.128 R24, desc[UR42][R24.64] ;  /* 0x0000002a18187980 */ /* 0x000f62000c101d00 */
[----:B------:R-:W-:-:S03]  /*1bb60*/  MOV R20, R18 ;  /* 0x0000001200147202 */ /* 0x000fc60000000f00 */
[----:B------:R-:W5:Y:S04]  /*1bb70*/  LD.E.128 R28, desc[UR42][R28.64] ;  /* 0x0000002a1c1c7980 */ /* 0x000f68000c101d00 */
        /* <DEDUP_REMOVED lines=10> */
[----:B------:R-:W5:Y:S01]  /*1bc20*/  LD.E.128 R60, desc[UR42][R60.64] ;  /* 0x0000002a3c3c7980 */ /* 0x000f62000c101d00 */
[C---:B------:R-:W-:Y:S01]  /*1bc30*/  IMAD.WIDE.U32 R20, R2.reuse, UR4, R20 ;  /* 0x0000000402147c25 */ /* 0x040fe2000f8e0014 */
[----:B------:R-:W-:Y:S01]  /*1bc40*/  @!PT LDS RZ, [RZ] ;  /* 0x00000000fffff984 */ /* 0x000fe20000000800 */
[----:B------:R-:W-:Y:S01]  /*1bc50*/  @!PT LDS RZ, [RZ] ;  /* 0x00000000fffff984 */ /* 0x000fe20000000800 */
[----:B------:R-:W-:Y:S01]  /*1bc60*/  @!PT LDS RZ, [RZ] ;  /* 0x00000000fffff984 */ /* 0x000fe20000000800 */
[----:B------:R-:W-:Y:S01]  /*1bc70*/  @!PT LDS RZ, [RZ] ;  /* 0x00000000fffff984 */ /* 0x000fe20000000800 */
[----:B------:R0:W-:Y:S06]  /*1bc80*/  MEMBAR.ALL.CTA ;  /* 0x0000000000007992 */ /* 0x0001ec0000008000 */
[----:B0-----:R-:W0:Y:S01]  /*1bc90*/  FENCE.VIEW.ASYNC.S ;  /* 0x00000000000073c6 */ /* 0x001e220000000000 */
[----:B------:R-:W-:Y:S01]  /*1bca0*/  IMAD R3, R2, UR5, R3 ;  /* 0x0000000502037c24 */ /* 0x000fe2000f8e0203 */
[----:B------:R-:W-:Y:S01]  /*1bcb0*/  ULDC.64 UR4, c[0x0][0xae0] ;  /* 0x0002b80000047ab9 */ /* 0x000fe20000000a00 */
[----:B------:R-:W-:-:S02]  /*1bcc0*/  IMAD R0, R80, -0x80, R0 ;  /* 0xffffff8050007824 */ /* 0x000fc400078e0200 */
[----:B------:R-:W-:Y:S02]  /*1bcd0*/  IMAD R2, R76, UR4, RZ ;  /* 0x000000044c027c24 */ /* 0x000fe4000f8e02ff */
[----:B------:R-:W-:Y:S01]  /*1bce0*/  IMAD.IADD R21, R21, 0x1, R3 ;  /* 0x0000000115157824 */ /* 0x000fe200078e0203 */
[-C--:B------:R-:W-:Y:S01]  /*1bcf0*/  ISETP.GE.AND P3, PT, R22, R0.reuse, PT ;  /* 0x000000001600720c */ /* 0x080fe20003f66270 */
[C---:B------:R-:W-:Y:S01]  /*1bd00*/  IMAD R77, R79.reuse, UR5, R2 ;  /* 0x000000054f4d7c24 */ /* 0x040fe2000f8e0202 */
[-C--:B------:R-:W-:Y:S01]  /*1bd10*/  ISETP.GE.AND P2, PT, R234, R0.reuse, PT ;  /* 0x00000000ea00720c */ /* 0x080fe20003f46270 */
[----:B------:R-:W-:Y:S01]  /*1bd20*/  IMAD.WIDE.U32 R2, R79, UR4, R20 ;  /* 0x000000044f027c25 */ /* 0x000fe2000f8e0014 */
[-C--:B------:R-:W-:Y:S01]  /*1bd30*/  ISETP.GE.AND P0, PT, R233, R0.reuse, PT ;  /* 0x00000000e900720c */ /* 0x080fe20003f06270 */
[----:B------:R-:W-:Y:S01]  /*1bd40*/  ULDC.64 UR4, c[0x0][0xae8] ;  /* 0x0002ba0000047ab9 */ /* 0x000fe20000000a00 */
[----:B------:R-:W-:Y:S01]  /*1bd50*/  ISETP.GE.AND P1, PT, R235, R0, PT ;  /* 0x00000000eb00720c */ /* 0x000fe20003f26270 */
[----:B------:R-:W-:-:S02]  /*1bd60*/  VIADD R0, R19, 0x38820 ;  /* 0x0003882013007836 */ /* 0x000fc40000000000 */
[----:B------:R-:W-:Y:S02]  /*1bd70*/  IMAD R20, R78, UR4, RZ ;  /* 0x000000044e147c24 */ /* 0x000fe4000f8e02ff */
[----:B------:R-:W-:Y:S01]  /*1bd80*/  IMAD.IADD R3, R3, 0x1, R77 ;  /* 0x0000000103037824 */ /* 0x000fe200078e024d */
[----:B------:R-:W-:Y:S01]  /*1bd90*/  PRMT R0, RZ, 0x654, R0 ;  /* 0x00000654ff007816 */ /* 0x000fe20000000000 */
[C---:B------:R-:W-:Y:S02]  /*1bda0*/  IMAD R79, R81.reuse, UR5, R20 ;  /* 0x00000005514f7c24 */ /* 0x040fe4000f8e0214 */
[----:B------:R-:W-:Y:S01]  /*1bdb0*/  IMAD.WIDE.U32 R76, R81, UR4, R2 ;  /* 0x00000004514c7c25 */ /* 0x000fe2000f8e0002 */
[----:B0-----:R1:W-:Y:S03]  /*1bdc0*/  SYNCS.ARRIVE.TRANS64.RED.A1T0 RZ, [R0+URZ], RZ ;  /* 0x000000ff00ff79a7 */ /* 0x0013e6000810043f */
[----:B------:R-:W-:Y:S01]  /*1bdd0*/  IMAD.WIDE R20, R80, 0x80, R22 ;  /* 0x0000008050147825 */ /* 0x000fe200078e0216 */
[----:B------:R-:W-:Y:S01]  /*1bde0*/  IADD3 R81, R77, R79, RZ ;  /* 0x0000004f4d517210 */ /* 0x000fe20007ffe0ff */
[----:B------:R-:W-:Y:S06]  /*1bdf0*/  @P3 BRA `(.L_x_455) ;  /* 0x0000000000543947 */ /* 0x000fec0003800000 */
[----:B------:R-:W-:Y:S01]  /*1be00*/  ULDC.64 UR6, c[0x0][0xad8] ;  /* 0x0002b60000067ab9 */ /* 0x000fe20000000a00 */
[----:B------:R-:W-:Y:S01]  /*1be10*/  IMAD.MOV.U32 R2, RZ, RZ, R76 ;  /* 0x000000ffff027224 */ /* 0x000fe200078e004c */
[----:B------:R-:W-:Y:S01]  /*1be20*/  ULDC UR4, c[0x0][0xa8c] ;  /* 0x0002a30000047ab9 */ /* 0x000fe20000000800 */
[----:B------:R-:W-:Y:S01]  /*1be30*/  IMAD R79, R21, UR6, RZ ;  /* 0x00000006154f7c24 */ /* 0x000fe2000f8e02ff */
[C---:B------:R-:W-:Y:S01]  /*1be40*/  ISETP.GE.AND P5, PT, R18.reuse, UR4, PT ;  /* 0x0000000412007c0c */ /* 0x040fe2000bfa6270 */
[----:B------:R-:W-:Y:S01]  /*1be50*/  IMAD.MOV.U32 R3, RZ, RZ, R81 ;  /* 0x000000ffff037224 */ /* 0x000fe200078e0051 */
[----:B-1----:R-:W-:Y:S01]  /*1be60*/  IADD3 R0, R18, 0x80, RZ ;  /* 0x0000008012007810 */ /* 0x002fe20007ffe0ff */
[----:B------:R-:W-:Y:S01]  /*1be70*/  IMAD R79, R20, UR7, R79 ;  /* 0x00000007144f7c24 */ /* 0x000fe2000f8e024f */
[----:B------:R-:W-:Y:S01]  /*1be80*/  ISETP.GE.AND P4, PT, R236, UR4, PT ;  /* 0x00000004ec007c0c */ /* 0x000fe2000bf86270 */
[----:B------:R-:W-:Y:S01]  /*1be90*/  IMAD.WIDE.U32 R2, R20, UR6, R2 ;  /* 0x0000000614027c25 */ /* 0x000fe2000f8e0002 */
[----:B------:R-:W-:-:S03]  /*1bea0*/  ULDC.64 UR6, c[0x0][0xa80] ;  /* 0x0002a00000067ab9 */ /* 0x000fc60000000a00 */
[----:B------:R-:W-:Y:S01]  /*1beb0*/  IMAD.IADD R3, R3, 0x1, R79 ;  /* 0x0000000103037824 */ /* 0x000fe200078e024f */
[----:B------:R-:W-:-:S04]  /*1bec0*/  LEA R78, P3, R2, UR6, 0x1 ;  /* 0x00000006024e7c11 */ /* 0x000fc8000f8608ff */
[----:B------:R-:W-:Y:S02]  /*1bed0*/  LEA.HI.X R79, R2, UR7, R3, 0x1, P3 ;  /* 0x00000007024f7c11 */ /* 0x000fe400098f0c03 */
[----:B------:R-:W-:Y:S01]  /*1bee0*/  ISETP.GE.AND P3, PT, R0, UR4, PT ;  /* 0x0000000400007c0c */ /* 0x000fe2000bf66270 */
[----:B------:R-:W-:Y:S02]  /*1bef0*/  VIADD R0, R18, 0xc0 ;  /* 0x000000c012007836 */ /* 0x000fe40000000000 */
[----:B-----5:R0:W-:Y:S03]  /*1bf00*/  @!P5 STG.E.128 desc[UR42][R78.64], R4 ;  /* 0x000000044e00d986 */ /* 0x0201e6000c101d2a */
[----:B------:R-:W-:Y:S01]  /*1bf10*/  ISETP.GE.AND P5, PT, R0, UR4, PT ;  /* 0x0000000400007c0c */ /* 0x000fe2000bfa6270 */
[----:B------:R0:W-:Y:S06]  /*1bf20*/  @!P4 STG.E.128 desc[UR42][R78.64+0x80], R28 ;  /* 0x0000801c4e00c986 */ /* 0x0001ec000c101d2a */
[----:B------:R0:W-:Y:S06]  /*1bf30*/  @!P3 STG.E.128 desc[UR42][R78.64+0x100], R44 ;  /* 0x0001002c4e00b986 */ /* 0x0001ec000c101d2a */
[----:B------:R0:W-:Y:S02]  /*1bf40*/  @!P5 STG.E.128 desc[UR42][R78.64+0x180], R72 ;  /* 0x000180484e00d986 */ /* 0x0001e4000c101d2a */
.L_x_455:
[----:B------:R-:W-:Y:S05]  /*1bf50*/  BSYNC B1 ;  /* 0x0000000000017941 */ /* 0x000fea0003800000 */
.L_x_454:
[----:B------:R-:W-:Y:S04]  /*1bf60*/  BSSY B1, `(.L_x_456) ;  /* 0x0000019000017945 */ /* 0x000fe80003800000 */
[----:B------:R-:W-:Y:S05]  /*1bf70*/  @P2 BRA `(.L_x_457) ;  /* 0x00000000005c2947 */ /* 0x000fea0003800000 */
[----:B0----5:R-:W-:Y:S01]  /*1bf80*/  IADD3 R5, P2, R20, 0x20, RZ ;  /* 0x0000002014057810 */ /* 0x021fe20007f5e0ff */
[----:B------:R-:W-:Y:S01]  /*1bf90*/  ULDC.64 UR4, c[0x0][0xad8] ;  /* 0x0002b60000047ab9 */ /* 0x000fe20000000a00 */
[----:B------:R-:W-:Y:S01]  /*1bfa0*/  MOV R2, R76 ;  /* 0x0000004c00027202 */ /* 0x000fe20000000f00 */
[----:B------:R-:W-:Y:S01]  /*1bfb0*/  IMAD.MOV.U32 R3, RZ, RZ, R81 ;  /* 0x000000ffff037224 */ /* 0x000fe200078e0051 */
[----:B------:R-:W-:Y:S01]  /*1bfc0*/  ULDC.64 UR6, c[0x0][0xa80] ;  /* 0x0002a00000067ab9 */ /* 0x000fe20000000a00 */
[----:B-1----:R-:W-:Y:S02]  /*1bfd0*/  IMAD.X R0, RZ, RZ, R21, P2 ;  /* 0x000000ffff007224 */ /* 0x002fe400010e0615 */
[----:B------:R-:W-:Y:S02]  /*1bfe0*/  VIADD R4, R18, 0x80 ;  /* 0x0000008012047836 */ /* 0x000fe40000000000 */
[----:B------:R-:W-:Y:S02]  /*1bff0*/  IMAD R0, R0, UR4, RZ ;  /* 0x0000000400007c24 */ /* 0x000fe4000f8e02ff */
[----:B------:R-:W-:Y:S01]  /*1c000*/  IMAD.WIDE.U32 R2, R5, UR4, R2 ;  /* 0x0000000405027c25 */ /* 0x000fe2000f8e0002 */
[----:B------:R-:W-:-:S02]  /*1c010*/  ULDC UR4, c[0x0][0xa8c] ;  /* 0x0002a30000047ab9 */ /* 0x000fc40000000800 */
[----:B------:R-:W-:Y:S01]  /*1c020*/  ISETP.GE.AND P2, PT, R4, UR4, PT ;  /* 0x0000000404007c0c */ /* 0x000fe2000bf46270 */
[----:B------:R-:W-:Y:S01]  /*1c030*/  IMAD R5, R5, UR5, R0 ;  /* 0x0000000505057c24 */ /* 0x000fe2000f8e0200 */
[----:B------:R-:W-:Y:S01]  /*1c040*/  LEA R4, P5, R2, UR6, 0x1 ;  /* 0x0000000602047c11 */ /* 0x000fe2000f8a08ff */
[C---:B------:R-:W-:Y:S01]  /*1c050*/  VIADD R0, R18.reuse, 0xc0 ;  /* 0x000000c012007836 */ /* 0x040fe20000000000 */
[----:B------:R-:W-:Y:S01]  /*1c060*/  ISETP.GE.AND P4, PT, R18, UR4, PT ;  /* 0x0000000412007c0c */ /* 0x000fe2000bf86270 */
[----:B------:R-:W-:Y:S01]  /*1c070*/  IMAD.IADD R3, R3, 0x1, R5 ;  /* 0x0000000103037824 */ /* 0x000fe200078e0205 */
[----:B------:R-:W-:-:S04]  /*1c080*/  ISETP.GE.AND P3, PT, R236, UR4, PT ;  /* 0x00000004ec007c0c */ /* 0x000fc8000bf66270 */
[----:B------:R-:W-:Y:S02]  /*1c090*/  LEA.HI.X R5, R2, UR7, R3, 0x1, P5 ;  /* 0x0000000702057c11 */ /* 0x000fe4000a8f0c03 */
[----:B------:R-:W-:-:S03]  /*1c0a0*/  ISETP.GE.AND P5, PT, R0, UR4, PT ;  /* 0x0000000400007c0c */ /* 0x000fc6000bfa6270 */
[----:B------:R2:W-:Y:S04]  /*1c0b0*/  @!P2 STG.E.128 desc[UR42][R4.64+0x100], R48 ;  /* 0x000100300400a986 */ /* 0x0005e8000c101d2a */
[----:B------:R2:W-:Y:S04]  /*1c0c0*/  @!P4 STG.E.128 desc[UR42][R4.64], R8 ;  /* 0x000000080400c986 */ /* 0x0005e8000c101d2a */
[----:B------:R2:W-:Y:S04]  /*1c0d0*/  @!P3 STG.E.128 desc[UR42][R4.64+0x80], R32 ;  /* 0x000080200400b986 */ /* 0x0005e8000c101d2a */
[----:B------:R2:W-:Y:S02]  /*1c0e0*/  @!P5 STG.E.128 desc[UR42][R4.64+0x180], R68 ;  /* 0x000180440400d986 */ /* 0x0005e4000c101d2a */
.L_x_457:
[----:B------:R-:W-:Y:S05]  /*1c0f0*/  BSYNC B1 ;  /* 0x0000000000017941 */ /* 0x000fea0003800000 */
.L_x_456:
[----:B------:R-:W-:Y:S04]  /*1c100*/  BSSY B1, `(.L_x_458) ;  /* 0x0000019000017945 */ /* 0x000fe80003800000 */
[----:B------:R-:W-:Y:S05]  /*1c110*/  @P0 BRA `(.L_x_459) ;  /* 0x00000000005c0947 */ /* 0x000fea0003800000 */
[----:B0-2--5:R-:W-:Y:S01]  /*1c120*/  IADD3 R5, P0, R20, 0x40, RZ ;  /* 0x0000004014057810 */ /* 0x025fe20007f1e0ff */
[C---:B------:R-:W-:Y:S01]  /*1c130*/  VIADD R3, R18.reuse, 0xc0 ;  /* 0x000000c012037836 */ /* 0x040fe20000000000 */
[----:B------:R-:W-:Y:S01]  /*1c140*/  IADD3 R2, R18, 0x80, RZ ;  /* 0x0000008012027810 */ /* 0x000fe20007ffe0ff */
[----:B------:R-:W-:Y:S01]  /*1c150*/  ULDC UR4, c[0x0][0xa8c] ;  /* 0x0002a30000047ab9 */ /* 0x000fe20000000800 */
[----:B------:R-:W-:Y:S01]  /*1c160*/  ULDC.64 UR6, c[0x0][0xad8] ;  /* 0x0002b60000067ab9 */ /* 0x000fe20000000a00 */
[----:B-1----:R-:W-:Y:S01]  /*1c170*/  IMAD.X R0, RZ, RZ, R21, P0 ;  /* 0x000000ffff007224 */ /* 0x002fe200000e0615 */
[----:B------:R-:W-:Y:S02]  /*1c180*/  ISETP.GE.AND P5, PT, R3, UR4, PT ;  /* 0x0000000403007c0c */ /* 0x000fe4000bfa6270 */
[----:B------:R-:W-:Y:S01]  /*1c190*/  ISETP.GE.AND P4, PT, R2, UR4, PT ;  /* 0x0000000402007c0c */ /* 0x000fe2000bf86270 */
[----:B------:R-:W-:Y:S01]  /*1c1a0*/  IMAD.MOV.U32 R2, RZ, RZ, R76 ;  /* 0x000000ffff027224 */ /* 0x000fe200078e004c */
[----:B------:R-:W-:Y:S01]  /*1c1b0*/  MOV R3, R81 ;  /* 0x0000005100037202 */ /* 0x000fe20000000f00 */
[----:B------:R-:W-:Y:S01]  /*1c1c0*/  IMAD R0, R0, UR6, RZ ;  /* 0x0000000600007c24 */ /* 0x000fe2000f8e02ff */
[----:B------:R-:W-:-:S02]  /*1c1d0*/  ISETP.GE.AND P2, PT, R18, UR4, PT ;  /* 0x0000000412007c0c */ /* 0x000fc4000bf46270 */
[----:B------:R-:W-:Y:S01]  /*1c1e0*/  ISETP.GE.AND P3, PT, R236, UR4, PT ;  /* 0x00000004ec007c0c */ /* 0x000fe2000bf66270 */
[----:B------:R-:W-:-:S04]  /*1c1f0*/  IMAD.WIDE.U32 R2, R5, UR6, R2 ;  /* 0x0000000605027c25 */ /* 0x000fc8000f8e0002 */
        /* <DEDUP_REMOVED lines=9> */
.L_x_459:
[----:B------:R-:W-:Y:S05]  /*1c290*/  BSYNC B1 ;  /* 0x0000000000017941 */ /* 0x000fea0003800000 */
.L_x_458:
[----:B------:R-:W-:Y:S05]  /*1c2a0*/  @P1 BRA `(.L_x_460) ;  /* 0x0000000c00401947 */ /* 0x000fea0003800000 */
[----:B0-23-5:R-:W-:Y:S01]  /*1c2b0*/  IADD3 R5, P0, R20, 0x60, RZ ;  /* 0x0000006014057810 */ /* 0x02dfe20007f1e0ff */
[----:B------:R-:W-:Y:S01]  /*1c2c0*/  ULDC.64 UR6, c[0x0][0xad8] ;  /* 0x0002b60000067ab9 */ /* 0x000fe20000000a00 */
[----:B------:R-:W-:Y:S01]  /*1c2d0*/  MOV R2, R76 ;  /* 0x0000004c00027202 */ /* 0x000fe20000000f00 */
[----:B------:R-:W-:Y:S01]  /*1c2e0*/  IMAD.MOV.U32 R3, RZ, RZ, R81 ;  /* 0x000000ffff037224 */ /* 0x000fe200078e0051 */
[----:B------:R-:W-:Y:S01]  /*1c2f0*/  ULDC UR4, c[0x0][0xa8c] ;  /* 0x0002a30000047ab9 */ /* 0x000fe20000000800 */
[----:B------:R-:W-:Y:S01]  /*1c300*/  IMAD.X R20, RZ, RZ, R21, P0 ;  /* 0x000000ffff147224 */ /* 0x000fe200000e0615 */
[C---:B------:R-:W-:Y:S01]  /*1c310*/  ISETP.GE.AND P1, PT, R18.reuse, UR4, PT ;  /* 0x0000000412007c0c */ /* 0x040fe2000bf26270 */
[----:B-1----:R-:W-:Y:S01]  /*1c320*/  VIADD R0, R18, 0x80 ;  /* 0x0000008012007836 */ /* 0x002fe20000000000 */
[----:B------:R-:W-:Y:S01]  /*1c330*/  ISETP.GE.AND P2, PT, R236, UR4, PT ;  /* 0x00000004ec007c0c */ /* 0x000fe2000bf46270 */
[----:B------:R-:W-:Y:S02]  /*1c340*/  IMAD R20, R20, UR6, RZ ;  /* 0x0000000614147c24 */ /* 0x000fe4000f8e02ff */
[----:B------:R-:W-:Y:S01]  /*1c350*/  IMAD.WIDE.U32 R2, R5, UR6, R2 ;  /* 0x0000000605027c25 */ /* 0x000fe2000f8e0002 */
[----:B------:R-:W-:-:S03]  /*1c360*/  ISETP.GE.AND P3, PT, R0, UR4, PT ;  /* 0x0000000400007c0c */ /* 0x000fc6000bf66270 */
        /* <DEDUP_REMOVED lines=13> */
.L_x_451:
[----:B------:R-:W3:Y:S01]  /*1c440*/  LDL R11, [R1+0x14] ;  /* 0x00001400010b7983 */ /* 0x000ee20000100800 */
[----:B------:R-:W-:-:S03]  /*1c450*/  ULDC.64 UR4, c[0x0][0xbd8] ;  /* 0x0002f60000047ab9 */ /* 0x000fc60000000a00 */
[----:B------:R-:W4:Y:S01]  /*1c460*/  LDL R9, [R1+0x2c] ;  /* 0x00002c0001097983 */ /* 0x000f220000100800 */
[----:B------:R-:W-:Y:S01]  /*1c470*/  ISETP.NE.U32.AND P0, PT, RZ, UR4, PT ;  /* 0x00000004ff007c0c */ /* 0x000fe2000bf05070 */
[----:B------:R-:W-:-:S03]  /*1c480*/  IMAD.MOV.U32 R7, RZ, RZ, RZ ;  /* 0x000000ffff077224 */ /* 0x000fc600078e00ff */
[----:B------:R-:W-:Y:S02]  /*1c490*/  ISETP.NE.AND.EX P0, PT, RZ, UR5, PT, P0 ;  /* 0x00000005ff007c0c */ /* 0x000fe4000bf05300 */
[C---:B---3--:R-:W-:Y:S02]  /*1c4a0*/  SHF.L.U32 R4, R11.reuse, 0x2, RZ ;  /* 0x000000020b047819 */ /* 0x048fe400000006ff */
[----:B----4-:R-:W-:Y:S02]  /*1c4b0*/  SHF.L.U64.HI R0, R11, 0x2, R9 ;  /* 0x000000020b007819 */ /* 0x010fe40000010209 */
[----:B------:R-:W-:-:S04]  /*1c4c0*/  IADD3 R2, P1, R4, UR4, RZ ;  /* 0x0000000404027c10 */ /* 0x000fc8000ff3e0ff */
[----:B------:R-:W-:Y:S01]  /*1c4d0*/  IADD3.X R3, R0, UR5, RZ, P1, !PT ;  /* 0x0000000500037c10 */ /* 0x000fe20008ffe4ff */
[----:B------:R-:W-:Y:S02]  /*1c4e0*/  ULDC.64 UR4, c[0x0][0xbe0] ;  /* 0x0002f80000047ab9 */ /* 0x000fe40000000a00 */
[----:B------:R-:W-:Y:S02]  /*1c4f0*/  ISETP.NE.U32.AND P1, PT, RZ, UR4, PT ;  /* 0x00000004ff007c0c */ /* 0x000fe4000bf25070 */
[----:B------:R3:W5:Y:S02]  /*1c500*/  @P0 LDG.E R7, desc[UR42][R2.64] ;  /* 0x0000002a02070981 */ /* 0x000764000c1e1900 */
[----:B------:R-:W-:Y:S01]  /*1c510*/  ISETP.NE.AND.EX P1, PT, RZ, UR5, PT, P1 ;  /* 0x00000005ff007c0c */ /* 0x000fe2000bf25310 */
[----:B------:R-:W4:-:S12]  /*1c520*/  S2R R14, SR_TID.X ;  /* 0x00000000000e7919 */ /* 0x000f180000002100 */
[----:B------:R-:W-:Y:S01]  /*1c530*/  @P1 IADD3 R4, P2, R4, UR4, RZ ;  /* 0x0000000404041c10 */ /* 0x000fe2000ff5e0ff */
[----:B------:R-:W-:-:S03]  /*1c540*/  ULDC UR4, c[0x0][0xa88] ;  /* 0x0002a20000047ab9 */ /* 0x000fc60000000800 */
[----:B------:R-:W-:Y:S01]  /*1c550*/  @P1 IADD3.X R5, R0, UR5, RZ, P2, !PT ;  /* 0x0000000500051c10 */ /* 0x000fe200097fe4ff */
[----:B------:R-:W-:-:S06]  /*1c560*/  IMAD.U32 R0, RZ, RZ, UR4 ;  /* 0x00000004ff007e24 */ /* 0x000fcc000f8e00ff */
[----:B------:R3:W5:Y:S01]  /*1c570*/  @P1 LDG.E R0, desc[UR42][R4.64] ;  /* 0x0000002a04001981 */ /* 0x000762000c1e1900 */
[----:B----4-:R-:W-:-:S05]  /*1c580*/  VIADD R6, R14, 0xffffff80 ;  /* 0xffffff800e067836 */ /* 0x010fca0000000000 */
[----:B------:R-:W-:Y:S01]  /*1c590*/  ISETP.GE.AND P2, PT, R6, 0x80, PT ;  /* 0x000000800600780c */ /* 0x000fe20003f46270 */
[----:B---3--:R-:W-:-:S12]  /*1c5a0*/  @P1 BRA `(.L_x_461) ;  /* 0x0000000000101947 */ /* 0x008fd80003800000 */
[----:B------:R-:W-:Y:S05]  /*1c5b0*/  @!P0 BRA `(.L_x_461) ;  /* 0x00000000000c8947 */ /* 0x000fea0003800000 */
[----:B------:R-:W3:Y:S04]  /*1c5c0*/  LDG.E R5, desc[UR42][R2.64] ;  /* 0x0000002a02057981 */ /* 0x000ee8000c1e1900 */
[----:B-----5:R-:W3:Y:S02]  /*1c5d0*/  LDG.E R0, desc[UR42][R2.64+0x4] ;  /* 0x0000042a02007981 */ /* 0x020ee4000c1e1900 */
[----:B---3--:R-:W-:-:S07]  /*1c5e0*/  IADD3 R0, -R5, R0, RZ ;  /* 0x0000000005007210 */ /* 0x008fce0007ffe1ff */
.L_x_461:
[----:B------:R-:W3:Y:S04]  /*1c5f0*/  LDL R12, [R1+0x28] ;  /* 0x00002800010c7983 */ /* 0x000ee80000100800 */
[----:B------:R4:W5:Y:S01]  /*1c600*/  LDL R10, [R1+0x34] ;  /* 0x00003400010a7983 */ /* 0x0009620000100800 */
[----:B------:R-:W-:Y:S01]  /*1c610*/  BSSY B1, `(.L_x_462) ;  /* 0x000001c000017945 */ /* 0x000fe20003800000 */
[----:B------:R-:W-:Y:S02]  /*1c620*/  SHF.R.S32.HI R13, RZ, 0x1f, R18 ;  /* 0x0000001fff0d7819 */ /* 0x000fe40000011412 */
[----:B------:R-:W-:Y:S02]  /*1c630*/  SEL R11, R11, RZ, !P0 ;  /* 0x000000ff0b0b7207 */ /* 0x000fe40004000000 */
[----:B------:R-:W-:-:S02]  /*1c640*/  SEL R9, R9, RZ, !P0 ;  /* 0x000000ff09097207 */ /* 0x000fc40004000000 */
[----:B-----5:R-:W-:Y:S02]  /*1c650*/  SHF.R.S32.HI R6, RZ, 0x1f, R7 ;  /* 0x0000001fff067819 */ /* 0x020fe40000011407 */
[----:B---3--:R-:W-:Y:S01]  /*1c660*/  SHF.R.S32.HI R8, RZ, 0x1f, R12 ;  /* 0x0000001fff087819 */ /* 0x008fe2000001140c */
[----:B----4-:R-:W-:Y:S06]  /*1c670*/  @P2 BRA `(.L_x_463) ;  /* 0x0000000000542947 */ /* 0x010fec0003800000 */
[----:B------:R-:W-:-:S04]  /*1c680*/  IMAD R2, R10, 0x80, R14 ;  /* 0x000000800a027824 */ /* 0x000fc800078e020e */
[----:B------:R-:W-:-:S05]  /*1c690*/  VIADD R3, R2, 0xffffff80 ;  /* 0xffffff8002037836 */ /* 0x000fca0000000000 */
[----:B------:R-:W-:-:S13]  /*1c6a0*/  ISETP.GE.AND P0, PT, R3, R0, PT ;  /* 0x000000000300720c */ /* 0x000fda0003f06270 */
[----:B------:R-:W-:Y:S05]  /*1c6b0*/  @P0 BRA `(.L_x_463) ;  /* 0x0000000000440947 */ /* 0x000fea0003800000 */
[C---:B------:R-:W-:Y:S01]  /*1c6c0*/  IADD3 R2, P0, R3.reuse, R7, RZ ;  /* 0x0000000703027210 */ /* 0x040fe20007f1e0ff */
[----:B------:R-:W-:Y:S02]  /*1c6d0*/  ULDC.64 UR4, c[0x0][0xb70] ;  /* 0x0002dc0000047ab9 */ /* 0x000fe40000000a00 */
[----:B------:R-:W-:Y:S01]  /*1c6e0*/  IMAD R4, R8, UR4, RZ ;  /* 0x0000000408047c24 */ /* 0x000fe2000f8e02ff */
[----:B------:R-:W-:-:S03]  /*1c6f0*/  LEA.HI.X.SX32 R3, R3, R6, 0x1, P0 ;  /* 0x0000000603037211 */ /* 0x000fc600000f0eff */
[C---:B------:R-:W-:Y:S02]  /*1c700*/  IMAD R5, R12.reuse, UR5, R4 ;  /* 0x000000050c057c24 */ /* 0x040fe4000f8e0204 */
[----:B------:R-:W-:Y:S01]  /*1c710*/  IMAD.WIDE.U32 R2, R12, UR4, R2 ;  /* 0x000000040c027c25 */ /* 0x000fe2000f8e0002 */
[----:B------:R-:W-:-:S03]  /*1c720*/  ULDC.64 UR4, c[0x0][0xb78] ;  /* 0x0002de0000047ab9 */ /* 0x000fc60000000a00 */
[----:B------:R-:W-:Y:S02]  /*1c730*/  IMAD R4, R9, UR4, RZ ;  /* 0x0000000409047c24 */ /* 0x000fe4000f8e02ff */
[----:B------:R-:W-:Y:S02]  /*1c740*/  IMAD.IADD R3, R3, 0x1, R5 ;  /* 0x0000000103037824 */ /* 0x000fe400078e0205 */
[C---:B------:R-:W-:Y:S02]  /*1c750*/  IMAD R5, R11.reuse, UR5, R4 ;  /* 0x000000050b057c24 */ /* 0x040fe4000f8e0204 */
[----:B------:R-:W-:Y:S01]  /*1c760*/  IMAD.WIDE.U32 R2, R11, UR4, R2 ;  /* 0x000000040b027c25 */ /* 0x000fe2000f8e0002 */
[----:B------:R-:W-:-:S04]  /*1c770*/  ULDC.64 UR4, c[0x0][0xb40] ;  /* 0x0002d00000047ab9 */ /* 0x000fc80000000a00 */
[----:B------:R-:W-:Y:S02]  /*1c780*/  IADD3 R3, R3, R5, RZ ;  /* 0x0000000503037210 */ /* 0x000fe40007ffe0ff */
[----:B------:R-:W-:-:S04]  /*1c790*/  LEA R4, P0, R2, UR4, 0x2 ;  /* 0x0000000402047c11 */ /* 0x000fc8000f8010ff */
[----:B------:R-:W-:Y:S01]  /*1c7a0*/  LEA.HI.X R5, R2, UR5, R3, 0x2, P0 ;  /* 0x0000000502057c11 */ /* 0x000fe200080f1403 */
[----:B------:R-:W-:-:S05]  /*1c7b0*/  IMAD.MOV.U32 R3, RZ, RZ, -0x800000 ;  /* 0xff800000ff037424 */ /* 0x000fca00078e00ff */
[----:B------:R3:W-:Y:S03]  /*1c7c0*/  STG.E desc[UR42][R4.64], R3 ;  /* 0x0000000304007986 */ /* 0x0007e6000c10192a */
.L_x_463:
[----:B------:R-:W-:Y:S05]  /*1c7d0*/  BSYNC B1 ;  /* 0x0000000000017941 */ /* 0x000fea0003800000 */
.L_x_462:
[----:B------:R-:W-:Y:S01]  /*1c7e0*/  ULDC.64 UR4, c[0x0][0xaa0] ;  /* 0x0002a80000047ab9 */ /* 0x000fe20000000a00 */
[----:B------:R-:W-:Y:S01]  /*1c7f0*/  IMAD.MOV.U32 R2, RZ, RZ, R18 ;  /* 0x000000ffff027224 */ /* 0x000fe200078e0012 */
[----:B------:R-:W-:Y:S01]  /*1c800*/  BSSY B1, `(.L_x_464) ;  /* 0x000002c000017945 */ /* 0x000fe20003800000 */
[----:B---3--:R-:W-:Y:S02]  /*1c810*/  IMAD.MOV.U32 R3, RZ, RZ, R13 ;  /* 0x000000ffff037224 */ /* 0x008fe400078e000d */
[----:B------:R-:W-:Y:S02]  /*1c820*/  IMAD R4, R6, UR4, RZ ;  /* 0x0000000406047c24 */ /* 0x000fe4000f8e02ff */
[----:B------:R-:W-:-:S04]  /*1c830*/  IMAD.WIDE.U32 R2, R7, UR4, R2 ;  /* 0x0000000407027c25 */ /* 0x000fc8000f8e0002 */
[----:B------:R-:W-:Y:S01]  /*1c840*/  IMAD R7, R7, UR5, R4 ;  /* 0x0000000507077c24 */ /* 0x000fe2000f8e0204 */
[----:B------:R-:W-:Y:S02]  /*1c850*/  ULDC.64 UR4, c[0x0][0xae0] ;  /* 0x0002b80000047ab9 */ /* 0x000fe40000000a00 */
[----:B------:R-:W-:Y:S02]  /*1c860*/  IMAD R4, R8, UR4, RZ ;  /* 0x0000000408047c24 */ /* 0x000fe4000f8e02ff */
[----:B------:R-:W-:Y:S01]  /*1c870*/  IMAD R8, R10, -0x80, R0 ;  /* 0xffffff800a087824 */ /* 0x000fe200078e0200 */
[----:B------:R-:W-:Y:S01]  /*1c880*/  IADD3 R3, R3, R7, RZ ;  /* 0x0000000703037210 */ /* 0x000fe20007ffe0ff */
[----:B------:R-:W-:-:S03]  /*1c890*/  IMAD R5, R12, UR5, R4 ;  /* 0x000000050c057c24 */ /* 0x000fc6000f8e0204 */
[-C--:B------:R-:W-:Y:S01]  /*1c8a0*/  ISETP.GE.AND P1, PT, R22, R8.reuse, PT ;  /* 0x000000081600720c */ /* 0x080fe20003f26270 */
[----:B------:R-:W-:Y:S01]  /*1c8b0*/  IMAD.WIDE.U32 R2, R12, UR4, R2 ;  /* 0x000000040c027c25 */ /* 0x000fe2000f8e0002 */
[----:B------:R-:W-:Y:S01]  /*1c8c0*/  ULDC.64 UR4, c[0x0][0xae8] ;  /* 0x0002ba0000047ab9 */ /* 0x000fe20000000a00 */
[----:B------:R-:W-:Y:S02]  /*1c8d0*/  ISETP.GE.AND P0, PT, R234, R8, PT ;  /* 0x00000008ea00720c */ /* 0x000fe40003f06270 */
[----:B------:R-:W-:Y:S02]  /*1c8e0*/  IMAD.IADD R3, R3, 0x1, R5 ;  /* 0x0000000103037824 */ /* 0x000fe400078e0205 */
[----:B------:R-:W-:Y:S02]  /*1c8f0*/  IMAD R0, R9, UR4, RZ ;  /* 0x0000000409007c24 */ /* 0x000fe4000f8e02ff */
[----:B------:R-:W-:-:S04]  /*1c900*/  IMAD.WIDE.U32 R4, R11, UR4, R2 ;  /* 0x000000040b047c25 */ /* 0x000fc8000f8e0002 */
[----:B------:R-:W-:Y:S02]  /*1c910*/  IMAD R9, R11, UR5, R0 ;  /* 0x000000050b097c24 */ /* 0x000fe4000f8e0200 */
[----:B------:R-:W-:Y:S02]  /*1c920*/  IMAD.MOV.U32 R2, RZ, RZ, R22 ;  /* 0x000000ffff027224 */ /* 0x000fe400078e0016 */
[----:B------:R-:W-:Y:S01]  /*1c930*/  IMAD.MOV.U32 R3, RZ, RZ, R23 ;  /* 0x000000ffff037224 */ /* 0x000fe200078e0017 */
[----:B------:R-:W-:Y:S01]  /*1c940*/  IADD3 R11, R5, R9, RZ ;  /* 0x00000009050b7210 */ /* 0x000fe20007ffe0ff */
[----:B------:R-:W-:Y:S01]  /*1c950*/  IMAD.WIDE R6, R10, 0x80, R2 ;  /* 0x000000800a067825 */ /* 0x000fe200078e0202 */
[----:B------:R-:W-:Y:S06]  /*1c960*/  @P1 BRA `(.L_x_465) ;  /* 0x0000000000541947 */ /* 0x000fec0003800000 */
[C---:B------:R-:W-:Y:S01]  /*1c970*/  VIADD R2, R18.reuse, 0xc0 ;  /* 0x000000c012027836 */ /* 0x040fe20000000000 */
[----:B------:R-:W-:Y:S01]  /*1c980*/  ULDC UR4, c[0x0][0xa8c] ;  /* 0x0002a30000047ab9 */ /* 0x000fe20000000800 */
[----:B------:R-:W-:Y:S01]  /*1c990*/  ULDC.64 UR6, c[0x0][0xad8] ;  /* 0x0002b60000067ab9 */ /* 0x000fe20000000a00 */
[----:B------:R-:W-:Y:S01]  /*1c9a0*/  MOV R3, R11 ;  /* 0x0000000b00037202 */ /* 0x000fe20000000f00 */
[----:B------:R-:W-:Y:S01]  /*1c9b0*/  VIADD R0, R18, 0x80 ;  /* 0x0000008012007836 */ /* 0x000fe20000000000 */
[----:B------:R-:W-:Y:S01]  /*1c9c0*/  ISETP.GE.AND P5, PT, R2, UR4, PT ;  /* 0x0000000402007c0c */ /* 0x000fe2000bfa6270 */
[----:B------:R-:W-:Y:S01]  /*1c9d0*/  IMAD R9, R7, UR6, RZ ;  /* 0x0000000607097c24 */ /* 0x000fe2000f8e02ff */
[----:B------:R-:W-:Y:S01]  /*1c9e0*/  ISETP.GE.AND P2, PT, R18, UR4, PT ;  /* 0x0000000412007c0c */ /* 0x000fe2000bf46270 */
[----:B------:R-:W-:Y:S01]  /*1c9f0*/  IMAD.MOV.U32 R2, RZ, RZ, R4 ;  /* 0x000000ffff027224 */ /* 0x000fe200078e0004 */
[----:B------:R-:W-:Y:S01]  /*1ca00*/  ISETP.GE.AND P4, PT, R0, UR4, PT ;  /* 0x0000000400007c0c */ /* 0x000fe2000bf86270 */
[----:B------:R-:W-:Y:S01]  /*1ca10*/  IMAD R9, R6, UR7, R9 ;  /* 0x0000000706097c24 */ /* 0x000fe2000f8e0209 */
[----:B------:R-:W-:Y:S01]  /*1ca20*/  ISETP.GE.AND P3, PT, R236, UR4, PT ;  /* 0x00000004ec007c0c */ /* 0x000fe2000bf66270 */
        /* <DEDUP_REMOVED lines=9> */
.L_x_465:
[----:B------:R-:W-:Y:S05]  /*1cac0*/  BSYNC B1 ;  /* 0x0000000000017941 */ /* 0x000fea0003800000 */
.L_x_464:
[----:B------:R-:W-:Y:S01]  /*1cad0*/  BSSY B1, `(.L_x_466) ;  /* 0x000001a000017945 */ /* 0x000fe20003800000 */
[----:B------:R-:W-:-:S03]  /*1cae0*/  ISETP.GE.AND P1, PT, R233, R8, PT ;  /* 0x00000008e900720c */ /* 0x000fc60003f26270 */
[----:B------:R-:W-:Y:S10]  /*1caf0*/  @P0 BRA `(.L_x_467) ;  /* 0x00000000005c0947 */ /* 0x000ff40003800000 */
[----:B------:R-:W-:Y:S01]  /*1cb00*/  IADD3 R9, P0, R6, 0x20, RZ ;  /* 0x0000002006097810 */ /* 0x000fe20007f1e0ff */
[C---:B------:R-:W-:Y:S01]  /*1cb10*/  VIADD R2, R18.reuse, 0x80 ;  /* 0x0000008012027836 */ /* 0x040fe20000000000 */
[----:B------:R-:W-:Y:S01]  /*1cb20*/  IADD3 R3, R18, 0xc0, RZ ;  /* 0x000000c012037810 */ /* 0x000fe20007ffe0ff */
[----:B------:R-:W-:Y:S01]  /*1cb30*/  ULDC UR4, c[0x0][0xa8c] ;  /* 0x0002a30000047ab9 */ /* 0x000fe20000000800 */
[----:B------:R-:W-:Y:S01]  /*1cb40*/  ULDC.64 UR6, c[0x0][0xad8] ;  /* 0x0002b60000067ab9 */ /* 0x000fe20000000a00 */
[----:B------:R-:W-:Y:S01]  /*1cb50*/  IMAD.X R0, RZ, RZ, R7, P0 ;  /* 0x000000ffff007224 */ /* 0x000fe200000e0607 */
[----:B------:R-:W-:Y:S01]  /*1cb60*/  ISETP.GE.AND P4, PT, R2, UR4, PT ;  /* 0x0000000402007c0c */ /* 0x000fe2000bf86270 */
[----:B------:R-:W-:Y:S01]  /*1cb70*/  IMAD.MOV.U32 R2, RZ, RZ, R4 ;  /* 0x000000ffff027224 */ /* 0x000fe200078e0004 */
[----:B------:R-:W-:Y:S01]  /*1cb80*/  ISETP.GE.AND P5, PT, R3, UR4, PT ;  /* 0x0000000403007c0c */ /* 0x000fe2000bfa6270 */
[----:B------:R-:W-:Y:S01]  /*1cb90*/  IMAD.MOV.U32 R3, RZ, RZ, R11 ;  /* 0x000000ffff037224 */ /* 0x000fe200078e000b */
[----:B------:R-:W-:Y:S01]  /*1cba0*/  ISETP.GE.AND P2, PT, R18, UR4, PT ;  /* 0x0000000412007c0c */ /* 0x000fe2000bf46270 */
[----:B------:R-:W-:Y:S01]  /*1cbb0*/  IMAD R0, R0, UR6, RZ ;  /* 0x0000000600007c24 */ /* 0x000fe2000f8e02ff */
[----:B------:R-:W-:Y:S01]  /*1cbc0*/  ISETP.GE.AND P3, PT, R236, UR4, PT ;  /* 0x00000004ec007c0c */ /* 0x000fe2000bf66270 */
[----:B------:R-:W-:-:S04]  /*1cbd0*/  IMAD.WIDE.U32 R2, R9, UR6, R2 ;  /* 0x0000000609027c25 */ /* 0x000fc8000f8e0002 */
[----:B------:R-:W-:Y:S01]  /*1cbe0*/  IMAD R9, R9, UR7, R0 ;  /* 0x0000000709097c24 */ /* 0x000fe2000f8e0200 */
[----:B------:R-:W-:Y:S02]  /*1cbf0*/  ULDC.64 UR6, c[0x0][0xa80] ;  /* 0x0002a00000067ab9 */ /* 0x000fe40000000a00 */
[----:B---3--:R-:W-:Y:S01]  /*1cc00*/  LEA R12, P0, R2, UR6, 0x1 ;  /* 0x00000006020c7c11 */ /* 0x008fe2000f8008ff */
[----:B------:R-:W-:-:S05]  /*1cc10*/  IMAD.IADD R3, R3, 0x1, R9 ;  /* 0x0000000103037824 */ /* 0x000fca00078e0209 */
[----:B------:R-:W-:-:S05]  /*1cc20*/  LEA.HI.X R13, R2, UR7, R3, 0x1, P0 ;  /* 0x00000007020d7c11 */ /* 0x000fca00080f0c03 */
[----:B------:R4:W-:Y:S04]  /*1cc30*/  @!P2 STG.E.128 desc[UR42][R12.64], RZ ;  /* 0x000000ff0c00a986 */ /* 0x0009e8000c101d2a */
[----:B------:R4:W-:Y:S04]  /*1cc40*/  @!P3 STG.E.128 desc[UR42][R12.64+0x80], RZ ;  /* 0x000080ff0c00b986 */ /* 0x0009e8000c101d2a */
[----:B------:R4:W-:Y:S04]  /*1cc50*/  @!P4 STG.E.128 desc[UR42][R12.64+0x100], RZ ;  /* 0x000100ff0c00c986 */ /* 0x0009e8000c101d2a */
[----:B------:R4:W-:Y:S02]  /*1cc60*/  @!P5 STG.E.128 desc[UR42][R12.64+0x180], RZ ;  /* 0x000180ff0c00d986 */ /* 0x0009e4000c101d2a */
.L_x_467:
[----:B------:R-:W-:Y:S05]  /*1cc70*/  BSYNC B1 ;  /* 0x0000000000017941 */ /* 0x000fea0003800000 */
.L_x_466:
        /* <DEDUP_REMOVED lines=26> */
.L_x_469:
[----:B------:R-:W-:Y:S05]  /*1ce20*/  BSYNC B1 ;  /* 0x0000000000017941 */ /* 0x000fea0003800000 */
.L_x_468:
[----:B------:R-:W-:Y:S05]  /*1ce30*/  @P0 BRA `(.L_x_460) ;  /* 0x00000000005c0947 */ /* 0x000fea0003800000 */
[----:B------:R-:W-:Y:S01]  /*1ce40*/  IADD3 R5, P0, R6, 0x60, RZ ;  /* 0x0000006006057810 */ /* 0x000fe20007f1e0ff */
[----:B------:R-:W-:Y:S01]  /*1ce50*/  ULDC.64 UR6, c[0x0][0xad8] ;  /* 0x0002b60000067ab9 */ /* 0x000fe20000000a00 */
[----:B------:R-:W-:Y:S01]  /*1ce60*/  IMAD.MOV.U32 R2, RZ, RZ, R4 ;  /* 0x000000ffff027224 */ /* 0x000fe200078e0004 */
[----:B------:R-:W-:Y:S01]  /*1ce70*/  ULDC UR4, c[0x0][0xa8c] ;  /* 0x0002a30000047ab9 */ /* 0x000fe20000000800 */
[----:B------:R-:W-:Y:S01]  /*1ce80*/  IADD3.X R6, RZ, R7, RZ, P0, !PT ;  /* 0x00000007ff067210 */ /* 0x000fe200007fe4ff */
[----:B------:R-:W-:Y:S01]  /*1ce90*/  IMAD.MOV.U32 R3, RZ, RZ, R11 ;  /* 0x000000ffff037224 */ /* 0x000fe200078e000b */
[C---:B------:R-:W-:Y:S01]  /*1cea0*/  ISETP.GE.AND P1, PT, R18.reuse, UR4, PT ;  /* 0x0000000412007c0c */ /* 0x040fe2000bf26270 */
[----:B------:R-:W-:Y:S01]  /*1ceb0*/  VIADD R0, R18, 0x80 ;  /* 0x0000008012007836 */ /* 0x000fe20000000000 */
[----:B------:R-:W-:Y:S01]  /*1cec0*/  ISETP.GE.AND P2, PT, R236, UR4, PT ;  /* 0x00000004ec007c0c */ /* 0x000fe2000bf46270 */
[----:B------:R-:W-:Y:S02]  /*1ced0*/  VIADD R4, R18, 0xc0 ;  /* 0x000000c012047836 */ /* 0x000fe40000000000 */
[----:B------:R-:W-:Y:S01]  /*1cee0*/  IMAD R6, R6, UR6, RZ ;  /* 0x0000000606067c24 */ /* 0x000fe2000f8e02ff */
[----:B------:R-:W-:Y:S01]  /*1cef0*/  ISETP.GE.AND P3, PT, R0, UR4, PT ;  /* 0x0000000400007c0c */ /* 0x000fe2000bf66270 */
[----:B------:R-:W-:Y:S01]  /*1cf00*/  IMAD.WIDE.U32 R2, R5, UR6, R2 ;  /* 0x0000000605027c25 */ /* 0x000fe2000f8e0002 */
[----:B------:R-:W-:-:S03]  /*1cf10*/  ISETP.GE.AND P4, PT, R4, UR4, PT ;  /* 0x0000000404007c0c */ /* 0x000fc6000bf86270 */
        /* <DEDUP_REMOVED lines=9> */
.L_x_460:
[----:B------:R-:W-:Y:S05]  /*1cfb0*/  BSYNC B0 ;  /* 0x0000000000007941 */ /* 0x000fea0003800000 */
.L_x_450:
[----:B------:R-:W-:Y:S02]  /*1cfc0*/  ULDC UR4, c[0x0][0xc14] ;  /* 0x0003050000047ab9 */ /* 0x000fe40000000800 */
[----:B--2---:R-:W-:-:S13]  /*1cfd0*/  ISETP.GE.AND P0, PT, R127, UR4, PT ;  /* 0x000000047f007c0c */ /* 0x004fda000bf06270 */
[----:B------:R-:W-:Y:S05]  /*1cfe0*/  @!P0 BRA `(.L_x_470) ;  /* 0xfffffe4000248947 */ /* 0x000fea000383ffff */
[----:B------:R-:W-:Y:S05]  /*1cff0*/  BRA `(.L_x_289) ;  /* 0x0000006400d07947 */ /* 0x000fea0003800000 */
.L_x_287:
[----:B------:R-:W-:-:S08]  /*1d000*/  NOP ;  /* 0x0000000000007918 */ /* 0x000fd00000000000 */
[----:B------:R-:W0:-:S00]  /*1d010*/  USETMAXREG.DEALLOC.CTAPOOL 0x18 ;  /* 0x00000018000079c8 */ /* 0x000e0000080e0500 */
[----:B0-----:R-:W2:Y:S01]  /*1d020*/  LDL.LU R2, [R1+0x48] ;  /* 0x0000480001027983 */ /* 0x001ea20000300800 */
[----:B------:R-:W-:-:S06]  /*1d030*/  LOP3.LUT R0, R0, 0x3, RZ, 0xc0, !PT ;  /* 0x0000000300007812 */ /* 0x000fcc00078ec0ff */
[----:B------:R-:W0:Y:S02]  /*1d040*/  SHFL.IDX PT, R0, R0, RZ, 0x1f ;  /* 0x00001fff00007589 */ /* 0x000e2400000e0000 */
[----:B0-----:R-:W-:Y:S02]  /*1d050*/  ISETP.NE.AND P0, PT, R0, RZ, PT ;  /* 0x000000ff0000720c */ /* 0x001fe40003f05270 */
[----:B------:R-:W-:Y:S02]  /*1d060*/  MOV R0, RZ ;  /* 0x000000ff00007202 */ /* 0x000fe40000000f00 */
[----:B--2---:R-:W-:-:S09]  /*1d070*/  LOP3.LUT R2, R2, 0xfffffffd, RZ, 0xc0, !PT ;  /* 0xfffffffd02027812 */ /* 0x004fd200078ec0ff */
        /* <DEDUP_REMOVED lines=8> */
[----:B-1----:R1:W-:Y:S04]  /*1d100*/  STL.64 [R1], R4 ;  /* 0x0000000401007387 */ /* 0x0023e80000100a00 */
[----:B------:R1:W-:Y:S01]  /*1d110*/  STL.64 [R1+0x8], R6 ;  /* 0x0000080601007387 */ /* 0x0003e20000100a00 */
[----:B------:R-:W-:Y:S06]  /*1d120*/  BAR.ARV 0x4, 0x180 ;  /* 0x0106000000007b1d */ /* 0x000fec0000002000 */
[----:B------:R-:W-:Y:S05]  /*1d130*/  BRA `(.L_x_472) ;  /* 0x0000000800207947 */ /* 0x000fea0003800000 */
.L_x_471:
[----:B0-----:R-:W0:Y:S01]  /*1d140*/  S2R R2, SR_TID.X ;  /* 0x0000000000027919 */ /* 0x001e220000002100 */
[----:B------:R-:W-:Y:S01]  /*1d150*/  ULDC UR4, c[0x0][0xc14] ;  /* 0x0003050000047ab9 */ /* 0x000fe20000000800 */
[----:B------:R-:W1:Y:S01]  /*1d160*/  S2UR UR6, SR_CTAID.X ;  /* 0x00000000000679c3 */ /* 0x000e620000002500 */
[----:B------:R-:W-:Y:S01]  /*1d170*/  ULDC UR5, c[0x0][0xc10] ;  /* 0x0003040000057ab9 */ /* 0x000fe20000000800 */
        /* <DEDUP_REMOVED lines=21> */
[----:B------:R-:W-:-:S03]  /*1d2d0*/  IMAD.MOV.U32 R4, RZ, RZ, RZ ;  /* 0x000000ffff047224 */ /* 0x000fc600078e00ff */
[----:B------:R-:W0:Y:S02]  /*1d2e0*/  SHFL.UP PT, R2, R3, 0x8, RZ ;  /* 0x0500000003027989 */ /* 0x000e2400000e00ff */
[----:B0-----:R-:W-:-:S04]  /*1d2f0*/  SEL R2, R2, RZ, P4 ;  /* 0x000000ff02027207 */ /* 0x001fc80002000000 */
[----:B------:R-:W-:-:S05]  /*1d300*/  IADD3 R7, R3, R2, RZ ;  /* 0x0000000203077210 */ /* 0x000fca0007ffe0ff */
[----:B------:R-:W0:Y:S02]  /*1d310*/  SHFL.UP PT, R2, R7, 0x10, RZ ;  /* 0x0600000007027989 */ /* 0x000e2400000e00ff */
[----:B0-----:R-:W-:-:S05]  /*1d320*/  SEL R2, R2, RZ, P5 ;  /* 0x000000ff02027207 */ /* 0x001fca0002800000 */
[----:B------:R-:W-:-:S05]  /*1d330*/  IMAD.IADD R2, R7, 0x1, R2 ;  /* 0x0000000107027824 */ /* 0x000fca00078e0202 */
[----:B------:R-:W0:Y:S02]  /*1d340*/  SHFL.IDX PT, R6, R2, 0x1f, 0x1f ;  /* 0x03e01f0002067f89 */ /* 0x000e2400000e0000 */
[----:B0-----:R-:W-:-:S04]  /*1d350*/  IMAD R6, R6, UR5, RZ ;  /* 0x0000000506067c24 */ /* 0x001fc8000f8e02ff */
[----:B------:R-:W-:Y:S01]  /*1d360*/  IMAD.MOV.U32 R9, RZ, RZ, R6 ;  /* 0x000000ffff097224 */ /* 0x000fe200078e0006 */
[----:B-1----:R-:W-:-:S13]  /*1d370*/  ISETP.GT.AND P6, PT, R6, UR6, PT ;  /* 0x0000000606007c0c */ /* 0x002fda000bfc4270 */
[----:B------:R-:W-:Y:S05]  /*1d380*/  @P6 BRA `(.L_x_473) ;  /* 0x0000000000a46947 */ /* 0x000fea0003800000 */
[----:B------:R-:W0:Y:S01]  /*1d390*/  LDC R7, c[0x0][0xc14] ;  /* 0x00030500ff077b82 */ /* 0x000e220000000800 */
[----:B------:R-:W-:Y:S01]  /*1d3a0*/  MOV R6, R9 ;  /* 0x0000000900067202 */ /* 0x000fe20000000f00 */
[----:B------:R-:W-:Y:S01]  /*1d3b0*/  UMOV UR4, URZ ;  /* 0x0000003f00047c82 */ /* 0x000fe20008000000 */
[----:B------:R-:W-:Y:S01]  /*1d3c0*/  ULDC UR7, c[0x0][0xc14] ;  /* 0x0003050000077ab9 */ /* 0x000fe20000000800 */
[----:B------:R-:W-:-:S05]  /*1d3d0*/  ULDC UR5, c[0x0][0xc10] ;  /* 0x0003040000057ab9 */ /* 0x000fca0000000800 */
.L_x_477:
[----:B------:R-:W-:Y:S01]  /*1d3e0*/  IMAD.U32 R0, RZ, RZ, UR7 ;  /* 0x00000007ff007e24 */ /* 0x000fe2000f8e00ff */
[----:B------:R-:W-:-:S04]  /*1d3f0*/  UIADD3 UR4, UR4, 0x1f, URZ ;  /* 0x0000001f04047890 */ /* 0x000fc8000fffe03f */
[----:B------:R1:W-:Y:S02]  /*1d400*/  STL [R1+0xc], R0 ;  /* 0x00000c0001007387 */ /* 0x0003e40000100800 */
[----:B0-----:R-:W-:-:S13]  /*1d410*/  ISETP.LE.AND P6, PT, R7, UR4, PT ;  /* 0x0000000407007c0c */ /* 0x001fda000bfc3270 */
[----:B-1----:R-:W-:Y:S05]  /*1d420*/  @P6 BRA `(.L_x_474) ;  /* 0x00000004002c6947 */ /* 0x002fea0003800000 */
[----:B------:R-:W-:Y:S01]  /*1d430*/  VIADD R8, R5, UR4 ;  /* 0x0000000405087c36 */ /* 0x000fe20008000000 */
[----:B------:R-:W-:Y:S01]  /*1d440*/  BSSY B0, `(.L_x_475) ;  /* 0x0000007000007945 */ /* 0x000fe20003800000 */
[----:B------:R-:W-:-:S03]  /*1d450*/  IMAD.MOV.U32 R0, RZ, RZ, RZ ;  /* 0x000000ffff007224 */ /* 0x000fc600078e00ff */
[----:B------:R-:W-:-:S13]  /*1d460*/  ISETP.GE.OR P6, PT, R8, R7, !P0 ;  /* 0x000000070800720c */ /* 0x000fda00047c6670 */
[----:B------:R-:W-:Y:S05]  /*1d470*/  @P6 BRA `(.L_x_476) ;  /* 0x00000000000c6947 */ /* 0x000fea0003800000 */
[----:B------:R-:W0:Y:S02]  /*1d480*/  LDC.64 R2, c[0x0][0xc58] ;  /* 0x00031600ff027b82 */ /* 0x000e240000000a00 */
[----:B0-----:R-:W-:-:S05]  /*1d490*/  IMAD.WIDE R2, R8, 0x4, R2 ;  /* 0x0000000408027825 */ /* 0x001fca00078e0202 */
[----:B------:R0:W5:Y:S02]  /*1d4a0*/  LDG.E R0, desc[UR42][R2.64] ;  /* 0x0000002a02007981 */ /* 0x000164000c1e1900 */
.L_x_476:
[----:B------:R-:W-:Y:S05]  /*1d4b0*/  BSYNC B0 ;  /* 0x0000000000007941 */ /* 0x000fea0003800000 */
.L_x_475:
[----:B0----5:R-:W0:Y:S02]  /*1d4c0*/  SHFL.UP PT, R2, R0, 0x1, RZ ;  /* 0x0420000000027989 */ /* 0x021e2400000e00ff */
[----:B0-----:R-:W-:-:S04]  /*1d4d0*/  SEL R3, R2, RZ, P1 ;  /* 0x000000ff02037207 */ /* 0x001fc80000800000 */
[----:B------:R-:W-:-:S05]  /*1d4e0*/  IADD3 R3, R0, R3, RZ ;  /* 0x0000000300037210 */ /* 0x000fca0007ffe0ff */
        /* <DEDUP_REMOVED lines=10> */
[----:B0-----:R-:W-:-:S04]  /*1d590*/  SEL R11, R10, RZ, P5 ;  /* 0x000000ff0a0b7207 */ /* 0x001fc80002800000 */
[----:B------:R-:W-:-:S05]  /*1d5a0*/  IADD3 R11, R8, R11, RZ ;  /* 0x0000000b080b7210 */ /* 0x000fca0007ffe0ff */
[----:B------:R-:W0:Y:S02]  /*1d5b0*/  SHFL.IDX PT, R3, R11, 0x1f, 0x1f ;  /* 0x03e01f000b037f89 */ /* 0x000e2400000e0000 */
[----:B0-----:R-:W-:-:S04]  /*1d5c0*/  IMAD R3, R3, UR5, RZ ;  /* 0x0000000503037c24 */ /* 0x001fc8000f8e02ff */
[----:B------:R-:W-:-:S05]  /*1d5d0*/  IMAD.IADD R6, R3, 0x1, R6 ;  /* 0x0000000103067824 */ /* 0x000fca00078e0206 */
[----:B------:R-:W-:-:S13]  /*1d5e0*/  ISETP.GT.AND P6, PT, R6, UR6, PT ;  /* 0x0000000606007c0c */ /* 0x000fda000bfc4270 */
[----:B------:R-:W-:Y:S05]  /*1d5f0*/  @!P6 BRA `(.L_x_477) ;  /* 0xfffffffc0078e947 */ /* 0x000fea000383ffff */
[----:B------:R-:W-:Y:S02]  /*1d600*/  IMAD.MOV.U32 R2, RZ, RZ, R11 ;  /* 0x000000ffff027224 */ /* 0x000fe400078e000b */
[----:B------:R-:W-:-:S07]  /*1d610*/  IMAD.MOV.U32 R9, RZ, RZ, R3 ;  /* 0x000000ffff097224 */ /* 0x000fce00078e0003 */
.L_x_473:
[----:B------:R-:W-:-:S05]  /*1d620*/  IADD3 R9, -R9, R6, RZ ;  /* 0x0000000609097210 */ /* 0x000fca0007ffe1ff */
[----:B------:R-:W-:-:S05]  /*1d630*/  IMAD R3, R2, UR5, R9 ;  /* 0x0000000502037c24 */ /* 0x000fca000f8e0209 */
[----:B------:R-:W-:-:S13]  /*1d640*/  ISETP.GT.AND P0, PT, R3, UR6, PT ;  /* 0x0000000603007c0c */ /* 0x000fda000bf04270 */
[----:B------:R-:W-:-:S04]  /*1d650*/  VOTE.ANY R8, PT, !P0 ;  /* 0x0000000000087806 */ /* 0x000fc800040e0100 */
[----:B------:R-:W0:Y:S01]  /*1d660*/  POPC R7, R8 ;  /* 0x0000000800077309 */ /* 0x000e220000000000 */
[----:B------:R-:W-:Y:S01]  /*1d670*/  ISETP.NE.AND P0, PT, R8, RZ, PT ;  /* 0x000000ff0800720c */ /* 0x000fe20003f05270 */
[----:B0-----:R-:W0:Y:S02]  /*1d680*/  SHFL.IDX PT, R0, R0, R7, 0x1f ;  /* 0x00001f0700007589 */ /* 0x001e2400000e0000 */
[----:B0-----:R-:W-:-:S04]  /*1d690*/  IABS R6, R0 ;  /* 0x0000000000067213 */ /* 0x001fc80000000000 */
[----:B------:R-:W0:Y:S08]  /*1d6a0*/  I2F.RP R10, R6 ;  /* 0x00000006000a7306 */ /* 0x000e300000209400 */
[----:B0-----:R-:W0:Y:S02]  /*1d6b0*/  MUFU.RCP R10, R10 ;  /* 0x0000000a000a7308 */ /* 0x001e240000001000 */
[----:B0-----:R-:W-:-:S06]  /*1d6c0*/  VIADD R3, R10, 0xffffffe ;  /* 0x0ffffffe0a037836 */ /* 0x001fcc0000000000 */
[----:B------:R-:W0:Y:S02]  /*1d6d0*/  F2I.FTZ.U32.TRUNC.NTZ R3, R3 ;  /* 0x0000000300037305 */ /* 0x000e24000021f000 */
[----:B0-----:R-:W-:Y:S01]  /*1d6e0*/  IMAD.MOV R13, RZ, RZ, -R3 ;  /* 0x000000ffff0d7224 */ /* 0x001fe200078e0a03 */
[----:B------:R-:W-:Y:S06]  /*1d6f0*/  @!P0 BRA `(.L_x_478) ;  /* 0x0000000000088947 */ /* 0x000fec0003800000 */
[----:B------:R-:W-:-:S05]  /*1d700*/  VIADD R11, R7, 0xffffffff ;  /* 0xffffffff070b7836 */ /* 0x000fca0000000000 */
[----:B------:R0:W1:Y:S02]  /*1d710*/  SHFL.IDX PT, R4, R2, R11, 0x1f ;  /* 0x00001f0b02047589 */ /* 0x00006400000e0000 */
.L_x_478:
[----:B-1----:R-:W-:Y:S01]  /*1d720*/  IMAD R4, R4, UR5, R9 ;  /* 0x0000000504047c24 */ /* 0x002fe2000f8e0209 */
[----:B0-----:R-:W-:Y:S01]  /*1d730*/  MOV R2, RZ ;  /* 0x000000ff00027202 */ /* 0x001fe20000000f00 */
[----:B------:R-:W-:-:S03]  /*1d740*/  IMAD R9, R13, R6, RZ ;  /* 0x000000060d097224 */ /* 0x000fc600078e02ff */
[----:B------:R0:W-:Y:S01]  /*1d750*/  STL [R1], R4 ;  /* 0x0000000401007387 */ /* 0x0001e20000100800 */
[----:B------:R-:W-:Y:S01]  /*1d760*/  IMAD.HI.U32 R2, R3, R9, R2 ;  /* 0x0000000903027227 */ /* 0x000fe200078e0002 */
[----:B------:R-:W-:-:S04]  /*1d770*/  IADD3 R9, -R4, UR6, RZ ;  /* 0x0000000604097c10 */ /* 0x000fc8000fffe1ff */
[----:B------:R-:W-:Y:S02]  /*1d780*/  IABS R3, R9 ;  /* 0x0000000900037213 */ /* 0x000fe40000000000 */
[----:B0-----:R-:W-:-:S03]  /*1d790*/  IABS R4, R0 ;  /* 0x0000000000047213 */ /* 0x001fc60000000000 */
[----:B------:R-:W-:-:S04]  /*1d7a0*/  IMAD.HI.U32 R2, R2, R3, RZ ;  /* 0x0000000302027227 */ /* 0x000fc800078e00ff */
[----:B------:R-:W-:-:S04]  /*1d7b0*/  IMAD.MOV R4, RZ, RZ, -R4 ;  /* 0x000000ffff047224 */ /* 0x000fc800078e0a04 */
        /* <DEDUP_REMOVED lines=8> */
[----:B------:R-:W-:-:S06]  /*1d840*/  @P0 IADD3 R2, R2, 0x1, RZ ;  /* 0x0000000102020810 */ /* 0x000fcc0007ffe0ff */
[----:B------:R-:W-:Y:S01]  /*1d850*/  @!P2 IMAD.MOV R2, RZ, RZ, -R2 ;  /* 0x000000ffff02a224 */ /* 0x000fe200078e0a02 */
[----:B------:R-:W-:-:S05]  /*1d860*/  @!P1 LOP3.LUT R2, RZ, R0, RZ, 0x33, !PT ;  /* 0x00000000ff029212 */ /* 0x000fca00078e33ff */
[----:B------:R-:W-:-:S04]  /*1d870*/  IMAD.MOV R3, RZ, RZ, -R2 ;  /* 0x000000ffff037224 */ /* 0x000fc800078e0a02 */
[----:B------:R-:W-:Y:S02]  /*1d880*/  IMAD R3, R0, R3, R9 ;  /* 0x0000000300037224 */ /* 0x000fe400078e0209 */
[----:B------:R-:W-:-:S03]  /*1d890*/  VIADD R0, R7, UR4 ;  /* 0x0000000407007c36 */ /* 0x000fc60008000000 */
[----:B------:R1:W-:Y:S04]  /*1d8a0*/  STL [R1+0x4], R3 ;  /* 0x0000040301007387 */ /* 0x0003e80000100800 */
[----:B------:R1:W-:Y:S04]  /*1d8b0*/  STL [R1+0x8], R2 ;  /* 0x0000080201007387 */ /* 0x0003e80000100800 */
[----:B------:R1:W-:Y:S01]  /*1d8c0*/  STL [R1+0xc], R0 ;  /* 0x00000c0001007387 */ /* 0x0003e20000100800 */
[----:B------:R-:W-:Y:S05]  /*1d8d0*/  BRA `(.L_x_479) ;  /* 0x0000000000107947 */ /* 0x000fea0003800000 */
.L_x_474:
[----:B------:R-:W-:Y:S01]  /*1d8e0*/  MOV R0, UR6 ;  /* 0x0000000600007c02 */ /* 0x000fe20008000f00 */
[----:B------:R0:W-:Y:S04]  /*1d8f0*/  STL [R1+0x4], RZ ;  /* 0x000004ff01007387 */ /* 0x0001e80000100800 */
[----:B------:R0:W-:Y:S04]  /*1d900*/  STL [R1+0x8], RZ ;  /* 0x000008ff01007387 */ /* 0x0001e80000100800 */
[----:B------:R0:W-:Y:S02]  /*1d910*/  STL [R1], R0 ;  /* 0x0000000001007387 */ /* 0x0001e40000100800 */
.L_x_479:
[----:B------:R-:W2:Y:S04]  /*1d920*/  LDL R8, [R1] ;  /* 0x0000000001087983 */ /* 0x000ea80000100800 */
[----:B------:R-:W2:Y:S04]  /*1d930*/  LDL R9, [R1+0x4] ;  /* 0x0000040001097983 */ /* 0x000ea80000100800 */
[----:B------:R-:W2:Y:S04]  /*1d940*/  LDL R10, [R1+0x8] ;  /* 0x00000800010a7983 */ /* 0x000ea80000100800 */
[----:B------:R-:W2:Y:S01]  /*1d950*/  LDL R11, [R1+0xc] ;  /* 0x00000c00010b7983 */ /* 0x000ea20000100800 */
[----:B------:R-:W-:-:S13]  /*1d960*/  ISETP.NE.AND P0, PT, R5, RZ, PT ;  /* 0x000000ff0500720c */ /* 0x000fda0003f05270 */
[----:B-1----:R-:W1:Y:S01]  /*1d970*/  @!P0 S2R R3, SR_CgaCtaId ;  /* 0x0000000000038919 */ /* 0x002e620000008800 */
[----:B0-----:R-:W-:-:S04]  /*1d980*/  @!P0 MOV R0, 0x400 ;  /* 0x0000040000008802 */ /* 0x001fc80000000f00 */
[----:B-1----:R-:W-:-:S05]  /*1d990*/  @!P0 LEA R0, R3, R0, 0x18 ;  /* 0x0000000003008211 */ /* 0x002fca00078ec0ff */
[----:B--2---:R0:W-:Y:S01]  /*1d9a0*/  @!P0 STS.128 [R0+0x388d0], R8 ;  /* 0x0388d00800008388 */ /* 0x0041e20000000c00 */
[----:B------:R-:W-:Y:S06]  /*1d9b0*/  BAR.ARV 0x5, 0x180 ;  /* 0x0146000000007b1d */ /* 0x000fec0000002000 */
.L_x_472:
[----:B0-----:R-:W2:Y:S01]  /*1d9c0*/  LDL R0, [R1+0xc] ;  /* 0x00000c0001007983 */ /* 0x001ea20000100800 */
[----:B------:R-:W-:-:S03]  /*1d9d0*/  ULDC UR4, c[0x0][0xc14] ;  /* 0x0003050000047ab9 */ /* 0x000fc60000000800 */
[----:B------:R0:W-:Y:S01]  /*1d9e0*/  STL [R1+0x10], RZ ;  /* 0x000010ff01007387 */ /* 0x0001e20000100800 */
[----:B--2---:R-:W-:Y:S01]  /*1d9f0*/  ISETP.GE.AND P0, PT, R0, UR4, PT ;  /* 0x0000000400007c0c */ /* 0x004fe2000bf06270 */
[----:B------:R-:W-:-:S05]  /*1da00*/  IMAD.MOV.U32 R0, RZ, RZ, 0x1 ;  /* 0x00000001ff007424 */ /* 0x000fca00078e00ff */
[----:B------:R0:W-:Y:S04]  /*1da10*/  STL [R1+0x1c], R0 ;  /* 0x00001c0001007387 */ /* 0x0001e80000100800 */
[----:B------:R0:W-:Y:S03]  /*1da20*/  STL [R1+0x4c], RZ ;  /* 0x00004cff01007387 */ /* 0x0001e60000100800 */
[----:B------:R-:W-:Y:S05]  /*1da30*/  @P0 BRA `(.L_x_480) ;  /* 0x00000058003c0947 */ /* 0x000fea0003800000 */
[----:B-1----:R-:W1:Y:S01]  /*1da40*/  S2R R7, SR_TID.X ;  /* 0x0000000000077919 */ /* 0x002e620000002100 */
[----:B------:R-:W-:Y:S01]  /*1da50*/  BSSY B7, `(.L_x_480) ;  /* 0x000058d000077945 */ /* 0x000fe20003800000 */
[----:B------:R-:W-:Y:S01]  /*1da60*/  ULDC UR37, c[0x0][0xc] ;  /* 0x0000030000257ab9 */ /* 0x000fe20000000800 */
[----:B------:R-:W-:Y:S01]  /*1da70*/  ULOP3.LUT UR36, UR40, 0x1, URZ, 0xfc, !UPT ;  /* 0x0000000128247892 */ /* 0x000fe2000f8efc3f */
[----:B------:R-:W2:Y:S01]  /*1da80*/  S2R R3, SR_TID.X ;  /* 0x0000000000037919 */ /* 0x000ea20000002100 */
[----:B------:R-:W-:Y:S01]  /*1da90*/  ULOP3.LUT UR38, UR40, 0x2, URZ, 0xfc, !UPT ;  /* 0x0000000228267892 */ /* 0x000fe2000f8efc3f */
[----:B------:R-:W-:Y:S01]  /*1daa0*/  ULDC.64 UR44, c[0x0][0x198] ;  /* 0x00006600002c7ab9 */ /* 0x000fe20000000a00 */
[C---:B-1----:R-:W-:Y:S01]  /*1dab0*/  IMAD.SHL.U32 R2, R7.reuse, 0x10, RZ ;  /* 0x0000001007027824 */ /* 0x042fe200078e00ff */
[C---:B------:R-:W-:Y:S01]  /*1dac0*/  R2P PR, R7.reuse, 0x6 ;  /* 0x0000000607007804 */ /* 0x040fe20000000000 */
[----:B0-----:R-:W-:Y:S01]  /*1dad0*/  IMAD.SHL.U32 R0, R7, 0x80, RZ ;  /* 0x0000008007007824 */ /* 0x001fe200078e00ff */
[----:B--2---:R-:W-:-:S02]  /*1dae0*/  LOP3.LUT R5, R3, 0x7f, RZ, 0xc0, !PT ;  /* 0x0000007f03057812 */ /* 0x004fc400078ec0ff */
[----:B------:R-:W-:Y:S02]  /*1daf0*/  LOP3.LUT R4, R2, 0x70, RZ, 0xc0, !PT ;  /* 0x0000007002047812 */ /* 0x000fe400078ec0ff */
[----:B------:R-:W-:Y:S02]  /*1db00*/  SHF.R.U32.HI R3, RZ, 0x1, R7 ;  /* 0x00000001ff037819 */ /* 0x000fe40000011607 */
[C---:B------:R-:W-:Y:S02]  /*1db10*/  LOP3.LUT R2, R0.reuse, 0x380, RZ, 0xc0, !PT ;  /* 0x0000038000027812 */ /* 0x040fe400078ec0ff */
[----:B------:R-:W-:Y:S02]  /*1db20*/  SHF.L.U32 R6, R5, 0x6, RZ ;  /* 0x0000000605067819 */ /* 0x000fe400000006ff */
[----:B------:R-:W-:Y:S02]  /*1db30*/  LOP3.LUT R5, R0, 0x400, RZ, 0xc0, !PT ;  /* 0x0000040000057812 */ /* 0x000fe400078ec0ff */
[----:B------:R-:W-:-:S02]  /*1db40*/  LOP3.LUT R3, R2, 0x30, R3, 0xf8, !PT ;  /* 0x0000003002037812 */ /* 0x000fc400078ef803 */
[----:B------:R-:W-:Y:S02]  /*1db50*/  LOP3.LUT R6, R5, 0x1800, R6, 0xf8, !PT ;  /* 0x0000180005067812 */ /* 0x000fe400078ef806 */
[----:B------:R-:W-:Y:S02]  /*1db60*/  LOP3.LUT R5, R2, 0x10, R7, 0xf8, !PT ;  /* 0x0000001002057812 */ /* 0x000fe400078ef807 */
[----:B------:R-:W-:Y:S02]  /*1db70*/  LOP3.LUT R3, R3, R4, RZ, 0x3c, !PT ;  /* 0x0000000403037212 */ /* 0x000fe400078e3cff */
[----:B------:R-:W-:Y:S02]  /*1db80*/  LOP3.LUT R2, R6, R5, R4, 0xf6, !PT ;  /* 0x0000000506027212 */ /* 0x000fe400078ef604 */
[----:B------:R-:W-:-:S03]  /*1db90*/  LOP3.LUT R0, R3, 0xc00, R0, 0xf8, !PT ;  /* 0x00000c0003007812 */ /* 0x000fc600078ef800 */
[----:B------:R0:W-:Y:S04]  /*1dba0*/  STL [R1+0x38], R2 ;  /* 0x0000380201007387 */ /* 0x0001e80000100800 */
[----:B------:R1:W-:Y:S01]  /*1dbb0*/  STL [R1+0x3c], R0 ;  /* 0x00003c0001007387 */ /* 0x0003e20000100800 */
[----:B0-----:R-:W-:Y:S02]  /*1dbc0*/  IMAD.MOV.U32 R2, RZ, RZ, 0x20 ;  /* 0x00000020ff027424 */ /* 0x001fe400078e00ff */
[----:B-1----:R-:W-:-:S03]  /*1dbd0*/  IMAD.MOV.U32 R0, RZ, RZ, 0x40 ;  /* 0x00000040ff007424 */ /* 0x002fc600078e00ff */
[----:B------:R-:W-:Y:S02]  /*1dbe0*/  SEL R2, R2, 0xffffffe0, !P1 ;  /* 0xffffffe002027807 */ /* 0x000fe40004800000 */
[----:B------:R-:W-:Y:S01]  /*1dbf0*/  SEL R3, R0, 0xffffffc0, !P2 ;  /* 0xffffffc000037807 */ /* 0x000fe20005000000 */
[----:B------:R-:W-:-:S04]  /*1dc00*/  IMAD.MOV.U32 R0, RZ, RZ, 0x1 ;  /* 0x00000001ff007424 */ /* 0x000fc800078e00ff */
[----:B------:R0:W-:Y:S04]  /*1dc10*/  STL [R1+0x2c], R3 ;  /* 0x00002c0301007387 */ /* 0x0001e80000100800 */
[----:B------:R0:W-:Y:S04]  /*1dc20*/  STL [R1+0x28], R2 ;  /* 0x0000280201007387 */ /* 0x0001e80000100800 */
[----:B------:R0:W-:Y:S04]  /*1dc30*/  STL [R1+0x4c], RZ ;  /* 0x00004cff01007387 */ /* 0x0001e80000100800 */
[----:B------:R0:W-:Y:S04]  /*1dc40*/  STL [R1+0x20], R0 ;  /* 0x0000200001007387 */ /* 0x0001e80000100800 */
[----:B------:R0:W-:Y:S04]  /*1dc50*/  STL [R1+0x14], RZ ;  /* 0x000014ff01007387 */ /* 0x0001e80000100800 */
[----:B------:R0:W-:Y:S04]  /*1dc60*/  STL [R1+0x10], RZ ;  /* 0x000010ff01007387 */ /* 0x0001e80000100800 */
[----:B------:R0:W-:Y:S02]  /*1dc70*/  STL [R1+0x1c], R0 ;  /* 0x00001c0001007387 */ /* 0x0001e40000100800 */
.L_x_582:
[----:B0-----:R-:W2:Y:S01]  /*1dc80*/  LDL R0, [R1+0xc] ;  /* 0x00000c0001007983 */ /* 0x001ea20000100800 */
[----:B------:R-:W2:Y:S01]  /*1dc90*/  LDC.64 R16, c[0x0][0xc60] ;  /* 0x00031800ff107b82 */ /* 0x000ea20000000a00 */
[----:B------:R-:W-:Y:S05]  /*1dca0*/  YIELD ;  /* 0x0000000000007946 */ /* 0x000fea0003800000 */
[----:B------:R-:W-:Y:S01]  /*1dcb0*/  ULDC.64 UR4, c[0x0][0xa28] ;  /* 0x00028a0000047ab9 */ /* 0x000fe20000000a00 */
[----:B------:R-:W-:Y:S01]  /*1dcc0*/  ULDC.64 UR6, c[0x0][0xa00] ;  /* 0x0002800000067ab9 */ /* 0x000fe20000000a00 */
[----:B------:R-:W-:Y:S01]  /*1dcd0*/  ISETP.NE.U32.AND P0, PT, RZ, UR4, PT ;  /* 0x00000004ff007c0c */ /* 0x000fe2000bf05070 */
[----:B--2---:R-:W-:-:S06]  /*1dce0*/  IMAD.WIDE R16, R0, 0x4, R16 ;  /* 0x0000000400107825 */ /* 0x004fcc00078e0210 */
[----:B------:R-:W2:Y:S01]  /*1dcf0*/  LDG.E R16, desc[UR42][R16.64] ;  /* 0x0000002a10107981 */ /* 0x000ea2000c1e1900 */
[----:B------:R-:W-:Y:S02]  /*1dd00*/  ISETP.NE.AND.EX P0, PT, RZ, UR5, PT, P0 ;  /* 0x00000005ff007c0c */ /* 0x000fe4000bf05300 */
[----:B------:R-:W-:Y:S02]  /*1dd10*/  ISETP.NE.U32.AND P1, PT, RZ, UR6, PT ;  /* 0x00000006ff007c0c */ /* 0x000fe4000bf25070 */
[----:B------:R-:W-:Y:S02]  /*1dd20*/  MOV R0, RZ ;  /* 0x000000ff00007202 */ /* 0x000fe40000000f00 */
[----:B------:R-:W-:Y:S01]  /*1dd30*/  ISETP.NE.AND.EX P1, PT, RZ, UR7, PT, P1 ;  /* 0x00000007ff007c0c */ /* 0x000fe2000bf25310 */
[----:B------:R-:W-:Y:S02]  /*1dd40*/  IMAD.MOV.U32 R4, RZ, RZ, RZ ;  /* 0x000000ffff047224 */ /* 0x000fe400078e00ff */
[----:B------:R-:W-:Y:S01]  /*1dd50*/  IMAD.MOV.U32 R10, RZ, RZ, RZ ;  /* 0x000000ffff0a7224 */ /* 0x000fe200078e00ff */
[----:B------:R-:W-:-:S02]  /*1dd60*/  MOV R8, RZ ;  /* 0x000000ff00087202 */ /* 0x000fc40000000f00 */
[----:B--2---:R-:W-:Y:S02]  /*1dd70*/  SHF.R.S32.HI R18, RZ, 0x1f, R16 ;  /* 0x0000001fff127819 */ /* 0x004fe40000011410 */
[----:B------:R-:W-:-:S04]  /*1dd80*/  @P0 LEA R2, P2, R16, UR4, 0x2 ;  /* 0x0000000410020c11 */ /* 0x000fc8000f8410ff */
[C---:B------:R-:W-:Y:S01]  /*1dd90*/  @P0 LEA.HI.X R3, R16.reuse, UR5, R18, 0x2, P2 ;  /* 0x0000000510030c11 */ /* 0x040fe200090f1412 */
[----:B------:R-:W-:Y:S01]  /*1dda0*/  IMAD.SHL.U32 R17, R16, 0x4, RZ ;  /* 0x0000000410117824 */ /* 0x000fe200078e00ff */
[----:B------:R-:W-:-:S03]  /*1ddb0*/  ULDC.64 UR4, c[0x0][0xa08] ;  /* 0x0002820000047ab9 */ /* 0x000fc60000000a00 */
[----:B------:R0:W5:Y:S02]  /*1ddc0*/  @P0 LDG.E R0, desc[UR42][R2.64] ;  /* 0x0000002a02000981 */ /* 0x000164000c1e1900 */
[----:B0-----:R-:W-:-:S04]  /*1ddd0*/  @P1 LEA R2, P0, R16, UR6, 0x2 ;  /* 0x0000000610021c11 */ /* 0x001fc8000f8010ff */
[----:B------:R-:W-:Y:S01]  /*1dde0*/  @P1 LEA.HI.X R3, R16, UR7, R18, 0x2, P0 ;  /* 0x0000000710031c11 */ /* 0x000fe200080f1412 */
[----:B------:R-:W-:-:S04]  /*1ddf0*/  ULDC.64 UR6, c[0x0][0xa10] ;  /* 0x0002840000067ab9 */ /* 0x000fc80000000a00 */
[----:B------:R0:W2:Y:S01]  /*1de00*/  @P1 LDG.E R4, desc[UR42][R2.64] ;  /* 0x0000002a02041981 */ /* 0x0000a2000c1e1900 */
[----:B------:R-:W-:Y:S02]  /*1de10*/  ISETP.NE.U32.AND P1, PT, RZ, UR6, PT ;  /* 0x00000006ff007c0c */ /* 0x000fe4000bf25070 */
[----:B------:R-:W-:Y:S02]  /*1de20*/  SHF.L.U64.HI R18, R16, 0x2, R18 ;  /* 0x0000000210127819 */ /* 0x000fe40000010212 */
[----:B------:R-:W-:Y:S02]  /*1de30*/  ISETP.NE.AND.EX P1, PT, RZ, UR7, PT, P1 ;  /* 0x00000007ff007c0c */ /* 0x000fe4000bf25310 */
[----:B0-----:R-:W-:-:S04]  /*1de40*/  IADD3 R2, P0, R17, UR6, RZ ;  /* 0x0000000611027c10 */ /* 0x001fc8000ff1e0ff */
[----:B------:R-:W-:Y:S01]  /*1de50*/  IADD3.X R3, R18, UR7, RZ, P0, !PT ;  /* 0x0000000712037c10 */ /* 0x000fe200087fe4ff */
[----:B------:R-:W-:Y:S01]  /*1de60*/  ULDC.64 UR6, c[0x0][0xa20] ;  /* 0x0002880000067ab9 */ /* 0x000fe20000000a00 */
[----:B------:R-:W-:-:S05]  /*1de70*/  ISETP.NE.U32.AND P0, PT, RZ, UR4, PT ;  /* 0x00000004ff007c0c */ /* 0x000fca000bf05070 */
[----:B------:R-:W5:Y:S04]  /*1de80*/  @P1 LDG.E R10, desc[UR42][R2.64] ;  /* 0x0000002a020a1981 */ /* 0x000f68000c1e1900 */
[----:B------:R-:W5:Y:S04]  /*1de90*/  @P1 LDG.E R11, desc[UR42][R2.64] ;  /* 0x0000002a020b1981 */ /* 0x000f68000c1e1900 */
[----:B------:R0:W5:Y:S01]  /*1dea0*/  @P1 LDG.E R9, desc[UR42][R2.64+0x4] ;  /* 0x0000042a02091981 */ /* 0x000162000c1e1900 */
[----:B------:R-:W-:Y:S02]  /*1deb0*/  ISETP.NE.AND.EX P0, PT, RZ, UR5, PT, P0 ;  /* 0x00000005ff007c0c */ /* 0x000fe4000bf05300 */
[----:B0-----:R-:W-:-:S04]  /*1dec0*/  IADD3 R2, P2, R17, UR4, RZ ;  /* 0x0000000411027c10 */ /* 0x001fc8000ff5e0ff */
[----:B------:R-:W-:Y:S01]  /*1ded0*/  IADD3.X R3, R18, UR5, RZ, P2, !PT ;  /* 0x0000000512037c10 */ /* 0x000fe200097fe4ff */
[----:B------:R-:W-:Y:S01]  /*1dee0*/  ULDC.64 UR4, c[0x0][0x3f8] ;  /* 0x0000fe0000047ab9 */ /* 0x000fe20000000a00 */
[----:B------:R-:W-:Y:S01]  /*1def0*/  ISETP.NE.U32.AND P2, PT, RZ, UR6, PT ;  /* 0x00000006ff007c0c */ /* 0x000fe2000bf45070 */
[----:B------:R-:W-:-:S04]  /*1df00*/  UISETP.NE.U32.AND UP0, UPT, UR4, URZ, UPT ;  /* 0x0000003f0400728c */ /* 0x000fc8000bf05070 */
[----:B------:R0:W5:Y:S01]  /*1df10*/  @P0 LDG.E R8, desc[UR42][R2.64] ;  /* 0x0000002a02080981 */ /* 0x000162000c1e1900 */
[----:B------:R-:W-:Y:S01]  /*1df20*/  ISETP.NE.AND.EX P2, PT, RZ, UR7, PT, P2 ;  /* 0x00000007ff007c0c */ /* 0x000fe2000bf45320 */
[----:B------:R-:W-:Y:S01]  /*1df30*/  UISETP.NE.AND.EX UP0, UPT, UR5, URZ, UPT, UP0 ;  /* 0x0000003f0500728c */ /* 0x000fe2000bf05300 */
[----:B------:R-:W-:Y:S02]  /*1df40*/  ULDC UR4, c[0x0][0x404] ;  /* 0x0001010000047ab9 */ /* 0x000fe40000000800 */
[----:B------:R-:W-:Y:S01]  /*1df50*/  ULDC UR5, c[0x0][0x2e0] ;  /* 0x0000b80000057ab9 */ /* 0x000fe20000000800 */
[----:B------:R-:W-:-:S04]  /*1df60*/  USEL UR4, UR4, 0x1, UP0 ;  /* 0x0000000104047887 */ /* 0x000fc80008000000 */
[----:B------:R-:W-:-:S04]  /*1df70*/  UIMAD UR4, UR4, UR5, URZ ;  /* 0x00000005040472a4 */ /* 0x000fc8000f8e023f */
[----:B------:R-:W-:Y:S02]  /*1df80*/  @P2 IADD3 R6, P3, R17, UR6, RZ ;  /* 0x0000000611062c10 */ /* 0x000fe4000ff7e0ff */
[----:B------:R-:W-:Y:S02]  /*1df90*/  IMAD.U32 R5, RZ, RZ, UR4 ;  /* 0x00000004ff057e24 */ /* 0x000fe4000f8e00ff */
[----:B------:R-:W-:-:S05]  /*1dfa0*/  @P2 IADD3.X R7, R18, UR7, RZ, P3, !PT ;  /* 0x0000000712072c10 */ /* 0x000fca0009ffe4ff */
[----:B------:R0:W5:Y:S01]  /*1dfb0*/  @P2 LDG.E R5, desc[UR42][R6.64] ;  /* 0x0000002a06052981 */ /* 0x000162000c1e1900 */
[----:B------:R-:W-:-:S03]  /*1dfc0*/  ULDC UR4, c[0x0][0x338] ;  /* 0x0000ce0000047ab9 */ /* 0x000fc60000000800 */
[----:B--2---:R1:W-:Y:S02]  /*1dfd0*/  STL [R1+0x30], R4 ;  /* 0x0000300401007387 */ /* 0x0043e40000100800 */
[----:B-1----:R-:W-:Y:S01]  /*1dfe0*/  IMAD.U32 R4, RZ, RZ, UR4 ;  /* 0x00000004ff047e24 */ /* 0x002fe2000f8e00ff */
[----:B0-----:R-:W-:Y:S06]  /*1dff0*/  @P2 BRA `(.L_x_481) ;  /* 0x0000000000102947 */ /* 0x001fec0003800000 */
[----:B------:R-:W-:Y:S05]  /*1e000*/  @!P0 BRA `(.L_x_481) ;  /* 0x00000000000c8947 */ /* 0x000fea0003800000 */
[----:B-----5:R-:W2:Y:S04]  /*1e010*/  LDG.E R5, desc[UR42][R2.64] ;  /* 0x0000002a02057981 */ /* 0x020ea8000c1e1900 */
[----:B------:R-:W2:Y:S02]  /*1e020*/  LDG.E R2, desc[UR42][R2.64+0x4] ;  /* 0x0000042a02027981 */ /* 0x000ea4000c1e1900 */
[----:B--2---:R-:W-:-:S07]  /*1e030*/  IMAD.IADD R5, R2, 0x1, -R5 ;  /* 0x0000000102057824 */ /* 0x004fce00078e0a05 */
.L_x_481:
[----:B-----5:R-:W-:Y:S01]  /*1e040*/  @P1 IADD3 R4, -R11, R9, RZ ;  /* 0x000000090b041210 */ /* 0x020fe20007ffe1ff */
[--C-:B------:R-:W-:Y:S01]  /*1e050*/  IMAD.IADD R5, R5, 0x1, -R0.reuse ;  /* 0x0000000105057824 */ /* 0x100fe200078e0a00 */
[----:B------:R-:W-:Y:S01]  /*1e060*/  BSSY B0, `(.L_x_482) ;  /* 0x0000134000007945 */ /* 0x000fe20003800000 */
[----:B------:R-:W-:Y:S02]  /*1e070*/  IMAD.IADD R0, R8, 0x1, R0 ;  /* 0x0000000108007824 */ /* 0x000fe400078e0200 */
[----:B------:R-:W-:-:S04]  /*1e080*/  IMAD.IADD R19, R5, 0x1, R4 ;  /* 0x0000000105137824 */ /* 0x000fc800078e0204 */
[----:B------:R-:W-:-:S05]  /*1e090*/  VIADD R2, R19, 0x7f ;  /* 0x0000007f13027836 */ /* 0x000fca0000000000 */
[----:B------:R-:W-:-:S04]  /*1e0a0*/  SHF.R.S32.HI R3, RZ, 0x1f, R2 ;  /* 0x0000001fff037819 */ /* 0x000fc80000011402 */
[----:B------:R-:W-:Y:S02]  /*1e0b0*/  LEA.HI R6, R3, R2, RZ, 0x7 ;  /* 0x0000000203067211 */ /* 0x000fe400078f38ff */
[----:B------:R-:W-:Y:S02]  /*1e0c0*/  IADD3 R3, -R5, RZ, RZ ;  /* 0x000000ff05037210 */ /* 0x000fe40007ffe1ff */
[----:B------:R-:W-:Y:S01]  /*1e0d0*/  LOP3.LUT R2, R6, 0xffffff80, RZ, 0xc0, !PT ;  /* 0xffffff8006027812 */ /* 0x000fe200078ec0ff */
[----:B------:R0:W-:Y:S01]  /*1e0e0*/  STL [R1+0x18], R6 ;  /* 0x0000180601007387 */ /* 0x0001e20000100800 */
[----:B------:R-:W-:Y:S02]  /*1e0f0*/  VIMNMX R3, RZ, R3, !PT ;  /* 0x00000003ff037248 */ /* 0x000fe40007fe0100 */
[----:B------:R-:W-:Y:S01]  /*1e100*/  VIADDMNMX R4, R2, -R5, R4, PT ;  /* 0x8000000502047246 */ /* 0x000fe20003800104 */
[----:B------:R0:W-:Y:S03]  /*1e110*/  STL [R1+0x34], R0 ;  /* 0x0000340001007387 */ /* 0x0001e60000100800 */
[----:B------:R-:W-:-:S02]  /*1e120*/  ISETP.GT.AND P0, PT, R4, R3, PT ;  /* 0x000000030400720c */ /* 0x000fc40003f04270 */
[----:B------:R-:W-:-:S11]  /*1e130*/  SHF.R.U32.HI R3, RZ, 0x7, R3 ;  /* 0x00000007ff037819 */ /* 0x000fd60000011603 */
[----:B------:R-:W-:-:S05]  /*1e140*/  @P0 VIADD R4, R4, 0x7f ;  /* 0x0000007f04040836 */ /* 0x000fca0000000000 */
[----:B------:R-:W-:-:S04]  /*1e150*/  @P0 SHF.R.S32.HI R2, RZ, 0x1f, R4 ;  /* 0x0000001fff020819 */ /* 0x000fc80000011404 */
[----:B------:R-:W-:Y:S01]  /*1e160*/  @P0 LEA.HI R2, R2, R4, RZ, 0x7 ;  /* 0x0000000402020211 */ /* 0x000fe200078f38ff */
[----:B------:R-:W-:-:S03]  /*1e170*/  IMAD.MOV.U32 R4, RZ, RZ, R3 ;  /* 0x000000ffff047224 */ /* 0x000fc600078e0003 */
[----:B------:R-:W-:Y:S02]  /*1e180*/  @P0 SHF.R.S32.HI R4, RZ, 0x7, R2 ;  /* 0x00000007ff040819 */ /* 0x000fe40000011402 */
[----:B------:R-:W-:Y:S02]  /*1e190*/  PLOP3.LUT P0, PT, PT, PT, PT, 0x80, 0x0 ;  /* 0x000000000000781c */ /* 0x000fe40003f0f070 */
[----:B------:R-:W-:-:S13]  /*1e1a0*/  ISETP.GT.AND P2, PT, R4, R3, PT ;  /* 0x000000030400720c */ /* 0x000fda0003f44270 */
[----:B0-----:R-:W-:Y:S05]  /*1e1b0*/  @!P2 BRA `(.L_x_483) ;  /* 0x000000100078a947 */ /* 0x001fea0003800000 */
[----:B------:R-:W2:Y:S01]  /*1e1c0*/  LDL R6, [R1+0x8] ;  /* 0x0000080001067983 */ /* 0x000ea20000100800 */
[----:B------:R-:W0:Y:S01]  /*1e1d0*/  LDC R0, c[0x0][0x428] ;  /* 0x00010a00ff007b82 */ /* 0x000e220000000800 */
[----:B------:R-:W-:Y:S01]  /*1e1e0*/  UMOV UR4, 0xffffffff ;  /* 0xffffffff00047882 */ /* 0x000fe20000000000 */
[----:B0-----:R-:W-:-:S13]  /*1e1f0*/  ISETP.NE.AND P0, PT, R0, 0x1, PT ;  /* 0x000000010000780c */ /* 0x001fda0003f05270 */
[----:B------:R-:W2:Y:S08]  /*1e200*/  @P0 LDC R0, c[0x0][0x42c] ;  /* 0x00010b00ff000b82 */ /* 0x000eb00000000800 */
[----:B------:R-:W0:Y:S01]  /*1e210*/  @P0 LDC R5, c[0x0][0x430] ;  /* 0x00010c00ff050b82 */ /* 0x000e220000000800 */
[----:B--2---:R-:W-:Y:S01]  /*1e220*/  @P0 IMAD.HI.U32 R0, R6, R0, RZ ;  /* 0x0000000006000227 */ /* 0x004fe200078e00ff */
[----:B------:R-:W-:-:S04]  /*1e230*/  MOV R2, R6 ;  /* 0x0000000600027202 */ /* 0x000fc80000000f00 */
[----:B0-----:R-:W-:Y:S02]  /*1e240*/  @P0 SHF.R.U32.HI R2, RZ, R5, R0 ;  /* 0x00000005ff020219 */ /* 0x001fe40000011600 */
[----:B------:R-:W-:Y:S01]  /*1e250*/  SEL R0, R16, RZ, !P1 ;  /* 0x000000ff10007207 */ /* 0x000fe20004800000 */
[----:B------:R-:W-:Y:S06]  /*1e260*/  BRA.DIV UR4, `(.L_x_484) ;  /* 0x0000007e046c7947 */ /* 0x000fec000b800000 */
[----:B------:R-:W0:Y:S02]  /*1e270*/  S2R R5, SR_TID.X ;  /* 0x0000000000057919 */ /* 0x000e240000002100 */
[----:B0-----:R-:W-:-:S04]  /*1e280*/  SHF.R.U32.HI R5, RZ, 0x5, R5 ;  /* 0x00000005ff057819 */ /* 0x001fc80000011605 */
[----:B------:R-:W-:-:S05]  /*1e290*/  LOP3.LUT R5, R5, 0x3, RZ, 0xc0, !PT ;  /* 0x0000000305057812 */ /* 0x000fca00078ec0ff */
[----:B------:R0:W1:Y:S02]  /*1e2a0*/  SHFL.IDX PT, R14, R5, RZ, 0x1f ;  /* 0x00001fff050e7589 */ /* 0x00006400000e0000 */
.L_x_697:
[----:B-1----:R-:W-:Y:S02]  /*1e2b0*/  ISETP.NE.AND P0, PT, R14, RZ, PT ;  /* 0x000000ff0e00720c */ /* 0x002fe40003f05270 */
[----:B------:R-:W-:-:S11]  /*1e2c0*/  PLOP3.LUT P6, PT, PT, PT, PT, 0x8, 0x0 ;  /* 0x000000000000781c */ /* 0x000fd60003fce170 */
[----:B------:R-:W-:Y:S05]  /*1e2d0*/  @P0 BRA `(.L_x_485) ;  /* 0x00000000000c0947 */ /* 0x000fea0003800000 */
[----:B------:R-:W-:-:S03]  /*1e2e0*/  UMOV UR4, 0xffffffff ;  /* 0xffffffff00047882 */ /* 0x000fc60000000000 */
[----:B------:R-:W-:Y:S05]  /*1e2f0*/  BRA.DIV UR4, `(.L_x_486) ;  /* 0x0000007e047c7947 */ /* 0x000fea000b800000 */
[----:B------:R-:W-:-:S13]  /*1e300*/  ELECT P6, URZ, PT ;  /* 0x00000000003f782f */ /* 0x000fda00038c0000 */
.L_x_485:
[----:B0-----:R-:W2:Y:S01]  /*1e310*/  LDL R5, [R1+0x4c] ;  /* 0x00004c0001057983 */ /* 0x001ea20000100800 */
[----:B------:R-:W-:Y:S01]  /*1e320*/  BSSY B1, `(.L_x_487) ;  /* 0x000000b000017945 */ /* 0x000fe20003800000 */
[----:B------:R-:W0:Y:S01]  /*1e330*/  S2R R11, SR_CgaCtaId ;  /* 0x00000000000b7919 */ /* 0x000e220000008800 */
[----:B--2---:R-:W-:-:S05]  /*1e340*/  VIADD R5, R5, 0x1 ;  /* 0x0000000105057836 */ /* 0x004fca0000000000 */
[----:B------:R-:W-:-:S04]  /*1e350*/  LEA.HI R6, R5, R5, RZ, 0x1 ;  /* 0x0000000505067211 */ /* 0x000fc800078f08ff */
[----:B------:R-:W-:-:S05]  /*1e360*/  LOP3.LUT R6, R6, 0xfffffffe, RZ, 0xc0, !PT ;  /* 0xfffffffe06067812 */ /* 0x000fca00078ec0ff */
[----:B------:R-:W-:Y:S01]  /*1e370*/  IMAD.IADD R5, R5, 0x1, -R6 ;  /* 0x0000000105057824 */ /* 0x000fe200078e0a06 */
[----:B------:R-:W-:-:S04]  /*1e380*/  MOV R6, 0x400 ;  /* 0x0000040000067802 */ /* 0x000fc80000000f00 */
[----:B0-----:R-:W-:Y:S02]  /*1e390*/  LEA R11, R11, R6, 0x18 ;  /* 0x000000060b0b7211 */ /* 0x001fe400078ec0ff */
[----:B------:R-:W-:-:S04]  /*1e3a0*/  SHF.L.U32 R5, R5, 0x1f, RZ ;  /* 0x0000001f05057819 */ /* 0x000fc800000006ff */
[----:B------:R-:W0:Y:S02]  /*1e3b0*/  SYNCS.PHASECHK.TRANS64.TRYWAIT P0, [R11+URZ+0x38820], R5 ;  /* 0x038820050b0075a7 */ /* 0x000e24000800017f */
[----:B0-----:R-:W-:Y:S05]  /*1e3c0*/  @!P0 BRA `(.L_x_488) ;  /* 0x0000007c00688947 */ /* 0x001fea0003800000 */
.L_x_700:
[----:B------:R-:W-:Y:S05]  /*1e3d0*/  BSYNC B1 ;  /* 0x0000000000017941 */ /* 0x000fea0003800000 */
.L_x_487:
[----:B------:R-:W-:Y:S04]  /*1e3e0*/  BSSY B1, `(.L_x_489) ;  /* 0x000006f000017945 */ /* 0x000fe80003800000 */
[----:B------:R-:W-:Y:S05]  /*1e3f0*/  @!P6 BRA `(.L_x_490) ;  /* 0x0000000400b4e947 */ /* 0x000fea0003800000 */
[----:B------:R-:W2:Y:S04]  /*1e400*/  LDL R8, [R1+0x14] ;  /* 0x0000140001087983 */ /* 0x000ea80000100800 */
[----:B------:R-:W3:Y:S01]  /*1e410*/  LDL R7, [R1+0x20] ;  /* 0x0000200001077983 */ /* 0x000ee20000100800 */
[----:B------:R-:W1:Y:S01]  /*1e420*/  S2R R6, SR_TID.X ;  /* 0x0000000000067919 */ /* 0x000e620000002100 */
[----:B------:R-:W-:Y:S01]  /*1e430*/  BSSY B2, `(.L_x_491) ;  /* 0x0000007000027945 */ /* 0x000fe20003800000 */
[----:B-1----:R-:W-:-:S04]  /*1e440*/  LOP3.LUT R6, R6, 0x7f, RZ, 0xc0, !PT ;  /* 0x0000007f06067812 */ /* 0x002fc800078ec0ff */
[----:B------:R-:W-:Y:S01]  /*1e450*/  ISETP.NE.AND P1, PT, R6, RZ, PT ;  /* 0x000000ff0600720c */ /* 0x000fe20003f25270 */
[----:B--2---:R-:W-:Y:S01]  /*1e460*/  IMAD R8, R8, 0x8, R11 ;  /* 0x0000000808087824 */ /* 0x004fe200078e020b */
[----:B---3--:R-:W-:-:S04]  /*1e470*/  SHF.L.U32 R12, R7, 0x1f, RZ ;  /* 0x0000001f070c7819 */ /* 0x008fc800000006ff */
[----:B------:R-:W1:Y:S02]  /*1e480*/  SYNCS.PHASECHK.TRANS64.TRYWAIT P0, [R8+URZ+0x388a0], R12 ;  /* 0x0388a00c080075a7 */ /* 0x000e64000800017f */
[----:B-1----:R-:W-:Y:S05]  /*1e490*/  @!P0 BRA `(.L_x_492) ;  /* 0x0000007c00488947 */ /* 0x002fea0003800000 */
.L_x_701:
[----:B------:R-:W-:Y:S05]  /*1e4a0*/  BSYNC B2 ;  /* 0x0000000000027941 */ /* 0x000fea0003800000 */
.L_x_491:
[----:B------:R-:W-:Y:S04]  /*1e4b0*/  BSSY B2, `(.L_x_493) ;  /* 0x0000009000027945 */ /* 0x000fe80003800000 */
[----:B------:R-:W-:Y:S05]  /*1e4c0*/  @P1 BRA `(.L_x_494) ;  /* 0x00000000001c1947 */ /* 0x000fea0003800000 */
[----:B0-----:R-:W0:Y:S02]  /*1e4d0*/  S2R R5, SR_TID.X ;  /* 0x0000000000057919 */ /* 0x001e240000002100 */
[----:B0-----:R-:W-:Y:S02]  /*1e4e0*/  LOP3.LUT R6, R5, 0x1f, RZ, 0xc0, !PT ;  /* 0x0000001f05067812 */ /* 0x001fe400078ec0ff */
[----:B------:R-:W-:Y:S02]  /*1e4f0*/  MOV R5, 0x8000 ;  /* 0x0000800000057802 */ /* 0x000fe40000000f00 */
[----:B------:R-:W-:Y:S02]  /*1e500*/  ISETP.NE.AND P0, PT, R6, RZ, PT ;  /* 0x000000ff0600720c */ /* 0x000fe40003f05270 */
[----:B------:R2:W-:Y:S11]  /*1e510*/  SYNCS.ARRIVE.TRANS64 RZ, [R8+URZ+0x38890], R5 ;  /* 0x0388900508ff79a7 */ /* 0x0005f6000800003f */
[----:B--2---:R-:W-:Y:S05]  /*1e520*/  @!P0 BRA `(.L_x_494) ;  /* 0x0000000000048947 */ /* 0x004fea0003800000 */
[----:B------:R-:W-:Y:S01]  /*1e530*/  BPT.TRAP 0x1 ;  /* 0x000000040000795c */ /* 0x000fe20000300000 */
.L_x_494:
[----:B------:R-:W-:Y:S05]  /*1e540*/  BSYNC B2 ;  /* 0x0000000000027941 */ /* 0x000fea0003800000 */
.L_x_493:
[----:B0-----:R-:W2:Y:S01]  /*1e550*/  LDL R5, [R1+0x14] ;  /* 0x0000140001057983 */ /* 0x001ea20000100800 */
[----:B------:R-:W-:Y:S01]  /*1e560*/  IMAD.MOV.U32 R15, RZ, RZ, RZ ;  /* 0x000000ffff0f7224 */ /* 0x000fe200078e00ff */
[----:B------:R-:W-:Y:S01]  /*1e570*/  UIADD3 UR4, UP0, UR44, 0x570, URZ ;  /* 0x000005702c047890 */ /* 0x000fe2000ff1e03f */
[----:B------:R-:W-:Y:S01]  /*1e580*/  IMAD R6, R4, 0x80, R10 ;  /* 0x0000008004067824 */ /* 0x000fe200078e020a */
[----:B------:R-:W-:Y:S01]  /*1e590*/  PLOP3.LUT P0, PT, PT, PT, PT, 0x80, 0x0 ;  /* 0x000000000000781c */ /* 0x000fe20003f0f070 */
[----:B------:R-:W-:Y:S01]  /*1e5a0*/  UMOV UR6, 0x0 ;  /* 0x0000000000067882 */ /* 0x000fe20000000000 */
[----:B------:R-:W-:Y:S01]  /*1e5b0*/  R2UR UR10, R15 ;  /* 0x000000000f0a72ca */ /* 0x000fe200000e0000 */
[----:B------:R-:W-:Y:S01]  /*1e5c0*/  UIADD3.X UR5, URZ, UR45, URZ, UP0, !UPT ;  /* 0x0000002d3f057290 */ /* 0x000fe200087fe43f */
[----:B------:R-:W-:Y:S01]  /*1e5d0*/  IADD3 R6, R6, -0x80, RZ ;  /* 0xffffff8006067810 */ /* 0x000fe20007ffe0ff */
[----:B------:R-:W-:Y:S01]  /*1e5e0*/  UMOV UR7, 0x12f00000 ;  /* 0x12f0000000077882 */ /* 0x000fe20000000000 */
[----:B--2---:R-:W-:-:S02]  /*1e5f0*/  IMAD R9, R5, 0x8000, R11 ;  /* 0x0000800005097824 */ /* 0x004fc400078e020b */
[----:B------:R-:W-:Y:S02]  /*1e600*/  VIADD R5, R8, 0x38890 ;  /* 0x0003889008057836 */ /* 0x000fe40000000000 */
[----:B------:R-:W-:-:S07]  /*1e610*/  VIADD R7, R9, 0x28400 ;  /* 0x0002840009077836 */ /* 0x000fce0000000000 */
.L_x_495:
[----:B------:R-:W-:-:S13]  /*1e620*/  @P0 ELECT P2, URZ, PT ;  /* 0x00000000003f082f */ /* 0x000fda0003840000 */
[----:B------:R-:W-:Y:S02]  /*1e630*/  @P2 R2UR UR13, R0 ;  /* 0x00000000000d22ca */ /* 0x000fe400000e0000 */
[----:B------:R-:W-:Y:S02]  /*1e640*/  @P2 R2UR UR12, R2 ;  /* 0x00000000020c22ca */ /* 0x000fe400000e0000 */
[----:B------:R-:W-:Y:S02]  /*1e650*/  @P2 R2UR UR11, R6 ;  /* 0x00000000060b22ca */ /* 0x000fe400000e0000 */
[----:B------:R-:W-:Y:S02]  /*1e660*/  @P2 R2UR UR9, R5 ;  /* 0x00000000050922ca */ /* 0x000fe400000e0000 */
[----:B------:R-:W-:Y:S02]  /*1e670*/  @P2 R2UR UR8, R7 ;  /* 0x00000000070822ca */ /* 0x000fe400000e0000 */
[----:B------:R-:W-:-:S02]  /*1e680*/  @P2 PLOP3.LUT P0, PT, P2, PT, PT, 0x8, 0x0 ;  /* 0x000000000000281c */ /* 0x000fc4000170e170 */
[----:B------:R-:W-:-:S09]  /*1e690*/  PLOP3.LUT P2, PT, PT, PT, PT, 0x8, 0x0 ;  /* 0x000000000000781c */ /* 0x000fd20003f4e170 */
[----:B------:R0:W-:Y:S02]  /*1e6a0*/  UTMALDG.4D [UR8], [UR4], desc[UR6] ;  /* 0x00000608040075b4 */ /* 0x0001e40008019000 */
[----:B0-----:R-:W-:Y:S05]  /*1e6b0*/  @P0 BRA.U.ANY `(.L_x_495) ;  /* 0xfffffffd00d80947 */ /* 0x001fea000393ffff */
[----:B------:R-:W-:Y:S01]  /*1e6c0*/  IMAD.MOV.U32 R14, RZ, RZ, 0x80 ;  /* 0x00000080ff0e7424 */ /* 0x000fe200078e00ff */
[----:B------:R-:W-:Y:S01]  /*1e6d0*/  PLOP3.LUT P0, PT, PT, PT, PT, 0x80, 0x0 ;  /* 0x000000000000781c */ /* 0x000fe20003f0f070 */
[----:B------:R-:W-:Y:S01]  /*1e6e0*/  UMOV UR6, 0x0 ;  /* 0x0000000000067882 */ /* 0x000fe20000000000 */
[----:B------:R-:W-:Y:S01]  /*1e6f0*/  IADD3 R7, R9, 0x2c400, RZ ;  /* 0x0002c40009077810 */ /* 0x000fe20007ffe0ff */
[----:B------:R-:W-:Y:S01]  /*1e700*/  UMOV UR7, 0x12f00000 ;  /* 0x12f0000000077882 */ /* 0x000fe20000000000 */
[----:B------:R-:W-:-:S15]  /*1e710*/  R2UR UR10, R14 ;  /* 0x000000000e0a72ca */ /* 0x000fde00000e0000 */
.L_x_496:
        /* <DEDUP_REMOVED lines=10> */
[----:B------:R-:W0:Y:S01]  /*1e7c0*/  SYNCS.PHASECHK.TRANS64.TRYWAIT P0, [R8+URZ+0x388c0], R12 ;  /* 0x0388c00c080075a7 */ /* 0x000e22000800017f */
[----:B------:R-:W-:Y:S04]  /*1e7d0*/  BSSY B2, `(.L_x_497) ;  /* 0x0000002000027945 */ /* 0x000fe80003800000 */
[----:B0-----:R-:W-:Y:S05]  /*1e7e0*/  @!P0 BRA `(.L_x_498) ;  /* 0x0000007800888947 */ /* 0x001fea0003800000 */
.L_x_702:
[----:B------:R-:W-:Y:S05]  /*1e7f0*/  BSYNC B2 ;  /* 0x0000000000027941 */ /* 0x000fea0003800000 */
.L_x_497:
[----:B------:R-:W-:Y:S01]  /*1e800*/  BSSY B2, `(.L_x_499) ;  /* 0x000000b000027945 */ /* 0x000fe20003800000 */
[----:B01----:R-:W-:Y:S02]  /*1e810*/  IMAD.MOV.U32 R12, RZ, RZ, 0x0 ;  /* 0x00000000ff0c7424 */ /* 0x003fe400078e00ff */
[----:B------:R-:W-:Y:S01]  /*1e820*/  IMAD.MOV.U32 R13, RZ, RZ, 0x12f00000 ;  /* 0x12f00000ff0d7424 */ /* 0x000fe200078e00ff */
[----:B------:R-:W-:Y:S06]  /*1e830*/  @P1 BRA `(.L_x_500) ;  /* 0x00000000001c1947 */ /* 0x000fec0003800000 */
[----:B------:R-:W0:Y:S02]  /*1e840*/  S2R R5, SR_TID.X ;  /* 0x0000000000057919 */ /* 0x000e240000002100 */
[----:B0-----:R-:W-:Y:S01]  /*1e850*/  LOP3.LUT R7, R5, 0x1f, RZ, 0xc0, !PT ;  /* 0x0000001f05077812 */ /* 0x001fe200078ec0ff */
[----:B------:R-:W-:-:S03]  /*1e860*/  IMAD.MOV.U32 R5, RZ, RZ, 0x8000 ;  /* 0x00008000ff057424 */ /* 0x000fc600078e00ff */
[----:B------:R-:W-:Y:S01]  /*1e870*/  ISETP.NE.AND P0, PT, R7, RZ, PT ;  /* 0x000000ff0700720c */ /* 0x000fe20003f05270 */
[----:B------:R0:W-:-:S12]  /*1e880*/  SYNCS.ARRIVE.TRANS64 RZ, [R8+URZ+0x388b0], R5 ;  /* 0x0388b00508ff79a7 */ /* 0x0001d8000800003f */
[----:B0-----:R-:W-:Y:S05]  /*1e890*/  @!P0 BRA `(.L_x_500) ;  /* 0x0000000000048947 */ /* 0x001fea0003800000 */
[----:B------:R-:W-:Y:S01]  /*1e8a0*/  BPT.TRAP 0x1 ;  /* 0x000000040000795c */ /* 0x000fe20000300000 */
.L_x_500:
[----:B------:R-:W-:Y:S05]  /*1e8b0*/  BSYNC B2 ;  /* 0x0000000000027941 */ /* 0x000fea0003800000 */
.L_x_499:
[----:B------:R-:W-:Y:S01]  /*1e8c0*/  R2UR UR10, R15 ;  /* 0x000000000f0a72ca */ /* 0x000fe200000e0000 */
[----:B------:R-:W-:Y:S01]  /*1e8d0*/  UIADD3 UR4, UP0, UR44, 0x670, URZ ;  /* 0x000006702c047890 */ /* 0x000fe2000ff1e03f */
[----:B------:R-:W-:Y:S01]  /*1e8e0*/  R2UR UR6, R12 ;  /* 0x000000000c0672ca */ /* 0x000fe200000e0000 */
[----:B------:R-:W-:Y:S01]  /*1e8f0*/  VIADD R5, R9, 0x10400 ;  /* 0x0001040009057836 */ /* 0x000fe20000000000 */
[----:B------:R-:W-:Y:S01]  /*1e900*/  R2UR UR7, R13 ;  /* 0x000000000d0772ca */ /* 0x000fe200000e0000 */
[----:B------:R-:W-:Y:S01]  /*1e910*/  UIADD3.X UR5, URZ, UR45, URZ, UP0, !UPT ;  /* 0x0000002d3f057290 */ /* 0x000fe200087fe43f */
[----:B------:R-:W-:Y:S02]  /*1e920*/  PLOP3.LUT P0, PT, PT, PT, PT, 0x80, 0x0 ;  /* 0x000000000000781c */ /* 0x000fe40003f0f070 */
[----:B------:R-:W-:-:S11]  /*1e930*/  IADD3 R8, R8, 0x388b0, RZ ;  /* 0x000388b008087810 */ /* 0x000fd60007ffe0ff */
.L_x_501:
        /* <DEDUP_REMOVED lines=10> */
[----:B------:R-:W-:Y:S01]  /*1e9e0*/  R2UR UR10, R14 ;  /* 0x000000000e0a72ca */ /* 0x000fe200000e0000 */
[----:B------:R-:W-:Y:S01]  /*1e9f0*/  VIADD R9, R9, 0x14400 ;  /* 0x0001440009097836 */ /* 0x000fe20000000000 */
[----:B------:R-:W-:Y:S02]  /*1ea00*/  R2UR UR6, R12 ;  /* 0x000000000c0672ca */ /* 0x000fe400000e0000 */
[----:B------:R-:W-:Y:S02]  /*1ea10*/  R2UR UR7, R13 ;  /* 0x000000000d0772ca */ /* 0x000fe400000e0000 */
[----:B------:R-:W-:-:S13]  /*1ea20*/  PLOP3.LUT P0, PT, PT, PT, PT, 0x80, 0x0 ;  /* 0x000000000000781c */ /* 0x000fda0003f0f070 */
.L_x_502:
        /* <DEDUP_REMOVED lines=9> */
[----:B-1----:R-:W-:Y:S05]  /*1eac0*/  @P0 BRA.U.ANY `(.L_x_502) ;  /* 0xfffffffd00d80947 */ /* 0x002fea000393ffff */
.L_x_490:
[----:B------:R-:W-:Y:S05]  /*1ead0*/  BSYNC B1 ;  /* 0x0000000000017941 */ /* 0x000fea0003800000 */
.L_x_489:
[----:B0-----:R-:W2:Y:S04]  /*1eae0*/  LDL.LU R5, [R1+0x14] ;  /* 0x0000140001057983 */ /* 0x001ea80000300800 */
[----:B------:R-:W3:Y:S01]  /*1eaf0*/  LDL.LU R7, [R1+0x20] ;  /* 0x0000200001077983 */ /* 0x000ee20000300800 */
[----:B------:R-:W-:Y:S01]  /*1eb00*/  PLOP3.LUT P0, PT, PT, PT, PT, 0x8, 0x0 ;  /* 0x000000000000781c */ /* 0x000fe20003f0e170 */
[----:B--2---:R-:W-:-:S05]  /*1eb10*/  VIADD R5, R5, 0x1 ;  /* 0x0000000105057836 */ /* 0x004fca0000000000 */
[----:B------:R-:W-:-:S04]  /*1eb20*/  ISETP.NE.AND P1, PT, R5, 0x2, PT ;  /* 0x000000020500780c */ /* 0x000fc80003f25270 */
[----:B------:R-:W-:Y:S02]  /*1eb30*/  SEL R6, RZ, 0x1, P1 ;  /* 0x00000001ff067807 */ /* 0x000fe40000800000 */
[----:B------:R-:W-:Y:S02]  /*1eb40*/  SEL R5, R5, RZ, P1 ;  /* 0x000000ff05057207 */ /* 0x000fe40000800000 */
[----:B---3--:R-:W-:Y:S02]  /*1eb50*/  LOP3.LUT R7, R7, R6, RZ, 0x3c, !PT ;  /* 0x0000000607077212 */ /* 0x008fe400078e3cff */
[----:B------:R-:W-:-:S03]  /*1eb60*/  IADD3 R6, R4, -0x2, RZ ;  /* 0xfffffffe04067810 */ /* 0x000fc60007ffe0ff */
[----:B------:R0:W-:Y:S01]  /*1eb70*/  STL [R1+0x20], R7 ;  /* 0x0000200701007387 */ /* 0x0001e20000100800 */
[----:B------:R-:W-:-:S03]  /*1eb80*/  ISETP.GE.AND P2, PT, R6, R3, PT ;  /* 0x000000030600720c */ /* 0x000fc60003f46270 */
[----:B------:R0:W-:Y:S10]  /*1eb90*/  STL [R1+0x14], R5 ;  /* 0x0000140501007387 */ /* 0x0001f40000100800 */
[----:B0-----:R-:W-:Y:S05]  /*1eba0*/  @!P2 BRA `(.L_x_483) ;  /* 0x0000000400fca947 */ /* 0x001fea0003800000 */
[C---:B------:R-:W-:Y:S02]  /*1ebb0*/  IMAD R8, R4.reuse, 0x80, R10 ;  /* 0x0000008004087824 */ /* 0x040fe400078e020a */
[----:B------:R-:W-:Y:S02]  /*1ebc0*/  VIADD R9, R4, 0xffffffff ;  /* 0xffffffff04097836 */ /* 0x000fe40000000000 */
[----:B------:R-:W-:-:S07]  /*1ebd0*/  VIADD R8, R8, 0xffffff00 ;  /* 0xffffff0008087836 */ /* 0x000fce0000000000 */
.L_x_517:
[----:B------:R-:W-:Y:S05]  /*1ebe0*/  YIELD ;  /* 0x0000000000007946 */ /* 0x000fea0003800000 */
[----:B------:R-:W-:Y:S04]  /*1ebf0*/  BSSY B1, `(.L_x_503) ;  /* 0x000006d000017945 */ /* 0x000fe80003800000 */
[----:B0-----:R-:W-:Y:S05]  /*1ec00*/  @!P6 BRA `(.L_x_504) ;  /* 0x0000000400ace947 */ /* 0x001fea0003800000 */
[----:B------:R-:W2:Y:S04]  /*1ec10*/  LDL R6, [R1+0x14] ;  /* 0x0000140001067983 */ /* 0x000ea80000100800 */
[----:B------:R-:W3:Y:S01]  /*1ec20*/  LDL R5, [R1+0x20] ;  /* 0x0000200001057983 */ /* 0x000ee20000100800 */
[----:B------:R-:W0:Y:S01]  /*1ec30*/  S2R R4, SR_TID.X ;  /* 0x0000000000047919 */ /* 0x000e220000002100 */
[----:B------:R-:W-:Y:S01]  /*1ec40*/  BSSY B2, `(.L_x_505) ;  /* 0x0000007000027945 */ /* 0x000fe20003800000 */
[----:B0-----:R-:W-:-:S04]  /*1ec50*/  LOP3.LUT R4, R4, 0x7f, RZ, 0xc0, !PT ;  /* 0x0000007f04047812 */ /* 0x001fc800078ec0ff */
[----:B------:R-:W-:Y:S02]  /*1ec60*/  ISETP.NE.AND P2, PT, R4, RZ, PT ;  /* 0x000000ff0400720c */ /* 0x000fe40003f45270 */
[----:B--2---:R-:W-:Y:S02]  /*1ec70*/  LEA R7, R6, R11, 0x3 ;  /* 0x0000000b06077211 */ /* 0x004fe400078e18ff */
[----:B---3--:R-:W-:-:S04]  /*1ec80*/  SHF.L.U32 R6, R5, 0x1f, RZ ;  /* 0x0000001f05067819 */ /* 0x008fc800000006ff */
[----:B------:R-:W0:Y:S02]  /*1ec90*/  SYNCS.PHASECHK.TRANS64.TRYWAIT P1, [R7+URZ+0x388a0], R6 ;  /* 0x0388a006070075a7 */ /* 0x000e24000802017f */
[----:B0-----:R-:W-:Y:S05]  /*1eca0*/  @!P1 BRA `(.L_x_506) ;  /* 0x00000074006c9947 */ /* 0x001fea0003800000 */
.L_x_703:
[----:B------:R-:W-:Y:S05]  /*1ecb0*/  BSYNC B2 ;  /* 0x0000000000027941 */ /* 0x000fea0003800000 */
.L_x_505:
[----:B------:R-:W-:Y:S04]  /*1ecc0*/  BSSY B2, `(.L_x_507) ;  /* 0x0000009000027945 */ /* 0x000fe80003800000 */
[----:B------:R-:W-:Y:S05]  /*1ecd0*/  @P2 BRA `(.L_x_508) ;  /* 0x00000000001c2947 */ /* 0x000fea0003800000 */
[----:B------:R-:W1:Y:S02]  /*1ece0*/  S2R R4, SR_TID.X ;  /* 0x0000000000047919 */ /* 0x000e640000002100 */
[----:B-1----:R-:W-:Y:S01]  /*1ecf0*/  LOP3.LUT R5, R4, 0x1f, RZ, 0xc0, !PT ;  /* 0x0000001f04057812 */ /* 0x002fe200078ec0ff */
[----:B------:R-:W-:-:S03]  /*1ed00*/  IMAD.MOV.U32 R4, RZ, RZ, 0x8000 ;  /* 0x00008000ff047424 */ /* 0x000fc600078e00ff */
[----:B------:R-:W-:Y:S01]  /*1ed10*/  ISETP.NE.AND P1, PT, R5, RZ, PT ;  /* 0x000000ff0500720c */ /* 0x000fe20003f25270 */
[----:B------:R1:W-:-:S12]  /*1ed20*/  SYNCS.ARRIVE.TRANS64 RZ, [R7+URZ+0x38890], R4 ;  /* 0x0388900407ff79a7 */ /* 0x0003d8000800003f */
[----:B-1----:R-:W-:Y:S05]  /*1ed30*/  @!P1 BRA `(.L_x_508) ;  /* 0x0000000000049947 */ /* 0x002fea0003800000 */
[----:B------:R-:W-:Y:S01]  /*1ed40*/  BPT.TRAP 0x1 ;  /* 0x000000040000795c */ /* 0x000fe20000300000 */
.L_x_508:
[----:B------:R-:W-:Y:S05]  /*1ed50*/  BSYNC B2 ;  /* 0x0000000000027941 */ /* 0x000fea0003800000 */
.L_x_507:
[----:B------:R-:W2:Y:S01]  /*1ed60*/  LDL R4, [R1+0x14] ;  /* 0x0000140001047983 */ /* 0x000ea20000100800 */
[----:B------:R-:W-:Y:S01]  /*1ed70*/  IMAD.MOV.U32 R14, RZ, RZ, RZ ;  /* 0x000000ffff0e7224 */ /* 0x000fe200078e00ff */
[----:B------:R-:W-:Y:S01]  /*1ed80*/  UIADD3 UR4, UP0, UR44, 0x570, URZ ;  /* 0x000005702c047890 */ /* 0x000fe2000ff1e03f */
[----:B------:R-:W-:Y:S01]  /*1ed90*/  PLOP3.LUT P1, PT, PT, PT, PT, 0x80, 0x0 ;  /* 0x000000000000781c */ /* 0x000fe20003f2f070 */
[----:B------:R-:W-:Y:S01]  /*1eda0*/  UMOV UR6, 0x0 ;  /* 0x0000000000067882 */ /* 0x000fe20000000000 */
[----:B------:R-:W-:Y:S01]  /*1edb0*/  UMOV UR7, 0x12f00000 ;  /* 0x12f0000000077882 */ /* 0x000fe20000000000 */
[----:B------:R-:W-:Y:S01]  /*1edc0*/  R2UR UR10, R14 ;  /* 0x000000000e0a72ca */ /* 0x000fe200000e0000 */
[----:B------:R-:W-:Y:S01]  /*1edd0*/  UIADD3.X UR5, URZ, UR45, URZ, UP0, !UPT ;  /* 0x0000002d3f057290 */ /* 0x000fe200087fe43f */
[----:B--2---:R-:W-:Y:S01]  /*1ede0*/  IMAD R5, R4, 0x8000, R11 ;  /* 0x0000800004057824 */ /* 0x004fe200078e020b */
[----:B------:R-:W-:-:S03]  /*1edf0*/  IADD3 R4, R7, 0x38890, RZ ;  /* 0x0003889007047810 */ /* 0x000fc60007ffe0ff */
[----:B------:R-:W-:-:S09]  /*1ee00*/  VIADD R10, R5, 0x28400 ;  /* 0x00028400050a7836 */ /* 0x000fd20000000000 */
.L_x_509:
        /* <DEDUP_REMOVED lines=10> */
[----:B------:R-:W-:Y:S01]  /*1eeb0*/  IMAD.MOV.U32 R15, RZ, RZ, 0x80 ;  /* 0x00000080ff0f7424 */ /* 0x000fe200078e00ff */
[----:B------:R-:W-:Y:S01]  /*1eec0*/  PLOP3.LUT P1, PT, PT, PT, PT, 0x80, 0x0 ;  /* 0x000000000000781c */ /* 0x000fe20003f2f070 */
[----:B------:R-:W-:Y:S01]  /*1eed0*/  VIADD R10, R5, 0x2c400 ;  /* 0x0002c400050a7836 */ /* 0x000fe20000000000 */
[----:B------:R-:W-:Y:S01]  /*1eee0*/  UMOV UR6, 0x0 ;  /* 0x0000000000067882 */ /* 0x000fe20000000000 */
[----:B------:R-:W-:Y:S01]  /*1eef0*/  UMOV UR7, 0x12f00000 ;  /* 0x12f0000000077882 */ /* 0x000fe20000000000 */
[----:B------:R-:W-:-:S15]  /*1ef00*/  R2UR UR10, R15 ;  /* 0x000000000f0a72ca */ /* 0x000fde00000e0000 */
.L_x_510:
        /* <DEDUP_REMOVED lines=10> */
[----:B------:R-:W1:Y:S01]  /*1efb0*/  SYNCS.PHASECHK.TRANS64.TRYWAIT P1, [R7+URZ+0x388c0], R6 ;  /* 0x0388c006070075a7 */ /* 0x000e62000802017f */
[----:B------:R-:W-:Y:S04]  /*1efc0*/  BSSY B2, `(.L_x_511) ;  /* 0x0000002000027945 */ /* 0x000fe80003800000 */
[----:B-1----:R-:W-:Y:S05]  /*1efd0*/  @!P1 BRA `(.L_x_512) ;  /* 0x0000007000b49947 */ /* 0x002fea0003800000 */
.L_x_704:
[----:B------:R-:W-:Y:S05]  /*1efe0*/  BSYNC B2 ;  /* 0x0000000000027941 */ /* 0x000fea0003800000 */
.L_x_511:
[----:B------:R-:W-:Y:S01]  /*1eff0*/  BSSY B2, `(.L_x_513) ;  /* 0x000000b000027945 */ /* 0x000fe20003800000 */
[----:B------:R-:W-:Y:S01]  /*1f000*/  MOV R12, 0x0 ;  /* 0x00000000000c7802 */ /* 0x000fe20000000f00 */
[----:B------:R-:W-:Y:S02]  /*1f010*/  IMAD.MOV.U32 R13, RZ, RZ, 0x12f00000 ;  /* 0x12f00000ff0d7424 */ /* 0x000fe400078e00ff */
        /* <DEDUP_REMOVED lines=8> */
.L_x_514:
[----:B------:R-:W-:Y:S05]  /*1f0a0*/  BSYNC B2 ;  /* 0x0000000000027941 */ /* 0x000fea0003800000 */
.L_x_513:
[----:B------:R-:W-:Y:S01]  /*1f0b0*/  R2UR UR10, R14 ;  /* 0x000000000e0a72ca */ /* 0x000fe200000e0000 */
[----:B------:R-:W-:Y:S01]  /*1f0c0*/  UIADD3 UR4, UP0, UR44, 0x670, URZ ;  /* 0x000006702c047890 */ /* 0x000fe2000ff1e03f */
[----:B------:R-:W-:Y:S01]  /*1f0d0*/  R2UR UR6, R12 ;  /* 0x000000000c0672ca */ /* 0x000fe200000e0000 */
[----:B01----:R-:W-:Y:S01]  /*1f0e0*/  VIADD R7, R7, 0x388b0 ;  /* 0x000388b007077836 */ /* 0x003fe20000000000 */
[----:B------:R-:W-:Y:S01]  /*1f0f0*/  R2UR UR7, R13 ;  /* 0x000000000d0772ca */ /* 0x000fe200000e0000 */
[----:B------:R-:W-:Y:S01]  /*1f100*/  UIADD3.X UR5, URZ, UR45, URZ, UP0, !UPT ;  /* 0x0000002d3f057290 */ /* 0x000fe200087fe43f */
[----:B------:R-:W-:Y:S02]  /*1f110*/  PLOP3.LUT P1, PT, PT, PT, PT, 0x80, 0x0 ;  /* 0x000000000000781c */ /* 0x000fe40003f2f070 */
[----:B------:R-:W-:-:S11]  /*1f120*/  IADD3 R4, R5, 0x10400, RZ ;  /* 0x0001040005047810 */ /* 0x000fd60007ffe0ff */
.L_x_515:
        /* <DEDUP_REMOVED lines=15> */
.L_x_516:
        /* <DEDUP_REMOVED lines=10> */
.L_x_504:
[----:B------:R-:W-:Y:S05]  /*1f2c0*/  BSYNC B1 ;  /* 0x0000000000017941 */ /* 0x000fea0003800000 */
.L_x_503:
[----:B------:R-:W2:Y:S04]  /*1f2d0*/  LDL.LU R4, [R1+0x14] ;  /* 0x0000140001047983 */ /* 0x000ea80000300800 */
[----:B------:R-:W3:Y:S01]  /*1f2e0*/  LDL.LU R6, [R1+0x20] ;  /* 0x0000200001067983 */ /* 0x000ee20000300800 */
[----:B------:R-:W-:Y:S01]  /*1f2f0*/  VIADD R9, R9, 0xffffffff ;  /* 0xffffffff09097836 */ /* 0x000fe20000000000 */
[----:B------:R-:W-:-:S04]  /*1f300*/  IADD3 R8, R8, -0x80, RZ ;  /* 0xffffff8008087810 */ /* 0x000fc80007ffe0ff */
[----:B------:R-:W-:Y:S01]  /*1f310*/  ISETP.GT.AND P2, PT, R9, R3, PT ;  /* 0x000000030900720c */ /* 0x000fe20003f44270 */
[----:B--2---:R-:W-:-:S05]  /*1f320*/  VIADD R4, R4, 0x1 ;  /* 0x0000000104047836 */ /* 0x004fca0000000000 */
[----:B------:R-:W-:-:S04]  /*1f330*/  ISETP.NE.AND P1, PT, R4, 0x2, PT ;  /* 0x000000020400780c */ /* 0x000fc80003f25270 */
[----:B------:R-:W-:Y:S02]  /*1f340*/  SEL R5, RZ, 0x1, P1 ;  /* 0x00000001ff057807 */ /* 0x000fe40000800000 */
[----:B------:R-:W-:Y:S02]  /*1f350*/  SEL R4, R4, RZ, P1 ;  /* 0x000000ff04047207 */ /* 0x000fe40000800000 */
[----:B---3--:R-:W-:-:S03]  /*1f360*/  LOP3.LUT R6, R6, R5, RZ, 0x3c, !PT ;  /* 0x0000000506067212 */ /* 0x008fc600078e3cff */
[----:B------:R0:W-:Y:S04]  /*1f370*/  STL [R1+0x14], R4 ;  /* 0x0000140401007387 */ /* 0x0001e80000100800 */
[----:B------:R0:W-:Y:S01]  /*1f380*/  STL [R1+0x20], R6 ;  /* 0x0000200601007387 */ /* 0x0001e20000100800 */
[----:B------:R-:W-:Y:S05]  /*1f390*/  @P2 BRA `(.L_x_517) ;  /* 0xfffffff800102947 */ /* 0x000fea000383ffff */
.L_x_483:
[----:B------:R-:W-:Y:S05]  /*1f3a0*/  BSYNC B0 ;  /* 0x0000000000007941 */ /* 0x000fea0003800000 */
.L_x_482:
[----:B------:R-:W-:Y:S05]  /*1f3b0*/  @!P0 WARPSYNC.ALL ;  /* 0x0000000000008948 */ /* 0x000fea0003800000 */
[----:B------:R-:W-:Y:S01]  /*1f3c0*/  @!P0 BAR.SYNC.DEFER_BLOCKING 0xc, 0x180 ;  /* 0x0306000000008b1d */ /* 0x000fe20000010000 */
[----:B------:R-:W-:-:S05]  /*1f3d0*/  ISETP.GT.AND P0, PT, R19, RZ, PT ;  /* 0x000000ff1300720c */ /* 0x000fca0003f04270 */
[----:B------:R-:W-:Y:S08]  /*1f3e0*/  BSSY B6, `(.L_x_518) ;  /* 0x0000341000067945 */ /* 0x000ff00003800000 */
[----:B------:R-:W-:Y:S05]  /*1f3f0*/  @P0 BRA `(.L_x_519) ;  /* 0x0000000000480947 */ /* 0x000fea0003800000 */
[----:B0-----:R-:W0:Y:S02]  /*1f400*/  S2R R4, SR_TID.X ;  /* 0x0000000000047919 */ /* 0x001e240000002100 */
        /* <DEDUP_REMOVED lines=15> */
[----:B------:R0:W-:Y:S01]  /*1f500*/  STL [R1], R0 ;  /* 0x0000000001007387 */ /* 0x0001e20000100800 */
[----:B------:R-:W-:Y:S05]  /*1f510*/  BRA `(.L_x_520) ;  /* 0x0000003000b47947 */ /* 0x000fea0003800000 */
.L_x_519:
[----:B------:R-:W1:Y:S01]  /*1f520*/  S2R R0, SR_CgaCtaId ;  /* 0x0000000000007919 */ /* 0x000e620000008800 */
[----:B------:R-:W-:-:S04]  /*1f530*/  MOV R2, 0x400 ;  /* 0x0000040000027802 */ /* 0x000fc80000000f00 */
[----:B-1----:R-:W-:-:S05]  /*1f540*/  LEA R3, R0, R2, 0x18 ;  /* 0x0000000200037211 */ /* 0x002fca00078ec0ff */
[----:B------:R1:W-:Y:S01]  /*1f550*/  STL [R1+0x40], R3 ;  /* 0x0000400301007387 */ /* 0x0003e20000100800 */
[----:B------:R-:W-:-:S05]  /*1f560*/  VIADD R0, R3, 0x28400 ;  /* 0x0002840003007836 */ /* 0x000fca0000000000 */
[----:B------:R-:W-:-:S13]  /*1f570*/  LOP3.LUT P0, RZ, R0, 0x3ff, RZ, 0xc0, !PT ;  /* 0x000003ff00ff7812 */ /* 0x000fda000780c0ff */
[----:B-1----:R-:W-:Y:S05]  /*1f580*/  @!P0 BRA `(.L_x_521) ;  /* 0x0000000000408947 */ /* 0x002fea0003800000 */
[----:B------:R-:W-:Y:S01]  /*1f590*/  MOV R2, 0x0 ;  /* 0x0000000000027802 */ /* 0x000fe20000000f00 */
[----:B------:R-:W-:Y:S01]  /*1f5a0*/  ULDC.64 UR6, c[0x4][0xc0] ;  /* 0x0100300000067ab9 */ /* 0x000fe20000000a00 */
[----:B------:R-:W-:Y:S01]  /*1f5b0*/  ULDC.64 UR8, c[0x4][0xc8] ;  /* 0x0100320000087ab9 */ /* 0x000fe20000000a00 */
[----:B------:R-:W-:Y:S01]  /*1f5c0*/  ULDC.64 UR4, c[0x4][0x8] ;  /* 0x0100020000047ab9 */ /* 0x000fe20000000a00 */
[----:B0-----:R-:W-:Y:S01]  /*1f5d0*/  IMAD.U32 R4, RZ, RZ, UR6 ;  /* 0x00000006ff047e24 */ /* 0x001fe2000f8e00ff */
[----:B------:R-:W-:Y:S01]  /*1f5e0*/  MOV R6, UR8 ;  /* 0x0000000800067c02 */ /* 0x000fe20008000f00 */
[----:B------:R-:W0:Y:S01]  /*1f5f0*/  LDC.64 R2, c[0x4][R2] ;  /* 0x0100000002027b82 */ /* 0x000e220000000a00 */
[----:B------:R-:W-:Y:S01]  /*1f600*/  IMAD.U32 R5, RZ, RZ, UR7 ;  /* 0x00000007ff057e24 */ /* 0x000fe2000f8e00ff */
[----:B------:R-:W-:Y:S01]  /*1f610*/  MOV R8, 0x70 ;  /* 0x0000007000087802 */ /* 0x000fe20000000f00 */
[----:B------:R-:W-:Y:S02]  /*1f620*/  IMAD.U32 R7, RZ, RZ, UR9 ;  /* 0x00000009ff077e24 */ /* 0x000fe4000f8e00ff */
[----:B------:R-:W-:-:S02]  /*1f630*/  IMAD.U32 R10, RZ, RZ, UR4 ;  /* 0x00000004ff0a7e24 */ /* 0x000fc4000f8e00ff */
[----:B------:R-:W-:Y:S02]  /*1f640*/  IMAD.U32 R11, RZ, RZ, UR5 ;  /* 0x00000005ff0b7e24 */ /* 0x000fe4000f8e00ff */
[----:B------:R-:W-:Y:S02]  /*1f650*/  IMAD.MOV.U32 R12, RZ, RZ, 0x1 ;  /* 0x00000001ff0c7424 */ /* 0x000fe400078e00ff */
[----:B------:R-:W-:-:S07]  /*1f660*/  IMAD.MOV.U32 R13, RZ, RZ, RZ ;  /* 0x000000ffff0d7224 */ /* 0x000fce00078e00ff */
[----:B------:R-:W-:-:S07]  /*1f670*/  LEPC R20, `(.L_x_521) ;  /* 0x000000001014794e */ /* 0x000fce0000000000 */
[----:B0-----:R-:W-:Y:S05]  /*1f680*/  CALL.ABS.NOINC R2 ;  /* 0x0000000002007343 */ /* 0x001fea0003c00000 */
.L_x_521:
[----:B------:R-:W2:Y:S01]  /*1f690*/  LDL.LU R2, [R1+0x48] ;  /* 0x0000480001027983 */ /* 0x000ea20000300800 */
[----:B------:R-:W-:Y:S01]  /*1f6a0*/  MOV R0, 0x400 ;  /* 0x0000040000007802 */ /* 0x000fe20000000f00 */
[----:B------:R-:W1:Y:S03]  /*1f6b0*/  S2R R15, SR_CgaCtaId ;  /* 0x00000000000f7919 */ /* 0x000e660000008800 */
[----:B-1----:R-:W-:-:S05]  /*1f6c0*/  LEA R0, R15, R0, 0x18 ;  /* 0x000000000f007211 */ /* 0x002fca00078ec0ff */
[----:B------:R-:W-:-:S05]  /*1f6d0*/  VIADD R0, R0, 0x10400 ;  /* 0x0001040000007836 */ /* 0x000fca0000000000 */
[----:B------:R-:W-:Y:S01]  /*1f6e0*/  LOP3.LUT P0, RZ, R0, 0x3ff, RZ, 0xc0, !PT ;  /* 0x000003ff00ff7812 */ /* 0x000fe2000780c0ff */
[----:B------:R1:W-:Y:S01]  /*1f6f0*/  STL [R1+0x24], R0 ;  /* 0x0000240001007387 */ /* 0x0003e20000100800 */
[----:B--2---:R-:W-:-:S11]  /*1f700*/  LOP3.LUT R2, R2, 0xfffffffe, RZ, 0xc0, !PT ;  /* 0xfffffffe02027812 */ /* 0x004fd600078ec0ff */
[----:B------:R-:W-:-:S05]  /*1f710*/  @P0 LOP3.LUT R2, R2, 0x1, RZ, 0xfc, !PT ;  /* 0x0000000102020812 */ /* 0x000fca00078efcff */
[----:B------:R1:W-:Y:S01]  /*1f720*/  STL [R1+0x48], R2 ;  /* 0x0000480201007387 */ /* 0x0003e20000100800 */
[----:B------:R-:W-:Y:S05]  /*1f730*/  @!P0 BRA `(.L_x_522) ;  /* 0x0000000000408947 */ /* 0x000fea0003800000 */
[----:B-1----:R-:W-:Y:S01]  /*1f740*/  MOV R2, 0x0 ;  /* 0x0000000000027802 */ /* 0x002fe20000000f00 */
[----:B------:R-:W-:Y:S01]  /*1f750*/  ULDC.64 UR6, c[0x4][0xc0] ;  /* 0x0100300000067ab9 */ /* 0x000fe20000000a00 */
[----:B------:R-:W-:Y:S01]  /*1f760*/  ULDC.64 UR8, c[0x4][0xc8] ;  /* 0x0100320000087ab9 */ /* 0x000fe20000000a00 */
[----:B------:R-:W-:Y:S01]  /*1f770*/  ULDC.64 UR4, c[0x4][0x10] ;  /* 0x0100040000047ab9 */ /* 0x000fe20000000a00 */
[----:B0-----:R-:W-:Y:S01]  /*1f780*/  MOV R4, UR6 ;  /* 0x0000000600047c02 */ /* 0x001fe20008000f00 */
[----:B------:R-:W-:Y:S01]  /*1f790*/  IMAD.U32 R5, RZ, RZ, UR7 ;  /* 0x00000007ff057e24 */ /* 0x000fe2000f8e00ff */
[----:B------:R-:W0:Y:S01]  /*1f7a0*/  LDC.64 R2, c[0x4][R2] ;  /* 0x0100000002027b82 */ /* 0x000e220000000a00 */
[----:B------:R-:W-:Y:S01]  /*1f7b0*/  IMAD.U32 R6, RZ, RZ, UR8 ;  /* 0x00000008ff067e24 */ /* 0x000fe2000f8e00ff */
[----:B------:R-:W-:Y:S01]  /*1f7c0*/  MOV R10, UR4 ;  /* 0x00000004000a7c02 */ /* 0x000fe20008000f00 */
[----:B------:R-:W-:Y:S01]  /*1f7d0*/  IMAD.U32 R7, RZ, RZ, UR9 ;  /* 0x00000009ff077e24 */ /* 0x000fe2000f8e00ff */
[----:B------:R-:W-:Y:S01]  /*1f7e0*/  MOV R13, RZ ;  /* 0x000000ff000d7202 */ /* 0x000fe20000000f00 */
[----:B------:R-:W-:-:S02]  /*1f7f0*/  IMAD.U32 R11, RZ, RZ, UR5 ;  /* 0x00000005ff0b7e24 */ /* 0x000fc4000f8e00ff */
[----:B------:R-:W-:Y:S02]  /*1f800*/  IMAD.MOV.U32 R8, RZ, RZ, 0x70 ;  /* 0x00000070ff087424 */ /* 0x000fe400078e00ff */
[----:B------:R-:W-:-:S07]  /*1f810*/  IMAD.MOV.U32 R12, RZ, RZ, 0x1 ;  /* 0x00000001ff0c7424 */ /* 0x000fce00078e00ff */
[----:B------:R-:W-:-:S07]  /*1f820*/  LEPC R20, `(.L_x_522) ;  /* 0x000000001014794e */ /* 0x000fce0000000000 */
[----:B0-----:R-:W-:Y:S05]  /*1f830*/  CALL.ABS.NOINC R2 ;  /* 0x0000000002007343 */ /* 0x001fea0003c00000 */
.L_x_522:
[----:B-1----:R-:W2:Y:S02]  /*1f840*/  LDL R2, [R1+0x40] ;  /* 0x0000400001027983 */ /* 0x002ea40000100800 */
[----:B--2---:R-:W-:-:S05]  /*1f850*/  VIADD R0, R2, 0x400 ;  /* 0x0000040002007836 */ /* 0x004fca0000000000 */
[----:B------:R-:W-:-:S13]  /*1f860*/  LOP3.LUT P0, RZ, R0, 0x3ff, RZ, 0xc0, !PT ;  /* 0x000003ff00ff7812 */ /* 0x000fda000780c0ff */
[----:B------:R-:W-:Y:S05]  /*1f870*/  @!P0 BRA `(.L_x_523) ;  /* 0x0000000000408947 */ /* 0x000fea0003800000 */
        /* <DEDUP_REMOVED lines=16> */
.L_x_523:
[----:B------:R-:W2:Y:S02]  /*1f980*/  LDL.LU R2, [R1+0x24] ;  /* 0x0000240001027983 */ /* 0x000ea40000300800 */
[----:B--2---:R-:W-:-:S13]  /*1f990*/  LOP3.LUT P6, RZ, R2, 0x3ff, RZ, 0xc0, !PT ;  /* 0x000003ff02ff7812 */ /* 0x004fda00078cc0ff */
        /* <DEDUP_REMOVED lines=9> */
[----:B------:R-:W-:Y:S01]  /*1fa30*/  MOV R11, UR9 ;  /* 0x00000009000b7c02 */ /* 0x000fe20008000f00 */
[----:B------:R-:W-:Y:S02]  /*1fa40*/  IMAD.U32 R7, RZ, RZ, UR7 ;  /* 0x00000007ff077e24 */ /* 0x000fe4000f8e00ff */
[----:B------:R-:W-:-:S02]  /*1fa50*/  IMAD.U32 R10, RZ, RZ, UR8 ;  /* 0x00000008ff0a7e24 */ /* 0x000fc4000f8e00ff */
[----:B------:R-:W-:Y:S02]  /*1fa60*/  IMAD.MOV.U32 R8, RZ, RZ, 0x70 ;  /* 0x00000070ff087424 */ /* 0x000fe400078e00ff */
[----:B------:R-:W-:Y:S02]  /*1fa70*/  IMAD.MOV.U32 R12, RZ, RZ, 0x1 ;  /* 0x00000001ff0c7424 */ /* 0x000fe400078e00ff */
[----:B------:R-:W-:-:S07]  /*1fa80*/  IMAD.MOV.U32 R13, RZ, RZ, RZ ;  /* 0x000000ffff0d7224 */ /* 0x000fce00078e00ff */
[----:B------:R-:W-:-:S07]  /*1fa90*/  LEPC R20, `(.L_x_524) ;  /* 0x000000001014794e */ /* 0x000fce0000000000 */
[----:B0-----:R-:W-:Y:S05]  /*1faa0*/  CALL.ABS.NOINC R2 ;  /* 0x0000000002007343 */ /* 0x001fea0003c00000 */
.L_x_524:
[----:B------:R-:W-:Y:S01]  /*1fab0*/  ULDC.64 UR4, c[0x0][0x9f8] ;  /* 0x00027e0000047ab9 */ /* 0x000fe20000000a00 */
[----:B0-----:R-:W2:Y:S01]  /*1fac0*/  LDL.LU R4, [R1+0x30] ;  /* 0x0000300001047983 */ /* 0x001ea20000300800 */
[----:B------:R-:W-:-:S03]  /*1fad0*/  ISETP.NE.U32.AND P0, PT, RZ, UR4, PT ;  /* 0x00000004ff007c0c */ /* 0x000fc6000bf05070 */
[----:B------:R-:W2:Y:S01]  /*1fae0*/  LDL.LU R0, [R1+0x4] ;  /* 0x0000040001007983 */ /* 0x000ea20000300800 */
[----:B------:R-:W-:Y:S02]  /*1faf0*/  ISETP.NE.AND.EX P0, PT, RZ, UR5, PT, P0 ;  /* 0x00000005ff007c0c */ /* 0x000fe4000bf05300 */
[----:B------:R-:W-:Y:S01]  /*1fb00*/  MOV R5, R16 ;  /* 0x0000001000057202 */ /* 0x000fe20000000f00 */
[----:B------:R-:W3:Y:S10]  /*1fb10*/  LDL R6, [R1+0x8] ;  /* 0x0000080001067983 */ /* 0x000ef40000100800 */
[----:B------:R-:W-:-:S04]  /*1fb20*/  @P0 IADD3 R2, P1, R17, UR4, RZ ;  /* 0x0000000411020c10 */ /* 0x000fc8000ff3e0ff */
[----:B------:R-:W-:Y:S01]  /*1fb30*/  @P0 IADD3.X R3, R18, UR5, RZ, P1, !PT ;  /* 0x0000000512030c10 */ /* 0x000fe20008ffe4ff */
[----:B------:R-:W-:-:S04]  /*1fb40*/  ULDC.64 UR4, c[0x0][0xa00] ;  /* 0x0002800000047ab9 */ /* 0x000fc80000000a00 */
[----:B------:R-:W4:Y:S01]  /*1fb50*/  @P0 LDG.E R5, desc[UR42][R2.64] ;  /* 0x0000002a02050981 */ /* 0x000f22000c1e1900 */
[----:B--2---:R-:W-:Y:S02]  /*1fb60*/  IMAD R4, R0, 0x80, R4 ;  /* 0x0000008000047824 */ /* 0x004fe400078e0204 */
[----:B------:R-:W0:Y:S01]  /*1fb70*/  LDC R0, c[0x0][0x428] ;  /* 0x00010a00ff007b82 */ /* 0x000e220000000800 */
[----:B----4-:R1:W-:Y:S01]  /*1fb80*/  STL [R1+0x24], R5 ;  /* 0x0000240501007387 */ /* 0x0103e20000100800 */
[----:B0-----:R-:W-:Y:S01]  /*1fb90*/  ISETP.NE.AND P0, PT, R0, 0x1, PT ;  /* 0x000000010000780c */ /* 0x001fe20003f05270 */
[----:B---3--:R-:W-:Y:S01]  /*1fba0*/  IMAD.MOV.U32 R0, RZ, RZ, R6 ;  /* 0x000000ffff007224 */ /* 0x008fe200078e0006 */
[----:B-1----:R-:W0:Y:S11]  /*1fbb0*/  S2R R5, SR_TID.X ;  /* 0x0000000000057919 */ /* 0x002e360000002100 */
[----:B------:R-:W1:Y:S08]  /*1fbc0*/  @P0 LDC R2, c[0x0][0x42c] ;  /* 0x00010b00ff020b82 */ /* 0x000e700000000800 */
[----:B------:R-:W2:Y:S01]  /*1fbd0*/  @P0 LDC R3, c[0x0][0x430] ;  /* 0x00010c00ff030b82 */ /* 0x000ea20000000800 */
[----:B-1----:R-:W-:Y:S01]  /*1fbe0*/  @P0 IMAD.HI.U32 R2, R6, R2, RZ ;  /* 0x0000000206020227 */ /* 0x002fe200078e00ff */
[----:B0-----:R-:W-:-:S04]  /*1fbf0*/  LOP3.LUT R5, R5, 0x7f, RZ, 0xc0, !PT ;  /* 0x0000007f05057812 */ /* 0x001fc800078ec0ff */
[----:B------:R-:W-:Y:S02]  /*1fc00*/  ISETP.NE.AND P1, PT, R5, RZ, PT ;  /* 0x000000ff0500720c */ /* 0x000fe40003f25270 */
[----:B--2---:R-:W-:Y:S02]  /*1fc10*/  @P0 SHF.R.U32.HI R0, RZ, R3, R2 ;  /* 0x00000003ff000219 */ /* 0x004fe40000011602 */
[----:B------:R-:W-:Y:S02]  /*1fc20*/  ISETP.NE.U32.AND P0, PT, RZ, UR4, PT ;  /* 0x00000004ff007c0c */ /* 0x000fe4000bf05070 */
[----:B------:R-:W-:Y:S02]  /*1fc30*/  PLOP3.LUT P3, PT, P1, PT, PT, 0x8, 0x0 ;  /* 0x000000000000781c */ /* 0x000fe40000f6e170 */
[----:B------:R-:W-:-:S04]  /*1fc40*/  ISETP.NE.AND.EX P2, PT, RZ, UR5, PT, P0 ;  /* 0x00000005ff007c0c */ /* 0x000fc8000bf45300 */
[----:B------:R-:W-:Y:S01]  /*1fc50*/  SEL R3, R16, RZ, !P2 ;  /* 0x000000ff10037207 */ /* 0x000fe20005000000 */
[----:B------:R-:W-:-:S05]  /*1fc60*/  VOTEU.ALL UP1, P1 ;  /* 0x00000000003f7886 */ /* 0x000fca0000820000 */
[----:B------:R-:W-:-:S04]  /*1fc70*/  @!UP1 UIADD3 UR8, UP0, UR44, 0x270, URZ ;  /* 0x000002702c089890 */ /* 0x000fc8000ff1e03f */
[----:B------:R-:W-:-:S03]  /*1fc80*/  @!UP1 UIADD3.X UR9, URZ, UR45, URZ, UP0, !UPT ;  /* 0x0000002d3f099290 */ /* 0x000fc600087fe43f */
[----:B------:R-:W-:-:S09]  /*1fc90*/  VOTEU.ALL UP0, P1 ;  /* 0x00000000003f7886 */ /* 0x000fd20000800000 */
.L_x_525:
[----:B------:R-:W2:Y:S01]  /*1fca0*/  LDL R2, [R1+0x8] ;  /* 0x0000080001027983 */ /* 0x000ea20000100800 */
[----:B------:R-:W-:Y:S02]  /*1fcb0*/  PLOP3.LUT P0, PT, P0, P3, PT, 0xa2, 0x0 ;  /* 0x000000000000781c */ /* 0x000fe40000707472 */
[----:B------:R-:W-:Y:S01]  /*1fcc0*/  @P3 R2UR P0, UR7, R3 ;  /* 0x00000000030732ca */ /* 0x000fe20000000000 */
[----:B------:R-:W-:-:S07]  /*1fcd0*/  UMOV UR4, URZ ;  /* 0x0000003f00047c82 */ /* 0x000fce0008000000 */
[----:B------:R-:W-:Y:S02]  /*1fce0*/  PLOP3.LUT P0, PT, P0, P3, PT, 0xa2, 0x0 ;  /* 0x000000000000781c */ /* 0x000fe40000707472 */
[----:B--2---:R-:W-:-:S08]  /*1fcf0*/  @P3 R2UR.OR P0, UR6, R2 ;  /* 0x00000000020632ca */ /* 0x004fd00000100000 */
[----:B------:R-:W-:Y:S02]  /*1fd00*/  PLOP3.LUT P0, PT, P0, P3, PT, 0xa2, 0x0 ;  /* 0x000000000000781c */ /* 0x000fe40000707472 */
[----:B------:R-:W-:-:S08]  /*1fd10*/  @P3 R2UR.OR P0, UR5, R4 ;  /* 0x00000000040532ca */ /* 0x000fd00000100000 */
[----:B------:R-:W-:-:S05]  /*1fd20*/  @P3 PLOP3.LUT P3, PT, P0, PT, PT, 0x80, 0x0 ;  /* 0x000000000000381c */ /* 0x000fca000076f070 */
[----:B------:R0:W-:Y:S08]  /*1fd30*/  @!UP0 UTMAPF.L2.4D [UR4], [UR8] ;  /* 0x00000004080085b8 */ /* 0x0001f00008018000 */
[----:B0-----:R-:W-:Y:S05]  /*1fd40*/  @P3 BRA.U.ANY `(.L_x_525) ;  /* 0xfffffffd00d43947 */ /* 0x001fea000393ffff */
[----:B------:R-:W-:Y:S01]  /*1fd50*/  PLOP3.LUT P2, PT, P1, PT, PT, 0x8, 0x0 ;  /* 0x000000000000781c */ /* 0x000fe20000f4e170 */
[----:B------:R-:W-:Y:S01]  /*1fd60*/  VOTEU.ALL UP0, P1 ;  /* 0x00000000003f7886 */ /* 0x000fe20000800000 */
[----:B------:R-:W-:-:S11]  /*1fd70*/  UMOV UR4, 0x80 ;  /* 0x0000008000047882 */ /* 0x000fd60000000000 */
.L_x_526:
[----:B------:R-:W2:Y:S01]  /*1fd80*/  LDL R2, [R1+0x8] ;  /* 0x0000080001027983 */ /* 0x000ea20000100800 */
[----:B------:R-:W-:Y:S02]  /*1fd90*/  PLOP3.LUT P0, PT, P0, P2, PT, 0xa2, 0x0 ;  /* 0x000000000000781c */ /* 0x000fe40000705472 */
[----:B------:R-:W-:-:S08]  /*1fda0*/  @P2 R2UR P0, UR7, R3 ;  /* 0x00000000030722ca */ /* 0x000fd00000000000 */
[----:B------:R-:W-:Y:S02]  /*1fdb0*/  PLOP3.LUT P0, PT, P0, P2, PT, 0xa2, 0x0 ;  /* 0x000000000000781c */ /* 0x000fe40000705472 */
[----:B--2---:R-:W-:-:S08]  /*1fdc0*/  @P2 R2UR.OR P0, UR6, R2 ;  /* 0x00000000020622ca */ /* 0x004fd00000100000 */
[----:B------:R-:W-:Y:S02]  /*1fdd0*/  PLOP3.LUT P0, PT, P0, P2, PT, 0xa2, 0x0 ;  /* 0x000000000000781c */ /* 0x000fe40000705472 */
[----:B------:R-:W-:-:S08]  /*1fde0*/  @P2 R2UR.OR P0, UR5, R4 ;  /* 0x00000000040522ca */ /* 0x000fd00000100000 */
[----:B------:R-:W-:-:S05]  /*1fdf0*/  @P2 PLOP3.LUT P2, PT, P0, PT, PT, 0x80, 0x0 ;  /* 0x000000000000281c */ /* 0x000fca000074f070 */
[----:B------:R0:W-:Y:S08]  /*1fe00*/  @!UP0 UTMAPF.L2.4D [UR4], [UR8] ;  /* 0x00000004080085b8 */ /* 0x0001f00008018000 */
[----:B0-----:R-:W-:Y:S05]  /*1fe10*/  @P2 BRA.U.ANY `(.L_x_526) ;  /* 0xfffffffd00d82947 */ /* 0x001fea000393ffff */
[----:B------:R-:W2:Y:S01]  /*1fe20*/  LDL R16, [R1+0x24] ;  /* 0x0000240001107983 */ /* 0x000ea20000100800 */
[----:B------:R-:W0:Y:S01]  /*1fe30*/  LDC.64 R6, c[0x0][0x3f8] ;  /* 0x0000fe00ff067b82 */ /* 0x000e220000000a00 */
[----:B------:R-:W-:Y:S02]  /*1fe40*/  ULDC.64 UR4, c[0x0][0xa08] ;  /* 0x0002820000047ab9 */ /* 0x000fe40000000a00 */
[----:B0-----:R-:W-:Y:S01]  /*1fe50*/  LOP3.LUT P0, RZ, R6, UR4, RZ, 0xfc, !PT ;  /* 0x0000000406ff7c12 */ /* 0x001fe2000f80fcff */
[----:B------:R-:W-:-:S03]  /*1fe60*/  UMOV UR4, 0xffffffff ;  /* 0xffffffff00047882 */ /* 0x000fc60000000000 */
[----:B------:R-:W-:Y:S02]  /*1fe70*/  LOP3.LUT P0, RZ, R7, UR5, RZ, 0xfc, P0 ;  /* 0x0000000507ff7c12 */ /* 0x000fe4000800fcff */
[----:B--2---:R-:W-:Y:S02]  /*1fe80*/  SHF.R.S32.HI R17, RZ, 0x1f, R16 ;  /* 0x0000001fff117819 */ /* 0x004fe40000011410 */
[----:B------:R-:W-:-:S03]  /*1fe90*/  SEL R2, R16, RZ, !P0 ;  /* 0x000000ff10027207 */ /* 0x000fc60004000000 */
[----:B------:R0:W-:Y:S01]  /*1fea0*/  STL [R1+0x30], R17 ;  /* 0x0000301101007387 */ /* 0x0001e20000100800 */
[----:B------:R-:W-:Y:S05]  /*1feb0*/  BRA.DIV UR4, `(.L_x_527) ;  /* 0x0000006604107947 */ /* 0x000fea000b800000 */
[----:B------:R-:W1:Y:S02]  /*1fec0*/  S2R R5, SR_TID.X ;  /* 0x0000000000057919 */ /* 0x000e640000002100 */
[----:B-1----:R-:W-:-:S04]  /*1fed0*/  SHF.R.U32.HI R5, RZ, 0x5, R5 ;  /* 0x00000005ff057819 */ /* 0x002fc80000011605 */
[----:B------:R-:W-:-:S05]  /*1fee0*/  LOP3.LUT R5, R5, 0x3, RZ, 0xc0, !PT ;  /* 0x0000000305057812 */ /* 0x000fca00078ec0ff */
[----:B------:R1:W2:Y:S02]  /*1fef0*/  SHFL.IDX PT, R14, R5, RZ, 0x1f ;  /* 0x00001fff050e7589 */ /* 0x0002a400000e0000 */
.L_x_707:
[----:B--2---:R-:W-:Y:S02]  /*1ff00*/  ISETP.NE.AND P0, PT, R14, RZ, PT ;  /* 0x000000ff0e00720c */ /* 0x004fe40003f05270 */
[----:B------:R-:W-:-:S11]  /*1ff10*/  PLOP3.LUT P6, PT, PT, PT, PT, 0x8, 0x0 ;  /* 0x000000000000781c */ /* 0x000fd60003fce170 */
[----:B------:R-:W-:Y:S05]  /*1ff20*/  @P0 BRA `(.L_x_528) ;  /* 0x0000000800100947 */ /* 0x000fea0003800000 */
[----:B------:R-:W-:-:S03]  /*1ff30*/  UMOV UR4, 0xffffffff ;  /* 0xffffffff00047882 */ /* 0x000fc60000000000 */
[----:B------:R-:W-:Y:S05]  /*1ff40*/  BRA.DIV UR4, `(.L_x_529) ;  /* 0x0000006604207947 */ /* 0x000fea000b800000 */
[----:B------:R-:W-:-:S13]  /*1ff50*/  ELECT P6, URZ, PT ;  /* 0x00000000003f782f */ /* 0x000fda00038c0000 */
.L_x_710:
[----:B------:R-:W-:Y:S05]  /*1ff60*/  @!P6 BRA `(.L_x_530) ;  /* 0x000000040084e947 */ /* 0x000fea0003800000 */
[----:B-1----:R-:W2:Y:S01]  /*1ff70*/  LDL R5, [R1+0x18] ;  /* 0x0000180001057983 */ /* 0x002ea20000100800 */
[----:B------:R-:W-:-:S04]  /*1ff80*/  ISETP.NE.U32.AND P0, PT, R6, RZ, PT ;  /* 0x000000ff0600720c */ /* 0x000fc80003f05070 */
[----:B------:R-:W-:Y:S02]  /*1ff90*/  ISETP.NE.AND.EX P0, PT, R7, RZ, PT, P0 ;  /* 0x000000ff0700720c */ /* 0x000fe40003f05300 */
[----:B--2---:R-:W-:-:S11]  /*1ffa0*/  LEA.HI.SX32 R5, R5, 0xffffffff, 0x19 ;  /* 0xffffffff05057811 */ /* 0x004fd600078fcaff */
[----:B------:R-:W-:Y:S05]  /*1ffb0*/  @!P0 BRA `(.L_x_531) ;  /* 0x0000000000488947 */ /* 0x000fea0003800000 */
[----:B------:R-:W1:Y:S01]  /*1ffc0*/  LDC R10, c[0x0][0x41c] ;  /* 0x00010700ff0a7b82 */ /* 0x000e620000000800 */
[----:B------:R-:W-:Y:S01]  /*1ffd0*/  IMAD.MOV.U32 R2, RZ, RZ, R5 ;  /* 0x000000ffff027224 */ /* 0x000fe200078e0005 */
[----:B------:R-:W-:Y:S01]  /*1ffe0*/  ULDC.64 UR4, c[0x0][0x408] ;  /* 0x0001020000047ab9 */ /* 0x000fe20000000a00 */
[----:B-1----:R-:W-:-:S13]  /*1fff0*/  ISETP.NE.AND P0, PT, R10, 0x1, PT ;  /* 0x000000010a00780c */ /* 0x002fda0003f05270 */
[----:B------:R-:W1:Y:S02]  /*20000*/  @P0 LDC.64 R8, c[0x0][0x420] ;  /* 0x00010800ff080b82 */ /* 0x000e640000000a00 */
[----:B-1----:R-:W-:-:S05]  /*20010*/  @P0 IMAD.HI.U32 R8, R5, R8, RZ ;  /* 0x0000000805080227 */ /* 0x002fca00078e00ff */
[----:B------:R-:W-:-:S04]  /*20020*/  @P0 SHF.R.U32.HI R2, RZ, R9, R8 ;  /* 0x00000009ff020219 */ /* 0x000fc80000011608 */
[----:B------:R-:W-:Y:S02]  /*20030*/  IADD3 R8, -R2, RZ, RZ ;  /* 0x000000ff02087210 */ /* 0x000fe40007ffe1ff */
[----:B------:R-:W-:-:S03]  /*20040*/  SHF.R.S32.HI R9, RZ, 0x1f, R2 ;  /* 0x0000001fff097819 */ /* 0x000fc60000011402 */
        /* <DEDUP_REMOVED lines=9> */
.L_x_531:
[----:B-1----:R-:W2:Y:S01]  /*200e0*/  LDL R6, [R1+0x10] ;  /* 0x0000100001067983 */ /* 0x002ea20000100800 */
[----:B------:R-:W-:-:S03]  /*200f0*/  MOV R9, 0x400 ;  /* 0x0000040000097802 */ /* 0x000fc60000000f00 */
[----:B------:R-:W3:Y:S01]  /*20100*/  LDL R8, [R1+0x1c] ;  /* 0x00001c0001087983 */ /* 0x000ee20000100800 */
[----:B------:R-:W1:Y:S01]  /*20110*/  S2R R10, SR_CgaCtaId ;  /* 0x00000000000a7919 */ /* 0x000e620000008800 */
[----:B------:R-:W4:Y:S01]  /*20120*/  S2R R7, SR_TID.X ;  /* 0x0000000000077919 */ /* 0x000f220000002100 */
[----:B-1----:R-:W-:Y:S02]  /*20130*/  LEA R9, R10, R9, 0x18 ;  /* 0x000000090a097211 */ /* 0x002fe400078ec0ff */
[----:B----4-:R-:W-:-:S04]  /*20140*/  LOP3.LUT R7, R7, 0x7f, RZ, 0xc0, !PT ;  /* 0x0000007f07077812 */ /* 0x010fc800078ec0ff */
[----:B------:R-:W-:Y:S02]  /*20150*/  ISETP.NE.AND P0, PT, R7, RZ, PT ;  /* 0x000000ff0700720c */ /* 0x000fe40003f05270 */
[----:B--2---:R-:W-:Y:S02]  /*20160*/  LEA R6, R6, R9, 0x3 ;  /* 0x0000000906067211 */ /* 0x004fe400078e18ff */
[----:B---3--:R-:W-:-:S04]  /*20170*/  SHF.L.U32 R8, R8, 0x1f, RZ ;  /* 0x0000001f08087819 */ /* 0x008fc800000006ff */
[----:B------:R-:W1:Y:S02]  /*20180*/  SYNCS.PHASECHK.TRANS64.TRYWAIT P2, [R6+URZ+0x38880], R8 ;  /* 0x03888008060075a7 */ /* 0x000e64000804017f */
[----:B-1----:R-:W-:Y:S05]  /*20190*/  @!P2 BRA `(.L_x_532) ;  /* 0x0000006000aca947 */ /* 0x002fea0003800000 */
.L_x_711:
        /* <DEDUP_REMOVED lines=8> */
.L_x_533:
[----:B------:R-:W2:Y:S01]  /*20220*/  LDL R7, [R1+0x10] ;  /* 0x0000100001077983 */ /* 0x000ea20000100800 */
[----:B------:R-:W-:-:S03]  /*20230*/  MOV R10, 0x400 ;  /* 0x00000400000a7802 */ /* 0x000fc60000000f00 */
[----:B------:R-:W3:Y:S01]  /*20240*/  LDL R9, [R1+0x34] ;  /* 0x0000340001097983 */ /* 0x000ee20000100800 */
[----:B------:R-:W4:Y:S01]  /*20250*/  S2R R11, SR_CgaCtaId ;  /* 0x00000000000b7919 */ /* 0x000f220000008800 */
[----:B------:R-:W-:Y:S01]  /*20260*/  R2UR UR9, R6 ;  /* 0x00000000060972ca */ /* 0x000fe200000e0000 */
[----:B------:R-:W-:Y:S01]  /*20270*/  UIADD3 UR4, UP0, UR44, 0x470, URZ ;  /* 0x000004702c047890 */ /* 0x000fe2000ff1e03f */
[----:B------:R-:W-:Y:S02]  /*20280*/  R2UR UR12, R0 ;  /* 0x00000000000c72ca */ /* 0x000fe400000e0000 */
[----:B-----5:R-:W-:Y:S01]  /*20290*/  R2UR UR13, R2 ;  /* 0x00000000020d72ca */ /* 0x020fe200000e0000 */
[----:B------:R-:W-:Y:S01]  /*202a0*/  UIADD3.X UR5, URZ, UR45, URZ, UP0, !UPT ;  /* 0x0000002d3f057290 */ /* 0x000fe200087fe43f */
[----:B----4-:R-:W-:-:S07]  /*202b0*/  LEA R10, R11, R10, 0x18 ;  /* 0x0000000a0b0a7211 */ /* 0x010fce00078ec0ff */
[----:B------:R-:W-:Y:S01]  /*202c0*/  UIADD3 UR9, UR9, 0x38870, URZ ;  /* 0x0003887009097890 */ /* 0x000fe2000fffe03f */
[----:B------:R-:W-:Y:S01]  /*202d0*/  UMOV UR10, URZ ;  /* 0x0000003f000a7c82 */ /* 0x000fe20008000000 */
[----:B------:R-:W-:Y:S01]  /*202e0*/  UMOV UR6, 0x0 ;  /* 0x0000000000067882 */ /* 0x000fe20000000000 */
[----:B------:R-:W-:Y:S01]  /*202f0*/  UMOV UR7, 0x14f00000 ;  /* 0x14f0000000077882 */ /* 0x000fe20000000000 */
[----:B------:R-:W-:Y:S01]  /*20300*/  UMOV UR15, 0x80 ;  /* 0x00000080000f7882 */ /* 0x000fe20000000000 */
[----:B--2---:R-:W-:-:S05]  /*20310*/  IMAD R7, R7, 0x8000, R10 ;  /* 0x0000800007077824 */ /* 0x004fca00078e020a */
[----:B------:R-:W-:Y:S02]  /*20320*/  R2UR UR14, R7 ;  /* 0x00000000070e72ca */ /* 0x000fe400000e0000 */
[----:B---3--:R-:W-:-:S04]  /*20330*/  LEA R5, R5, R9, 0x7 ;  /* 0x0000000905057211 */ /* 0x008fc800078e38ff */
[----:B------:R-:W-:-:S07]  /*20340*/  R2UR UR11, R5 ;  /* 0x00000000050b72ca */ /* 0x000fce00000e0000 */
        /* <DEDUP_REMOVED lines=8> */
.L_x_712:
        /* <DEDUP_REMOVED lines=8> */
.L_x_535:
        /* <DEDUP_REMOVED lines=8> */
[----:B------:R-:W-:Y:S01]  /*204d0*/  R2UR UR13, R2 ;  /* 0x00000000020d72ca */ /* 0x000fe200000e0000 */
[----:B------:R-:W-:Y:S01]  /*204e0*/  UMOV UR7, 0x14f00000 ;  /* 0x14f0000000077882 */ /* 0x000fe20000000000 */
[----:B------:R-:W-:-:S03]  /*204f0*/  UMOV UR15, 0x80 ;  /* 0x00000080000f7882 */ /* 0x000fc60000000000 */
[----:B------:R-:W-:Y:S02]  /*20500*/  UIADD3 UR8, UR14, 0x28400, URZ ;  /* 0x000284000e087890 */ /* 0x000fe4000fffe03f */
[----:B------:R-:W-:Y:S02]  /*20510*/  UIADD3 UR9, UR9, 0x38830, URZ ;  /* 0x0003883009097890 */ /* 0x000fe4000fffe03f */
[----:B------:R-:W-:-:S07]  /*20520*/  UIADD3 UR14, UR14, 0x2c400, URZ ;  /* 0x0002c4000e0e7890 */ /* 0x000fce000fffe03f */
[----:B------:R3:W-:Y:S02]  /*20530*/  UTMALDG.4D [UR8], [UR4], desc[UR6] ;  /* 0x00000608040075b4 */ /* 0x0007e40008019000 */
[----:B---3--:R-:W-:Y:S01]  /*20540*/  UMOV UR8, UR14 ;  /* 0x0000000e00087c82 */ /* 0x008fe20008000000 */
[----:B------:R-:W-:Y:S02]  /*20550*/  UMOV UR10, UR15 ;  /* 0x0000000f000a7c82 */ /* 0x000fe40008000000 */
[----:B------:R3:W-:Y:S02]  /*20560*/  UTMALDG.4D [UR8], [UR4], desc[UR6] ;  /* 0x00000608040075b4 */ /* 0x0007e40008019000 */
[----:B---3--:R-:W-:Y:S01]  /*20570*/  NOP ;  /* 0x0000000000007918 */ /* 0x008fe20000000000 */
.L_x_530:
[----:B-12---:R-:W2:Y:S01]  /*20580*/  LDL.LU R6, [R1+0x8] ;  /* 0x0000080001067983 */ /* 0x006ea20000300800 */
[----:B------:R-:W-:Y:S01]  /*20590*/  MOV R7, 0x400 ;  /* 0x0000040000077802 */ /* 0x000fe20000000f00 */
[----:B------:R-:W1:Y:S01]  /*205a0*/  S2R R8, SR_CgaCtaId ;  /* 0x0000000000087919 */ /* 0x000e620000008800 */
[----:B------:R-:W-:Y:S05]  /*205b0*/  WARPSYNC.ALL ;  /* 0x0000000000007948 */ /* 0x000fea0003800000 */
[----:B------:R-:W-:-:S13]  /*205c0*/  ELECT P0, URZ, PT ;  /* 0x00000000003f782f */ /* 0x000fda0003800000 */
[C---:B------:R-:W-:Y:S01]  /*205d0*/  @P0 R2UR UR13, R3.reuse ;  /* 0x00000000030d02ca */ /* 0x040fe200000e0000 */
[----:B------:R-:W-:Y:S01]  /*205e0*/  UIADD3 UR4, UP0, UR44, 0x270, URZ ;  /* 0x000002702c047890 */ /* 0x000fe2000ff1e03f */
[C---:B------:R-:W-:Y:S02]  /*205f0*/  @P0 R2UR UR11, R4.reuse ;  /* 0x00000000040b02ca */ /* 0x040fe400000e0000 */
[----:B------:R-:W-:Y:S02]  /*20600*/  @P0 R2UR UR21, R3 ;  /* 0x00000000031502ca */ /* 0x000fe400000e0000 */
[----:B------:R-:W-:Y:S01]  /*20610*/  @P0 R2UR UR19, R4 ;  /* 0x00000000041302ca */ /* 0x000fe200000e0000 */
[----:B------:R-:W-:Y:S01]  /*20620*/  UIADD3.X UR5, URZ, UR45, URZ, UP0, !UPT ;  /* 0x0000002d3f057290 */ /* 0x000fe200087fe43f */
[----:B-1----:R-:W-:-:S04]  /*20630*/  LEA R7, R8, R7, 0x18 ;  /* 0x0000000708077211 */ /* 0x002fc800078ec0ff */
[----:B------:R-:W-:Y:S01]  /*20640*/  R2UR UR16, R7 ;  /* 0x00000000071072ca */ /* 0x000fe200000e0000 */
[----:B------:R-:W-:Y:S01]  /*20650*/  @P0 IMAD.MOV.U32 R5, RZ, RZ, 0x8000 ;  /* 0x00008000ff050424 */ /* 0x000fe200078e00ff */
[----:B------:R-:W-:Y:S11]  /*20660*/  BAR.SYNC.DEFER_BLOCKING 0x8, 0x120 ;  /* 0x0204800000007b1d */ /* 0x000ff60000010000 */
[----:B------:R-:W-:-:S02]  /*20670*/  UIADD3 UR8, UR16, 0x20400, URZ ;  /* 0x0002040010087890 */ /* 0x000fc4000fffe03f */
[----:B------:R-:W-:Y:S02]  /*20680*/  UIADD3 UR9, UR16, 0x38800, URZ ;  /* 0x0003880010097890 */ /* 0x000fe4000fffe03f */
[----:B------:R-:W-:Y:S01]  /*20690*/  UIADD3 UR16, UR16, 0x24400, URZ ;  /* 0x0002440010107890 */ /* 0x000fe2000fffe03f */
[----:B------:R-:W-:Y:S01]  /*206a0*/  UMOV UR6, 0x0 ;  /* 0x0000000000067882 */ /* 0x000fe20000000000 */
[----:B------:R-:W-:Y:S01]  /*206b0*/  UMOV UR7, 0x12f00000 ;  /* 0x12f0000000077882 */ /* 0x000fe20000000000 */
[----:B------:R-:W-:Y:S01]  /*206c0*/  UMOV UR10, URZ ;  /* 0x0000003f000a7c82 */ /* 0x000fe20008000000 */
[----:B------:R-:W-:Y:S01]  /*206d0*/  UMOV UR14, 0x0 ;  /* 0x00000000000e7882 */ /* 0x000fe20000000000 */
[----:B------:R-:W-:Y:S01]  /*206e0*/  UMOV UR15, 0x12f00000 ;  /* 0x12f00000000f7882 */ /* 0x000fe20000000000 */
[----:B------:R-:W-:Y:S01]  /*206f0*/  UMOV UR18, 0x80 ;  /* 0x0000008000127882 */ /* 0x000fe20000000000 */
[----:B------:R-:W-:Y:S01]  /*20700*/  UMOV UR17, UR9 ;  /* 0x0000000900117c82 */ /* 0x000fe20008000000 */
[----:B------:R3:W-:Y:S01]  /*20710*/  @P0 SYNCS.ARRIVE.TRANS64 RZ, [R7+URZ+0x38800], R5 ;  /* 0x0388000507ff09a7 */ /* 0x0007e2000800003f */
[----:B--2---:R-:W-:-:S02]  /*20720*/  @P0 R2UR UR12, R6 ;  /* 0x00000000060c02ca */ /* 0x004fc400000e0000 */
[----:B------:R-:W-:-:S11]  /*20730*/  @P0 R2UR UR20, R6 ;  /* 0x00000000061402ca */ /* 0x000fd600000e0000 */
[----:B------:R3:W-:Y:S02]  /*20740*/  UTMALDG.4D [UR8], [UR4], desc[UR6] ;  /* 0x00000608040075b4 */ /* 0x0007e40008019000 */
[----:B------:R3:W-:Y:S02]  /*20750*/  UTMALDG.4D [UR16], [UR4], desc[UR14] ;  /* 0x00000e10040075b4 */ /* 0x0007e40008019000 */
[----:B---3--:R-:W-:Y:S01]  /*20760*/  NOP ;  /* 0x0000000000007918 */ /* 0x008fe20000000000 */
.L_x_528:
[----:B------:R-:W2:Y:S01]  /*20770*/  LDL.LU R6, [R1+0x4c] ;  /* 0x00004c0001067983 */ /* 0x000ea20000300800 */
[----:B------:R-:W-:Y:S01]  /*20780*/  MOV R4, 0x400 ;  /* 0x0000040000047802 */ /* 0x000fe20000000f00 */
[----:B------:R-:W-:Y:S01]  /*20790*/  BSSY B0, `(.L_x_536) ;  /* 0x000000b000007945 */ /* 0x000fe20003800000 */
[----:B-1----:R-:W1:Y:S02]  /*207a0*/  S2R R5, SR_CgaCtaId ;  /* 0x0000000000057919 */ /* 0x002e640000008800 */
[----:B-1----:R-:W-:Y:S02]  /*207b0*/  LEA R4, R5, R4, 0x18 ;  /* 0x0000000405047211 */ /* 0x002fe400078ec0ff */
[----:B--2---:R-:W-:-:S04]  /*207c0*/  IADD3 R6, R6, 0x1, RZ ;  /* 0x0000000106067810 */ /* 0x004fc80007ffe0ff */
[----:B------:R-:W-:Y:S01]  /*207d0*/  LEA.HI R3, R6, R6, RZ, 0x1 ;  /* 0x0000000606037211 */ /* 0x000fe200078f08ff */
[----:B------:R1:W-:Y:S03]  /*207e0*/  STL [R1+0x4c], R6 ;  /* 0x00004c0601007387 */ /* 0x0003e60000100800 */
[----:B------:R-:W-:-:S05]  /*207f0*/  LOP3.LUT R3, R3, 0xfffffffe, RZ, 0xc0, !PT ;  /* 0xfffffffe03037812 */ /* 0x000fca00078ec0ff */
[----:B------:R-:W-:-:S05]  /*20800*/  IMAD.IADD R3, R6, 0x1, -R3 ;  /* 0x0000000106037824 */ /* 0x000fca00078e0a03 */
[----:B------:R-:W-:-:S04]  /*20810*/  SHF.L.U32 R3, R3, 0x1f, RZ ;  /* 0x0000001f03037819 */ /* 0x000fc800000006ff */
[----:B------:R-:W2:Y:S02]  /*20820*/  SYNCS.PHASECHK.TRANS64.TRYWAIT P0, [R4+URZ+0x38820], R3 ;  /* 0x03882003040075a7 */ /* 0x000ea4000800017f */
[----:B-12---:R-:W-:Y:S05]  /*20830*/  @!P0 BRA `(.L_x_537) ;  /* 0x0000005c002c8947 */ /* 0x006fea0003800000 */
.L_x_713:
[----:B------:R-:W-:Y:S05]  /*20840*/  BSYNC B0 ;  /* 0x0000000000007941 */ /* 0x000fea0003800000 */
.L_x_536:
[----:B------:R-:W-:-:S13]  /*20850*/  ISETP.GE.AND P0, PT, R19, 0x81, PT ;  /* 0x000000811300780c */ /* 0x000fda0003f06270 */
[----:B------:R-:W-:Y:S05]  /*20860*/  @!P0 BRA `(.L_x_538) ;  /* 0x0000001400048947 */ /* 0x000fea0003800000 */
[----:B-1----:R-:W2:Y:S04]  /*20870*/  LDL.LU R4, [R1+0x18] ;  /* 0x0000180001047983 */ /* 0x002ea80000300800 */
[----:B------:R1:W5:Y:S04]  /*20880*/  LDL.LU R6, [R1+0x10] ;  /* 0x0000100001067983 */ /* 0x0003680000300800 */
[----:B------:R1:W5:Y:S02]  /*20890*/  LDL.LU R7, [R1+0x1c] ;  /* 0x00001c0001077983 */ /* 0x0003640000300800 */
[----:B-12---:R-:W-:-:S07]  /*208a0*/  LEA.HI.SX32 R21, R4, 0xfffffffe, 0x19 ;  /* 0xfffffffe04157811 */ /* 0x006fce00078fcaff */
.L_x_560:
[----:B-----5:R-:W-:Y:S01]  /*208b0*/  VIADD R4, R6, 0x1 ;  /* 0x0000000106047836 */ /* 0x020fe20000000000 */
[----:B------:R-:W-:Y:S05]  /*208c0*/  YIELD ;  /* 0x0000000000007946 */ /* 0x000fea0003800000 */
[----:B------:R-:W-:Y:S01]  /*208d0*/  ISETP.NE.AND P0, PT, R4, 0x2, PT ;  /* 0x000000020400780c */ /* 0x000fe20003f05270 */
[----:B------:R-:W-:Y:S03]  /*208e0*/  BSSY B0, `(.L_x_539) ;  /* 0x0000090000007945 */ /* 0x000fe60003800000 */
[----:B--2---:R-:W-:-:S02]  /*208f0*/  SEL R3, RZ, 0x1, P0 ;  /* 0x00000001ff037807 */ /* 0x004fc40000000000 */
[----:B-1----:R-:W-:Y:S02]  /*20900*/  SEL R10, R4, RZ, P0 ;  /* 0x000000ff040a7207 */ /* 0x002fe40000000000 */
[----:B------:R-:W-:-:S05]  /*20910*/  LOP3.LUT R9, R7, R3, RZ, 0x3c, !PT ;  /* 0x0000000307097212 */ /* 0x000fca00078e3cff */
[----:B------:R1:W-:Y:S04]  /*20920*/  STL [R1+0x1c], R9 ;  /* 0x00001c0901007387 */ /* 0x0003e80000100800 */
[----:B------:R1:W-:Y:S01]  /*20930*/  STL [R1+0x10], R10 ;  /* 0x0000100a01007387 */ /* 0x0003e20000100800 */
[----:B------:R-:W-:Y:S05]  /*20940*/  @!P6 BRA `(.L_x_540) ;  /* 0x000000080024e947 */ /* 0x000fea0003800000 */
[----:B------:R-:W-:Y:S01]  /*20950*/  ULDC.64 UR4, c[0x0][0x3f8] ;  /* 0x0000fe0000047ab9 */ /* 0x000fe20000000a00 */
[----:B------:R-:W-:Y:S02]  /*20960*/  MOV R8, R21 ;  /* 0x0000001500087202 */ /* 0x000fe40000000f00 */
[----:B------:R-:W-:-:S04]  /*20970*/  ISETP.NE.U32.AND P0, PT, RZ, UR4, PT ;  /* 0x00000004ff007c0c */ /* 0x000fc8000bf05070 */
[----:B------:R-:W-:-:S13]  /*20980*/  ISETP.NE.AND.EX P0, PT, RZ, UR5, PT, P0 ;  /* 0x00000005ff007c0c */ /* 0x000fda000bf05300 */
[----:B------:R-:W-:Y:S05]  /*20990*/  @!P0 BRA `(.L_x_541) ;  /* 0x00000000004c8947 */ /* 0x000fea0003800000 */
[----:B------:R-:W2:Y:S01]  /*209a0*/  LDL R12, [R1+0x30] ;  /* 0x00003000010c7983 */ /* 0x000ea20000100800 */
[----:B------:R-:W3:Y:S01]  /*209b0*/  LDC R5, c[0x0][0x41c] ;  /* 0x00010700ff057b82 */ /* 0x000ee20000000800 */
[----:B------:R-:W-:Y:S02]  /*209c0*/  ULDC.64 UR6, c[0x0][0x408] ;  /* 0x0001020000067ab9 */ /* 0x000fe40000000a00 */
[----:B------:R-:W4:Y:S01]  /*209d0*/  LDL R11, [R1+0x24] ;  /* 0x00002400010b7983 */ /* 0x000f220000100800 */
[----:B---3--:R-:W-:-:S13]  /*209e0*/  ISETP.NE.AND P0, PT, R5, 0x1, PT ;  /* 0x000000010500780c */ /* 0x008fda0003f05270 */
[----:B------:R-:W3:Y:S02]  /*209f0*/  @P0 LDC.64 R2, c[0x0][0x420] ;  /* 0x00010800ff020b82 */ /* 0x000ee40000000a00 */
[----:B---3--:R-:W-:-:S04]  /*20a00*/  @P0 IMAD.HI.U32 R4, R21, R2, RZ ;  /* 0x0000000215040227 */ /* 0x008fc800078e00ff */
[----:B------:R-:W-:Y:S01]  /*20a10*/  IMAD.MOV.U32 R2, RZ, RZ, R21 ;  /* 0x000000ffff027224 */ /* 0x000fe200078e0015 */
[----:B------:R-:W-:-:S04]  /*20a20*/  @P0 SHF.R.U32.HI R2, RZ, R3, R4 ;  /* 0x00000003ff020219 */ /* 0x000fc80000011604 */
[--C-:B------:R-:W-:Y:S01]  /*20a30*/  SHF.R.S32.HI R3, RZ, 0x1f, R2.reuse ;  /* 0x0000001fff037819 */ /* 0x100fe20000011402 */
[----:B------:R-:W-:-:S04]  /*20a40*/  IMAD.MOV R8, RZ, RZ, -R2 ;  /* 0x000000ffff087224 */ /* 0x000fc800078e0a02 */
[----:B------:R-:W-:Y:S02]  /*20a50*/  IMAD R8, R5, R8, R21 ;  /* 0x0000000805087224 */ /* 0x000fe400078e0215 */
[----:B--2---:R-:W-:-:S04]  /*20a60*/  IMAD R4, R12, UR6, RZ ;  /* 0x000000060c047c24 */ /* 0x004fc8000f8e02ff */
[C---:B----4-:R-:W-:Y:S02]  /*20a70*/  IMAD R4, R11.reuse, UR7, R4 ;  /* 0x000000070b047c24 */ /* 0x050fe4000f8e0204 */
[----:B------:R-:W-:-:S05]  /*20a80*/  IMAD.WIDE.U32 R2, R11, UR6, R2 ;  /* 0x000000060b027c25 */ /* 0x000fca000f8e0002 */
[----:B------:R-:W-:Y:S02]  /*20a90*/  IADD3 R3, R4, R3, RZ ;  /* 0x0000000304037210 */ /* 0x000fe40007ffe0ff */
[----:B------:R-:W-:-:S04]  /*20aa0*/  LEA R4, P0, R2, UR4, 0x2 ;  /* 0x0000000402047c11 */ /* 0x000fc8000f8010ff */
[----:B------:R-:W-:-:S05]  /*20ab0*/  LEA.HI.X R5, R2, UR5, R3, 0x2, P0 ;  /* 0x0000000502057c11 */ /* 0x000fca00080f1403 */
[----:B------:R2:W5:Y:S04]  /*20ac0*/  LDG.E R2, desc[UR42][R4.64] ;  /* 0x0000002a04027981 */ /* 0x000568000c1e1900 */
.L_x_541:
[----:B--2---:R-:W2:Y:S01]  /*20ad0*/  S2R R5, SR_CgaCtaId ;  /* 0x0000000000057919 */ /* 0x004ea20000008800 */
[----:B------:R-:W-:Y:S01]  /*20ae0*/  MOV R4, 0x400 ;  /* 0x0000040000047802 */ /* 0x000fe20000000f00 */
[----:B------:R-:W-:Y:S01]  /*20af0*/  BSSY B1, `(.L_x_542) ;  /* 0x0000009000017945 */ /* 0x000fe20003800000 */
[----:B------:R-:W3:Y:S02]  /*20b00*/  S2R R3, SR_TID.X ;  /* 0x0000000000037919 */ /* 0x000ee40000002100 */
[----:B--2---:R-:W-:Y:S02]  /*20b10*/  LEA R4, R5, R4, 0x18 ;  /* 0x0000000405047211 */ /* 0x004fe400078ec0ff */
[----:B---3--:R-:W-:-:S03]  /*20b20*/  LOP3.LUT R3, R3, 0x7f, RZ, 0xc0, !PT ;  /* 0x0000007f03037812 */ /* 0x008fc600078ec0ff */
[----:B------:R-:W-:Y:S01]  /*20b30*/  IMAD R5, R10, 0x8, R4 ;  /* 0x000000080a057824 */ /* 0x000fe200078e0204 */
[----:B------:R-:W-:Y:S02]  /*20b40*/  SHF.L.U32 R4, R9, 0x1f, RZ ;  /* 0x0000001f09047819 */ /* 0x000fe400000006ff */
[----:B------:R-:W-:Y:S02]  /*20b50*/  ISETP.NE.AND P2, PT, R3, RZ, PT ;  /* 0x000000ff0300720c */ /* 0x000fe40003f45270 */
[----:B------:R-:W2:Y:S02]  /*20b60*/  SYNCS.PHASECHK.TRANS64.TRYWAIT P0, [R5+URZ+0x38880], R4 ;  /* 0x03888004050075a7 */ /* 0x000ea4000800017f */
[----:B--2---:R-:W-:Y:S09]  /*20b70*/  @!P0 BRA `(.L_x_543) ;  /* 0x00000058007c8947 */ /* 0x004ff20003800000 */
.L_x_714:
[----:B------:R-:W-:Y:S05]  /*20b80*/  BSYNC B1 ;  /* 0x0000000000017941 */ /* 0x000fea0003800000 */
.L_x_542:
[----:B------:R-:W-:Y:S04]  /*20b90*/  BSSY B1, `(.L_x_544) ;  /* 0x0000009000017945 */ /* 0x000fe80003800000 */
[----:B------:R-:W-:Y:S05]  /*20ba0*/  @P2 BRA `(.L_x_545) ;  /* 0x00000000001c2947 */ /* 0x000fea0003800000 */
[----:B------:R-:W1:Y:S02]  /*20bb0*/  S2R R3, SR_TID.X ;  /* 0x0000000000037919 */ /* 0x000e640000002100 */
[----:B-1----:R-:W-:Y:S01]  /*20bc0*/  LOP3.LUT R9, R3, 0x1f, RZ, 0xc0, !PT ;  /* 0x0000001f03097812 */ /* 0x002fe200078ec0ff */
[----:B------:R-:W-:-:S03]  /*20bd0*/  IMAD.MOV.U32 R3, RZ, RZ, 0x8000 ;  /* 0x00008000ff037424 */ /* 0x000fc600078e00ff */
[----:B------:R-:W-:Y:S01]  /*20be0*/  ISETP.NE.AND P0, PT, R9, RZ, PT ;  /* 0x000000ff0900720c */ /* 0x000fe20003f05270 */
[----:B------:R3:W-:-:S12]  /*20bf0*/  SYNCS.ARRIVE.TRANS64 RZ, [R5+URZ+0x38870], R3 ;  /* 0x0388700305ff79a7 */ /* 0x0007d8000800003f */
[----:B---3--:R-:W-:Y:S05]  /*20c00*/  @!P0 BRA `(.L_x_545) ;  /* 0x0000000000048947 */ /* 0x008fea0003800000 */
[----:B------:R-:W-:Y:S01]  /*20c10*/  BPT.TRAP 0x1 ;  /* 0x000000040000795c */ /* 0x000fe20000300000 */
.L_x_545:
[----:B------:R-:W-:Y:S05]  /*20c20*/  BSYNC B1 ;  /* 0x0000000000017941 */ /* 0x000fea0003800000 */
.L_x_544:
[----:B------:R-:W3:Y:S04]  /*20c30*/  LDL R3, [R1+0x10] ;  /* 0x0000100001037983 */ /* 0x000ee80000100800 */
[----:B-1----:R-:W4:Y:S01]  /*20c40*/  LDL R9, [R1+0x34] ;  /* 0x0000340001097983 */ /* 0x002f220000100800 */
[----:B------:R-:W-:Y:S01]  /*20c50*/  MOV R13, RZ ;  /* 0x000000ff000d7202 */ /* 0x000fe20000000f00 */
[----:B------:R-:W-:Y:S01]  /*20c60*/  UIADD3 UR4, UP0, UR44, 0x470, URZ ;  /* 0x000004702c047890 */ /* 0x000fe2000ff1e03f */
[----:B------:R-:W-:Y:S01]  /*20c70*/  MOV R10, 0x400 ;  /* 0x00000400000a7802 */ /* 0x000fe20000000f00 */
[----:B------:R-:W1:Y:S01]  /*20c80*/  S2R R11, SR_CgaCtaId ;  /* 0x00000000000b7919 */ /* 0x000e620000008800 */
[----:B------:R-:W-:Y:S01]  /*20c90*/  R2UR UR10, R13 ;  /* 0x000000000d0a72ca */ /* 0x000fe200000e0000 */
[----:B------:R-:W-:Y:S01]  /*20ca0*/  UIADD3.X UR5, URZ, UR45, URZ, UP0, !UPT ;  /* 0x0000002d3f057290 */ /* 0x000fe200087fe43f */
[----:B------:R-:W-:Y:S01]  /*20cb0*/  PLOP3.LUT P0, PT, PT, PT, PT, 0x80, 0x0 ;  /* 0x000000000000781c */ /* 0x000fe20003f0f070 */
[----:B------:R-:W-:Y:S01]  /*20cc0*/  UMOV UR6, 0x0 ;  /* 0x0000000000067882 */ /* 0x000fe20000000000 */
[----:B------:R-:W-:Y:S01]  /*20cd0*/  UMOV UR7, 0x14f00000 ;  /* 0x14f0000000077882 */ /* 0x000fe20000000000 */
[----:B-1----:R-:W-:-:S05]  /*20ce0*/  LEA R10, R11, R10, 0x18 ;  /* 0x0000000a0b0a7211 */ /* 0x002fca00078ec0ff */
[----:B---3--:R-:W-:Y:S02]  /*20cf0*/  IMAD R3, R3, 0x8000, R10 ;  /* 0x0000800003037824 */ /* 0x008fe400078e020a */
[----:B----4-:R-:W-:Y:S01]  /*20d00*/  IMAD R9, R8, 0x80, R9 ;  /* 0x0000008008097824 */ /* 0x010fe200078e0209 */
[----:B------:R-:W-:Y:S01]  /*20d10*/  IADD3 R8, R5, 0x38870, RZ ;  /* 0x0003887005087810 */ /* 0x000fe20007ffe0ff */
[----:B------:R-:W-:-:S07]  /*20d20*/  VIADD R10, R3, 0x10400 ;  /* 0x00010400030a7836 */ /* 0x000fce0000000000 */
.L_x_546:
[----:B------:R-:W-:-:S13]  /*20d30*/  @P0 ELECT P3, URZ, PT ;  /* 0x00000000003f082f */ /* 0x000fda0003860000 */
[----:B-----5:R-:W-:Y:S02]  /*20d40*/  @P3 R2UR UR13, R2 ;  /* 0x00000000020d32ca */ /* 0x020fe400000e0000 */
        /* <DEDUP_REMOVED lines=10> */
[----:B------:R-:W-:Y:S01]  /*20df0*/  UMOV UR6, 0x0 ;  /* 0x0000000000067882 */ /* 0x000fe20000000000 */
[----:B------:R-:W-:Y:S01]  /*20e00*/  IADD3 R10, R3, 0x14400, RZ ;  /* 0x00014400030a7810 */ /* 0x000fe20007ffe0ff */
[----:B------:R-:W-:Y:S01]  /*20e10*/  UMOV UR7, 0x14f00000 ;  /* 0x14f0000000077882 */ /* 0x000fe20000000000 */
[----:B------:R-:W-:-:S15]  /*20e20*/  R2UR UR10, R12 ;  /* 0x000000000c0a72ca */ /* 0x000fde00000e0000 */
.L_x_547:
        /* <DEDUP_REMOVED lines=13> */
.L_x_715:
[----:B------:R-:W-:Y:S05]  /*20f00*/  BSYNC B1 ;  /* 0x0000000000017941 */ /* 0x000fea0003800000 */
.L_x_548:
[----:B------:R-:W-:Y:S01]  /*20f10*/  BSSY B1, `(.L_x_550) ;  /* 0x000000b000017945 */ /* 0x000fe20003800000 */
[----:B------:R-:W-:Y:S02]  /*20f20*/  IMAD.MOV.U32 R10, RZ, RZ, 0x0 ;  /* 0x00000000ff0a7424 */ /* 0x000fe400078e00ff */
[----:B------:R-:W-:Y:S01]  /*20f30*/  IMAD.MOV.U32 R11, RZ, RZ, 0x14f00000 ;  /* 0x14f00000ff0b7424 */ /* 0x000fe200078e00ff */
[----:B------:R-:W-:Y:S06]  /*20f40*/  @P2 BRA `(.L_x_551) ;  /* 0x00000000001c2947 */ /* 0x000fec0003800000 */
[----:B------:R-:W3:Y:S01]  /*20f50*/  S2R R8, SR_TID.X ;  /* 0x0000000000087919 */ /* 0x000ee20000002100 */
[----:B-12---:R-:W-:-:S04]  /*20f60*/  MOV R4, 0x8000 ;  /* 0x0000800000047802 */ /* 0x006fc80000000f00 */
[----:B------:R4:W-:Y:S01]  /*20f70*/  SYNCS.ARRIVE.TRANS64 RZ, [R5+URZ+0x38830], R4 ;  /* 0x0388300405ff79a7 */ /* 0x0009e2000800003f */
[----:B---3--:R-:W-:-:S04]  /*20f80*/  LOP3.LUT R8, R8, 0x1f, RZ, 0xc0, !PT ;  /* 0x0000001f08087812 */ /* 0x008fc800078ec0ff */
[----:B------:R-:W-:-:S13]  /*20f90*/  ISETP.NE.AND P0, PT, R8, RZ, PT ;  /* 0x000000ff0800720c */ /* 0x000fda0003f05270 */
[----:B----4-:R-:W-:Y:S05]  /*20fa0*/  @!P0 BRA `(.L_x_551) ;  /* 0x0000000000048947 */ /* 0x010fea0003800000 */
[----:B------:R-:W-:Y:S01]  /*20fb0*/  BPT.TRAP 0x1 ;  /* 0x000000040000795c */ /* 0x000fe20000300000 */
.L_x_551:
[----:B------:R-:W-:Y:S05]  /*20fc0*/  BSYNC B1 ;  /* 0x0000000000017941 */ /* 0x000fea0003800000 */
.L_x_550:
[----:B------:R-:W-:Y:S01]  /*20fd0*/  R2UR UR10, R13 ;  /* 0x000000000d0a72ca */ /* 0x000fe200000e0000 */
[----:B------:R-:W-:Y:S01]  /*20fe0*/  UIADD3 UR4, UP0, UR44, 0x370, URZ ;  /* 0x000003702c047890 */ /* 0x000fe2000ff1e03f */
[----:B------:R-:W-:Y:S01]  /*20ff0*/  R2UR UR6, R10 ;  /* 0x000000000a0672ca */ /* 0x000fe200000e0000 */
[----:B-12---:R-:W-:Y:S01]  /*21000*/  VIADD R5, R5, 0x38830 ;  /* 0x0003883005057836 */ /* 0x006fe20000000000 */
[----:B------:R-:W-:Y:S01]  /*21010*/  R2UR UR7, R11 ;  /* 0x000000000b0772ca */ /* 0x000fe200000e0000 */
[----:B------:R-:W-:Y:S01]  /*21020*/  VIADD R4, R3, 0x28400 ;  /* 0x0002840003047836 */ /* 0x000fe20000000000 */
[----:B------:R-:W-:Y:S01]  /*21030*/  PLOP3.LUT P0, PT, PT, PT, PT, 0x80, 0x0 ;  /* 0x000000000000781c */ /* 0x000fe20003f0f070 */
[----:B------:R-:W-:-:S12]  /*21040*/  UIADD3.X UR5, URZ, UR45, URZ, UP0, !UPT ;  /* 0x0000002d3f057290 */ /* 0x000fd800087fe43f */
.L_x_552:
        /* <DEDUP_REMOVED lines=10> */
[----:B------:R-:W-:Y:S02]  /*210f0*/  R2UR UR10, R12 ;  /* 0x000000000c0a72ca */ /* 0x000fe400000e0000 */
[----:B------:R-:W-:Y:S02]  /*21100*/  R2UR UR6, R10 ;  /* 0x000000000a0672ca */ /* 0x000fe400000e0000 */
[----:B------:R-:W-:Y:S02]  /*21110*/  R2UR UR7, R11 ;  /* 0x000000000b0772ca */ /* 0x000fe400000e0000 */
[----:B------:R-:W-:Y:S02]  /*21120*/  PLOP3.LUT P0, PT, PT, PT, PT, 0x80, 0x0 ;  /* 0x000000000000781c */ /* 0x000fe40003f0f070 */
[----:B------:R-:W-:-:S11]  /*21130*/  IADD3 R3, R3, 0x2c400, RZ ;  /* 0x0002c40003037810 */ /* 0x000fd60007ffe0ff */
.L_x_553:
        /* <DEDUP_REMOVED lines=9> */
[----:B--2---:R-:W-:Y:S05]  /*211d0*/  @P0 BRA.U.ANY `(.L_x_553) ;  /* 0xfffffffd00d80947 */ /* 0x004fea000393ffff */
.L_x_540:
[----:B------:R-:W-:Y:S05]  /*211e0*/  BSYNC B0 ;  /* 0x0000000000007941 */ /* 0x000fea0003800000 */
.L_x_539:
[----:B------:R-:W-:-:S06]  /*211f0*/  UISETP.NE.AND UP0, UPT, UR36, 0x3, UPT ;  /* 0x000000032400788c */ /* 0x000fcc000bf05270 */
[----:B------:R-:W-:-:S13]  /*21200*/  PLOP3.LUT P0, PT, PT, PT, UP0, 0x80, 0x0 ;  /* 0x000000000000781c */ /* 0x000fda0003f0f008 */
[----:B------:R-:W-:Y:S05]  /*21210*/  @!P0 BRA `(.L_x_554) ;  /* 0x0000000000048947 */ /* 0x000fea0003800000 */
[----:B------:R-:W-:Y:S01]  /*21220*/  BPT.TRAP 0x1 ;  /* 0x000000040000795c */ /* 0x000fe20000300000 */
.L_x_554:
[----:B------:R-:W2:Y:S01]  /*21230*/  S2R R5, SR_CgaCtaId ;  /* 0x0000000000057919 */ /* 0x000ea20000008800 */
[----:B------:R-:W-:Y:S01]  /*21240*/  IMAD.U32 R3, RZ, RZ, UR38 ;  /* 0x00000026ff037e24 */ /* 0x000fe2000f8e00ff */
[----:B------:R-:W-:Y:S01]  /*21250*/  MOV R4, 0x400 ;  /* 0x0000040000047802 */ /* 0x000fe20000000f00 */
[----:B------:R-:W-:Y:S03]  /*21260*/  BSSY B0, `(.L_x_555) ;  /* 0x0000009000007945 */ /* 0x000fe60003800000 */
[----:B------:R-:W-:Y:S02]  /*21270*/  ISETP.NE.AND P0, PT, R3, 0x3, PT ;  /* 0x000000030300780c */ /* 0x000fe40003f05270 */
[----:B------:R-:W-:-:S04]  /*21280*/  LOP3.LUT R3, R7, 0x1, RZ, 0x3c, !PT ;  /* 0x0000000107037812 */ /* 0x000fc800078e3cff */
[----:B------:R-:W-:Y:S02]  /*21290*/  SHF.L.U32 R3, R3, 0x1f, RZ ;  /* 0x0000001f03037819 */ /* 0x000fe400000006ff */
[----:B--2---:R-:W-:-:S05]  /*212a0*/  LEA R4, R5, R4, 0x18 ;  /* 0x0000000405047211 */ /* 0x004fca00078ec0ff */
[----:B------:R-:W-:-:S04]  /*212b0*/  IMAD R4, R6, 0x8, R4 ;  /* 0x0000000806047824 */ /* 0x000fc800078e0204 */
[----:B------:R-:W2:Y:S01]  /*212c0*/  SYNCS.PHASECHK.TRANS64.TRYWAIT P2, [R4+URZ+0x38870], R3 ;  /* 0x03887003040075a7 */ /* 0x000ea2000804017f */
[----:B------:R3:W-:Y:S02]  /*212d0*/  STL [R1+0x8], R4 ;  /* 0x0000080401007387 */ /* 0x0007e40000100800 */
[----:B--23--:R-:W-:Y:S05]  /*212e0*/  @!P2 BRA `(.L_x_556) ;  /* 0x0000005000c8a947 */ /* 0x00cfea0003800000 */
.L_x_716:
[----:B------:R-:W-:Y:S05]  /*212f0*/  BSYNC B0 ;  /* 0x0000000000007941 */ /* 0x000fea0003800000 */
.L_x_555:
[----:B------:R-:W-:Y:S05]  /*21300*/  @!P0 BRA `(.L_x_557) ;  /* 0x0000000000048947 */ /* 0x000fea0003800000 */
[----:B------:R-:W-:Y:S01]  /*21310*/  BPT.TRAP 0x1 ;  /* 0x000000040000795c */ /* 0x000fe20000300000 */
.L_x_557:
[----:B--2---:R-:W2:Y:S01]  /*21320*/  LDL R4, [R1+0x8] ;  /* 0x0000080001047983 */ /* 0x004ea20000100800 */
[----:B------:R-:W-:Y:S02]  /*21330*/  SHF.L.U32 R3, R7, 0x1f, RZ ;  /* 0x0000001f07037819 */ /* 0x000fe400000006ff */
[----:B------:R-:W-:Y:S02]  /*21340*/  SHF.L.U32 R12, R6, 0xf, RZ ;  /* 0x0000000f060c7819 */ /* 0x000fe400000006ff */
[----:B--2---:R-:W2:Y:S02]  /*21350*/  SYNCS.PHASECHK.TRANS64.TRYWAIT P2, [R4+URZ+0x38860], R3 ;  /* 0x03886003040075a7 */ /* 0x004ea4000804017f */
[----:B--2---:R-:W-:Y:S05]  /*21360*/  @!P2 BRA `(.L_x_558) ;  /* 0x0000005000c0a947 */ /* 0x004fea0003800000 */
.L_x_717:
[----:B--2---:R-:W2:Y:S04]  /*21370*/  LDL R4, [R1+0x3c] ;  /* 0x00003c0001047983 */ /* 0x004ea80000100800 */
[----:B------:R-:W3:Y:S04]  /*21380*/  LDL R16, [R1+0x2c] ;  /* 0x00002c0001107983 */ /* 0x000ee80000100800 */
[----:B------:R-:W4:Y:S01]  /*21390*/  LDL R15, [R1+0x38] ;  /* 0x00003800010f7983 */ /* 0x000f220000100800 */
[----:B------:R-:W-:Y:S01]  /*213a0*/  MOV R13, 0x400 ;  /* 0x00000400000d7802 */ /* 0x000fe20000000f00 */
[----:B------:R-:W5:Y:S01]  /*213b0*/  S2R R14, SR_CgaCtaId ;  /* 0x00000000000e7919 */ /* 0x000f620000008800 */
[----:B------:R-:W-:Y:S05]  /*213c0*/  WARPSYNC.ALL ;  /* 0x0000000000007948 */ /* 0x000fea0003800000 */
[----:B-----5:R-:W-:-:S02]  /*213d0*/  LEA R13, R14, R13, 0x18 ;  /* 0x0000000d0e0d7211 */ /* 0x020fc400078ec0ff */
[----:B--2---:R-:W-:-:S05]  /*213e0*/  LOP3.LUT R3, R12, R4, RZ, 0xfc, !PT ;  /* 0x000000040c037212 */ /* 0x004fca00078efcff */
[----:B------:R-:W-:-:S05]  /*213f0*/  IMAD.IADD R3, R13, 0x1, R3 ;  /* 0x000000010d037824 */ /* 0x000fca00078e0203 */
[----:B------:R-:W2:Y:S01]  /*21400*/  LDSM.16.MT88.4 R4, [R3+0x10400] ;  /* 0x010400000304783b */ /* 0x000ea20000004200 */
[----:B---3--:R-:W-:Y:S01]  /*21410*/  IMAD.IADD R20, R16, 0x1, R3 ;  /* 0x0000000110147824 */ /* 0x008fe200078e0203 */
[----:B----4-:R-:W-:Y:S02]  /*21420*/  LOP3.LUT R12, R12, R15, RZ, 0xfc, !PT ;  /* 0x0000000f0c0c7212 */ /* 0x010fe400078efcff */
[C-C-:B--2---:R-:W-:Y:S02]  /*21430*/  PRMT R8, R4.reuse, 0x6420, R5.reuse ;  /* 0x0000642004087816 */ /* 0x144fe40000000005 */
[----:B-1----:R-:W-:Y:S02]  /*21440*/  PRMT R9, R4, 0x7531, R5 ;  /* 0x0000753104097816 */ /* 0x002fe40000000005 */
[C-C-:B------:R-:W-:Y:S02]  /*21450*/  PRMT R10, R6.reuse, 0x6420, R7.reuse ;  /* 0x00006420060a7816 */ /* 0x140fe40000000007 */
[----:B------:R-:W-:-:S02]  /*21460*/  PRMT R11, R6, 0x7531, R7 ;  /* 0x00007531060b7816 */ /* 0x000fc40000000007 */
[----:B------:R-:W1:Y:S01]  /*21470*/  LDSM.16.MT88.4 R4, [R20+0x10400] ;  /* 0x010400001404783b */ /* 0x000e620000004200 */
[----:B0-----:R-:W-:-:S05]  /*21480*/  IADD3 R17, R13, R12, RZ ;  /* 0x0000000c0d117210 */ /* 0x001fca0007ffe0ff */
[----:B------:R1:W-:Y:S02]  /*21490*/  STSM.16.M88.4 [R17+0x400], R8 ;  /* 0x0004000811007844 */ /* 0x0003e40000000200 */
[C-C-:B-1----:R-:W-:Y:S02]  /*214a0*/  PRMT R8, R4.reuse, 0x6420, R5.reuse ;  /* 0x0000642004087816 */ /* 0x142fe40000000005 */
[----:B------:R-:W-:Y:S02]  /*214b0*/  PRMT R9, R4, 0x7531, R5 ;  /* 0x0000753104097816 */ /* 0x000fe40000000005 */
[C-C-:B------:R-:W-:Y:S02]  /*214c0*/  PRMT R10, R6.reuse, 0x6420, R7.reuse ;  /* 0x00006420060a7816 */ /* 0x140fe40000000007 */
[----:B------:R-:W-:-:S05]  /*214d0*/  PRMT R11, R6, 0x7531, R7 ;  /* 0x00007531060b7816 */ /* 0x000fca0000000007 */
[----:B------:R-:W-:Y:S04]  /*214e0*/  STSM.16.M88.4 [R17+0x2400], R8 ;  /* 0x0024000811007844 */ /* 0x000fe80000000200 */
[----:B------:R-:W0:Y:S02]  /*214f0*/  LDSM.16.MT88.4 R4, [R3+0x14400] ;  /* 0x014400000304783b */ /* 0x000e240000004200 */
[C-C-:B0-----:R-:W-:Y:S02]  /*21500*/  PRMT R12, R4.reuse, 0x6420, R5.reuse ;  /* 0x00006420040c7816 */ /* 0x141fe40000000005 */
[----:B------:R-:W-:Y:S02]  /*21510*/  PRMT R13, R4, 0x7531, R5 ;  /* 0x00007531040d7816 */ /* 0x000fe40000000005 */
[----:B------:R-:W-:-:S02]  /*21520*/  PRMT R14, R6, 0x6420, R7 ;  /* 0x00006420060e7816 */ /* 0x000fc40000000007 */
[----:B------:R-:W-:Y:S02]  /*21530*/  PRMT R15, R6, 0x7531, R7 ;  /* 0x00007531060f7816 */ /* 0x000fe40000000007 */
[----:B------:R-:W0:Y:S04]  /*21540*/  LDSM.16.MT88.4 R4, [R20+0x14400] ;  /* 0x014400001404783b */ /* 0x000e280000004200 */
[----:B------:R1:W-:Y:S04]  /*21550*/  STSM.16.M88.4 [R17+0x4400], R12 ;  /* 0x0044000c11007844 */ /* 0x0003e80000000200 */
[----:B-1----:R-:W2:Y:S01]  /*21560*/  LDL R14, [R1+0x28] ;  /* 0x00002800010e7983 */ /* 0x002ea20000100800 */
[----:B------:R-:W-:Y:S01]  /*21570*/  IMAD.MOV.U32 R12, RZ, RZ, R17 ;  /* 0x000000ffff0c7224 */ /* 0x000fe200078e0011 */
[----:B0-----:R-:W-:-:S02]  /*21580*/  PRMT R8, R4, 0x6420, R5 ;  /* 0x0000642004087816 */ /* 0x001fc40000000005 */
[----:B------:R-:W-:Y:S02]  /*21590*/  PRMT R9, R4, 0x7531, R5 ;  /* 0x0000753104097816 */ /* 0x000fe40000000005 */
[C-C-:B------:R-:W-:Y:S02]  /*215a0*/  PRMT R10, R6.reuse, 0x6420, R7.reuse ;  /* 0x00006420060a7816 */ /* 0x140fe40000000007 */
[----:B------:R-:W-:-:S05]  /*215b0*/  PRMT R11, R6, 0x7531, R7 ;  /* 0x00007531060b7816 */ /* 0x000fca0000000007 */
[----:B------:R-:W-:Y:S04]  /*215c0*/  STSM.16.M88.4 [R12+0x6400], R8 ;  /* 0x006400080c007844 */ /* 0x000fe80000000200 */
[----:B------:R-:W0:Y:S01]  /*215d0*/  LDSM.16.MT88.4 R4, [R3+0x11400] ;  /* 0x011400000304783b */ /* 0x000e220000004200 */
[----:B------:R-:W-:Y:S01]  /*215e0*/  IMAD.MOV.U32 R13, RZ, RZ, R16 ;  /* 0x000000ffff0d7224 */ /* 0x000fe200078e0010 */
[C-C-:B0-----:R-:W-:Y:S02]  /*215f0*/  PRMT R16, R4.reuse, 0x6420, R5.reuse ;  /* 0x0000642004107816 */ /* 0x141fe40000000005 */
[----:B------:R-:W-:Y:S02]  /*21600*/  PRMT R17, R4, 0x7531, R5 ;  /* 0x0000753104117816 */ /* 0x000fe40000000005 */
[----:B------:R-:W-:-:S02]  /*21610*/  PRMT R18, R6, 0x6420, R7 ;  /* 0x0000642006127816 */ /* 0x000fc40000000007 */
[----:B------:R-:W-:Y:S02]  /*21620*/  PRMT R19, R6, 0x7531, R7 ;  /* 0x0000753106137816 */ /* 0x000fe40000000007 */
[----:B------:R-:W0:Y:S02]  /*21630*/  LDSM.16.MT88.4 R4, [R20+0x11400] ;  /* 0x011400001404783b */ /* 0x000e240000004200 */
[C-C-:B0-----:R-:W-:Y:S02]  /*21640*/  PRMT R8, R4.reuse, 0x6420, R5.reuse ;  /* 0x0000642004087816 */ /* 0x141fe40000000005 */
[----:B------:R-:W-:Y:S02]  /*21650*/  PRMT R9, R4, 0x7531, R5 ;  /* 0x0000753104097816 */ /* 0x000fe40000000005 */
[C-C-:B------:R-:W-:Y:S02]  /*21660*/  PRMT R10, R6.reuse, 0x6420, R7.reuse ;  /* 0x00006420060a7816 */ /* 0x140fe40000000007 */
[----:B------:R-:W-:-:S02]  /*21670*/  PRMT R11, R6, 0x7531, R7 ;  /* 0x00007531060b7816 */ /* 0x000fc40000000007 */
[----:B--2---:R-:W-:-:S05]  /*21680*/  IADD3 R15, R14, 0x400, R12 ;  /* 0x000004000e0f7810 */ /* 0x004fca0007ffe00c */
[----:B------:R0:W-:Y:S02]  /*21690*/  STSM.16.M88.4 [R15], R16 ;  /* 0x000000100f007844 */ /* 0x0001e40000000200 */
[----:B0-----:R-:W-:-:S05]  /*216a0*/  MOV R19, R15 ;  /* 0x0000000f00137202 */ /* 0x001fca0000000f00 */
[----:B------:R-:W-:Y:S04]  /*216b0*/  STSM.16.M88.4 [R19+0x2000], R8 ;  /* 0x0020000813007844 */ /* 0x000fe80000000200 */
[----:B------:R-:W0:Y:S01]  /*216c0*/  LDSM.16.MT88.4 R4, [R3+0x15400] ;  /* 0x015400000304783b */ /* 0x000e220000004200 */
[----:B------:R-:W-:Y:S01]  /*216d0*/  MOV R16, R12 ;  /* 0x0000000c00107202 */ /* 0x000fe20000000f00 */
[----:B------:R-:W-:Y:S02]  /*216e0*/  IMAD.MOV.U32 R17, RZ, RZ, R13 ;  /* 0x000000ffff117224 */ /* 0x000fe400078e000d */
[----:B------:R-:W-:Y:S01]  /*216f0*/  IMAD.MOV.U32 R18, RZ, RZ, R14 ;  /* 0x000000ffff127224 */ /* 0x000fe200078e000e */
[C-C-:B0-----:R-:W-:Y:S02]  /*21700*/  PRMT R12, R4.reuse, 0x6420, R5.reuse ;  /* 0x00006420040c7816 */ /* 0x141fe40000000005 */
[----:B------:R-:W-:-:S02]  /*21710*/  PRMT R13, R4, 0x7531, R5 ;  /* 0x00007531040d7816 */ /* 0x000fc40000000005 */
[C-C-:B------:R-:W-:Y:S02]  /*21720*/  PRMT R14, R6.reuse, 0x6420, R7.reuse ;  /* 0x00006420060e7816 */ /* 0x140fe40000000007 */
[----:B------:R-:W-:Y:S02]  /*21730*/  PRMT R15, R6, 0x7531, R7 ;  /* 0x00007531060f7816 */ /* 0x000fe40000000007 */
[----:B------:R-:W0:Y:S04]  /*21740*/  LDSM.16.MT88.4 R4, [R20+0x15400] ;  /* 0x015400001404783b */ /* 0x000e280000004200 */
[----:B------:R1:W-:Y:S01]  /*21750*/  STSM.16.M88.4 [R19+0x4000], R12 ;  /* 0x0040000c13007844 */ /* 0x0003e20000000200 */
[C-C-:B0-----:R-:W-:Y:S02]  /*21760*/  PRMT R8, R4.reuse, 0x6420, R5.reuse ;  /* 0x0000642004087816 */ /* 0x141fe40000000005 */
[----:B------:R-:W-:-:S02]  /*21770*/  PRMT R9, R4, 0x7531, R5 ;  /* 0x0000753104097816 */ /* 0x000fc40000000005 */
[C-C-:B------:R-:W-:Y:S02]  /*21780*/  PRMT R10, R6.reuse, 0x6420, R7.reuse ;  /* 0x00006420060a7816 */ /* 0x140fe40000000007 */
[----:B------:R-:W-:-:S05]  /*21790*/  PRMT R11, R6, 0x7531, R7 ;  /* 0x00007531060b7816 */ /* 0x000fca0000000007 */
[----:B------:R-:W-:Y:S04]  /*217a0*/  STSM.16.M88.4 [R19+0x6000], R8 ;  /* 0x0060000813007844 */ /* 0x000fe80000000200 */
[----:B------:R-:W0:Y:S01]  /*217b0*/  LDSM.16.MT88.4 R4, [R3+0x12400] ;  /* 0x012400000304783b */ /* 0x000e220000004200 */
[----:B-1----:R-:W-:Y:S01]  /*217c0*/  IMAD.MOV.U32 R13, RZ, RZ, R16 ;  /* 0x000000ffff0d7224 */ /* 0x002fe200078e0010 */
[----:B------:R-:W-:Y:S01]  /*217d0*/  MOV R15, R18 ;  /* 0x00000012000f7202 */ /* 0x000fe20000000f00 */
[----:B------:R-:W-:Y:S01]  /*217e0*/  IMAD.MOV.U32 R14, RZ, RZ, R17 ;  /* 0x000000ffff0e7224 */ /* 0x000fe200078e0011 */
[C-C-:B0-----:R-:W-:Y:S02]  /*217f0*/  PRMT R16, R4.reuse, 0x6420, R5.reuse ;  /* 0x0000642004107816 */ /* 0x141fe40000000005 */
[----:B------:R-:W-:-:S02]  /*21800*/  PRMT R17, R4, 0x7531, R5 ;  /* 0x0000753104117816 */ /* 0x000fc40000000005 */
[C-C-:B------:R-:W-:Y:S02]  /*21810*/  PRMT R18, R6.reuse, 0x6420, R7.reuse ;  /* 0x0000642006127816 */ /* 0x140fe40000000007 */
[----:B------:R-:W-:Y:S02]  /*21820*/  PRMT R19, R6, 0x7531, R7 ;  /* 0x0000753106137816 */ /* 0x000fe40000000007 */
[----:B------:R-:W0:Y:S01]  /*21830*/  LDSM.16.MT88.4 R4, [R20+0x12400] ;  /* 0x012400001404783b */ /* 0x000e220000004200 */
[----:B------:R-:W-:-:S05]  /*21840*/  IADD3 R12, R14, 0x400, R13 ;  /* 0x000004000e0c7810 */ /* 0x000fca0007ffe00d */
[----:B------:R1:W-:Y:S02]  /*21850*/  STSM.16.M88.4 [R12], R16 ;  /* 0x000000100c007844 */ /* 0x0003e40000000200 */
[----:B-1----:R-:W-:Y:S01]  /*21860*/  IMAD.MOV.U32 R18, RZ, RZ, R12 ;  /* 0x000000ffff127224 */ /* 0x002fe200078e000c */
[C-C-:B0-----:R-:W-:Y:S02]  /*21870*/  PRMT R8, R4.reuse, 0x6420, R5.reuse ;  /* 0x0000642004087816 */ /* 0x141fe40000000005 */
        /* <DEDUP_REMOVED lines=10> */
[----:B------:R-:W0:Y:S04]  /*21920*/  LDSM.16.MT88.4 R4, [R20+0x16400] ;  /* 0x016400001404783b */ /* 0x000e280000004200 */
[----:B------:R1:W-:Y:S02]  /*21930*/  STSM.16.M88.4 [R18+0x4000], R12 ;  /* 0x0040000c12007844 */ /* 0x0003e40000000200 */
[----:B-1----:R-:W-:Y:S02]  /*21940*/  MOV R14, R18 ;  /* 0x00000012000e7202 */ /* 0x002fe40000000f00 */
[----:B0-----:R-:W-:-:S02]  /*21950*/  PRMT R8, R4, 0x6420, R5 ;  /* 0x0000642004087816 */ /* 0x001fc40000000005 */
[----:B------:R-:W-:Y:S02]  /*21960*/  PRMT R9, R4, 0x7531, R5 ;  /* 0x0000753104097816 */ /* 0x000fe40000000005 */
[C-C-:B------:R-:W-:Y:S02]  /*21970*/  PRMT R10, R6.reuse, 0x6420, R7.reuse ;  /* 0x00006420060a7816 */ /* 0x140fe40000000007 */
[----:B------:R-:W-:-:S05]  /*21980*/  PRMT R11, R6, 0x7531, R7 ;  /* 0x00007531060b7816 */ /* 0x000fca0000000007 */
[----:B------:R-:W-:Y:S04]  /*21990*/  STSM.16.M88.4 [R14+0x6000], R8 ;  /* 0x006000080e007844 */ /* 0x000fe80000000200 */
[----:B------:R-:W0:Y:S01]  /*219a0*/  LDSM.16.MT88.4 R4, [R3+0x13400] ;  /* 0x013400000304783b */ /* 0x000e220000004200 */
[----:B------:R-:W-:-:S04]  /*219b0*/  IMAD.MOV.U32 R15, RZ, RZ, R19 ;  /* 0x000000ffff0f7224 */ /* 0x000fc800078e0013 */
[----:B------:R-:W-:Y:S01]  /*219c0*/  IMAD.IADD R12, R15, 0x1, R14 ;  /* 0x000000010f0c7824 */ /* 0x000fe200078e020e */
[C-C-:B0-----:R-:W-:Y:S02]  /*219d0*/  PRMT R16, R4.reuse, 0x6420, R5.reuse ;  /* 0x0000642004107816 */ /* 0x141fe40000000005 */
[----:B------:R-:W-:Y:S02]  /*219e0*/  PRMT R17, R4, 0x7531, R5 ;  /* 0x0000753104117816 */ /* 0x000fe40000000005 */
[C-C-:B------:R-:W-:Y:S02]  /*219f0*/  PRMT R18, R6.reuse, 0x6420, R7.reuse ;  /* 0x0000642006127816 */ /* 0x140fe40000000007 */
[----:B------:R-:W-:Y:S02]  /*21a00*/  PRMT R19, R6, 0x7531, R7 ;  /* 0x0000753106137816 */ /* 0x000fe40000000007 */
[----:B------:R-:W0:Y:S04]  /*21a10*/  LDSM.16.MT88.4 R4, [R20+0x13400] ;  /* 0x013400001404783b */ /* 0x000e280000004200 */
[----:B------:R1:W-:Y:S02]  /*21a20*/  STSM.16.M88.4 [R12], R16 ;  /* 0x000000100c007844 */ /* 0x0003e40000000200 */
[----:B-1----:R-:W-:-:S02]  /*21a30*/  MOV R19, R12 ;  /* 0x0000000c00137202 */ /* 0x002fc40000000f00 */
[C-C-:B0-----:R-:W-:Y:S02]  /*21a40*/  PRMT R8, R4.reuse, 0x6420, R5.reuse ;  /* 0x0000642004087816 */ /* 0x141fe40000000005 */
        /* <DEDUP_REMOVED lines=10> */
[----:B------:R1:W-:Y:S01]  /*21af0*/  STSM.16.M88.4 [R19+0x4000], R12 ;  /* 0x0040000c13007844 */ /* 0x0003e20000000200 */
[C-C-:B0-----:R-:W-:Y:S02]  /*21b00*/  PRMT R8, R4.reuse, 0x6420, R5.reuse ;  /* 0x0000642004087816 */ /* 0x141fe40000000005 */
        /* <DEDUP_REMOVED lines=9> */
[----:B0-----:R-:W0:Y:S01]  /*21ba0*/  FENCE.VIEW.ASYNC.S ;  /* 0x00000000000073c6 */ /* 0x001e220000000000 */
[----:B------:R-:W-:Y:S05]  /*21bb0*/  @!P0 BRA `(.L_x_559) ;  /* 0x0000000000048947 */ /* 0x000fea0003800000 */
[----:B------:R-:W-:Y:S01]  /*21bc0*/  BPT.TRAP 0x1 ;  /* 0x000000040000795c */ /* 0x000fe20000300000 */
.L_x_559:
[----:B------:R-:W0:Y:S01]  /*21bd0*/  LDL.LU R3, [R1+0x8] ;  /* 0x0000080001037983 */ /* 0x000e220000300800 */
[C---:B------:R-:W-:Y:S01]  /*21be0*/  ISETP.GT.AND P0, PT, R21.reuse, RZ, PT ;  /* 0x000000ff1500720c */ /* 0x040fe20003f04270 */
[----:B------:R-:W-:Y:S02]  /*21bf0*/  VIADD R21, R21, 0xffffffff ;  /* 0xffffffff15157836 */ /* 0x000fe40000000000 */
[----:B------:R2:W5:Y:S04]  /*21c00*/  LDL R6, [R1+0x10] ;  /* 0x0000100001067983 */ /* 0x0005680000100800 */
[----:B------:R2:W5:Y:S01]  /*21c10*/  LDL R7, [R1+0x1c] ;  /* 0x00001c0001077983 */ /* 0x0005620000100800 */
[----:B0-----:R0:W-:Y:S02]  /*21c20*/  SYNCS.ARRIVE.TRANS64.A1T0 RZ, [R3+URZ+0x38850], RZ ;  /* 0x038850ff03ff79a7 */ /* 0x0011e4000810003f */
[----:B0-----:R-:W-:-:S05]  /*21c30*/  @!P1 VIADD R3, R3, 0x38880 ;  /* 0x0003888003039836 */ /* 0x001fca0000000000 */
[----:B------:R-:W-:Y:S01]  /*21c40*/  @!P1 PRMT R3, RZ, 0x654, R3 ;  /* 0x00000654ff039816 */ /* 0x000fe20000000003 */
[----:B------:R-:W-:Y:S06]  /*21c50*/  BAR.SYNC.DEFER_BLOCKING 0x2, 0x80 ;  /* 0x0082000000007b1d */ /* 0x000fec0000010000 */
[----:B------:R2:W-:Y:S01]  /*21c60*/  @!P1 SYNCS.ARRIVE.TRANS64.RED.A1T0 RZ, [R3+URZ], RZ ;  /* 0x000000ff03ff99a7 */ /* 0x0005e2000810043f */
[----:B------:R-:W-:Y:S05]  /*21c70*/  @P0 BRA `(.L_x_560) ;  /* 0xffffffec000c0947 */ /* 0x000fea000383ffff */
.L_x_538:
[----:B------:R-:W-:Y:S04]  /*21c80*/  BSSY B0, `(.L_x_561) ;  /* 0x000000f000007945 */ /* 0x000fe80003800000 */
[----:B------:R-:W-:Y:S05]  /*21c90*/  @P1 BRA `(.L_x_562) ;  /* 0x0000000000341947 */ /* 0x000fea0003800000 */
[----:B------:R-:W3:Y:S01]  /*21ca0*/  S2R R5, SR_LANEID ;  /* 0x0000000000057919 */ /* 0x000ee20000000000 */
[----:B------:R-:W-:Y:S01]  /*21cb0*/  VOTEU.ANY UR4, UPT, PT ;  /* 0x0000000000047886 */ /* 0x000fe200038e0100 */
[----:B-12---:R-:W1:Y:S01]  /*21cc0*/  LDC.64 R2, c[0x0][0xc38] ;  /* 0x00030e00ff027b82 */ /* 0x006e620000000a00 */
[----:B------:R-:W3:Y:S02]  /*21cd0*/  FLO.U32 R0, UR4 ;  /* 0x0000000400007d00 */ /* 0x000ee400080e0000 */
[----:B---3--:R-:W-:-:S06]  /*21ce0*/  ISETP.EQ.U32.AND P0, PT, R0, R5, PT ;  /* 0x000000050000720c */ /* 0x008fcc0003f02070 */
[----:B------:R-:W1:Y:S07]  /*21cf0*/  POPC R5, UR4 ;  /* 0x0000000400057d09 */ /* 0x000e6e0008000000 */
[----:B-1----:R-:W2:Y:S01]  /*21d00*/  @P0 ATOMG.E.ADD.STRONG.GPU PT, R3, desc[UR42][R2.64], R5 ;  /* 0x00000005020309a8 */ /* 0x002ea200081ee1ea */
[----:B------:R-:W1:Y:S02]  /*21d10*/  S2R R4, SR_LTMASK ;  /* 0x0000000000047919 */ /* 0x000e640000003900 */
[----:B-1----:R-:W-:-:S04]  /*21d20*/  LOP3.LUT R4, R4, UR4, RZ, 0xc0, !PT ;  /* 0x0000000404047c12 */ /* 0x002fc8000f8ec0ff */
[----:B-----5:R-:W1:Y:S01]  /*21d30*/  POPC R7, R4 ;  /* 0x0000000400077309 */ /* 0x020e620000000000 */
[----:B--2---:R-:W1:Y:S02]  /*21d40*/  SHFL.IDX PT, R0, R3, R0, 0x1f ;  /* 0x00001f0003007589 */ /* 0x004e6400000e0000 */
[----:B-1----:R-:W-:-:S05]  /*21d50*/  IADD3 R0, R0, UR37, R7 ;  /* 0x0000002500007c10 */ /* 0x002fca000fffe007 */
[----:B------:R3:W-:Y:S02]  /*21d60*/  STL [R1], R0 ;  /* 0x0000000001007387 */ /* 0x0007e40000100800 */
.L_x_562:
[----:B------:R-:W-:Y:S05]  /*21d70*/  BSYNC B0 ;  /* 0x0000000000007941 */ /* 0x000fea0003800000 */
.L_x_561:
[----:B------:R-:W-:-:S06]  /*21d80*/  UISETP.NE.AND UP0, UPT, UR36, 0x3, UPT ;  /* 0x000000032400788c */ /* 0x000fcc000bf05270 */
[----:B------:R-:W-:-:S13]  /*21d90*/  PLOP3.LUT P0, PT, PT, PT, UP0, 0x80, 0x0 ;  /* 0x000000000000781c */ /* 0x000fda0003f0f008 */
[----:B------:R-:W-:Y:S05]  /*21da0*/  @!P0 BRA `(.L_x_563) ;  /* 0x0000000000048947 */ /* 0x000fea0003800000 */
[----:B------:R-:W-:Y:S01]  /*21db0*/  BPT.TRAP 0x1 ;  /* 0x000000040000795c */ /* 0x000fe20000300000 */
.L_x_563:
[----:B---3--:R-:W3:Y:S04]  /*21dc0*/  LDL R0, [R1+0x1c] ;  /* 0x00001c0001007983 */ /* 0x008ee80000100800 */
[----:B------:R-:W4:Y:S01]  /*21dd0*/  LDL R2, [R1+0x10] ;  /* 0x0000100001027983 */ /* 0x000f220000100800 */
[----:B-1----:R-:W1:Y:S01]  /*21de0*/  S2R R4, SR_CgaCtaId ;  /* 0x0000000000047919 */ /* 0x002e620000008800 */
[----:B--2---:R-:W-:-:S04]  /*21df0*/  MOV R3, 0x400 ;  /* 0x0000040000037802 */ /* 0x004fc80000000f00 */
[----:B-1----:R-:W-:Y:S01]  /*21e00*/  LEA R3, R4, R3, 0x18 ;  /* 0x0000000304037211 */ /* 0x002fe200078ec0ff */
[----:B------:R-:W-:Y:S01]  /*21e10*/  BSSY B0, `(.L_x_564) ;  /* 0x0000008000007945 */ /* 0x000fe20003800000 */
[----:B---3--:R-:W-:-:S04]  /*21e20*/  LOP3.LUT R0, R0, 0x1, RZ, 0x3c, !PT ;  /* 0x0000000100007812 */ /* 0x008fc800078e3cff */
[----:B------:R-:W-:Y:S02]  /*21e30*/  SHF.L.U32 R0, R0, 0x1f, RZ ;  /* 0x0000001f00007819 */ /* 0x000fe400000006ff */
[----:B----4-:R-:W-:-:S04]  /*21e40*/  LEA R21, R2, R3, 0x3 ;  /* 0x0000000302157211 */ /* 0x010fc800078e18ff */
[----:B------:R-:W1:Y:S01]  /*21e50*/  SYNCS.PHASECHK.TRANS64.TRYWAIT P0, [R21+URZ+0x38870], R0 ;  /* 0x03887000150075a7 */ /* 0x000e62000800017f */
[----:B------:R-:W-:-:S05]  /*21e60*/  IMAD.U32 R2, RZ, RZ, UR38 ;  /* 0x00000026ff027e24 */ /* 0x000fca000f8e00ff */
[----:B------:R-:W-:Y:S01]  /*21e70*/  ISETP.NE.AND P2, PT, R2, 0x3, PT ;  /* 0x000000030200780c */ /* 0x000fe20003f45270 */
[----:B-1----:R-:W-:-:S12]  /*21e80*/  @!P0 BRA `(.L_x_565) ;  /* 0x0000004800108947 */ /* 0x002fd80003800000 */
.L_x_718:
[----:B------:R-:W-:Y:S05]  /*21e90*/  BSYNC B0 ;  /* 0x0000000000007941 */ /* 0x000fea0003800000 */
.L_x_564:
[----:B------:R-:W-:Y:S05]  /*21ea0*/  @!P2 BRA `(.L_x_566) ;  /* 0x000000000004a947 */ /* 0x000fea0003800000 */
[----:B------:R-:W-:Y:S01]  /*21eb0*/  BPT.TRAP 0x1 ;  /* 0x000000040000795c */ /* 0x000fe20000300000 */
.L_x_566:
[----:B-1----:R-:W2:Y:S02]  /*21ec0*/  LDL R0, [R1+0x1c] ;  /* 0x00001c0001007983 */ /* 0x002ea40000100800 */
[----:B--2---:R-:W-:-:S04]  /*21ed0*/  SHF.L.U32 R0, R0, 0x1f, RZ ;  /* 0x0000001f00007819 */ /* 0x004fc800000006ff */
[----:B------:R-:W1:Y:S02]  /*21ee0*/  SYNCS.PHASECHK.TRANS64.TRYWAIT P0, [R21+URZ+0x38860], R0 ;  /* 0x03886000150075a7 */ /* 0x000e64000800017f */
[----:B-1----:R-:W-:Y:S05]  /*21ef0*/  @!P0 BRA `(.L_x_567) ;  /* 0x0000004800088947 */ /* 0x002fea0003800000 */
.L_x_719:
[----:B------:R-:W2:Y:S04]  /*21f00*/  LDL R2, [R1+0x10] ;  /* 0x0000100001027983 */ /* 0x000ea80000100800 */
[----:B------:R-:W1:Y:S04]  /*21f10*/  LDL R4, [R1+0x3c] ;  /* 0x00003c0001047983 */ /* 0x000e680000100800 */
[----:B------:R-:W3:Y:S01]  /*21f20*/  LDL R3, [R1+0x38] ;  /* 0x0000380001037983 */ /* 0x000ee20000100800 */
[----:B------:R-:W-:-:S03]  /*21f30*/  MOV R8, 0x400 ;  /* 0x0000040000087802 */ /* 0x000fc60000000f00 */
[----:B------:R-:W4:Y:S01]  /*21f40*/  LDL R16, [R1+0x2c] ;  /* 0x00002c0001107983 */ /* 0x000f220000100800 */
[----:B------:R-:W0:Y:S01]  /*21f50*/  S2R R9, SR_CgaCtaId ;  /* 0x0000000000097919 */ /* 0x000e220000008800 */
[----:B------:R-:W-:Y:S05]  /*21f60*/  WARPSYNC.ALL ;  /* 0x0000000000007948 */ /* 0x000fea0003800000 */
[----:B0-----:R-:W-:Y:S01]  /*21f70*/  LEA R8, R9, R8, 0x18 ;  /* 0x0000000809087211 */ /* 0x001fe200078ec0ff */
[----:B--2---:R-:W-:-:S05]  /*21f80*/  IMAD.SHL.U32 R2, R2, 0x8000, RZ ;  /* 0x0000800002027824 */ /* 0x004fca00078e00ff */
[----:B-1----:R-:W-:-:S04]  /*21f90*/  LOP3.LUT R0, R2, R4, RZ, 0xfc, !PT ;  /* 0x0000000402007212 */ /* 0x002fc800078efcff */
[----:B------:R-:W-:-:S05]  /*21fa0*/  IADD3 R0, R8, R0, RZ ;  /* 0x0000000008007210 */ /* 0x000fca0007ffe0ff */
[----:B-----5:R-:W0:Y:S01]  /*21fb0*/  LDSM.16.MT88.4 R4, [R0+0x10400] ;  /* 0x010400000004783b */ /* 0x020e220000004200 */
[----:B---3--:R-:W-:Y:S01]  /*21fc0*/  LOP3.LUT R3, R2, R3, RZ, 0xfc, !PT ;  /* 0x0000000302037212 */ /* 0x008fe200078efcff */
[----:B----4-:R-:W-:-:S04]  /*21fd0*/  IMAD.IADD R2, R16, 0x1, R0 ;  /* 0x0000000110027824 */ /* 0x010fc800078e0200 */
[----:B------:R-:W-:Y:S01]  /*21fe0*/  IMAD.IADD R3, R8, 0x1, R3 ;  /* 0x0000000108037824 */ /* 0x000fe200078e0203 */
[C-C-:B0-----:R-:W-:Y:S02]  /*21ff0*/  PRMT R8, R4.reuse, 0x6420, R5.reuse ;  /* 0x0000642004087816 */ /* 0x141fe40000000005 */
[----:B------:R-:W-:Y:S02]  /*22000*/  PRMT R9, R4, 0x7531, R5 ;  /* 0x0000753104097816 */ /* 0x000fe40000000005 */
[C-C-:B------:R-:W-:Y:S02]  /*22010*/  PRMT R10, R6.reuse, 0x6420, R7.reuse ;  /* 0x00006420060a7816 */ /* 0x140fe40000000007 */
[----:B------:R-:W-:Y:S02]  /*22020*/  PRMT R11, R6, 0x7531, R7 ;  /* 0x00007531060b7816 */ /* 0x000fe40000000007 */
[----:B------:R-:W0:Y:S04]  /*22030*/  LDSM.16.MT88.4 R4, [R2+0x10400] ;  /* 0x010400000204783b */ /* 0x000e280000004200 */
[----:B------:R0:W-:Y:S02]  /*22040*/  STSM.16.M88.4 [R3+0x400], R8 ;  /* 0x0004000803007844 */ /* 0x0001e40000000200 */
[----:B0-----:R-:W-:-:S02]  /*22050*/  PRMT R8, R4, 0x6420, R5 ;  /* 0x0000642004087816 */ /* 0x001fc40000000005 */
        /* <DEDUP_REMOVED lines=12> */
[----:B0-----:R-:W-:-:S02]  /*22120*/  PRMT R8, R4, 0x6420, R5 ;  /* 0x0000642004087816 */ /* 0x001fc40000000005 */
[----:B------:R-:W-:Y:S02]  /*22130*/  PRMT R9, R4, 0x7531, R5 ;  /* 0x0000753104097816 */ /* 0x000fe40000000005 */
[C-C-:B------:R-:W-:Y:S02]  /*22140*/  PRMT R10, R6.reuse, 0x6420, R7.reuse ;  /* 0x00006420060a7816 */ /* 0x140fe40000000007 */
[----:B------:R-:W-:-:S05]  /*22150*/  PRMT R11, R6, 0x7531, R7 ;  /* 0x00007531060b7816 */ /* 0x000fca0000000007 */
[----:B------:R-:W-:Y:S04]  /*22160*/  STSM.16.M88.4 [R3+0x6400], R8 ;  /* 0x0064000803007844 */ /* 0x000fe80000000200 */
[----:B------:R-:W0:Y:S01]  /*22170*/  LDSM.16.MT88.4 R4, [R0+0x11400] ;  /* 0x011400000004783b */ /* 0x000e220000004200 */
[----:B------:R-:W-:Y:S02]  /*22180*/  MOV R14, R16 ;  /* 0x00000010000e7202 */ /* 0x000fe40000000f00 */
        /* <DEDUP_REMOVED lines=10> */
[----:B------:R0:W-:Y:S04]  /*22230*/  STSM.16.M88.4 [R20], R16 ;  /* 0x0000001014007844 */ /* 0x0001e80000000200 */
[----:B------:R-:W-:Y:S04]  /*22240*/  STSM.16.M88.4 [R20+0x2000], R8 ;  /* 0x0020000814007844 */ /* 0x000fe80000000200 */
[----:B------:R-:W1:Y:S01]  /*22250*/  LDSM.16.MT88.4 R4, [R0+0x15400] ;  /* 0x015400000004783b */ /* 0x000e620000004200 */
[----:B0-----:R-:W-:Y:S02]  /*22260*/  IMAD.MOV.U32 R18, RZ, RZ, R14 ;  /* 0x000000ffff127224 */ /* 0x001fe400078e000e */
[----:B------:R-:W-:Y:S01]  /*22270*/  IMAD.MOV.U32 R19, RZ, RZ, R15 ;  /* 0x000000ffff137224 */ /* 0x000fe200078e000f */
[----:B-1----:R-:W-:-:S02]  /*22280*/  PRMT R12, R4, 0x6420, R5 ;  /* 0x00006420040c7816 */ /* 0x002fc40000000005 */
[----:B------:R-:W-:Y:S02]  /*22290*/  PRMT R13, R4, 0x7531, R5 ;  /* 0x00007531040d7816 */ /* 0x000fe40000000005 */
[C-C-:B------:R-:W-:Y:S02]  /*222a0*/  PRMT R14, R6.reuse, 0x6420, R7.reuse ;  /* 0x00006420060e7816 */ /* 0x140fe40000000007 */
[----:B------:R-:W-:Y:S02]  /*222b0*/  PRMT R15, R6, 0x7531, R7 ;  /* 0x00007531060f7816 */ /* 0x000fe40000000007 */
[----:B------:R-:W0:Y:S04]  /*222c0*/  LDSM.16.MT88.4 R4, [R2+0x15400] ;  /* 0x015400000204783b */ /* 0x000e280000004200 */
[----:B------:R1:W-:Y:S01]  /*222d0*/  STSM.16.M88.4 [R20+0x4000], R12 ;  /* 0x0040000c14007844 */ /* 0x0003e20000000200 */
[----:B0-----:R-:W-:-:S02]  /*222e0*/  PRMT R8, R4, 0x6420, R5 ;  /* 0x0000642004087816 */ /* 0x001fc40000000005 */
[----:B------:R-:W-:Y:S02]  /*222f0*/  PRMT R9, R4, 0x7531, R5 ;  /* 0x0000753104097816 */ /* 0x000fe40000000005 */
[C-C-:B------:R-:W-:Y:S02]  /*22300*/  PRMT R10, R6.reuse, 0x6420, R7.reuse ;  /* 0x00006420060a7816 */ /* 0x140fe40000000007 */
[----:B------:R-:W-:-:S05]  /*22310*/  PRMT R11, R6, 0x7531, R7 ;  /* 0x00007531060b7816 */ /* 0x000fca0000000007 */
[----:B------:R-:W-:Y:S04]  /*22320*/  STSM.16.M88.4 [R20+0x6000], R8 ;  /* 0x0060000814007844 */ /* 0x000fe80000000200 */
[----:B------:R-:W0:Y:S01]  /*22330*/  LDSM.16.MT88.4 R4, [R0+0x12400] ;  /* 0x012400000004783b */ /* 0x000e220000004200 */
[----:B-1----:R-:W-:Y:S01]  /*22340*/  MOV R14, R18 ;  /* 0x00000012000e7202 */ /* 0x002fe20000000f00 */
[----:B------:R-:W-:Y:S01]  /*22350*/  IMAD.MOV.U32 R15, RZ, RZ, R19 ;  /* 0x000000ffff0f7224 */ /* 0x000fe200078e0013 */
[C-C-:B0-----:R-:W-:Y:S02]  /*22360*/  PRMT R16, R4.reuse, 0x6420, R5.reuse ;  /* 0x0000642004107816 */ /* 0x141fe40000000005 */
[----:B------:R-:W-:Y:S02]  /*22370*/  PRMT R17, R4, 0x7531, R5 ;  /* 0x0000753104117816 */ /* 0x000fe40000000005 */
[----:B------:R-:W-:-:S02]  /*22380*/  PRMT R18, R6, 0x6420, R7 ;  /* 0x0000642006127816 */ /* 0x000fc40000000007 */
[----:B------:R-:W-:Y:S02]  /*22390*/  PRMT R19, R6, 0x7531, R7 ;  /* 0x0000753106137816 */ /* 0x000fe40000000007 */
[----:B------:R-:W0:Y:S01]  /*223a0*/  LDSM.16.MT88.4 R4, [R2+0x12400] ;  /* 0x012400000204783b */ /* 0x000e220000004200 */
[----:B------:R-:W-:-:S05]  /*223b0*/  IADD3 R3, R14, 0x400, R3 ;  /* 0x000004000e037810 */ /* 0x000fca0007ffe003 */
[----:B------:R1:W-:Y:S01]  /*223c0*/  STSM.16.M88.4 [R3], R16 ;  /* 0x0000001003007844 */ /* 0x0003e20000000200 */
[C-C-:B0-----:R-:W-:Y:S02]  /*223d0*/  PRMT R8, R4.reuse, 0x6420, R5.reuse ;  /* 0x0000642004087816 */ /* 0x141fe40000000005 */
[----:B------:R-:W-:Y:S02]  /*223e0*/  PRMT R9, R4, 0x7531, R5 ;  /* 0x0000753104097816 */ /* 0x000fe40000000005 */
[C-C-:B------:R-:W-:Y:S02]  /*223f0*/  PRMT R10, R6.reuse, 0x6420, R7.reuse ;  /* 0x00006420060a7816 */ /* 0x140fe40000000007 */
[----:B------:R-:W-:-:S05]  /*22400*/  PRMT R11, R6, 0x7531, R7 ;  /* 0x00007531060b7816 */ /* 0x000fca0000000007 */
[----:B------:R-:W-:Y:S04]  /*22410*/  STSM.16.M88.4 [R3+0x2000], R8 ;  /* 0x0020000803007844 */ /* 0x000fe80000000200 */
[----:B------:R-:W0:Y:S01]  /*22420*/  LDSM.16.MT88.4 R4, [R0+0x16400] ;  /* 0x016400000004783b */ /* 0x000e220000004200 */
[----:B-1----:R-:W-:Y:S01]  /*22430*/  IMAD.MOV.U32 R19, RZ, RZ, R15 ;  /* 0x000000ffff137224 */ /* 0x002fe200078e000f */
        /* <DEDUP_REMOVED lines=10> */
[----:B------:R-:W-:Y:S04]  /*224e0*/  STSM.16.M88.4 [R3+0x6000], R8 ;  /* 0x0060000803007844 */ /* 0x000fe80000000200 */
[----:B------:R-:W0:Y:S01]  /*224f0*/  LDSM.16.MT88.4 R4, [R0+0x13400] ;  /* 0x013400000004783b */ /* 0x000e220000004200 */
[----:B-1----:R-:W-:Y:S02]  /*22500*/  MOV R15, R19 ;  /* 0x00000013000f7202 */ /* 0x002fe40000000f00 */
[C-C-:B0-----:R-:W-:Y:S02]  /*22510*/  PRMT R16, R4.reuse, 0x6420, R5.reuse ;  /* 0x0000642004107816 */ /* 0x141fe40000000005 */
[----:B------:R-:W-:Y:S02]  /*22520*/  PRMT R17, R4, 0x7531, R5 ;  /* 0x0000753104117816 */ /* 0x000fe40000000005 */
[----:B------:R-:W-:-:S02]  /*22530*/  PRMT R18, R6, 0x6420, R7 ;  /* 0x0000642006127816 */ /* 0x000fc40000000007 */
[----:B------:R-:W-:Y:S02]  /*22540*/  PRMT R19, R6, 0x7531, R7 ;  /* 0x0000753106137816 */ /* 0x000fe40000000007 */
[----:B------:R-:W0:Y:S01]  /*22550*/  LDSM.16.MT88.4 R4, [R2+0x13400] ;  /* 0x013400000204783b */ /* 0x000e220000004200 */
[----:B------:R-:W-:-:S05]  /*22560*/  IMAD.IADD R3, R15, 0x1, R3 ;  /* 0x000000010f037824 */ /* 0x000fca00078e0203 */
[----:B------:R-:W-:Y:S01]  /*22570*/  STSM.16.M88.4 [R3], R16 ;  /* 0x0000001003007844 */ /* 0x000fe20000000200 */
        /* <DEDUP_REMOVED lines=25> */
.L_x_568:
[----:B------:R-:W2:Y:S01]  /*22710*/  LDL.LU R2, [R1+0x10] ;  /* 0x0000100001027983 */ /* 0x000ea20000300800 */
[----:B0-----:R-:W-:Y:S03]  /*22720*/  SYNCS.ARRIVE.TRANS64.A1T0 RZ, [R21+URZ+0x38850], RZ ;  /* 0x038850ff15ff79a7 */ /* 0x001fe6000810003f */
[----:B-1----:R-:W3:Y:S01]  /*22730*/  LDL.LU R3, [R1+0x1c] ;  /* 0x00001c0001037983 */ /* 0x002ee20000300800 */
[----:B------:R-:W-:-:S05]  /*22740*/  @!P1 VIADD R0, R21, 0x38880 ;  /* 0x0003888015009836 */ /* 0x000fca0000000000 */
[----:B------:R-:W-:Y:S01]  /*22750*/  @!P1 PRMT R0, RZ, 0x654, R0 ;  /* 0x00000654ff009816 */ /* 0x000fe20000000000 */
[----:B------:R-:W-:Y:S06]  /*22760*/  BAR.SYNC.DEFER_BLOCKING 0x2, 0x80 ;  /* 0x0082000000007b1d */ /* 0x000fec0000010000 */
[----:B------:R2:W-:Y:S02]  /*22770*/  @!P1 SYNCS.ARRIVE.TRANS64.RED.A1T0 RZ, [R0+URZ], RZ ;  /* 0x000000ff00ff99a7 */ /* 0x0005e4000810043f */
[----:B--2---:R-:W-:-:S04]  /*22780*/  IADD3 R0, R2, 0x1, RZ ;  /* 0x0000000102007810 */ /* 0x004fc80007ffe0ff */
[----:B------:R-:W-:-:S04]  /*22790*/  ISETP.NE.AND P0, PT, R0, 0x2, PT ;  /* 0x000000020000780c */ /* 0x000fc80003f05270 */
[----:B------:R-:W-:Y:S02]  /*227a0*/  SEL R2, RZ, 0x1, P0 ;  /* 0x00000001ff027807 */ /* 0x000fe40000000000 */
[----:B------:R-:W-:Y:S02]  /*227b0*/  SEL R0, R0, RZ, P0 ;  /* 0x000000ff00007207 */ /* 0x000fe40000000000 */
[----:B---3--:R-:W-:-:S03]  /*227c0*/  LOP3.LUT R3, R3, R2, RZ, 0x3c, !PT ;  /* 0x0000000203037212 */ /* 0x008fc600078e3cff */
[----:B------:R1:W-:Y:S04]  /*227d0*/  STL [R1+0x10], R0 ;  /* 0x0000100001007387 */ /* 0x0003e80000100800 */
[----:B------:R1:W-:Y:S02]  /*227e0*/  STL [R1+0x1c], R3 ;  /* 0x00001c0301007387 */ /* 0x0003e40000100800 */
.L_x_520:
[----:B------:R-:W-:Y:S05]  /*227f0*/  BSYNC B6 ;  /* 0x0000000000067941 */ /* 0x000fea0003800000 */
.L_x_518:
[----:B01----:R-:W2:Y:S02]  /*22800*/  LDL R0, [R1+0x48] ;  /* 0x0000480001007983 */ /* 0x003ea40000100800 */
[----:B--2---:R-:W-:-:S13]  /*22810*/  LOP3.LUT P0, RZ, R0, 0x2, RZ, 0xc0, !PT ;  /* 0x0000000200ff7812 */ /* 0x004fda000780c0ff */
[----:B------:R-:W-:Y:S05]  /*22820*/  @!P0 BRA `(.L_x_569) ;  /* 0x0000000000288947 */ /* 0x000fea0003800000 */
[----:B------:R-:W-:Y:S05]  /*22830*/  WARPSYNC.ALL ;  /* 0x0000000000007948 */ /* 0x000fea0003800000 */
[----:B------:R-:W0:Y:S08]  /*22840*/  S2UR UR5, SR_CgaCtaId ;  /* 0x00000000000579c3 */ /* 0x000e300000008800 */
[----:B------:R-:W-:Y:S06]  /*22850*/  BAR.SYNC.DEFER_BLOCKING 0x5, 0x180 ;  /* 0x0146000000007b1d */ /* 0x000fec0000010000 */
[----:B------:R-:W-:-:S02]  /*22860*/  UMOV UR4, 0x400 ;  /* 0x0000040000047882 */ /* 0x000fc40000000000 */
[----:B0-----:R-:W-:-:S09]  /*22870*/  ULEA UR4, UR5, UR4, 0x18 ;  /* 0x0000000405047291 */ /* 0x001fd2000f8ec03f */
[----:B------:R-:W0:Y:S04]  /*22880*/  LDS.128 R4, [UR4+0x388d0] ;  /* 0x0388d004ff047984 */ /* 0x000e280008000c00 */
[----:B0-----:R0:W-:Y:S04]  /*22890*/  STL.64 [R1], R4 ;  /* 0x0000000401007387 */ /* 0x0011e80000100a00 */
[----:B------:R0:W-:Y:S01]  /*228a0*/  STL.64 [R1+0x8], R6 ;  /* 0x0000080601007387 */ /* 0x0001e20000100a00 */
[----:B------:R-:W-:Y:S06]  /*228b0*/  BAR.ARV 0x4, 0x180 ;  /* 0x0106000000007b1d */ /* 0x000fec0000002000 */
[----:B------:R-:W-:Y:S05]  /*228c0*/  BRA `(.L_x_570) ;  /* 0x0000000800847947 */ /* 0x000fea0003800000 */
.L_x_569:
[----:B------:R-:W0:Y:S01]  /*228d0*/  S2R R0, SR_TID.X ;  /* 0x0000000000007919 */ /* 0x000e220000002100 */
[----:B------:R-:W-:Y:S01]  /*228e0*/  UMOV UR4, 0xffffffff ;  /* 0xffffffff00047882 */ /* 0x000fe20000000000 */
[----:B0-----:R-:W-:-:S04]  /*228f0*/  LOP3.LUT R7, R0, 0x1f, RZ, 0xc0, !PT ;  /* 0x0000001f00077812 */ /* 0x001fc800078ec0ff */
[----:B------:R-:W-:Y:S01]  /*22900*/  ISETP.NE.AND P0, PT, R7, 0x1f, PT ;  /* 0x0000001f0700780c */ /* 0x000fe20003f05270 */
[----:B------:R-:W-:-:S12]  /*22910*/  BRA.DIV UR4, `(.L_x_571) ;  /* 0x0000003e04947947 */ /* 0x000fd8000b800000 */
[----:B------:R-:W2:Y:S01]  /*22920*/  LDL.LU R6, [R1] ;  /* 0x0000000001067983 */ /* 0x000ea20000300800 */
[----:B------:R-:W-:-:S03]  /*22930*/  ULDC UR4, c[0x0][0xc14] ;  /* 0x0003050000047ab9 */ /* 0x000fc60000000800 */
[----:B------:R-:W3:Y:S02]  /*22940*/  LDL R5, [R1+0xc] ;  /* 0x00000c0001057983 */ /* 0x000ee40000100800 */
[----:B---3--:R-:W-:-:S05]  /*22950*/  IMAD.IADD R5, R5, 0x1, R7 ;  /* 0x0000000105057824 */ /* 0x008fca00078e0207 */
[----:B------:R-:W-:-:S13]  /*22960*/  ISETP.GE.OR P1, PT, R5, UR4, !P0 ;  /* 0x0000000405007c0c */ /* 0x000fda000c726670 */
[----:B------:R-:W0:Y:S02]  /*22970*/  @!P1 LDC.64 R2, c[0x0][0xc58] ;  /* 0x00031600ff029b82 */ /* 0x000e240000000a00 */
[----:B0-----:R-:W-:-:S06]  /*22980*/  @!P1 IMAD.WIDE R2, R5, 0x4, R2 ;  /* 0x0000000405029825 */ /* 0x001fcc00078e0202 */
[----:B------:R0:W3:Y:S01]  /*22990*/  @!P1 LDG.E R2, desc[UR42][R2.64] ;  /* 0x0000002a02029981 */ /* 0x0000e2000c1e1900 */
[C---:B------:R-:W-:Y:S02]  /*229a0*/  ISETP.GE.U32.AND P2, PT, R7.reuse, 0x2, PT ;  /* 0x000000020700780c */ /* 0x040fe40003f46070 */
[C---:B------:R-:W-:Y:S01]  /*229b0*/  ISETP.GE.U32.AND P3, PT, R7.reuse, 0x4, PT ;  /* 0x000000040700780c */ /* 0x040fe20003f66070 */
[----:B--2---:R-:W-:Y:S01]  /*229c0*/  SHFL.IDX PT, R0, R6, RZ, 0x1f ;  /* 0x00001fff06007589 */ /* 0x004fe200000e0000 */
[C---:B------:R-:W-:Y:S02]  /*229d0*/  ISETP.GE.U32.AND P4, PT, R7.reuse, 0x8, PT ;  /* 0x000000080700780c */ /* 0x040fe40003f86070 */
[----:B------:R-:W-:Y:S01]  /*229e0*/  ISETP.GE.U32.AND P5, PT, R7, 0x10, PT ;  /* 0x000000100700780c */ /* 0x000fe20003fa6070 */
[----:B------:R-:W-:Y:S01]  /*229f0*/  SHFL.IDX PT, R4, R6, 0x1, 0x1f ;  /* 0x00201f0006047f89 */ /* 0x000fe200000e0000 */
[----:B0-----:R-:W-:Y:S01]  /*22a00*/  IMAD.MOV.U32 R3, RZ, RZ, RZ ;  /* 0x000000ffff037224 */ /* 0x001fe200078e00ff */
[----:B---3--:R-:W-:-:S02]  /*22a10*/  @!P1 MOV R3, R2 ;  /* 0x0000000200039202 */ /* 0x008fc40000000f00 */
[----:B------:R-:W-:-:S03]  /*22a20*/  ISETP.NE.AND P1, PT, R7, RZ, PT ;  /* 0x000000ff0700720c */ /* 0x000fc60003f25270 */
        /* <DEDUP_REMOVED lines=15> */
[----:B------:R0:W1:Y:S02]  /*22b20*/  SHFL.IDX PT, R14, R2, 0x1f, 0x1f ;  /* 0x03e01f00020e7f89 */ /* 0x00006400000e0000 */
.L_x_729:
[----:B------:R-:W-:Y:S02]  /*22b30*/  ULDC UR4, c[0x0][0xc10] ;  /* 0x0003040000047ab9 */ /* 0x000fe40000000800 */
[----:B------:R-:W-:-:S05]  /*22b40*/  MOV R7, UR4 ;  /* 0x0000000400077c02 */ /* 0x000fca0008000f00 */
[----:B-1----:R-:W-:-:S04]  /*22b50*/  IMAD R8, R14, R7, RZ ;  /* 0x000000070e087224 */ /* 0x002fc800078e02ff */
[----:B------:R-:W-:-:S05]  /*22b60*/  IMAD.IADD R4, R4, 0x1, R8 ;  /* 0x0000000104047824 */ /* 0x000fca00078e0208 */
[----:B------:R-:W-:-:S13]  /*22b70*/  ISETP.GT.AND P6, PT, R4, R0, PT ;  /* 0x000000000400720c */ /* 0x000fda0003fc4270 */
[----:B------:R-:W-:Y:S05]  /*22b80*/  @P6 BRA `(.L_x_572) ;  /* 0x0000000000a46947 */ /* 0x000fea0003800000 */
.L_x_577:
[----:B0-----:R-:W2:Y:S01]  /*22b90*/  LDL.LU R2, [R1+0xc] ;  /* 0x00000c0001027983 */ /* 0x001ea20000300800 */
[----:B------:R-:W0:Y:S01]  /*22ba0*/  LDC R5, c[0x0][0xc14] ;  /* 0x00030500ff057b82 */ /* 0x000e220000000800 */
[----:B--2---:R-:W-:-:S05]  /*22bb0*/  VIADD R2, R2, 0x1f ;  /* 0x0000001f02027836 */ /* 0x004fca0000000000 */
[----:B0-----:R-:W-:-:S13]  /*22bc0*/  ISETP.GE.AND P6, PT, R2, R5, PT ;  /* 0x000000050200720c */ /* 0x001fda0003fc6270 */
[----:B------:R-:W-:Y:S05]  /*22bd0*/  @P6 BRA `(.L_x_573) ;  /* 0x0000000400586947 */ /* 0x000fea0003800000 */
[----:B------:R-:W0:Y:S01]  /*22be0*/  S2R R3, SR_TID.X ;  /* 0x0000000000037919 */ /* 0x000e220000002100 */
[----:B------:R-:W-:Y:S01]  /*22bf0*/  BSSY B0, `(.L_x_574) ;  /* 0x000000a000007945 */ /* 0x000fe20003800000 */
[----:B------:R1:W-:Y:S01]  /*22c00*/  STL [R1+0xc], R2 ;  /* 0x00000c0201007387 */ /* 0x0003e20000100800 */
[----:B0-----:R-:W-:-:S04]  /*22c10*/  LOP3.LUT R3, R3, 0x1f, RZ, 0xc0, !PT ;  /* 0x0000001f03037812 */ /* 0x001fc800078ec0ff */
[----:B------:R-:W-:Y:S01]  /*22c20*/  IADD3 R6, R2, R3, RZ ;  /* 0x0000000302067210 */ /* 0x000fe20007ffe0ff */
[----:B------:R-:W-:-:S03]  /*22c30*/  IMAD.MOV.U32 R3, RZ, RZ, RZ ;  /* 0x000000ffff037224 */ /* 0x000fc600078e00ff */
[----:B------:R-:W-:-:S13]  /*22c40*/  ISETP.GE.OR P6, PT, R6, R5, !P0 ;  /* 0x000000050600720c */ /* 0x000fda00047c6670 */
[----:B-1----:R-:W-:Y:S05]  /*22c50*/  @P6 BRA `(.L_x_575) ;  /* 0x00000000000c6947 */ /* 0x002fea0003800000 */
[----:B------:R-:W0:Y:S02]  /*22c60*/  LDC.64 R2, c[0x0][0xc58] ;  /* 0x00031600ff027b82 */ /* 0x000e240000000a00 */
[----:B0-----:R-:W-:-:S06]  /*22c70*/  IMAD.WIDE R2, R6, 0x4, R2 ;  /* 0x0000000406027825 */ /* 0x001fcc00078e0202 */
[----:B------:R0:W5:Y:S02]  /*22c80*/  LDG.E R3, desc[UR42][R2.64] ;  /* 0x0000002a02037981 */ /* 0x000164000c1e1900 */
.L_x_575:
[----:B------:R-:W-:Y:S05]  /*22c90*/  BSYNC B0 ;  /* 0x0000000000007941 */ /* 0x000fea0003800000 */
.L_x_574:
[----:B------:R-:W-:-:S03]  /*22ca0*/  UMOV UR4, 0xffffffff ;  /* 0xffffffff00047882 */ /* 0x000fc60000000000 */
[----:B------:R-:W-:Y:S05]  /*22cb0*/  BRA.DIV UR4, `(.L_x_576) ;  /* 0x0000003e04d87947 */ /* 0x000fea000b800000 */
[----:B-----5:R-:W0:Y:S02]  /*22cc0*/  SHFL.UP PT, R14, R3, 0x1, RZ ;  /* 0x04200000030e7989 */ /* 0x020e2400000e00ff */
        /* <DEDUP_REMOVED lines=14> */
[----:B------:R0:W1:Y:S02]  /*22db0*/  SHFL.IDX PT, R14, R2, 0x1f, 0x1f ;  /* 0x03e01f00020e7f89 */ /* 0x00006400000e0000 */
.L_x_737:
[----:B------:R-:W-:Y:S02]  /*22dc0*/  ULDC UR4, c[0x0][0xc10] ;  /* 0x0003040000047ab9 */ /* 0x000fe40000000800 */
[----:B------:R-:W-:-:S04]  /*22dd0*/  IMAD.U32 R7, RZ, RZ, UR4 ;  /* 0x00000004ff077e24 */ /* 0x000fc8000f8e00ff */
[----:B-1----:R-:W-:-:S04]  /*22de0*/  IMAD R8, R14, R7, RZ ;  /* 0x000000070e087224 */ /* 0x002fc800078e02ff */
[----:B------:R-:W-:-:S05]  /*22df0*/  IMAD.IADD R4, R8, 0x1, R4 ;  /* 0x0000000108047824 */ /* 0x000fca00078e0204 */
[----:B------:R-:W-:-:S13]  /*22e00*/  ISETP.GT.AND P6, PT, R4, R0, PT ;  /* 0x000000000400720c */ /* 0x000fda0003fc4270 */
[----:B------:R-:W-:Y:S05]  /*22e10*/  @!P6 BRA `(.L_x_577) ;  /* 0xfffffffc005ce947 */ /* 0x000fea000383ffff */
.L_x_572:
[----:B------:R-:W-:Y:S01]  /*22e20*/  IADD3 R8, -R8, R4, RZ ;  /* 0x0000000408087210 */ /* 0x000fe20007ffe1ff */
[----:B------:R-:W-:-:S04]  /*22e30*/  UMOV UR4, 0xffffffff ;  /* 0xffffffff00047882 */ /* 0x000fc80000000000 */
[----:B------:R-:W-:-:S05]  /*22e40*/  IMAD R5, R2, R7, R8 ;  /* 0x0000000702057224 */ /* 0x000fca00078e0208 */
[----:B------:R-:W-:Y:S01]  /*22e50*/  ISETP.GT.AND P6, PT, R5, R0, PT ;  /* 0x000000000500720c */ /* 0x000fe20003fc4270 */
[----:B------:R-:W-:-:S12]  /*22e60*/  BRA.DIV UR4, `(.L_x_578) ;  /* 0x00000042042c7947 */ /* 0x000fd8000b800000 */
[----:B------:R-:W-:-:S04]  /*22e70*/  VOTE.ANY R6, PT, !P6 ;  /* 0x0000000000067806 */ /* 0x000fc800070e0100 */
[----:B------:R-:W1:Y:S02]  /*22e80*/  POPC R4, R6 ;  /* 0x0000000600047309 */ /* 0x000e640000000000 */
[----:B-1----:R1:W2:Y:S02]  /*22e90*/  SHFL.IDX PT, R5, R3, R4, 0x1f ;  /* 0x00001f0403057589 */ /* 0x0022a400000e0000 */
.L_x_741:
[----:B------:R-:W-:Y:S01]  /*22ea0*/  ISETP.NE.AND P0, PT, R6, RZ, PT ;  /* 0x000000ff0600720c */ /* 0x000fe20003f05270 */
[----:B------:R-:W-:-:S12]  /*22eb0*/  IMAD.MOV.U32 R14, RZ, RZ, RZ ;  /* 0x000000ffff0e7224 */ /* 0x000fd800078e00ff */
[----:B------:R-:W-:Y:S05]  /*22ec0*/  @!P0 BRA `(.L_x_579) ;  /* 0x0000000000108947 */ /* 0x000fea0003800000 */
[----:B------:R-:W-:Y:S01]  /*22ed0*/  UMOV UR4, 0xffffffff ;  /* 0xffffffff00047882 */ /* 0x000fe20000000000 */
[----:B------:R-:W-:Y:S02]  /*22ee0*/  VIADD R12, R4, 0xffffffff ;  /* 0xffffffff040c7836 */ /* 0x000fe40000000000 */
[----:B------:R-:W-:Y:S05]  /*22ef0*/  BRA.DIV UR4, `(.L_x_580) ;  /* 0x0000004204507947 */ /* 0x000fea000b800000 */
[----:B------:R3:W4:Y:S02]  /*22f00*/  SHFL.IDX PT, R14, R2, R12, 0x1f ;  /* 0x00001f0c020e7589 */ /* 0x00072400000e0000 */
.L_x_579:
[----:B------:R-:W5:Y:S01]  /*22f10*/  LDL.LU R10, [R1+0xc] ;  /* 0x00000c00010a7983 */ /* 0x000f620000300800 */
[----:B--2---:R-:W-:Y:S01]  /*22f20*/  IABS R6, R5 ;  /* 0x0000000500067213 */ /* 0x004fe20000000000 */
[----:B----4-:R-:W-:-:S03]  /*22f30*/  IMAD R11, R14, R7, R8 ;  /* 0x000000070e0b7224 */ /* 0x010fc600078e0208 */
[----:B------:R-:W2:Y:S02]  /*22f40*/  I2F.RP R8, R6 ;  /* 0x0000000600087306 */ /* 0x000ea40000209400 */
[----:B------:R-:W-:Y:S01]  /*22f50*/  IADD3 R0, R0, -R11, RZ ;  /* 0x8000000b00007210 */ /* 0x000fe20007ffe0ff */
[----:B------:R4:W-:Y:S05]  /*22f60*/  STL [R1], R11 ;  /* 0x0000000b01007387 */ /* 0x0009ea0000100800 */
[----:B--2---:R-:W2:Y:S02]  /*22f70*/  MUFU.RCP R8, R8 ;  /* 0x0000000800087308 */ /* 0x004ea40000001000 */
[----:B--2---:R-:W-:-:S06]  /*22f80*/  IADD3 R9, R8, 0xffffffe, RZ ;  /* 0x0ffffffe08097810 */ /* 0x004fcc0007ffe0ff */
[----:B-1----:R-:W0:Y:S02]  /*22f90*/  F2I.FTZ.U32.TRUNC.NTZ R3, R9 ;  /* 0x0000000900037305 */ /* 0x002e24000021f000 */
[----:B0--3--:R-:W-:-:S04]  /*22fa0*/  IMAD.MOV R2, RZ, RZ, -R3 ;  /* 0x000000ffff027224 */ /* 0x009fc800078e0a03 */
[----:B------:R-:W-:Y:S02]  /*22fb0*/  IMAD R7, R2, R6, RZ ;  /* 0x0000000602077224 */ /* 0x000fe400078e02ff */
[----:B------:R-:W-:-:S04]  /*22fc0*/  IMAD.MOV.U32 R2, RZ, RZ, RZ ;  /* 0x000000ffff027224 */ /* 0x000fc800078e00ff */
[----:B------:R-:W-:Y:S01]  /*22fd0*/  IMAD.HI.U32 R2, R3, R7, R2 ;  /* 0x0000000703027227 */ /* 0x000fe200078e0002 */
[----:B------:R-:W-:Y:S02]  /*22fe0*/  IABS R7, R5 ;  /* 0x0000000500077213 */ /* 0x000fe40000000000 */
[----:B------:R-:W-:-:S03]  /*22ff0*/  IABS R3, R0 ;  /* 0x0000000000037213 */ /* 0x000fc60000000000 */
[----:B------:R-:W-:Y:S02]  /*23000*/  IMAD.MOV R7, RZ, RZ, -R7 ;  /* 0x000000ffff077224 */ /* 0x000fe400078e0a07 */
[----:B------:R-:W-:-:S04]  /*23010*/  IMAD.HI.U32 R2, R2, R3, RZ ;  /* 0x0000000302027227 */ /* 0x000fc800078e00ff */
[----:B------:R-:W-:-:S05]  /*23020*/  IMAD R3, R2, R7, R3 ;  /* 0x0000000702037224 */ /* 0x000fca00078e0203 */
[----:B------:R-:W-:-:S13]  /*23030*/  ISETP.GT.U32.AND P1, PT, R6, R3, PT ;  /* 0x000000030600720c */ /* 0x000fda0003f24070 */
[----:B------:R-:W-:Y:S01]  /*23040*/  @!P1 IMAD.IADD R3, R3, 0x1, -R6 ;  /* 0x0000000103039824 */ /* 0x000fe200078e0a06 */
[----:B------:R-:W-:Y:S02]  /*23050*/  @!P1 IADD3 R2, R2, 0x1, RZ ;  /* 0x0000000102029810 */ /* 0x000fe40007ffe0ff */
[----:B------:R-:W-:Y:S02]  /*23060*/  ISETP.NE.AND P1, PT, R5, RZ, PT ;  /* 0x000000ff0500720c */ /* 0x000fe40003f25270 */
[----:B------:R-:W-:Y:S02]  /*23070*/  ISETP.GE.U32.AND P0, PT, R3, R6, PT ;  /* 0x000000060300720c */ /* 0x000fe40003f06070 */
[----:B------:R-:W-:-:S04]  /*23080*/  LOP3.LUT R3, R0, R5, RZ, 0x3c, !PT ;  /* 0x0000000500037212 */ /* 0x000fc800078e3cff */
[----:B------:R-:W-:-:S07]  /*23090*/  ISETP.GE.AND P2, PT, R3, RZ, PT ;  /* 0x000000ff0300720c */ /* 0x000fce0003f46270 */
[----:B------:R-:W-:-:S06]  /*230a0*/  @P0 VIADD R2, R2, 0x1 ;  /* 0x0000000102020836 */ /* 0x000fcc0000000000 */
[----:B------:R-:W-:Y:S01]  /*230b0*/  @!P2 IMAD.MOV R2, RZ, RZ, -R2 ;  /* 0x000000ffff02a224 */ /* 0x000fe200078e0a02 */
[----:B------:R-:W-:-:S04]  /*230c0*/  @!P1 LOP3.LUT R2, RZ, R5, RZ, 0x33, !PT ;  /* 0x00000005ff029212 */ /* 0x000fc800078e33ff */
[----:B------:R-:W-:-:S05]  /*230d0*/  IADD3 R3, -R2, RZ, RZ ;  /* 0x000000ff02037210 */ /* 0x000fca0007ffe1ff */
[----:B------:R-:W-:-:S05]  /*230e0*/  IMAD R0, R5, R3, R0 ;  /* 0x0000000305007224 */ /* 0x000fca00078e0200 */
[----:B------:R4:W-:Y:S04]  /*230f0*/  STL [R1+0x4], R0 ;  /* 0x0000040001007387 */ /* 0x0009e80000100800 */
[----:B------:R4:W-:Y:S01]  /*23100*/  STL [R1+0x8], R2 ;  /* 0x0000080201007387 */ /* 0x0009e20000100800 */
[----:B-----5:R-:W-:-:S05]  /*23110*/  IMAD.IADD R10, R4, 0x1, R10 ;  /* 0x00000001040a7824 */ /* 0x020fca00078e020a */
[----:B------:R4:W-:Y:S01]  /*23120*/  STL [R1+0xc], R10 ;  /* 0x00000c0a01007387 */ /* 0x0009e20000100800 */
[----:B------:R-:W-:Y:S05]  /*23130*/  BRA `(.L_x_581) ;  /* 0x0000000000287947 */ /* 0x000fea0003800000 */
.L_x_573:
[----:B------:R-:W-:Y:S01]  /*23140*/  UMOV UR4, URZ ;  /* 0x0000003f00047c82 */ /* 0x000fe20008000000 */
[----:B------:R-:W-:Y:S01]  /*23150*/  ULDC UR6, c[0x0][0xc14] ;  /* 0x0003050000067ab9 */ /* 0x000fe20000000800 */
[----:B------:R-:W-:Y:S01]  /*23160*/  UMOV UR5, URZ ;  /* 0x0000003f00057c82 */ /* 0x000fe20008000000 */
[----:B------:R0:W-:Y:S01]  /*23170*/  STL [R1], R0 ;  /* 0x0000000001007387 */ /* 0x0001e20000100800 */
[----:B------:R-:W-:Y:S01]  /*23180*/  IMAD.U32 R3, RZ, RZ, UR4 ;  /* 0x00000004ff037e24 */ /* 0x000fe2000f8e00ff */
[----:B------:R-:W-:-:S04]  /*23190*/  MOV R2, UR5 ;  /* 0x0000000500027c02 */ /* 0x000fc80008000f00 */
[----:B------:R1:W-:Y:S01]  /*231a0*/  STL [R1+0x4], R3 ;  /* 0x0000040301007387 */ /* 0x0003e20000100800 */
[----:B0-----:R-:W-:-:S05]  /*231b0*/  IMAD.U32 R0, RZ, RZ, UR6 ;  /* 0x00000006ff007e24 */ /* 0x001fca000f8e00ff */
[----:B------:R1:W-:Y:S04]  /*231c0*/  STL [R1+0xc], R0 ;  /* 0x00000c0001007387 */ /* 0x0003e80000100800 */
[----:B------:R1:W-:Y:S02]  /*231d0*/  STL [R1+0x8], R2 ;  /* 0x0000080201007387 */ /* 0x0003e40000100800 */
.L_x_581:
[----:B-1----:R-:W2:Y:S04]  /*231e0*/  LDL R3, [R1+0x8] ;  /* 0x0000080001037983 */ /* 0x002ea80000100800 */
[----:B----4-:R-:W3:Y:S04]  /*231f0*/  LDL R2, [R1+0xc] ;  /* 0x00000c0001027983 */ /* 0x010ee80000100800 */
[----:B------:R-:W4:Y:S04]  /*23200*/  LDL R4, [R1] ;  /* 0x0000000001047983 */ /* 0x000f280000100800 */
[----:B------:R-:W4:Y:S01]  /*23210*/  LDL R5, [R1+0x4] ;  /* 0x0000040001057983 */ /* 0x000f220000100800 */
[----:B------:R-:W-:Y:S05]  /*23220*/  WARPSYNC.ALL ;  /* 0x0000000000007948 */ /* 0x000fea0003800000 */
[----:B------:R-:W0:Y:S02]  /*23230*/  S2R R0, SR_TID.X ;  /* 0x0000000000007919 */ /* 0x000e240000002100 */
[----:B0-----:R-:W-:Y:S01]  /*23240*/  LOP3.LUT R0, R0, 0x1f, RZ, 0xc0, !PT ;  /* 0x0000001f00007812 */ /* 0x001fe200078ec0ff */
[----:B------:R-:W-:Y:S03]  /*23250*/  BAR.SYNC.DEFER_BLOCKING 0x4, 0x180 ;  /* 0x0106000000007b1d */ /* 0x000fe60000010000 */
[----:B------:R-:W-:-:S13]  /*23260*/  ISETP.NE.AND P0, PT, R0, RZ, PT ;  /* 0x000000ff0000720c */ /* 0x000fda0003f05270 */
[----:B------:R-:W-:Y:S01]  /*23270*/  @!P0 MOV R0, 0x400 ;  /* 0x0000040000008802 */ /* 0x000fe20000000f00 */
[----:B--2---:R-:W-:Y:S02]  /*23280*/  IMAD.MOV.U32 R6, RZ, RZ, R3 ;  /* 0x000000ffff067224 */ /* 0x004fe400078e0003 */
[----:B------:R-:W0:Y:S01]  /*23290*/  @!P0 S2R R3, SR_CgaCtaId ;  /* 0x0000000000038919 */ /* 0x000e220000008800 */
[----:B---3--:R-:W-:Y:S02]  /*232a0*/  MOV R7, R2 ;  /* 0x0000000200077202 */ /* 0x008fe40000000f00 */
[----:B0-----:R-:W-:-:S05]  /*232b0*/  @!P0 LEA R0, R3, R0, 0x18 ;  /* 0x0000000003008211 */ /* 0x001fca00078ec0ff */
[----:B----4-:R1:W-:Y:S01]  /*232c0*/  @!P0 STS.128 [R0+0x388d0], R4 ;  /* 0x0388d00400008388 */ /* 0x0103e20000000c00 */
[----:B------:R-:W-:Y:S06]  /*232d0*/  BAR.ARV 0x5, 0x180 ;  /* 0x0146000000007b1d */ /* 0x000fec0000002000 */
.L_x_570:
[----:B-1----:R-:W2:Y:S01]  /*232e0*/  LDL R0, [R1+0xc] ;  /* 0x00000c0001007983 */ /* 0x002ea20000100800 */
[----:B------:R-:W-:Y:S02]  /*232f0*/  ULDC UR4, c[0x0][0xc14] ;  /* 0x0003050000047ab9 */ /* 0x000fe40000000800 */
[----:B--2---:R-:W-:-:S13]  /*23300*/  ISETP.GE.AND P0, PT, R0, UR4, PT ;  /* 0x0000000400007c0c */ /* 0x004fda000bf06270 */
[----:B------:R-:W-:Y:S05]  /*23310*/  @!P0 BRA `(.L_x_582) ;  /* 0xffffffa800588947 */ /* 0x000fea000383ffff */
[----:B------:R-:W-:Y:S05]  /*23320*/  BSYNC B7 ;  /* 0x0000000000077941 */ /* 0x000fea0003800000 */
.L_x_480:
[----:B0-----:R-:W2:Y:S01]  /*23330*/  LDL.LU R0, [R1+0x4c] ;  /* 0x00004c0001007983 */ /* 0x001ea20000300800 */
[----:B------:R-:W-:Y:S01]  /*23340*/  BSSY B0, `(.L_x_583) ;  /* 0x000000b000007945 */ /* 0x000fe20003800000 */
[----:B-1----:R-:W0:Y:S01]  /*23350*/  S2R R5, SR_CgaCtaId ;  /* 0x0000000000057919 */ /* 0x002e220000008800 */
        /* <DEDUP_REMOVED lines=9> */
.L_x_744:
[----:B------:R-:W-:Y:S05]  /*233f0*/  BSYNC B0 ;  /* 0x0000000000007941 */ /* 0x000fea0003800000 */
.L_x_583:
[----:B------:R-:W-:-:S03]  /*23400*/  UMOV UR4, 0xffffffff ;  /* 0xffffffff00047882 */ /* 0x000fc60000000000 */
[----:B------:R-:W-:Y:S05]  /*23410*/  BRA.DIV UR4, `(.L_x_585) ;  /* 0x0000003e04407947 */ /* 0x000fea000b800000 */
[----:B------:R-:W1:Y:S02]  /*23420*/  S2R R2, SR_TID.X ;  /* 0x0000000000027919 */ /* 0x000e640000002100 */
[----:B-1----:R-:W-:-:S04]  /*23430*/  SHF.R.U32.HI R2, RZ, 0x5, R2 ;  /* 0x00000005ff027819 */ /* 0x002fc80000011602 */
[----:B------:R-:W-:-:S05]  /*23440*/  LOP3.LUT R2, R2, 0x3, RZ, 0xc0, !PT ;  /* 0x0000000302027812 */ /* 0x000fca00078ec0ff */
[----:B------:R1:W2:Y:S02]  /*23450*/  SHFL.IDX PT, R14, R2, RZ, 0x1f ;  /* 0x00001fff020e7589 */ /* 0x0002a400000e0000 */
.L_x_747:
[----:B--2---:R-:W-:-:S13]  /*23460*/  ISETP.NE.AND P0, PT, R14, RZ, PT ;  /* 0x000000ff0e00720c */ /* 0x004fda0003f05270 */
[----:B------:R-:W-:Y:S05]  /*23470*/  @P0 BRA `(.L_x_289) ;  /* 0x0000000000b00947 */ /* 0x000fea0003800000 */
[----:B------:R-:W-:-:S03]  /*23480*/  UMOV UR4, 0xffffffff ;  /* 0xffffffff00047882 */ /* 0x000fc60000000000 */
[----:B------:R-:W-:Y:S05]  /*23490*/  BRA.DIV UR4, `(.L_x_586) ;  /* 0x0000003e04547947 */ /* 0x000fea000b800000 */
[----:B------:R-:W-:-:S13]  /*234a0*/  ELECT P6, URZ, PT ;  /* 0x00000000003f782f */ /* 0x000fda00038c0000 */
.L_x_750:
[----:B------:R-:W-:Y:S05]  /*234b0*/  @!P6 BRA `(.L_x_289) ;  /* 0x0000000000a0e947 */ /* 0x000fea0003800000 */
[----:B------:R-:W-:-:S06]  /*234c0*/  ULOP3.LUT UR4, UR40, 0x2, URZ, 0xfc, !UPT ;  /* 0x0000000228047892 */ /* 0x000fcc000f8efc3f */
[----:B-1----:R-:W-:-:S04]  /*234d0*/  MOV R2, UR4 ;  /* 0x0000000400027c02 */ /* 0x002fc80008000f00 */
[----:B------:R-:W-:-:S13]  /*234e0*/  ISETP.NE.AND P0, PT, R2, 0x3, PT ;  /* 0x000000030200780c */ /* 0x000fda0003f05270 */
[----:B------:R-:W-:Y:S05]  /*234f0*/  @!P0 BRA `(.L_x_587) ;  /* 0x0000000000048947 */ /* 0x000fea0003800000 */
[----:B------:R-:W-:Y:S01]  /*23500*/  BPT.TRAP 0x1 ;  /* 0x000000040000795c */ /* 0x000fe20000300000 */
.L_x_587:
[----:B0-----:R-:W2:Y:S04]  /*23510*/  LDL R3, [R1+0x10] ;  /* 0x0000100001037983 */ /* 0x001ea80000100800 */
[----:B------:R-:W3:Y:S01]  /*23520*/  LDL.LU R7, [R1+0x1c] ;  /* 0x00001c0001077983 */ /* 0x000ee20000300800 */
[----:B------:R-:W-:-:S04]  /*23530*/  VIADD R2, R0, 0x38840 ;  /* 0x0003884000027836 */ /* 0x000fc80000000000 */
[C---:B--2---:R-:W-:Y:S01]  /*23540*/  IMAD R6, R3.reuse, 0x8, R2 ;  /* 0x0000000803067824 */ /* 0x044fe200078e0202 */
[----:B------:R-:W-:Y:S02]  /*23550*/  IADD3 R3, R3, 0x1, RZ ;  /* 0x0000000103037810 */ /* 0x000fe40007ffe0ff */
[----:B---3--:R-:W-:Y:S02]  /*23560*/  SHF.L.U32 R5, R7, 0x1f, RZ ;  /* 0x0000001f07057819 */ /* 0x008fe400000006ff */
[C---:B------:R-:W-:Y:S02]  /*23570*/  ISETP.NE.AND P2, PT, R3.reuse, 0x2, PT ;  /* 0x000000020300780c */ /* 0x040fe40003f45270 */
[----:B------:R-:W0:Y:S02]  /*23580*/  SYNCS.PHASECHK.TRANS64.TRYWAIT P1, [R6+URZ], R5 ;  /* 0x00000005060075a7 */ /* 0x000e24000802017f */
[----:B------:R-:W-:Y:S02]  /*23590*/  SEL R4, RZ, 0x1, P2 ;  /* 0x00000001ff047807 */ /* 0x000fe40001000000 */
[----:B------:R-:W-:-:S02]  /*235a0*/  SEL R3, R3, RZ, P2 ;  /* 0x000000ff03037207 */ /* 0x000fc40001000000 */
[----:B------:R-:W-:-:S03]  /*235b0*/  LOP3.LUT R4, R7, R4, RZ, 0x3c, !PT ;  /* 0x0000000407047212 */ /* 0x000fc600078e3cff */
[----:B------:R-:W-:Y:S01]  /*235c0*/  IMAD R7, R3, 0x8, R2 ;  /* 0x0000000803077824 */ /* 0x000fe200078e0202 */
[----:B------:R-:W-:Y:S01]  /*235d0*/  SHF.L.U32 R2, R4, 0x1f, RZ ;  /* 0x0000001f04027819 */ /* 0x000fe200000006ff */
[----:B0-----:R-:W-:Y:S06]  /*235e0*/  @!P1 BRA `(.L_x_588) ;  /* 0x0000003c00209947 */ /* 0x001fec0003800000 */
.L_x_751:
[----:B------:R-:W1:Y:S02]  /*235f0*/  SYNCS.PHASECHK.TRANS64.TRYWAIT P1, [R7+URZ], R2 ;  /* 0x00000002070075a7 */ /* 0x000e64000802017f */
[----:B-1----:R-:W-:Y:S05]  /*23600*/  @!P1 BRA `(.L_x_589) ;  /* 0x0000003c002c9947 */ /* 0x002fea0003800000 */
.L_x_752:
[----:B------:R-:W-:Y:S05]  /*23610*/  @!P0 BRA `(.L_x_590) ;  /* 0x0000000000048947 */ /* 0x000fea0003800000 */
[----:B------:R-:W-:Y:S01]  /*23620*/  BPT.TRAP 0x1 ;  /* 0x000000040000795c */ /* 0x000fe20000300000 */
.L_x_590:
[----:B------:R-:W2:Y:S02]  /*23630*/  LDL.LU R4, [R1+0x10] ;  /* 0x0000100001047983 */ /* 0x000ea40000300800 */
[----:B--2---:R-:W-:-:S04]  /*23640*/  IMAD R4, R4, 0x8, R0 ;  /* 0x0000000804047824 */ /* 0x004fc800078e0200 */
[----:B------:R-:W2:Y:S02]  /*23650*/  SYNCS.PHASECHK.TRANS64.TRYWAIT P1, [R4+URZ+0x38860], R5 ;  /* 0x03886005040075a7 */ /* 0x000ea4000802017f */
[----:B--2---:R-:W-:Y:S05]  /*23660*/  @!P1 BRA `(.L_x_591) ;  /* 0x0000003c00289947 */ /* 0x004fea0003800000 */
.L_x_753:
[----:B------:R-:W-:Y:S05]  /*23670*/  @!P0 BRA `(.L_x_592) ;  /* 0x0000000000048947 */ /* 0x000fea0003800000 */
[----:B------:R-:W-:Y:S01]  /*23680*/  BPT.TRAP 0x1 ;  /* 0x000000040000795c */ /* 0x000fe20000300000 */
.L_x_592:
[----:B------:R-:W-:-:S04]  /*23690*/  LEA R3, R3, R0, 0x3 ;  /* 0x0000000003037211 */ /* 0x000fc800078e18ff */
[----:B------:R-:W3:Y:S02]  /*236a0*/  SYNCS.PHASECHK.TRANS64.TRYWAIT P1, [R3+URZ+0x38860], R2 ;  /* 0x03886002030075a7 */ /* 0x000ee4000802017f */
[----:B---3--:R-:W-:Y:S05]  /*236b0*/  @!P1 BRA `(.L_x_593) ;  /* 0x0000003c00289947 */ /* 0x008fea0003800000 */
.L_x_754:
[----:B------:R-:W-:Y:S05]  /*236c0*/  @!P0 BRA `(.L_x_594) ;  /* 0x0000000000048947 */ /* 0x000fea0003800000 */
[----:B------:R-:W-:Y:S01]  /*236d0*/  BPT.TRAP 0x1 ;  /* 0x000000040000795c */ /* 0x000fe20000300000 */
.L_x_594:
[----:B------:R-:W4:Y:S02]  /*236e0*/  SYNCS.PHASECHK.TRANS64.TRYWAIT P0, [R4+URZ+0x38880], R5 ;  /* 0x03888005040075a7 */ /* 0x000f24000800017f */
[----:B----4-:R-:W-:Y:S05]  /*236f0*/  @!P0 BRA `(.L_x_595) ;  /* 0x0000003c002c8947 */ /* 0x010fea0003800000 */
.L_x_596:
[----:B------:R0:W0:Y:S02]  /*23700*/  SYNCS.PHASECHK.TRANS64.TRYWAIT P0, [R3+URZ+0x38880], R2 ;  /* 0x03888002030075a7 */ /* 0x000024000800017f */
[----:B0-----:R-:W-:Y:S05]  /*23710*/  @!P0 NANOSLEEP.SYNCS 0x989680 ;  /* 0x009896800000895d */ /* 0x001fea0003900000 */
[----:B------:R-:W0:Y:S02]  /*23720*/  @!P0 SYNCS.PHASECHK.TRANS64 P0, [R3+URZ+0x38880], R2 ;  /* 0x03888002030085a7 */ /* 0x000e24000800007f */
[----:B0-----:R-:W-:Y:S05]  /*23730*/  @!P0 BRA `(.L_x_596) ;  /* 0xfffffffc00f08947 */ /* 0x001fea000383ffff */
.L_x_289:
[----:B------:R-:W-:Y:S05]  /*23740*/  BSYNC B8 ;  /* 0x0000000000087941 */ /* 0x000fea0003800000 */
.L_x_286:
[----:B------:R-:W-:Y:S05]  /*23750*/  EXIT ;  /* 0x000000000000794d */ /* 0x000fea0003800000 */
.L_x_311:
[----:B0-----:R0:W1:Y:S02]  /*23760*/  SYNCS.PHASECHK.TRANS64.TRYWAIT P6, [R109+URZ+0x38890], R124 ;  /* 0x0388907c6d0075a7 */ /* 0x00106400080c017f */
[----:B-1----:R-:W-:Y:S05]  /*23770*/  @!P6 NANOSLEEP.SYNCS 0x989680 ;  /* 0x009896800000e95d */ /* 0x002fea0003900000 */
[----:B------:R-:W1:Y:S02]  /*23780*/  @!P6 SYNCS.PHASECHK.TRANS64 P6, [R109+URZ+0x38890], R124 ;  /* 0x0388907c6d00e5a7 */ /* 0x000e6400080c007f */
[----:B-1----:R-:W-:Y:S05]  /*23790*/  @!P6 BRA `(.L_x_311) ;  /* 0xfffffffc00f0e947 */ /* 0x002fea000383ffff */
[----:B------:R-:W-:Y:S05]  /*237a0*/  BRA `(.L_x_597) ;  /* 0xfffffdf400b47947 */ /* 0x000fea000383ffff */
.L_x_345:
[----:B0-----:R0:W1:Y:S02]  /*237b0*/  SYNCS.PHASECHK.TRANS64.TRYWAIT P3, [R109+URZ+0x38890], R124 ;  /* 0x0388907c6d0075a7 */ /* 0x001064000806017f */
[----:B-1----:R-:W-:Y:S05]  /*237c0*/  @!P3 NANOSLEEP.SYNCS 0x989680 ;  /* 0x009896800000b95d */ /* 0x002fea0003900000 */
[----:B------:R-:W1:Y:S02]  /*237d0*/  @!P3 SYNCS.PHASECHK.TRANS64 P3, [R109+URZ+0x38890], R124 ;  /* 0x0388907c6d00b5a7 */ /* 0x000e64000806007f */
[----:B-1----:R-:W-:Y:S05]  /*237e0*/  @!P3 BRA `(.L_x_345) ;  /* 0xfffffffc00f0b947 */ /* 0x002fea000383ffff */
[----:B------:R-:W-:Y:S05]  /*237f0*/  BRA `(.L_x_598) ;  /* 0xfffffe3800047947 */ /* 0x000fea000383ffff */
.L_x_362:
[----:B0-----:R0:W1:Y:S02]  /*23800*/  SYNCS.PHASECHK.TRANS64.TRYWAIT P2, [R109+URZ+0x38890], R124 ;  /* 0x0388907c6d0075a7 */ /* 0x001064000804017f */
[----:B-1----:R-:W-:Y:S05]  /*23810*/  @!P2 NANOSLEEP.SYNCS 0x989680 ;  /* 0x009896800000a95d */ /* 0x002fea0003900000 */
[----:B------:R-:W1:Y:S02]  /*23820*/  @!P2 SYNCS.PHASECHK.TRANS64 P2, [R109+URZ+0x38890], R124 ;  /* 0x0388907c6d00a5a7 */ /* 0x000e64000804007f */
[----:B-1----:R-:W-:Y:S05]  /*23830*/  @!P2 BRA `(.L_x_362) ;  /* 0xfffffffc00f0a947 */ /* 0x002fea000383ffff */
[----:B------:R-:W-:Y:S05]  /*23840*/  BRA `(.L_x_599) ;  /* 0xfffffe7800187947 */ /* 0x000fea000383ffff */
.L_x_372:
[----:B--2---:R2:W3:Y:S02]  /*23850*/  SYNCS.PHASECHK.TRANS64.TRYWAIT P3, [R109+URZ+0x388b0], R124 ;  /* 0x0388b07c6d0075a7 */ /* 0x0044e4000806017f */
[----:B---3--:R-:W-:Y:S05]  /*23860*/  @!P3 NANOSLEEP.SYNCS 0x989680 ;  /* 0x009896800000b95d */ /* 0x008fea0003900000 */
[----:B------:R-:W3:Y:S02]  /*23870*/  @!P3 SYNCS.PHASECHK.TRANS64 P3, [R109+URZ+0x388b0], R124 ;  /* 0x0388b07c6d00b5a7 */ /* 0x000ee4000806007f */
[----:B---3--:R-:W-:Y:S05]  /*23880*/  @!P3 BRA `(.L_x_372) ;  /* 0xfffffffc00f0b947 */ /* 0x008fea000383ffff */
[----:B------:R-:W-:Y:S05]  /*23890*/  BRA `(.L_x_600) ;  /* 0xfffffe7c00747947 */ /* 0x000fea000383ffff */
.L_x_384:
[----:B------:R-:W-:Y:S01]  /*238a0*/  BSSY B0, `(.L_x_601) ;  /* 0x0000007000007945 */ /* 0x000fe20003800000 */
[----:B------:R-:W-:Y:S01]  /*238b0*/  IMAD.MOV.U32 R12, RZ, RZ, RZ ;  /* 0x000000ffff0c7224 */ /* 0x000fe200078e00ff */
[----:B------:R-:W-:Y:S01]  /*238c0*/  MOV R15, 0xffffffff ;  /* 0xffffffff000f7802 */ /* 0x000fe20000000f00 */
[----:B------:R-:W-:-:S07]  /*238d0*/  IMAD.MOV.U32 R11, RZ, RZ, 0x1f ;  /* 0x0000001fff0b7424 */ /* 0x000fce00078e00ff */
[----:B-----5:R-:W-:Y:S05]  /*238e0*/  WARPSYNC.COLLECTIVE R15, `(.L_x_602) ;  /* 0x000000000f087348 */ /* 0x020fea0003c00000 */
[----:B------:R0:W1:Y:S02]  /*238f0*/  SHFL.IDX P6, R14, R13, R12, R11 ;  /* 0x0000000c0d0e7389 */ /* 0x00006400000c000b */
[----:B01---5:R-:W-:Y:S01]  /*23900*/  ENDCOLLECTIVE ;  /* 0x000000000000791b */ /* 0x023fe20003800000 */
.L_x_602:
[----:B------:R-:W-:Y:S05]  /*23910*/  BSYNC B0 ;  /* 0x0000000000007941 */ /* 0x000fea0003800000 */
.L_x_601:
[----:B------:R1:W-:Y:S01]  /*23920*/  STL [R1+0x8], R14 ;  /* 0x0000080e01007387 */ /* 0x0003e20000100800 */
[----:B------:R-:W-:Y:S05]  /*23930*/  BRA `(.L_x_603) ;  /* 0xfffffe8c000c7947 */ /* 0x000fea000383ffff */
.L_x_396:
[----:B------:R-:W-:Y:S01]  /*23940*/  BSSY B1, `(.L_x_604) ;  /* 0x0000008000017945 */ /* 0x000fe20003800000 */
[----:B------:R-:W-:Y:S01]  /*23950*/  IMAD.MOV.U32 R13, RZ, RZ, R26 ;  /* 0x000000ffff0d7224 */ /* 0x000fe200078e001a */
[----:B------:R-:W-:Y:S01]  /*23960*/  MOV R11, 0x181f ;  /* 0x0000181f000b7802 */ /* 0x000fe20000000f00 */
[----:B------:R-:W-:Y:S02]  /*23970*/  IMAD.MOV.U32 R12, RZ, RZ, RZ ;  /* 0x000000ffff0c7224 */ /* 0x000fe400078e00ff */
[----:B------:R-:W-:-:S07]  /*23980*/  IMAD.MOV.U32 R15, RZ, RZ, -0x1 ;  /* 0xffffffffff0f7424 */ /* 0x000fce00078e00ff */
[----:B01----:R-:W-:Y:S05]  /*23990*/  WARPSYNC.COLLECTIVE R15, `(.L_x_605) ;  /* 0x000000000f087348 */ /* 0x003fea0003c00000 */
[----:B-1----:R1:W2:Y:S02]  /*239a0*/  SHFL.IDX P6, R14, R13, R12, R11 ;  /* 0x0000000c0d0e7389 */ /* 0x0022a400000c000b */
[----:B012---:R-:W-:Y:S01]  /*239b0*/  ENDCOLLECTIVE ;  /* 0x000000000000791b */ /* 0x007fe20003800000 */
.L_x_605:
[----:B------:R-:W-:Y:S05]  /*239c0*/  BSYNC B1 ;  /* 0x0000000000017941 */ /* 0x000fea0003800000 */
.L_x_604:
[----:B------:R-:W-:Y:S05]  /*239d0*/  BRA `(.L_x_606) ;  /* 0xfffffe9000d07947 */ /* 0x000fea000383ffff */
.L_x_397:
[----:B------:R-:W-:Y:S01]  /*239e0*/  BSSY B1, `(.L_x_607) ;  /* 0x0000008000017945 */ /* 0x000fe20003800000 */
[----:B------:R-:W-:Y:S01]  /*239f0*/  IMAD.MOV.U32 R13, RZ, RZ, R24 ;  /* 0x000000ffff0d7224 */ /* 0x000fe200078e0018 */
[----:B------:R-:W-:Y:S01]  /*23a00*/  MOV R12, RZ ;  /* 0x000000ff000c7202 */ /* 0x000fe20000000f00 */
[----:B------:R-:W-:Y:S02]  /*23a10*/  IMAD.MOV.U32 R11, RZ, RZ, 0x181f ;  /* 0x0000181fff0b7424 */ /* 0x000fe400078e00ff */
[----:B------:R-:W-:-:S07]  /*23a20*/  IMAD.MOV.U32 R15, RZ, RZ, -0x1 ;  /* 0xffffffffff0f7424 */ /* 0x000fce00078e00ff */
[----:B01----:R-:W-:Y:S05]  /*23a30*/  WARPSYNC.COLLECTIVE R15, `(.L_x_608) ;  /* 0x000000000f087348 */ /* 0x003fea0003c00000 */
[----:B-1----:R1:W2:Y:S02]  /*23a40*/  SHFL.IDX P6, R14, R13, R12, R11 ;  /* 0x0000000c0d0e7389 */ /* 0x0022a400000c000b */
[----:B012---:R-:W-:Y:S01]  /*23a50*/  ENDCOLLECTIVE ;  /* 0x000000000000791b */ /* 0x007fe20003800000 */
.L_x_608:
[----:B------:R-:W-:Y:S05]  /*23a60*/  BSYNC B1 ;  /* 0x0000000000017941 */ /* 0x000fea0003800000 */
.L_x_607:
[----:B------:R-:W-:Y:S05]  /*23a70*/  BRA `(.L_x_609) ;  /* 0xfffffe9000b07947 */ /* 0x000fea000383ffff */
.L_x_398:
[----:B------:R-:W-:Y:S01]  /*23a80*/  BSSY B1, `(.L_x_610) ;  /* 0x0000008000017945 */ /* 0x000fe20003800000 */
[----:B------:R-:W-:Y:S01]  /*23a90*/  MOV R13, R27 ;  /* 0x0000001b000d7202 */ /* 0x000fe20000000f00 */
[----:B------:R-:W-:Y:S01]  /*23aa0*/  IMAD.MOV.U32 R12, RZ, RZ, RZ ;  /* 0x000000ffff0c7224 */ /* 0x000fe200078e00ff */
[----:B------:R-:W-:Y:S01]  /*23ab0*/  MOV R15, 0xffffffff ;  /* 0xffffffff000f7802 */ /* 0x000fe20000000f00 */
[----:B------:R-:W-:-:S07]  /*23ac0*/  IMAD.MOV.U32 R11, RZ, RZ, 0x181f ;  /* 0x0000181fff0b7424 */ /* 0x000fce00078e00ff */
[----:B01----:R-:W-:Y:S05]  /*23ad0*/  WARPSYNC.COLLECTIVE R15, `(.L_x_611) ;  /* 0x000000000f087348 */ /* 0x003fea0003c00000 */
[----:B-1----:R1:W2:Y:S02]  /*23ae0*/  SHFL.IDX P6, R14, R13, R12, R11 ;  /* 0x0000000c0d0e7389 */ /* 0x0022a400000c000b */
[----:B012---:R-:W-:Y:S01]  /*23af0*/  ENDCOLLECTIVE ;  /* 0x000000000000791b */ /* 0x007fe20003800000 */
.L_x_611:
[----:B------:R-:W-:Y:S05]  /*23b00*/  BSYNC B1 ;  /* 0x0000000000017941 */ /* 0x000fea0003800000 */
.L_x_610:
[----:B------:R-:W-:Y:S05]  /*23b10*/  BRA `(.L_x_612) ;  /* 0xfffffe9000907947 */ /* 0x000fea000383ffff */
.L_x_399:
        /* <DEDUP_REMOVED lines=8> */
.L_x_614:
[----:B------:R-:W-:Y:S05]  /*23ba0*/  BSYNC B1 ;  /* 0x0000000000017941 */ /* 0x000fea0003800000 */
.L_x_613:
[----:B------:R-:W-:Y:S05]  /*23bb0*/  BRA `(.L_x_615) ;  /* 0xfffffe9000707947 */ /* 0x000fea000383ffff */
.L_x_401:
[----:B-1----:R1:W2:Y:S02]  /*23bc0*/  SYNCS.PHASECHK.TRANS64.TRYWAIT P0, [R19+URZ+0x38800], R24 ;  /* 0x03880018130075a7 */ /* 0x0022a4000800017f */
[----:B--2---:R-:W-:Y:S05]  /*23bd0*/  @!P0 NANOSLEEP.SYNCS 0x989680 ;  /* 0x009896800000895d */ /* 0x004fea0003900000 */
[----:B------:R-:W2:Y:S02]  /*23be0*/  @!P0 SYNCS.PHASECHK.TRANS64 P0, [R19+URZ+0x38800], R24 ;  /* 0x03880018130085a7 */ /* 0x000ea4000800007f */
[----:B--2---:R-:W-:Y:S05]  /*23bf0*/  @!P0 BRA `(.L_x_401) ;  /* 0xfffffffc00f08947 */ /* 0x004fea000383ffff */
[----:B------:R-:W-:Y:S05]  /*23c00*/  BRA `(.L_x_616) ;  /* 0xfffffe9400487947 */ /* 0x000fea000383ffff */
.L_x_417:
[----:B------:R-:W-:Y:S01]  /*23c10*/  BSSY B1, `(.L_x_617) ;  /* 0x0000008000017945 */ /* 0x000fe20003800000 */
[----:B------:R-:W-:Y:S01]  /*23c20*/  IMAD.MOV.U32 R13, RZ, RZ, R26 ;  /* 0x000000ffff0d7224 */ /* 0x000fe200078e001a */
[----:B------:R-:W-:Y:S01]  /*23c30*/  MOV R12, RZ ;  /* 0x000000ff000c7202 */ /* 0x000fe20000000f00 */
[----:B------:R-:W-:Y:S02]  /*23c40*/  IMAD.MOV.U32 R11, RZ, RZ, 0x181f ;  /* 0x0000181fff0b7424 */ /* 0x000fe400078e00ff */
[----:B------:R-:W-:-:S07]  /*23c50*/  IMAD.MOV.U32 R15, RZ, RZ, -0x1 ;  /* 0xffffffffff0f7424 */ /* 0x000fce00078e00ff */
[----:B01---5:R-:W-:Y:S05]  /*23c60*/  WARPSYNC.COLLECTIVE R15, `(.L_x_618) ;  /* 0x000000000f087348 */ /* 0x023fea0003c00000 */
[----:B-1----:R1:W2:Y:S02]  /*23c70*/  SHFL.IDX P6, R14, R13, R12, R11 ;  /* 0x0000000c0d0e7389 */ /* 0x0022a400000c000b */
[----:B012--5:R-:W-:Y:S01]  /*23c80*/  ENDCOLLECTIVE ;  /* 0x000000000000791b */ /* 0x027fe20003800000 */
.L_x_618:
[----:B------:R-:W-:Y:S05]  /*23c90*/  BSYNC B1 ;  /* 0x0000000000017941 */ /* 0x000fea0003800000 */
.L_x_617:
[----:B------:R-:W-:Y:S05]  /*23ca0*/  BRA `(.L_x_619) ;  /* 0xfffffec400547947 */ /* 0x000fea000383ffff */
.L_x_418:
[----:B------:R-:W-:Y:S01]  /*23cb0*/  BSSY B1, `(.L_x_620) ;  /* 0x0000008000017945 */ /* 0x000fe20003800000 */
[----:B------:R-:W-:Y:S01]  /*23cc0*/  MOV R13, R24 ;  /* 0x00000018000d7202 */ /* 0x000fe20000000f00 */
[----:B------:R-:W-:Y:S01]  /*23cd0*/  IMAD.MOV.U32 R12, RZ, RZ, RZ ;  /* 0x000000ffff0c7224 */ /* 0x000fe200078e00ff */
[----:B------:R-:W-:Y:S01]  /*23ce0*/  MOV R15, 0xffffffff ;  /* 0xffffffff000f7802 */ /* 0x000fe20000000f00 */
[----:B------:R-:W-:-:S07]  /*23cf0*/  IMAD.MOV.U32 R11, RZ, RZ, 0x181f ;  /* 0x0000181fff0b7424 */ /* 0x000fce00078e00ff */
[----:B01---5:R-:W-:Y:S05]  /*23d00*/  WARPSYNC.COLLECTIVE R15, `(.L_x_621) ;  /* 0x000000000f087348 */ /* 0x023fea0003c00000 */
[----:B-1----:R1:W2:Y:S02]  /*23d10*/  SHFL.IDX P6, R14, R13, R12, R11 ;  /* 0x0000000c0d0e7389 */ /* 0x0022a400000c000b */
[----:B012--5:R-:W-:Y:S01]  /*23d20*/  ENDCOLLECTIVE ;  /* 0x000000000000791b */ /* 0x027fe20003800000 */
.L_x_621:
[----:B------:R-:W-:Y:S05]  /*23d30*/  BSYNC B1 ;  /* 0x0000000000017941 */ /* 0x000fea0003800000 */
.L_x_620:
[----:B------:R-:W-:Y:S05]  /*23d40*/  BRA `(.L_x_622) ;  /* 0xfffffec400347947 */ /* 0x000fea000383ffff */
.L_x_419:
[----:B------:R-:W-:Y:S01]  /*23d50*/  BSSY B1, `(.L_x_623) ;  /* 0x0000008000017945 */ /* 0x000fe20003800000 */
[----:B------:R-:W-:Y:S01]  /*23d60*/  IMAD.MOV.U32 R13, RZ, RZ, R27 ;  /* 0x000000ffff0d7224 */ /* 0x000fe200078e001b */
[----:B------:R-:W-:Y:S01]  /*23d70*/  MOV R11, 0x181f ;  /* 0x0000181f000b7802 */ /* 0x000fe20000000f00 */
[----:B------:R-:W-:Y:S02]  /*23d80*/  IMAD.MOV.U32 R12, RZ, RZ, RZ ;  /* 0x000000ffff0c7224 */ /* 0x000fe400078e00ff */
[----:B------:R-:W-:-:S07]  /*23d90*/  IMAD.MOV.U32 R15, RZ, RZ, -0x1 ;  /* 0xffffffffff0f7424 */ /* 0x000fce00078e00ff */
[----:B01---5:R-:W-:Y:S05]  /*23da0*/  WARPSYNC.COLLECTIVE R15, `(.L_x_624) ;  /* 0x000000000f087348 */ /* 0x023fea0003c00000 */
[----:B-1----:R1:W2:Y:S02]  /*23db0*/  SHFL.IDX P6, R14, R13, R12, R11 ;  /* 0x0000000c0d0e7389 */ /* 0x0022a400000c000b */
[----:B012--5:R-:W-:Y:S01]  /*23dc0*/  ENDCOLLECTIVE ;  /* 0x000000000000791b */ /* 0x027fe20003800000 */
.L_x_624:
[----:B------:R-:W-:Y:S05]  /*23dd0*/  BSYNC B1 ;  /* 0x0000000000017941 */ /* 0x000fea0003800000 */
.L_x_623:
[----:B------:R-:W-:Y:S05]  /*23de0*/  BRA `(.L_x_625) ;  /* 0xfffffec400147947 */ /* 0x000fea000383ffff */
.L_x_420:
        /* <DEDUP_REMOVED lines=8> */
.L_x_627:
[----:B------:R-:W-:Y:S05]  /*23e70*/  BSYNC B1 ;  /* 0x0000000000017941 */ /* 0x000fea0003800000 */
.L_x_626:
[----:B------:R-:W-:Y:S05]  /*23e80*/  BRA `(.L_x_628) ;  /* 0xfffffec000f47947 */ /* 0x000fea000383ffff */
.L_x_422:
[----:B-1----:R1:W2:Y:S02]  /*23e90*/  SYNCS.PHASECHK.TRANS64.TRYWAIT P4, [R19+URZ+0x38800], R20 ;  /* 0x03880014130075a7 */ /* 0x0022a4000808017f */
[----:B--2---:R-:W-:Y:S05]  /*23ea0*/  @!P4 NANOSLEEP.SYNCS 0x989680 ;  /* 0x009896800000c95d */ /* 0x004fea0003900000 */
[----:B------:R-:W2:Y:S02]  /*23eb0*/  @!P4 SYNCS.PHASECHK.TRANS64 P4, [R19+URZ+0x38800], R20 ;  /* 0x038800141300c5a7 */ /* 0x000ea4000808007f */
[----:B--2---:R-:W-:Y:S05]  /*23ec0*/  @!P4 BRA `(.L_x_422) ;  /* 0xfffffffc00f0c947 */ /* 0x004fea000383ffff */
[----:B------:R-:W-:Y:S05]  /*23ed0*/  BRA `(.L_x_629) ;  /* 0xfffffec400f87947 */ /* 0x000fea000383ffff */
.L_x_432:
[----:B--2---:R2:W3:Y:S02]  /*23ee0*/  SYNCS.PHASECHK.TRANS64.TRYWAIT P1, [R3+URZ+0x38830], R0 ;  /* 0x03883000030075a7 */ /* 0x0044e4000802017f */
[----:B---3--:R-:W-:Y:S05]  /*23ef0*/  @!P1 NANOSLEEP.SYNCS 0x989680 ;  /* 0x009896800000995d */ /* 0x008fea0003900000 */
[----:B------:R-:W3:Y:S02]  /*23f00*/  @!P1 SYNCS.PHASECHK.TRANS64 P1, [R3+URZ+0x38830], R0 ;  /* 0x03883000030095a7 */ /* 0x000ee4000802007f */
[----:B---3--:R-:W-:Y:S05]  /*23f10*/  @!P1 BRA `(.L_x_432) ;  /* 0xfffffffc00f09947 */ /* 0x008fea000383ffff */
[----:B------:R-:W-:Y:S05]  /*23f20*/  BRA `(.L_x_431) ;  /* 0xfffffef800b47947 */ /* 0x000fea000383ffff */
.L_x_438:
[----:B--2---:R2:W3:Y:S02]  /*23f30*/  SYNCS.PHASECHK.TRANS64.TRYWAIT P2, [R0+URZ+0x38830], R9 ;  /* 0x03883009000075a7 */ /* 0x0044e4000804017f */
[----:B---3--:R-:W-:Y:S05]  /*23f40*/  @!P2 NANOSLEEP.SYNCS 0x989680 ;  /* 0x009896800000a95d */ /* 0x008fea0003900000 */
[----:B------:R-:W3:Y:S02]  /*23f50*/  @!P2 SYNCS.PHASECHK.TRANS64 P2, [R0+URZ+0x38830], R9 ;  /* 0x038830090000a5a7 */ /* 0x000ee4000804007f */
[----:B---3--:R-:W-:Y:S05]  /*23f60*/  @!P2 BRA `(.L_x_438) ;  /* 0xfffffffc00f0a947 */ /* 0x008fea000383ffff */
[----:B------:R-:W-:Y:S05]  /*23f70*/  BRA `(.L_x_437) ;  /* 0xffffff2400bc7947 */ /* 0x000fea000383ffff */
.L_x_442:
[----:B-1----:R1:W2:Y:S02]  /*23f80*/  SYNCS.PHASECHK.TRANS64.TRYWAIT P1, [R4+URZ+0x38850], R0 ;  /* 0x03885000040075a7 */ /* 0x0022a4000802017f */
[----:B--2---:R-:W-:Y:S05]  /*23f90*/  @!P1 NANOSLEEP.SYNCS 0x989680 ;  /* 0x009896800000995d */ /* 0x004fea0003900000 */
[----:B------:R-:W2:Y:S02]  /*23fa0*/  @!P1 SYNCS.PHASECHK.TRANS64 P1, [R4+URZ+0x38850], R0 ;  /* 0x03885000040095a7 */ /* 0x000ea4000802007f */
[----:B--2---:R-:W-:Y:S05]  /*23fb0*/  @!P1 BRA `(.L_x_442) ;  /* 0xfffffffc00f09947 */ /* 0x004fea000383ffff */
[----:B------:R-:W-:Y:S05]  /*23fc0*/  BRA `(.L_x_439) ;  /* 0xffffff2800c87947 */ /* 0x000fea000383ffff */
.L_x_448:
[----:B-1----:R1:W2:Y:S02]  /*23fd0*/  SYNCS.PHASECHK.TRANS64.TRYWAIT P1, [R20+URZ+0x38850], R3 ;  /* 0x03885003140075a7 */ /* 0x0022a4000802017f */
[----:B--2---:R-:W-:Y:S05]  /*23fe0*/  @!P1 NANOSLEEP.SYNCS 0x989680 ;  /* 0x009896800000995d */ /* 0x004fea0003900000 */
[----:B------:R-:W2:Y:S02]  /*23ff0*/  @!P1 SYNCS.PHASECHK.TRANS64 P1, [R20+URZ+0x38850], R3 ;  /* 0x03885003140095a7 */ /* 0x000ea4000802007f */
[----:B--2---:R-:W-:Y:S05]  /*24000*/  @!P1 BRA `(.L_x_448) ;  /* 0xfffffffc00f09947 */ /* 0x004fea000383ffff */
[----:B------:R-:W-:Y:S05]  /*24010*/  BRA `(.L_x_447) ;  /* 0xffffff4800a47947 */ /* 0x000fea000383ffff */
.L_x_452:
[----:B------:R-:W-:Y:S02]  /*24020*/  SEL R57, R66, R15, P0 ;  /* 0x0000000f42397207 */ /* 0x000fe40000000000 */
[----:B------:R-:W-:Y:S02]  /*24030*/  SEL R29, R12, R43, P0 ;  /* 0x0000002b0c1d7207 */ /* 0x000fe40000000000 */
[----:B------:R-:W-:Y:S02]  /*24040*/  SEL R28, R43, R12, P0 ;  /* 0x0000000c2b1c7207 */ /* 0x000fe40000000000 */
[----:B------:R-:W-:Y:S01]  /*24050*/  SEL R66, R15, R66, P0 ;  /* 0x000000420f427207 */ /* 0x000fe20000000000 */
[----:B------:R-:W-:Y:S01]  /*24060*/  IMAD.MOV.U32 R15, RZ, RZ, -0x1 ;  /* 0xffffffffff0f7424 */ /* 0x000fe200078e00ff */
[----:B------:R-:W-:Y:S02]  /*24070*/  SEL R61, R6, R11, P0 ;  /* 0x0000000b063d7207 */ /* 0x000fe40000000000 */
[----:B------:R-:W-:Y:S01]  /*24080*/  SEL R72, R11, R6, P0 ;  /* 0x000000060b487207 */ /* 0x000fe20000000000 */
[----:B------:R-:W-:Y:S01]  /*24090*/  IMAD.MOV.U32 R11, RZ, RZ, 0x1c1f ;  /* 0x00001c1fff0b7424 */ /* 0x000fe200078e00ff */
[----:B-----5:R-:W-:-:S02]  /*240a0*/  MOV R12, R2 ;  /* 0x00000002000c7202 */ /* 0x020fc40000000f00 */
[----:B------:R-:W-:Y:S02]  /*240b0*/  SEL R25, R14, R27, P0 ;  /* 0x0000001b0e197207 */ /* 0x000fe40000000000 */
[----:B------:R-:W-:-:S07]  /*240c0*/  SEL R20, R27, R14, P0 ;  /* 0x0000000e1b147207 */ /* 0x000fce0000000000 */
[----:B------:R-:W-:Y:S05]  /*240d0*/  WARPSYNC.COLLECTIVE R15, `(.L_x_630) ;  /* 0x000000000f087348 */ /* 0x000fea0003c00000 */
[----:B------:R0:W1:Y:S02]  /*240e0*/  SHFL.IDX P6, R14, R13, R12, R11 ;  /* 0x0000000c0d0e7389 */ /* 0x00006400000c000b */
[----:B01----:R-:W-:Y:S01]  /*240f0*/  ENDCOLLECTIVE ;  /* 0x000000000000791b */ /* 0x003fe20003800000 */
.L_x_630:
[----:B------:R-:W-:Y:S02]  /*24100*/  SEL R55, R0, R7, P0 ;  /* 0x0000000700377207 */ /* 0x000fe40000000000 */
[----:B------:R-:W-:Y:S02]  /*24110*/  SEL R64, R7, R0, P0 ;  /* 0x0000000007407207 */ /* 0x000fe40000000000 */
[----:B------:R-:W-:Y:S02]  /*24120*/  LOP3.LUT R7, R2, 0x2, RZ, 0x3c, !PT ;  /* 0x0000000202077812 */ /* 0x000fe400078e3cff */
[----:B------:R-:W-:Y:S02]  /*24130*/  SEL R21, R8, R31, P0 ;  /* 0x0000001f08157207 */ /* 0x000fe40000000000 */
[----:B------:R-:W-:Y:S02]  /*24140*/  SEL R53, R62, R9, P0 ;  /* 0x000000093e357207 */ /* 0x000fe40000000000 */
[----:B------:R-:W-:-:S02]  /*24150*/  SEL R62, R9, R62, P0 ;  /* 0x0000003e093e7207 */ /* 0x000fc40000000000 */
[----:B------:R-:W-:Y:S01]  /*24160*/  SEL R8, R31, R8, P0 ;  /* 0x000000081f087207 */ /* 0x000fe20000000000 */
[----:B------:R-:W-:Y:S01]  /*24170*/  IMAD.MOV.U32 R13, RZ, RZ, R4 ;  /* 0x000000ffff0d7224 */ /* 0x000fe200078e0004 */
[----:B------:R-:W-:Y:S01]  /*24180*/  SEL R43, R76, R139, P0 ;  /* 0x0000008b4c2b7207 */ /* 0x000fe20000000000 */
[----:B------:R-:W-:Y:S01]  /*24190*/  IMAD.MOV.U32 R12, RZ, RZ, R7 ;  /* 0x000000ffff0c7224 */ /* 0x000fe200078e0007 */
[----:B------:R-:W-:Y:S02]  /*241a0*/  SEL R50, R139, R76, P0 ;  /* 0x0000004c8b327207 */ /* 0x000fe40000000000 */
[----:B------:R-:W-:Y:S02]  /*241b0*/  SEL R65, R10, R67, P0 ;  /* 0x000000430a417207 */ /* 0x000fe40000000000 */
[----:B------:R-:W-:Y:S02]  /*241c0*/  SEL R76, R67, R10, P0 ;  /* 0x0000000a434c7207 */ /* 0x000fe40000000000 */
[----:B------:R-:W-:-:S02]  /*241d0*/  SEL R69, R26, R79, P0 ;  /* 0x0000004f1a457207 */ /* 0x000fc40000000000 */
[----:B------:R-:W-:-:S07]  /*241e0*/  MOV R6, R14 ;  /* 0x0000000e00067202 */ /* 0x000fce0000000f00 */
[----:B------:R-:W-:Y:S05]  /*241f0*/  WARPSYNC.COLLECTIVE R15, `(.L_x_631) ;  /* 0x000000000f087348 */ /* 0x000fea0003c00000 */
[----:B------:R0:W1:Y:S02]  /*24200*/  SHFL.IDX P6, R14, R13, R12, R11 ;  /* 0x0000000c0d0e7389 */ /* 0x00006400000c000b */
[----:B01----:R-:W-:Y:S01]  /*24210*/  ENDCOLLECTIVE ;  /* 0x000000000000791b */ /* 0x003fe20003800000 */
.L_x_631:
[----:B------:R-:W-:Y:S02]  /*24220*/  SEL R80, R79, R26, P0 ;  /* 0x0000001a4f507207 */ /* 0x000fe40000000000 */
[----:B------:R-:W-:Y:S02]  /*24230*/  SEL R27, R24, R35, P0 ;  /* 0x00000023181b7207 */ /* 0x000fe40000000000 */
[----:B------:R-:W-:Y:S02]  /*24240*/  SEL R24, R35, R24, P0 ;  /* 0x0000001823187207 */ /* 0x000fe40000000000 */
        /* <DEDUP_REMOVED lines=15> */
.L_x_632:
        /* <DEDUP_REMOVED lines=18> */
.L_x_633:
        /* <DEDUP_REMOVED lines=18> */
.L_x_634:
        /* <DEDUP_REMOVED lines=13> */
[----:B------:R-:W-:-:S07]  /*24650*/  MOV R26, R14 ;  /* 0x0000000e001a7202 */ /* 0x000fce0000000f00 */
[----:B------:R-:W-:Y:S05]  /*24660*/  WARPSYNC.COLLECTIVE R15, `(.L_x_635) ;  /* 0x000000000f087348 */ /* 0x000fea0003c00000 */
[----:B------:R0:W1:Y:S02]  /*24670*/  SHFL.IDX P6, R14, R13, R12, R11 ;  /* 0x0000000c0d0e7389 */ /* 0x00006400000c000b */
[----:B01----:R-:W-:Y:S01]  /*24680*/  ENDCOLLECTIVE ;  /* 0x000000000000791b */ /* 0x003fe20003800000 */
.L_x_635:
[----:B------:R-:W-:Y:S02]  /*24690*/  IMAD.MOV.U32 R13, RZ, RZ, R27 ;  /* 0x000000ffff0d7224 */ /* 0x000fe400078e001b */
[----:B------:R-:W-:Y:S01]  /*246a0*/  IMAD.MOV.U32 R12, RZ, RZ, R2 ;  /* 0x000000ffff0c7224 */ /* 0x000fe200078e0002 */
[----:B------:R-:W-:-:S07]  /*246b0*/  MOV R25, R14 ;  /* 0x0000000e00197202 */ /* 0x000fce0000000f00 */
[----:B------:R-:W-:Y:S05]  /*246c0*/  WARPSYNC.COLLECTIVE R15, `(.L_x_636) ;  /* 0x000000000f087348 */ /* 0x000fea0003c00000 */
[----:B------:R0:W1:Y:S02]  /*246d0*/  SHFL.IDX P6, R14, R13, R12, R11 ;  /* 0x0000000c0d0e7389 */ /* 0x00006400000c000b */
[----:B01----:R-:W-:Y:S01]  /*246e0*/  ENDCOLLECTIVE ;  /* 0x000000000000791b */ /* 0x003fe20003800000 */
.L_x_636:
[----:B------:R-:W-:Y:S01]  /*246f0*/  IMAD.MOV.U32 R13, RZ, RZ, R24 ;  /* 0x000000ffff0d7224 */ /* 0x000fe200078e0018 */
[----:B------:R-:W-:Y:S01]  /*24700*/  SEL R24, R26, R25, P0 ;  /* 0x000000191a187207 */ /* 0x000fe20000000000 */
[----:B------:R-:W-:Y:S01]  /*24710*/  IMAD.MOV.U32 R12, RZ, RZ, R7 ;  /* 0x000000ffff0c7224 */ /* 0x000fe200078e0007 */
[----:B------:R-:W-:Y:S02]  /*24720*/  SEL R26, R25, R26, P0 ;  /* 0x0000001a191a7207 */ /* 0x000fe40000000000 */
[----:B------:R-:W-:-:S07]  /*24730*/  MOV R30, R14 ;  /* 0x0000000e001e7202 */ /* 0x000fce0000000f00 */
[----:B------:R-:W-:Y:S05]  /*24740*/  WARPSYNC.COLLECTIVE R15, `(.L_x_637) ;  /* 0x000000000f087348 */ /* 0x000fea0003c00000 */
[----:B------:R0:W1:Y:S02]  /*24750*/  SHFL.IDX P6, R14, R13, R12, R11 ;  /* 0x0000000c0d0e7389 */ /* 0x00006400000c000b */
[----:B01----:R-:W-:Y:S01]  /*24760*/  ENDCOLLECTIVE ;  /* 0x000000000000791b */ /* 0x003fe20003800000 */
.L_x_637:
[----:B------:R-:W-:Y:S02]  /*24770*/  IMAD.MOV.U32 R13, RZ, RZ, R29 ;  /* 0x000000ffff0d7224 */ /* 0x000fe400078e001d */
[----:B------:R-:W-:Y:S01]  /*24780*/  IMAD.MOV.U32 R12, RZ, RZ, R2 ;  /* 0x000000ffff0c7224 */ /* 0x000fe200078e0002 */
[----:B------:R-:W-:-:S07]  /*24790*/  MOV R27, R14 ;  /* 0x0000000e001b7202 */ /* 0x000fce0000000f00 */
[----:B------:R-:W-:Y:S05]  /*247a0*/  WARPSYNC.COLLECTIVE R15, `(.L_x_638) ;  /* 0x000000000f087348 */ /* 0x000fea0003c00000 */
[----:B------:R0:W1:Y:S02]  /*247b0*/  SHFL.IDX P6, R14, R13, R12, R11 ;  /* 0x0000000c0d0e7389 */ /* 0x00006400000c000b */
[----:B01----:R-:W-:Y:S01]  /*247c0*/  ENDCOLLECTIVE ;  /* 0x000000000000791b */ /* 0x003fe20003800000 */
.L_x_638:
        /* <DEDUP_REMOVED lines=8> */
.L_x_639:
[----:B------:R-:W-:Y:S02]  /*24850*/  IMAD.MOV.U32 R13, RZ, RZ, R31 ;  /* 0x000000ffff0d7224 */ /* 0x000fe400078e001f */
[----:B------:R-:W-:Y:S01]  /*24860*/  IMAD.MOV.U32 R12, RZ, RZ, R2 ;  /* 0x000000ffff0c7224 */ /* 0x000fe200078e0002 */
[----:B------:R-:W-:-:S07]  /*24870*/  MOV R29, R14 ;  /* 0x0000000e001d7202 */ /* 0x000fce0000000f00 */
[----:B------:R-:W-:Y:S05]  /*24880*/  WARPSYNC.COLLECTIVE R15, `(.L_x_640) ;  /* 0x000000000f087348 */ /* 0x000fea0003c00000 */
[----:B------:R0:W1:Y:S02]  /*24890*/  SHFL.IDX P6, R14, R13, R12, R11 ;  /* 0x0000000c0d0e7389 */ /* 0x00006400000c000b */
[----:B01----:R-:W-:Y:S01]  /*248a0*/  ENDCOLLECTIVE ;  /* 0x000000000000791b */ /* 0x003fe20003800000 */
.L_x_640:
        /* <DEDUP_REMOVED lines=8> */
.L_x_641:
[----:B------:R-:W-:Y:S02]  /*24930*/  IMAD.MOV.U32 R13, RZ, RZ, R33 ;  /* 0x000000ffff0d7224 */ /* 0x000fe400078e0021 */
[----:B------:R-:W-:Y:S01]  /*24940*/  IMAD.MOV.U32 R12, RZ, RZ, R2 ;  /* 0x000000ffff0c7224 */ /* 0x000fe200078e0002 */
[----:B------:R-:W-:-:S07]  /*24950*/  MOV R31, R14 ;  /* 0x0000000e001f7202 */ /* 0x000fce0000000f00 */
[----:B------:R-:W-:Y:S05]  /*24960*/  WARPSYNC.COLLECTIVE R15, `(.L_x_642) ;  /* 0x000000000f087348 */ /* 0x000fea0003c00000 */
[----:B------:R0:W1:Y:S02]  /*24970*/  SHFL.IDX P6, R14, R13, R12, R11 ;  /* 0x0000000c0d0e7389 */ /* 0x00006400000c000b */
[----:B01----:R-:W-:Y:S01]  /*24980*/  ENDCOLLECTIVE ;  /* 0x000000000000791b */ /* 0x003fe20003800000 */
.L_x_642:
        /* <DEDUP_REMOVED lines=8> */
.L_x_643:
[----:B------:R-:W-:Y:S02]  /*24a10*/  IMAD.MOV.U32 R13, RZ, RZ, R35 ;  /* 0x000000ffff0d7224 */ /* 0x000fe400078e0023 */
[----:B------:R-:W-:Y:S01]  /*24a20*/  IMAD.MOV.U32 R12, RZ, RZ, R2 ;  /* 0x000000ffff0c7224 */ /* 0x000fe200078e0002 */
[----:B------:R-:W-:-:S07]  /*24a30*/  MOV R40, R14 ;  /* 0x0000000e00287202 */ /* 0x000fce0000000f00 */
[----:B------:R-:W-:Y:S05]  /*24a40*/  WARPSYNC.COLLECTIVE R15, `(.L_x_644) ;  /* 0x000000000f087348 */ /* 0x000fea0003c00000 */
[----:B------:R0:W1:Y:S02]  /*24a50*/  SHFL.IDX P6, R14, R13, R12, R11 ;  /* 0x0000000c0d0e7389 */ /* 0x00006400000c000b */
[----:B01----:R-:W-:Y:S01]  /*24a60*/  ENDCOLLECTIVE ;  /* 0x000000000000791b */ /* 0x003fe20003800000 */
.L_x_644:
[----:B------:R-:W-:Y:S02]  /*24a70*/  IMAD.MOV.U32 R13, RZ, RZ, R42 ;  /* 0x000000ffff0d7224 */ /* 0x000fe400078e002a */
[----:B------:R-:W-:Y:S01]  /*24a80*/  IMAD.MOV.U32 R12, RZ, RZ, R7 ;  /* 0x000000ffff0c7224 */ /* 0x000fe200078e0007 */
[----:B------:R-:W-:-:S07]  /*24a90*/  MOV R35, R14 ;  /* 0x0000000e00237202 */ /* 0x000fce0000000f00 */
[----:B------:R-:W-:Y:S05]  /*24aa0*/  WARPSYNC.COLLECTIVE R15, `(.L_x_645) ;  /* 0x000000000f087348 */ /* 0x000fea0003c00000 */
[----:B------:R0:W1:Y:S02]  /*24ab0*/  SHFL.IDX P6, R14, R13, R12, R11 ;  /* 0x0000000c0d0e7389 */ /* 0x00006400000c000b */
[----:B01----:R-:W-:Y:S01]  /*24ac0*/  ENDCOLLECTIVE ;  /* 0x000000000000791b */ /* 0x003fe20003800000 */
.L_x_645:
[----:B------:R-:W-:Y:S02]  /*24ad0*/  IMAD.MOV.U32 R13, RZ, RZ, R37 ;  /* 0x000000ffff0d7224 */ /* 0x000fe400078e0025 */
[----:B------:R-:W-:Y:S01]  /*24ae0*/  IMAD.MOV.U32 R12, RZ, RZ, R2 ;  /* 0x000000ffff0c7224 */ /* 0x000fe200078e0002 */
[----:B------:R-:W-:-:S07]  /*24af0*/  MOV R42, R14 ;  /* 0x0000000e002a7202 */ /* 0x000fce0000000f00 */
[----:B------:R-:W-:Y:S05]  /*24b00*/  WARPSYNC.COLLECTIVE R15, `(.L_x_646) ;  /* 0x000000000f087348 */ /* 0x000fea0003c00000 */
[----:B------:R0:W1:Y:S02]  /*24b10*/  SHFL.IDX P6, R14, R13, R12, R11 ;  /* 0x0000000c0d0e7389 */ /* 0x00006400000c000b */
[----:B01----:R-:W-:Y:S01]  /*24b20*/  ENDCOLLECTIVE ;  /* 0x000000000000791b */ /* 0x003fe20003800000 */
.L_x_646:
[----:B------:R-:W-:Y:S02]  /*24b30*/  IMAD.MOV.U32 R13, RZ, RZ, R44 ;  /* 0x000000ffff0d7224 */ /* 0x000fe400078e002c */
[----:B------:R-:W-:Y:S01]  /*24b40*/  IMAD.MOV.U32 R12, RZ, RZ, R7 ;  /* 0x000000ffff0c7224 */ /* 0x000fe200078e0007 */
[----:B------:R-:W-:-:S07]  /*24b50*/  MOV R37, R14 ;  /* 0x0000000e00257202 */ /* 0x000fce0000000f00 */
[----:B------:R-:W-:Y:S05]  /*24b60*/  WARPSYNC.COLLECTIVE R15, `(.L_x_647) ;  /* 0x000000000f087348 */ /* 0x000fea0003c00000 */
[----:B------:R0:W1:Y:S02]  /*24b70*/  SHFL.IDX P6, R14, R13, R12, R11 ;  /* 0x0000000c0d0e7389 */ /* 0x00006400000c000b */
[----:B01----:R-:W-:Y:S01]  /*24b80*/  ENDCOLLECTIVE ;  /* 0x000000000000791b */ /* 0x003fe20003800000 */
.L_x_647:
[----:B------:R-:W-:Y:S02]  /*24b90*/  IMAD.MOV.U32 R13, RZ, RZ, R39 ;  /* 0x000000ffff0d7224 */ /* 0x000fe400078e0027 */
[----:B------:R-:W-:Y:S01]  /*24ba0*/  IMAD.MOV.U32 R12, RZ, RZ, R2 ;  /* 0x000000ffff0c7224 */ /* 0x000fe200078e0002 */
[----:B------:R-:W-:-:S07]  /*24bb0*/  MOV R44, R14 ;  /* 0x0000000e002c7202 */ /* 0x000fce0000000f00 */
[----:B------:R-:W-:Y:S05]  /*24bc0*/  WARPSYNC.COLLECTIVE R15, `(.L_x_648) ;  /* 0x000000000f087348 */ /* 0x000fea0003c00000 */
[----:B------:R0:W1:Y:S02]  /*24bd0*/  SHFL.IDX P6, R14, R13, R12, R11 ;  /* 0x0000000c0d0e7389 */ /* 0x00006400000c000b */
[----:B01----:R-:W-:Y:S01]  /*24be0*/  ENDCOLLECTIVE ;  /* 0x000000000000791b */ /* 0x003fe20003800000 */
.L_x_648:
[----:B------:R-:W-:Y:S02]  /*24bf0*/  IMAD.MOV.U32 R13, RZ, RZ, R46 ;  /* 0x000000ffff0d7224 */ /* 0x000fe400078e002e */
[----:B------:R-:W-:Y:S01]  /*24c00*/  IMAD.MOV.U32 R12, RZ, RZ, R7 ;  /* 0x000000ffff0c7224 */ /* 0x000fe200078e0007 */
[----:B------:R-:W-:-:S07]  /*24c10*/  MOV R39, R14 ;  /* 0x0000000e00277202 */ /* 0x000fce0000000f00 */
[----:B------:R-:W-:Y:S05]  /*24c20*/  WARPSYNC.COLLECTIVE R15, `(.L_x_649) ;  /* 0x000000000f087348 */ /* 0x000fea0003c00000 */
[----:B------:R0:W1:Y:S02]  /*24c30*/  SHFL.IDX P6, R14, R13, R12, R11 ;  /* 0x0000000c0d0e7389 */ /* 0x00006400000c000b */
[----:B01----:R-:W-:Y:S01]  /*24c40*/  ENDCOLLECTIVE ;  /* 0x000000000000791b */ /* 0x003fe20003800000 */
.L_x_649:
[----:B------:R-:W-:Y:S02]  /*24c50*/  IMAD.MOV.U32 R13, RZ, RZ, R41 ;  /* 0x000000ffff0d7224 */ /* 0x000fe400078e0029 */
[----:B------:R-:W-:Y:S01]  /*24c60*/  IMAD.MOV.U32 R12, RZ, RZ, R2 ;  /* 0x000000ffff0c7224 */ /* 0x000fe200078e0002 */
[----:B------:R-:W-:-:S07]  /*24c70*/  MOV R46, R14 ;  /* 0x0000000e002e7202 */ /* 0x000fce0000000f00 */
[----:B------:R-:W-:Y:S05]  /*24c80*/  WARPSYNC.COLLECTIVE R15, `(.L_x_650) ;  /* 0x000000000f087348 */ /* 0x000fea0003c00000 */
[----:B------:R0:W1:Y:S02]  /*24c90*/  SHFL.IDX P6, R14, R13, R12, R11 ;  /* 0x0000000c0d0e7389 */ /* 0x00006400000c000b */
[----:B01----:R-:W-:Y:S01]  /*24ca0*/  ENDCOLLECTIVE ;  /* 0x000000000000791b */ /* 0x003fe20003800000 */
.L_x_650:
[----:B------:R-:W-:Y:S02]  /*24cb0*/  IMAD.MOV.U32 R13, RZ, RZ, R48 ;  /* 0x000000ffff0d7224 */ /* 0x000fe400078e0030 */
[----:B------:R-:W-:Y:S01]  /*24cc0*/  IMAD.MOV.U32 R12, RZ, RZ, R7 ;  /* 0x000000ffff0c7224 */ /* 0x000fe200078e0007 */
[----:B------:R-:W-:-:S07]  /*24cd0*/  MOV R41, R14 ;  /* 0x0000000e00297202 */ /* 0x000fce0000000f00 */
[----:B------:R-:W-:Y:S05]  /*24ce0*/  WARPSYNC.COLLECTIVE R15, `(.L_x_651) ;  /* 0x000000000f087348 */ /* 0x000fea0003c00000 */
[----:B------:R0:W1:Y:S02]  /*24cf0*/  SHFL.IDX P6, R14, R13, R12, R11 ;  /* 0x0000000c0d0e7389 */ /* 0x00006400000c000b */
[----:B01----:R-:W-:Y:S01]  /*24d00*/  ENDCOLLECTIVE ;  /* 0x000000000000791b */ /* 0x003fe20003800000 */
.L_x_651:
[----:B------:R-:W-:Y:S02]  /*24d10*/  IMAD.MOV.U32 R13, RZ, RZ, R43 ;  /* 0x000000ffff0d7224 */ /* 0x000fe400078e002b */
[----:B------:R-:W-:Y:S01]  /*24d20*/  IMAD.MOV.U32 R12, RZ, RZ, R2 ;  /* 0x000000ffff0c7224 */ /* 0x000fe200078e0002 */
[----:B------:R-:W-:-:S07]  /*24d30*/  MOV R48, R14 ;  /* 0x0000000e00307202 */ /* 0x000fce0000000f00 */
[----:B------:R-:W-:Y:S05]  /*24d40*/  WARPSYNC.COLLECTIVE R15, `(.L_x_652) ;  /* 0x000000000f087348 */ /* 0x000fea0003c00000 */
[----:B------:R0:W1:Y:S02]  /*24d50*/  SHFL.IDX P6, R14, R13, R12, R11 ;  /* 0x0000000c0d0e7389 */ /* 0x00006400000c000b */
[----:B01----:R-:W-:Y:S01]  /*24d60*/  ENDCOLLECTIVE ;  /* 0x000000000000791b */ /* 0x003fe20003800000 */
.L_x_652:
[----:B------:R-:W-:Y:S02]  /*24d70*/  IMAD.MOV.U32 R13, RZ, RZ, R50 ;  /* 0x000000ffff0d7224 */ /* 0x000fe400078e0032 */
[----:B------:R-:W-:Y:S01]  /*24d80*/  IMAD.MOV.U32 R12, RZ, RZ, R7 ;  /* 0x000000ffff0c7224 */ /* 0x000fe200078e0007 */
[----:B------:R-:W-:-:S07]  /*24d90*/  MOV R43, R14 ;  /* 0x0000000e002b7202 */ /* 0x000fce0000000f00 */
[----:B------:R-:W-:Y:S05]  /*24da0*/  WARPSYNC.COLLECTIVE R15, `(.L_x_653) ;  /* 0x000000000f087348 */ /* 0x000fea0003c00000 */
[----:B------:R0:W1:Y:S02]  /*24db0*/  SHFL.IDX P6, R14, R13, R12, R11 ;  /* 0x0000000c0d0e7389 */ /* 0x00006400000c000b */
[----:B01----:R-:W-:Y:S01]  /*24dc0*/  ENDCOLLECTIVE ;  /* 0x000000000000791b */ /* 0x003fe20003800000 */
.L_x_653:
[----:B------:R-:W-:Y:S02]  /*24dd0*/  IMAD.MOV.U32 R13, RZ, RZ, R45 ;  /* 0x000000ffff0d7224 */ /* 0x000fe400078e002d */
[----:B------:R-:W-:Y:S01]  /*24de0*/  IMAD.MOV.U32 R12, RZ, RZ, R2 ;  /* 0x000000ffff0c7224 */ /* 0x000fe200078e0002 */
[----:B------:R-:W-:-:S07]  /*24df0*/  MOV R50, R14 ;  /* 0x0000000e00327202 */ /* 0x000fce0000000f00 */
[----:B------:R-:W-:Y:S05]  /*24e00*/  WARPSYNC.COLLECTIVE R15, `(.L_x_654) ;  /* 0x000000000f087348 */ /* 0x000fea0003c00000 */
[----:B------:R0:W1:Y:S02]  /*24e10*/  SHFL.IDX P6, R14, R13, R12, R11 ;  /* 0x0000000c0d0e7389 */ /* 0x00006400000c000b */
[----:B01----:R-:W-:Y:S01]  /*24e20*/  ENDCOLLECTIVE ;  /* 0x000000000000791b */ /* 0x003fe20003800000 */
.L_x_654:
[----:B------:R-:W-:Y:S02]  /*24e30*/  IMAD.MOV.U32 R13, RZ, RZ, R52 ;  /* 0x000000ffff0d7224 */ /* 0x000fe400078e0034 */
[----:B------:R-:W-:Y:S01]  /*24e40*/  IMAD.MOV.U32 R12, RZ, RZ, R7 ;  /* 0x000000ffff0c7224 */ /* 0x000fe200078e0007 */
[----:B------:R-:W-:-:S07]  /*24e50*/  MOV R45, R14 ;  /* 0x0000000e002d7202 */ /* 0x000fce0000000f00 */
[----:B------:R-:W-:Y:S05]  /*24e60*/  WARPSYNC.COLLECTIVE R15, `(.L_x_655) ;  /* 0x000000000f087348 */ /* 0x000fea0003c00000 */
[----:B------:R0:W1:Y:S02]  /*24e70*/  SHFL.IDX P6, R14, R13, R12, R11 ;  /* 0x0000000c0d0e7389 */ /* 0x00006400000c000b */
[----:B01----:R-:W-:Y:S01]  /*24e80*/  ENDCOLLECTIVE ;  /* 0x000000000000791b */ /* 0x003fe20003800000 */
.L_x_655:
[----:B------:R-:W-:Y:S02]  /*24e90*/  IMAD.MOV.U32 R13, RZ, RZ, R47 ;  /* 0x000000ffff0d7224 */ /* 0x000fe400078e002f */
[----:B------:R-:W-:Y:S01]  /*24ea0*/  IMAD.MOV.U32 R12, RZ, RZ, R2 ;  /* 0x000000ffff0c7224 */ /* 0x000fe200078e0002 */
[----:B------:R-:W-:-:S07]  /*24eb0*/  MOV R52, R14 ;  /* 0x0000000e00347202 */ /* 0x000fce0000000f00 */
[----:B------:R-:W-:Y:S05]  /*24ec0*/  WARPSYNC.COLLECTIVE R15, `(.L_x_656) ;  /* 0x000000000f087348 */ /* 0x000fea0003c00000 */
[----:B------:R0:W1:Y:S02]  /*24ed0*/  SHFL.IDX P6, R14, R13, R12, R11 ;  /* 0x0000000c0d0e7389 */ /* 0x00006400000c000b */
[----:B01----:R-:W-:Y:S01]  /*24ee0*/  ENDCOLLECTIVE ;  /* 0x000000000000791b */ /* 0x003fe20003800000 */
.L_x_656:
[----:B------:R-:W-:Y:S02]  /*24ef0*/  IMAD.MOV.U32 R13, RZ, RZ, R54 ;  /* 0x000000ffff0d7224 */ /* 0x000fe400078e0036 */
[----:B------:R-:W-:Y:S01]  /*24f00*/  IMAD.MOV.U32 R12, RZ, RZ, R7 ;  /* 0x000000ffff0c7224 */ /* 0x000fe200078e0007 */
[----:B------:R-:W-:-:S07]  /*24f10*/  MOV R47, R14 ;  /* 0x0000000e002f7202 */ /* 0x000fce0000000f00 */
[----:B------:R-:W-:Y:S05]  /*24f20*/  WARPSYNC.COLLECTIVE R15, `(.L_x_657) ;  /* 0x000000000f087348 */ /* 0x000fea0003c00000 */
[----:B------:R0:W1:Y:S02]  /*24f30*/  SHFL.IDX P6, R14, R13, R12, R11 ;  /* 0x0000000c0d0e7389 */ /* 0x00006400000c000b */
[----:B01----:R-:W-:Y:S01]  /*24f40*/  ENDCOLLECTIVE ;  /* 0x000000000000791b */ /* 0x003fe20003800000 */
.L_x_657:
[----:B------:R-:W-:Y:S02]  /*24f50*/  IMAD.MOV.U32 R13, RZ, RZ, R49 ;  /* 0x000000ffff0d7224 */ /* 0x000fe400078e0031 */
[----:B------:R-:W-:Y:S01]  /*24f60*/  IMAD.MOV.U32 R12, RZ, RZ, R2 ;  /* 0x000000ffff0c7224 */ /* 0x000fe200078e0002 */
[----:B------:R-:W-:-:S07]  /*24f70*/  MOV R54, R14 ;  /* 0x0000000e00367202 */ /* 0x000fce0000000f00 */
[----:B------:R-:W-:Y:S05]  /*24f80*/  WARPSYNC.COLLECTIVE R15, `(.L_x_658) ;  /* 0x000000000f087348 */ /* 0x000fea0003c00000 */
[----:B------:R0:W1:Y:S02]  /*24f90*/  SHFL.IDX P6, R14, R13, R12, R11 ;  /* 0x0000000c0d0e7389 */ /* 0x00006400000c000b */
[----:B01----:R-:W-:Y:S01]  /*24fa0*/  ENDCOLLECTIVE ;  /* 0x000000000000791b */ /* 0x003fe20003800000 */
.L_x_658:
[----:B------:R-:W-:Y:S02]  /*24fb0*/  IMAD.MOV.U32 R13, RZ, RZ, R56 ;  /* 0x000000ffff0d7224 */ /* 0x000fe400078e0038 */
[----:B------:R-:W-:Y:S01]  /*24fc0*/  IMAD.MOV.U32 R12, RZ, RZ, R7 ;  /* 0x000000ffff0c7224 */ /* 0x000fe200078e0007 */
[----:B------:R-:W-:-:S07]  /*24fd0*/  MOV R49, R14 ;  /* 0x0000000e00317202 */ /* 0x000fce0000000f00 */
[----:B------:R-:W-:Y:S05]  /*24fe0*/  WARPSYNC.COLLECTIVE R15, `(.L_x_659) ;  /* 0x000000000f087348 */ /* 0x000fea0003c00000 */
[----:B------:R0:W1:Y:S02]  /*24ff0*/  SHFL.IDX P6, R14, R13, R12, R11 ;  /* 0x0000000c0d0e7389 */ /* 0x00006400000c000b */
[----:B01----:R-:W-:Y:S01]  /*25000*/  ENDCOLLECTIVE ;  /* 0x000000000000791b */ /* 0x003fe20003800000 */
.L_x_659:
[----:B------:R-:W-:Y:S02]  /*25010*/  IMAD.MOV.U32 R13, RZ, RZ, R51 ;  /* 0x000000ffff0d7224 */ /* 0x000fe400078e0033 */
[----:B------:R-:W-:Y:S01]  /*25020*/  IMAD.MOV.U32 R12, RZ, RZ, R2 ;  /* 0x000000ffff0c7224 */ /* 0x000fe200078e0002 */
[----:B------:R-:W-:-:S07]  /*25030*/  MOV R56, R14 ;  /* 0x0000000e00387202 */ /* 0x000fce0000000f00 */
[----:B------:R-:W-:Y:S05]  /*25040*/  WARPSYNC.COLLECTIVE R15, `(.L_x_660) ;  /* 0x000000000f087348 */ /* 0x000fea0003c00000 */
[----:B------:R0:W1:Y:S02]  /*25050*/  SHFL.IDX P6, R14, R13, R12, R11 ;  /* 0x0000000c0d0e7389 */ /* 0x00006400000c000b */
[----:B01----:R-:W-:Y:S01]  /*25060*/  ENDCOLLECTIVE ;  /* 0x000000000000791b */ /* 0x003fe20003800000 */
.L_x_660:
[----:B------:R-:W-:Y:S01]  /*25070*/  IMAD.MOV.U32 R13, RZ, RZ, R60 ;  /* 0x000000ffff0d7224 */ /* 0x000fe200078e003c */
[----:B------:R-:W-:Y:S01]  /*25080*/  SEL R60, R37, R44, P0 ;  /* 0x0000002c253c7207 */ /* 0x000fe20000000000 */
[----:B------:R-:W-:Y:S01]  /*25090*/  IMAD.MOV.U32 R12, RZ, RZ, R7 ;  /* 0x000000ffff0c7224 */ /* 0x000fe200078e0007 */
[----:B------:R-:W-:-:S07]  /*250a0*/  MOV R51, R14 ;  /* 0x0000000e00337202 */ /* 0x000fce0000000f00 */
[----:B------:R-:W-:Y:S05]  /*250b0*/  WARPSYNC.COLLECTIVE R15, `(.L_x_661) ;  /* 0x000000000f087348 */ /* 0x000fea0003c00000 */
[----:B------:R0:W1:Y:S02]  /*250c0*/  SHFL.IDX P6, R14, R13, R12, R11 ;  /* 0x0000000c0d0e7389 */ /* 0x00006400000c000b */
[----:B01----:R-:W-:Y:S01]  /*250d0*/  ENDCOLLECTIVE ;  /* 0x000000000000791b */ /* 0x003fe20003800000 */
.L_x_661:
[----:B------:R-:W-:Y:S02]  /*250e0*/  IMAD.MOV.U32 R13, RZ, RZ, R53 ;  /* 0x000000ffff0d7224 */ /* 0x000fe400078e0035 */
[----:B------:R-:W-:Y:S01]  /*250f0*/  IMAD.MOV.U32 R12, RZ, RZ, R2 ;  /* 0x000000ffff0c7224 */ /* 0x000fe200078e0002 */
[----:B------:R-:W-:-:S07]  /*25100*/  MOV R20, R14 ;  /* 0x0000000e00147202 */ /* 0x000fce0000000f00 */
[----:B------:R-:W-:Y:S05]  /*25110*/  WARPSYNC.COLLECTIVE R15, `(.L_x_662) ;  /* 0x000000000f087348 */ /* 0x000fea0003c00000 */
[----:B------:R0:W1:Y:S02]  /*25120*/  SHFL.IDX P6, R14, R13, R12, R11 ;  /* 0x0000000c0d0e7389 */ /* 0x00006400000c000b */
[----:B01----:R-:W-:Y:S01]  /*25130*/  ENDCOLLECTIVE ;  /* 0x000000000000791b */ /* 0x003fe20003800000 */
.L_x_662:
[----:B------:R-:W-:Y:S01]  /*25140*/  IMAD.MOV.U32 R13, RZ, RZ, R62 ;  /* 0x000000ffff0d7224 */ /* 0x000fe200078e003e */
[----:B------:R-:W-:Y:S01]  /*25150*/  SEL R62, R44, R37, P0 ;  /* 0x000000252c3e7207 */ /* 0x000fe20000000000 */
[----:B------:R-:W-:Y:S01]  /*25160*/  IMAD.MOV.U32 R12, RZ, RZ, R7 ;  /* 0x000000ffff0c7224 */ /* 0x000fe200078e0007 */
[----:B------:R-:W-:Y:S02]  /*25170*/  SEL R44, R39, R46, P0 ;  /* 0x0000002e272c7207 */ /* 0x000fe40000000000 */
[----:B------:R-:W-:Y:S02]  /*25180*/  SEL R46, R46, R39, P0 ;  /* 0x000000272e2e7207 */ /* 0x000fe40000000000 */
[----:B------:R-:W-:-:S07]  /*25190*/  MOV R53, R14 ;  /* 0x0000000e00357202 */ /* 0x000fce0000000f00 */
[----:B------:R-:W-:Y:S05]  /*251a0*/  WARPSYNC.COLLECTIVE R15, `(.L_x_663) ;  /* 0x000000000f087348 */ /* 0x000fea0003c00000 */
[----:B------:R0:W1:Y:S02]  /*251b0*/  SHFL.IDX P6, R14, R13, R12, R11 ;  /* 0x0000000c0d0e7389 */ /* 0x00006400000c000b */
[----:B01----:R-:W-:Y:S01]  /*251c0*/  ENDCOLLECTIVE ;  /* 0x000000000000791b */ /* 0x003fe20003800000 */
.L_x_663:
[----:B------:R-:W-:Y:S02]  /*251d0*/  IMAD.MOV.U32 R13, RZ, RZ, R55 ;  /* 0x000000ffff0d7224 */ /* 0x000fe400078e0037 */
[----:B------:R-:W-:Y:S01]  /*251e0*/  IMAD.MOV.U32 R12, RZ, RZ, R2 ;  /* 0x000000ffff0c7224 */ /* 0x000fe200078e0002 */
[----:B------:R-:W-:-:S07]  /*251f0*/  MOV R68, R14 ;  /* 0x0000000e00447202 */ /* 0x000fce0000000f00 */
[----:B------:R-:W-:Y:S05]  /*25200*/  WARPSYNC.COLLECTIVE R15, `(.L_x_664) ;  /* 0x000000000f087348 */ /* 0x000fea0003c00000 */
[----:B------:R0:W1:Y:S02]  /*25210*/  SHFL.IDX P6, R14, R13, R12, R11 ;  /* 0x0000000c0d0e7389 */ /* 0x00006400000c000b */
[----:B01----:R-:W-:Y:S01]  /*25220*/  ENDCOLLECTIVE ;  /* 0x000000000000791b */ /* 0x003fe20003800000 */
.L_x_664:
[----:B------:R-:W-:Y:S01]  /*25230*/  IMAD.MOV.U32 R13, RZ, RZ, R64 ;  /* 0x000000ffff0d7224 */ /* 0x000fe200078e0040 */
[----:B------:R-:W-:Y:S01]  /*25240*/  SEL R64, R41, R48, P0 ;  /* 0x0000003029407207 */ /* 0x000fe20000000000 */
[----:B------:R-:W-:Y:S01]  /*25250*/  IMAD.MOV.U32 R12, RZ, RZ, R7 ;  /* 0x000000ffff0c7224 */ /* 0x000fe200078e0007 */
[----:B------:R-:W-:-:S07]  /*25260*/  MOV R55, R14 ;  /* 0x0000000e00377202 */ /* 0x000fce0000000f00 */
[----:B------:R-:W-:Y:S05]  /*25270*/  WARPSYNC.COLLECTIVE R15, `(.L_x_665) ;  /* 0x000000000f087348 */ /* 0x000fea0003c00000 */
[----:B------:R0:W1:Y:S02]  /*25280*/  SHFL.IDX P6, R14, R13, R12, R11 ;  /* 0x0000000c0d0e7389 */ /* 0x00006400000c000b */
[----:B01----:R-:W-:Y:S01]  /*25290*/  ENDCOLLECTIVE ;  /* 0x000000000000791b */ /* 0x003fe20003800000 */
.L_x_665:
[----:B------:R-:W-:Y:S02]  /*252a0*/  IMAD.MOV.U32 R13, RZ, RZ, R57 ;  /* 0x000000ffff0d7224 */ /* 0x000fe400078e0039 */
[----:B------:R-:W-:Y:S01]  /*252b0*/  IMAD.MOV.U32 R12, RZ, RZ, R2 ;  /* 0x000000ffff0c7224 */ /* 0x000fe200078e0002 */
[----:B------:R-:W-:-:S07]  /*252c0*/  MOV R70, R14 ;  /* 0x0000000e00467202 */ /* 0x000fce0000000f00 */
[----:B------:R-:W-:Y:S05]  /*252d0*/  WARPSYNC.COLLECTIVE R15, `(.L_x_666) ;  /* 0x000000000f087348 */ /* 0x000fea0003c00000 */
[----:B------:R0:W1:Y:S02]  /*252e0*/  SHFL.IDX P6, R14, R13, R12, R11 ;  /* 0x0000000c0d0e7389 */ /* 0x00006400000c000b */
[----:B01----:R-:W-:Y:S01]  /*252f0*/  ENDCOLLECTIVE ;  /* 0x000000000000791b */ /* 0x003fe20003800000 */
.L_x_666:
[----:B------:R-:W-:Y:S01]  /*25300*/  SEL R9, R55, R70, P0 ;  /* 0x0000004637097207 */ /* 0x000fe20000000000 */
        /* <DEDUP_REMOVED lines=9> */
.L_x_667:
[----:B------:R-:W-:Y:S02]  /*253a0*/  IMAD.MOV.U32 R13, RZ, RZ, R61 ;  /* 0x000000ffff0d7224 */ /* 0x000fe400078e003d */
[----:B------:R-:W-:Y:S01]  /*253b0*/  IMAD.MOV.U32 R12, RZ, RZ, R2 ;  /* 0x000000ffff0c7224 */ /* 0x000fe200078e0002 */
[----:B------:R-:W-:-:S07]  /*253c0*/  MOV R84, R14 ;  /* 0x0000000e00547202 */ /* 0x000fce0000000f00 */
[----:B------:R-:W-:Y:S05]  /*253d0*/  WARPSYNC.COLLECTIVE R15, `(.L_x_668) ;  /* 0x000000000f087348 */ /* 0x000fea0003c00000 */
[----:B------:R0:W1:Y:S02]  /*253e0*/  SHFL.IDX P6, R14, R13, R12, R11 ;  /* 0x0000000c0d0e7389 */ /* 0x00006400000c000b */
[----:B01----:R-:W-:Y:S01]  /*253f0*/  ENDCOLLECTIVE ;  /* 0x000000000000791b */ /* 0x003fe20003800000 */
.L_x_668:
[----:B------:R-:W-:Y:S02]  /*25400*/  SEL R25, R57, R84, P0 ;  /* 0x0000005439197207 */ /* 0x000fe40000000000 */
[----:B------:R-:W-:Y:S01]  /*25410*/  SEL R27, R84, R57, P0 ;  /* 0x00000039541b7207 */ /* 0x000fe20000000000 */
[----:B------:R-:W-:Y:S01]  /*25420*/  IMAD.MOV.U32 R13, RZ, RZ, R72 ;  /* 0x000000ffff0d7224 */ /* 0x000fe200078e0048 */
[----:B------:R-:W-:Y:S01]  /*25430*/  SEL R72, R45, R52, P0 ;  /* 0x000000342d487207 */ /* 0x000fe20000000000 */
[----:B------:R-:W-:Y:S01]  /*25440*/  IMAD.MOV.U32 R12, RZ, RZ, R7 ;  /* 0x000000ffff0c7224 */ /* 0x000fe200078e0007 */
[----:B------:R-:W-:-:S07]  /*25450*/  MOV R61, R14 ;  /* 0x0000000e003d7202 */ /* 0x000fce0000000f00 */
[----:B------:R-:W-:Y:S05]  /*25460*/  WARPSYNC.COLLECTIVE R15, `(.L_x_669) ;  /* 0x000000000f087348 */ /* 0x000fea0003c00000 */
[----:B------:R0:W1:Y:S02]  /*25470*/  SHFL.IDX P6, R14, R13, R12, R11 ;  /* 0x0000000c0d0e7389 */ /* 0x00006400000c000b */
[----:B01----:R-:W-:Y:S01]  /*25480*/  ENDCOLLECTIVE ;  /* 0x000000000000791b */ /* 0x003fe20003800000 */
.L_x_669:
[----:B------:R-:W-:Y:S02]  /*25490*/  IMAD.MOV.U32 R13, RZ, RZ, R63 ;  /* 0x000000ffff0d7224 */ /* 0x000fe400078e003f */
[----:B------:R-:W-:Y:S01]  /*254a0*/  IMAD.MOV.U32 R12, RZ, RZ, R2 ;  /* 0x000000ffff0c7224 */ /* 0x000fe200078e0002 */
[----:B------:R-:W-:-:S07]  /*254b0*/  MOV R86, R14 ;  /* 0x0000000e00567202 */ /* 0x000fce0000000f00 */
[----:B------:R-:W-:Y:S05]  /*254c0*/  WARPSYNC.COLLECTIVE R15, `(.L_x_670) ;  /* 0x000000000f087348 */ /* 0x000fea0003c00000 */
[----:B------:R0:W1:Y:S02]  /*254d0*/  SHFL.IDX P6, R14, R13, R12, R11 ;  /* 0x0000000c0d0e7389 */ /* 0x00006400000c000b */
[----:B01----:R-:W-:Y:S01]  /*254e0*/  ENDCOLLECTIVE ;  /* 0x000000000000791b */ /* 0x003fe20003800000 */
.L_x_670:
[----:B------:R-:W-:Y:S02]  /*254f0*/  SEL R29, R61, R86, P0 ;  /* 0x000000563d1d7207 */ /* 0x000fe40000000000 */
        /* <DEDUP_REMOVED lines=10> */
.L_x_671:
[----:B------:R-:W-:Y:S02]  /*255a0*/  IMAD.MOV.U32 R13, RZ, RZ, R65 ;  /* 0x000000ffff0d7224 */ /* 0x000fe400078e0041 */
[----:B------:R-:W-:Y:S01]  /*255b0*/  IMAD.MOV.U32 R12, RZ, RZ, R2 ;  /* 0x000000ffff0c7224 */ /* 0x000fe200078e0002 */
[----:B------:R-:W-:-:S07]  /*255c0*/  MOV R88, R14 ;  /* 0x0000000e00587202 */ /* 0x000fce0000000f00 */
[----:B------:R-:W-:Y:S05]  /*255d0*/  WARPSYNC.COLLECTIVE R15, `(.L_x_672) ;  /* 0x000000000f087348 */ /* 0x000fea0003c00000 */
[----:B------:R0:W1:Y:S02]  /*255e0*/  SHFL.IDX P6, R14, R13, R12, R11 ;  /* 0x0000000c0d0e7389 */ /* 0x00006400000c000b */
[----:B01----:R-:W-:Y:S01]  /*255f0*/  ENDCOLLECTIVE ;  /* 0x000000000000791b */ /* 0x003fe20003800000 */
.L_x_672:
[----:B------:R-:W-:Y:S01]  /*25600*/  IMAD.MOV.U32 R13, RZ, RZ, R76 ;  /* 0x000000ffff0d7224 */ /* 0x000fe200078e004c */
[----:B------:R-:W-:Y:S01]  /*25610*/  SEL R76, R49, R56, P0 ;  /* 0x00000038314c7207 */ /* 0x000fe20000000000 */
[----:B------:R-:W-:Y:S01]  /*25620*/  IMAD.MOV.U32 R12, RZ, RZ, R7 ;  /* 0x000000ffff0c7224 */ /* 0x000fe200078e0007 */
[----:B------:R-:W-:-:S07]  /*25630*/  MOV R65, R14 ;  /* 0x0000000e00417202 */ /* 0x000fce0000000f00 */
[----:B------:R-:W-:Y:S05]  /*25640*/  WARPSYNC.COLLECTIVE R15, `(.L_x_673) ;  /* 0x000000000f087348 */ /* 0x000fea0003c00000 */
[----:B------:R0:W1:Y:S02]  /*25650*/  SHFL.IDX P6, R14, R13, R12, R11 ;  /* 0x0000000c0d0e7389 */ /* 0x00006400000c000b */
[----:B01----:R-:W-:Y:S01]  /*25660*/  ENDCOLLECTIVE ;  /* 0x000000000000791b */ /* 0x003fe20003800000 */
.L_x_673:
[----:B------:R-:W-:Y:S02]  /*25670*/  IMAD.MOV.U32 R13, RZ, RZ, R67 ;  /* 0x000000ffff0d7224 */ /* 0x000fe400078e0043 */
[----:B------:R-:W-:Y:S01]  /*25680*/  IMAD.MOV.U32 R12, RZ, RZ, R2 ;  /* 0x000000ffff0c7224 */ /* 0x000fe200078e0002 */
[----:B------:R-:W-:-:S07]  /*25690*/  MOV R90, R14 ;  /* 0x0000000e005a7202 */ /* 0x000fce0000000f00 */
[----:B------:R-:W-:Y:S05]  /*256a0*/  WARPSYNC.COLLECTIVE R15, `(.L_x_674) ;  /* 0x000000000f087348 */ /* 0x000fea0003c00000 */
[----:B------:R0:W1:Y:S02]  /*256b0*/  SHFL.IDX P6, R14, R13, R12, R11 ;  /* 0x0000000c0d0e7389 */ /* 0x00006400000c000b */
[----:B01----:R-:W-:Y:S01]  /*256c0*/  ENDCOLLECTIVE ;  /* 0x000000000000791b */ /* 0x003fe20003800000 */
.L_x_674:
        /* <DEDUP_REMOVED lines=9> */
.L_x_675:
[----:B------:R-:W-:Y:S02]  /*25760*/  IMAD.MOV.U32 R13, RZ, RZ, R69 ;  /* 0x000000ffff0d7224 */ /* 0x000fe400078e0045 */
[----:B------:R-:W-:Y:S01]  /*25770*/  IMAD.MOV.U32 R12, RZ, RZ, R2 ;  /* 0x000000ffff0c7224 */ /* 0x000fe200078e0002 */
[----:B------:R-:W-:-:S07]  /*25780*/  MOV R92, R14 ;  /* 0x0000000e005c7202 */ /* 0x000fce0000000f00 */
[----:B------:R-:W-:Y:S05]  /*25790*/  WARPSYNC.COLLECTIVE R15, `(.L_x_676) ;  /* 0x000000000f087348 */ /* 0x000fea0003c00000 */
[----:B------:R0:W1:Y:S02]  /*257a0*/  SHFL.IDX P6, R14, R13, R12, R11 ;  /* 0x0000000c0d0e7389 */ /* 0x00006400000c000b */
[----:B01----:R-:W-:Y:S01]  /*257b0*/  ENDCOLLECTIVE ;  /* 0x000000000000791b */ /* 0x003fe20003800000 */
.L_x_676:
[----:B------:R-:W-:Y:S01]  /*257c0*/  IMAD.MOV.U32 R13, RZ, RZ, R80 ;  /* 0x000000ffff0d7224 */ /* 0x000fe200078e0050 */
[----:B------:R-:W-:Y:S01]  /*257d0*/  SEL R80, R51, R20, P0 ;  /* 0x0000001433507207 */ /* 0x000fe20000000000 */
[----:B------:R-:W-:Y:S01]  /*257e0*/  IMAD.MOV.U32 R12, RZ, RZ, R7 ;  /* 0x000000ffff0c7224 */ /* 0x000fe200078e0007 */
[----:B------:R-:W-:-:S07]  /*257f0*/  MOV R69, R14 ;  /* 0x0000000e00457202 */ /* 0x000fce0000000f00 */
[----:B------:R-:W-:Y:S05]  /*25800*/  WARPSYNC.COLLECTIVE R15, `(.L_x_677) ;  /* 0x000000000f087348 */ /* 0x000fea0003c00000 */
[----:B------:R0:W1:Y:S02]  /*25810*/  SHFL.IDX P6, R14, R13, R12, R11 ;  /* 0x0000000c0d0e7389 */ /* 0x00006400000c000b */
[----:B01----:R-:W-:Y:S01]  /*25820*/  ENDCOLLECTIVE ;  /* 0x000000000000791b */ /* 0x003fe20003800000 */
.L_x_677:
[----:B------:R-:W-:Y:S02]  /*25830*/  IMAD.MOV.U32 R13, RZ, RZ, R71 ;  /* 0x000000ffff0d7224 */ /* 0x000fe400078e0047 */
[----:B------:R-:W-:Y:S01]  /*25840*/  IMAD.MOV.U32 R12, RZ, RZ, R2 ;  /* 0x000000ffff0c7224 */ /* 0x000fe200078e0002 */
[----:B------:R-:W-:-:S07]  /*25850*/  MOV R94, R14 ;  /* 0x0000000e005e7202 */ /* 0x000fce0000000f00 */
[----:B------:R-:W-:Y:S05]  /*25860*/  WARPSYNC.COLLECTIVE R15, `(.L_x_678) ;  /* 0x000000000f087348 */ /* 0x000fea0003c00000 */
[----:B------:R0:W1:Y:S02]  /*25870*/  SHFL.IDX P6, R14, R13, R12, R11 ;  /* 0x0000000c0d0e7389 */ /* 0x00006400000c000b */
[----:B01----:R-:W-:Y:S01]  /*25880*/  ENDCOLLECTIVE ;  /* 0x000000000000791b */ /* 0x003fe20003800000 */
.L_x_678:
        /* <DEDUP_REMOVED lines=9> */
.L_x_679:
[----:B------:R-:W-:Y:S02]  /*25920*/  IMAD.MOV.U32 R13, RZ, RZ, R73 ;  /* 0x000000ffff0d7224 */ /* 0x000fe400078e0049 */
[----:B------:R-:W-:Y:S01]  /*25930*/  IMAD.MOV.U32 R12, RZ, RZ, R2 ;  /* 0x000000ffff0c7224 */ /* 0x000fe200078e0002 */
[----:B------:R-:W-:-:S07]  /*25940*/  MOV R96, R14 ;  /* 0x0000000e00607202 */ /* 0x000fce0000000f00 */
[----:B------:R-:W-:Y:S05]  /*25950*/  WARPSYNC.COLLECTIVE R15, `(.L_x_680) ;  /* 0x000000000f087348 */ /* 0x000fea0003c00000 */
[----:B------:R0:W1:Y:S02]  /*25960*/  SHFL.IDX P6, R14, R13, R12, R11 ;  /* 0x0000000c0d0e7389 */ /* 0x00006400000c000b */
[----:B01----:R-:W-:Y:S01]  /*25970*/  ENDCOLLECTIVE ;  /* 0x000000000000791b */ /* 0x003fe20003800000 */
.L_x_680:
[----:B------:R-:W-:Y:S01]  /*25980*/  SEL R61, R71, R96, P0 ;  /* 0x00000060473d7207 */ /* 0x000fe20000000000 */
[----:B------:R-:W-:Y:S02]  /*25990*/  IMAD.MOV.U32 R13, RZ, RZ, R98 ;  /* 0x000000ffff0d7224 */ /* 0x000fe400078e0062 */
[----:B------:R-:W-:Y:S01]  /*259a0*/  IMAD.MOV.U32 R12, RZ, RZ, R7 ;  /* 0x000000ffff0c7224 */ /* 0x000fe200078e0007 */
[----:B------:R-:W-:-:S07]  /*259b0*/  MOV R73, R14 ;  /* 0x0000000e00497202 */ /* 0x000fce0000000f00 */
[----:B------:R-:W-:Y:S05]  /*259c0*/  WARPSYNC.COLLECTIVE R15, `(.L_x_681) ;  /* 0x000000000f087348 */ /* 0x000fea0003c00000 */
[----:B------:R0:W1:Y:S02]  /*259d0*/  SHFL.IDX P6, R14, R13, R12, R11 ;  /* 0x0000000c0d0e7389 */ /* 0x00006400000c000b */
[----:B01----:R-:W-:Y:S01]  /*259e0*/  ENDCOLLECTIVE ;  /* 0x000000000000791b */ /* 0x003fe20003800000 */
.L_x_681:
[----:B------:R-:W-:Y:S02]  /*259f0*/  IMAD.MOV.U32 R13, RZ, RZ, R75 ;  /* 0x000000ffff0d7224 */ /* 0x000fe400078e004b */
[----:B------:R-:W-:Y:S01]  /*25a00*/  IMAD.MOV.U32 R12, RZ, RZ, R2 ;  /* 0x000000ffff0c7224 */ /* 0x000fe200078e0002 */
[----:B------:R-:W-:-:S07]  /*25a10*/  MOV R98, R14 ;  /* 0x0000000e00627202 */ /* 0x000fce0000000f00 */
[----:B------:R-:W-:Y:S05]  /*25a20*/  WARPSYNC.COLLECTIVE R15, `(.L_x_682) ;  /* 0x000000000f087348 */ /* 0x000fea0003c00000 */
[----:B------:R0:W1:Y:S02]  /*25a30*/  SHFL.IDX P6, R14, R13, R12, R11 ;  /* 0x0000000c0d0e7389 */ /* 0x00006400000c000b */
[----:B01----:R-:W-:Y:S01]  /*25a40*/  ENDCOLLECTIVE ;  /* 0x000000000000791b */ /* 0x003fe20003800000 */
.L_x_682:
[----:B------:R-:W-:Y:S02]  /*25a50*/  SEL R45, R73, R98, P0 ;  /* 0x00000062492d7207 */ /* 0x000fe40000000000 */
[----:B------:R-:W-:Y:S01]  /*25a60*/  SEL R47, R98, R73, P0 ;  /* 0x00000049622f7207 */ /* 0x000fe20000000000 */
[----:B------:R-:W-:Y:S02]  /*25a70*/  IMAD.MOV.U32 R13, RZ, RZ, R100 ;  /* 0x000000ffff0d7224 */ /* 0x000fe400078e0064 */
[----:B------:R-:W-:Y:S01]  /*25a80*/  IMAD.MOV.U32 R12, RZ, RZ, R7 ;  /* 0x000000ffff0c7224 */ /* 0x000fe200078e0007 */
[----:B------:R-:W-:-:S07]  /*25a90*/  MOV R75, R14 ;  /* 0x0000000e004b7202 */ /* 0x000fce0000000f00 */
[----:B------:R-:W-:Y:S05]  /*25aa0*/  WARPSYNC.COLLECTIVE R15, `(.L_x_683) ;  /* 0x000000000f087348 */ /* 0x000fea0003c00000 */
[----:B------:R0:W1:Y:S02]  /*25ab0*/  SHFL.IDX P6, R14, R13, R12, R11 ;  /* 0x0000000c0d0e7389 */ /* 0x00006400000c000b */
[----:B01----:R-:W-:Y:S01]  /*25ac0*/  ENDCOLLECTIVE ;  /* 0x000000000000791b */ /* 0x003fe20003800000 */
.L_x_683:
[----:B------:R-:W-:Y:S02]  /*25ad0*/  IMAD.MOV.U32 R13, RZ, RZ, R77 ;  /* 0x000000ffff0d7224 */ /* 0x000fe400078e004d */
[----:B------:R-:W-:Y:S01]  /*25ae0*/  IMAD.MOV.U32 R12, RZ, RZ, R2 ;  /* 0x000000ffff0c7224 */ /* 0x000fe200078e0002 */
[----:B------:R-:W-:-:S07]  /*25af0*/  MOV R100, R14 ;  /* 0x0000000e00647202 */ /* 0x000fce0000000f00 */
[----:B------:R-:W-:Y:S05]  /*25b00*/  WARPSYNC.COLLECTIVE R15, `(.L_x_684) ;  /* 0x000000000f087348 */ /* 0x000fea0003c00000 */
[----:B------:R0:W1:Y:S02]  /*25b10*/  SHFL.IDX P6, R14, R13, R12, R11 ;  /* 0x0000000c0d0e7389 */ /* 0x00006400000c000b */
[----:B01----:R-:W-:Y:S01]  /*25b20*/  ENDCOLLECTIVE ;  /* 0x000000000000791b */ /* 0x003fe20003800000 */
.L_x_684:
[----:B------:R-:W-:Y:S01]  /*25b30*/  SEL R65, R75, R100, P0 ;  /* 0x000000644b417207 */ /* 0x000fe20000000000 */
[----:B------:R-:W-:Y:S02]  /*25b40*/  IMAD.MOV.U32 R13, RZ, RZ, R110 ;  /* 0x000000ffff0d7224 */ /* 0x000fe400078e006e */
[----:B------:R-:W-:Y:S01]  /*25b50*/  IMAD.MOV.U32 R12, RZ, RZ, R7 ;  /* 0x000000ffff0c7224 */ /* 0x000fe200078e0007 */
[----:B------:R-:W-:-:S07]  /*25b60*/  MOV R77, R14 ;  /* 0x0000000e004d7202 */ /* 0x000fce0000000f00 */
[----:B------:R-:W-:Y:S05]  /*25b70*/  WARPSYNC.COLLECTIVE R15, `(.L_x_685) ;  /* 0x000000000f087348 */ /* 0x000fea0003c00000 */
[----:B------:R0:W1:Y:S02]  /*25b80*/  SHFL.IDX P6, R14, R13, R12, R11 ;  /* 0x0000000c0d0e7389 */ /* 0x00006400000c000b */
[----:B01----:R-:W-:Y:S01]  /*25b90*/  ENDCOLLECTIVE ;  /* 0x000000000000791b */ /* 0x003fe20003800000 */
.L_x_685:
[----:B------:R-:W-:Y:S02]  /*25ba0*/  IMAD.MOV.U32 R13, RZ, RZ, R79 ;  /* 0x000000ffff0d7224 */ /* 0x000fe400078e004f */
[----:B------:R-:W-:Y:S01]  /*25bb0*/  IMAD.MOV.U32 R12, RZ, RZ, R2 ;  /* 0x000000ffff0c7224 */ /* 0x000fe200078e0002 */
[----:B------:R-:W-:-:S07]  /*25bc0*/  MOV R110, R14 ;  /* 0x0000000e006e7202 */ /* 0x000fce0000000f00 */
[----:B------:R-:W-:Y:S05]  /*25bd0*/  WARPSYNC.COLLECTIVE R15, `(.L_x_686) ;  /* 0x000000000f087348 */ /* 0x000fea0003c00000 */
[----:B------:R0:W1:Y:S02]  /*25be0*/  SHFL.IDX P6, R14, R13, R12, R11 ;  /* 0x0000000c0d0e7389 */ /* 0x00006400000c000b */
[----:B01----:R-:W-:Y:S01]  /*25bf0*/  ENDCOLLECTIVE ;  /* 0x000000000000791b */ /* 0x003fe20003800000 */
.L_x_686:
        /* <DEDUP_REMOVED lines=8> */
.L_x_687:
[----:B------:R-:W-:Y:S02]  /*25c80*/  IMAD.MOV.U32 R13, RZ, RZ, R109 ;  /* 0x000000ffff0d7224 */ /* 0x000fe400078e006d */
[----:B------:R-:W-:Y:S01]  /*25c90*/  IMAD.MOV.U32 R12, RZ, RZ, R2 ;  /* 0x000000ffff0c7224 */ /* 0x000fe200078e0002 */
[----:B------:R-:W-:-:S07]  /*25ca0*/  MOV R112, R14 ;  /* 0x0000000e00707202 */ /* 0x000fce0000000f00 */
[----:B------:R-:W-:Y:S05]  /*25cb0*/  WARPSYNC.COLLECTIVE R15, `(.L_x_688) ;  /* 0x000000000f087348 */ /* 0x000fea0003c00000 */
[----:B------:R0:W1:Y:S02]  /*25cc0*/  SHFL.IDX P6, R14, R13, R12, R11 ;  /* 0x0000000c0d0e7389 */ /* 0x00006400000c000b */
[----:B01----:R-:W-:Y:S01]  /*25cd0*/  ENDCOLLECTIVE ;  /* 0x000000000000791b */ /* 0x003fe20003800000 */
.L_x_688:
[----:B------:R-:W-:Y:S01]  /*25ce0*/  SEL R73, R79, R112, P0 ;  /* 0x000000704f497207 */ /* 0x000fe20000000000 */
[----:B------:R-:W-:Y:S02]  /*25cf0*/  IMAD.MOV.U32 R13, RZ, RZ, R114 ;  /* 0x000000ffff0d7224 */ /* 0x000fe400078e0072 */
[----:B------:R-:W-:Y:S01]  /*25d00*/  IMAD.MOV.U32 R12, RZ, RZ, R7 ;  /* 0x000000ffff0c7224 */ /* 0x000fe200078e0007 */
[----:B------:R-:W-:-:S07]  /*25d10*/  MOV R109, R14 ;  /* 0x0000000e006d7202 */ /* 0x000fce0000000f00 */
[----:B------:R-:W-:Y:S05]  /*25d20*/  WARPSYNC.COLLECTIVE R15, `(.L_x_689) ;  /* 0x000000000f087348 */ /* 0x000fea0003c00000 */
[----:B------:R0:W1:Y:S02]  /*25d30*/  SHFL.IDX P6, R14, R13, R12, R11 ;  /* 0x0000000c0d0e7389 */ /* 0x00006400000c000b */
[----:B01----:R-:W-:Y:S01]  /*25d40*/  ENDCOLLECTIVE ;  /* 0x000000000000791b */ /* 0x003fe20003800000 */
.L_x_689:
[----:B------:R-:W-:Y:S02]  /*25d50*/  IMAD.MOV.U32 R13, RZ, RZ, R111 ;  /* 0x000000ffff0d7224 */ /* 0x000fe400078e006f */
[----:B------:R-:W-:Y:S01]  /*25d60*/  IMAD.MOV.U32 R12, RZ, RZ, R2 ;  /* 0x000000ffff0c7224 */ /* 0x000fe200078e0002 */
[----:B------:R-:W-:-:S07]  /*25d70*/  MOV R114, R14 ;  /* 0x0000000e00727202 */ /* 0x000fce0000000f00 */
[----:B------:R-:W-:Y:S05]  /*25d80*/  WARPSYNC.COLLECTIVE R15, `(.L_x_690) ;  /* 0x000000000f087348 */ /* 0x000fea0003c00000 */
[----:B------:R0:W1:Y:S02]  /*25d90*/  SHFL.IDX P6, R14, R13, R12, R11 ;  /* 0x0000000c0d0e7389 */ /* 0x00006400000c000b */
[----:B01----:R-:W-:Y:S01]  /*25da0*/  ENDCOLLECTIVE ;  /* 0x000000000000791b */ /* 0x003fe20003800000 */
.L_x_690:
[----:B------:R-:W-:Y:S02]  /*25db0*/  IMAD.MOV.U32 R13, RZ, RZ, R116 ;  /* 0x000000ffff0d7224 */ /* 0x000fe400078e0074 */
[----:B------:R-:W-:Y:S01]  /*25dc0*/  IMAD.MOV.U32 R12, RZ, RZ, R7 ;  /* 0x000000ffff0c7224 */ /* 0x000fe200078e0007 */
[----:B------:R-:W-:-:S07]  /*25dd0*/  MOV R111, R14 ;  /* 0x0000000e006f7202 */ /* 0x000fce0000000f00 */
[----:B------:R-:W-:Y:S05]  /*25de0*/  WARPSYNC.COLLECTIVE R15, `(.L_x_691) ;  /* 0x000000000f087348 */ /* 0x000fea0003c00000 */
[----:B------:R0:W1:Y:S02]  /*25df0*/  SHFL.IDX P6, R14, R13, R12, R11 ;  /* 0x0000000c0d0e7389 */ /* 0x00006400000c000b */
[----:B01----:R-:W-:Y:S01]  /*25e00*/  ENDCOLLECTIVE ;  /* 0x000000000000791b */ /* 0x003fe20003800000 */
.L_x_691:
[----:B------:R-:W-:Y:S01]  /*25e10*/  IMAD.MOV.U32 R13, RZ, RZ, R5 ;  /* 0x000000ffff0d7224 */ /* 0x000fe200078e0005 */
[----:B------:R-:W-:Y:S01]  /*25e20*/  SEL R5, R53, R68, P0 ;  /* 0x0000004435057207 */ /* 0x000fe20000000000 */
[----:B------:R-:W-:Y:S02]  /*25e30*/  IMAD.MOV.U32 R12, RZ, RZ, R2 ;  /* 0x000000ffff0c7224 */ /* 0x000fe400078e0002 */
[----:B------:R-:W-:Y:S01]  /*25e40*/  IMAD.MOV.U32 R2, RZ, RZ, RZ ;  /* 0x000000ffff027224 */ /* 0x000fe200078e00ff */
[----:B------:R-:W-:-:S07]  /*25e50*/  MOV R116, R14 ;  /* 0x0000000e00747202 */ /* 0x000fce0000000f00 */
[----:B------:R-:W-:Y:S05]  /*25e60*/  WARPSYNC.COLLECTIVE R15, `(.L_x_692) ;  /* 0x000000000f087348 */ /* 0x000fea0003c00000 */
[----:B------:R0:W1:Y:S02]  /*25e70*/  SHFL.IDX P6, R14, R13, R12, R11 ;  /* 0x0000000c0d0e7389 */ /* 0x00006400000c000b */
[----:B01----:R-:W-:Y:S01]  /*25e80*/  ENDCOLLECTIVE ;  /* 0x000000000000791b */ /* 0x003fe20003800000 */
.L_x_692:
[----:B------:R-:W-:Y:S01]  /*25e90*/  SEL R77, R111, R116, P0 ;  /* 0x000000746f4d7207 */ /* 0x000fe20000000000 */
[----:B------:R-:W-:Y:S02]  /*25ea0*/  IMAD.MOV.U32 R13, RZ, RZ, R3 ;  /* 0x000000ffff0d7224 */ /* 0x000fe400078e0003 */
[----:B------:R-:W-:Y:S01]  /*25eb0*/  IMAD.MOV.U32 R12, RZ, RZ, R7 ;  /* 0x000000ffff0c7224 */ /* 0x000fe200078e0007 */
[----:B------:R-:W-:Y:S02]  /*25ec0*/  SEL R7, R68, R53, P0 ;  /* 0x0000003544077207 */ /* 0x000fe40000000000 */
[----:B------:R-:W-:Y:S02]  /*25ed0*/  SEL R53, R109, R114, P0 ;  /* 0x000000726d357207 */ /* 0x000fe40000000000 */
[----:B------:R-:W-:-:S07]  /*25ee0*/  MOV R0, R14 ;  /* 0x0000000e00007202 */ /* 0x000fce0000000f00 */
[----:B------:R-:W-:Y:S05]  /*25ef0*/  WARPSYNC.COLLECTIVE R15, `(.L_x_693) ;  /* 0x000000000f087348 */ /* 0x000fea0003c00000 */
[----:B------:R0:W1:Y:S02]  /*25f00*/  SHFL.IDX P6, R14, R13, R12, R11 ;  /* 0x0000000c0d0e7389 */ /* 0x00006400000c000b */
[----:B01----:R-:W-:Y:S01]  /*25f10*/  ENDCOLLECTIVE ;  /* 0x000000000000791b */ /* 0x003fe20003800000 */
.L_x_693:
[----:B------:R-:W-:Y:S02]  /*25f20*/  SEL R12, R33, R40, P0 ;  /* 0x00000028210c7207 */ /* 0x000fe40000000000 */
[----:B------:R-:W-:Y:S02]  /*25f30*/  SEL R13, R67, R92, P0 ;  /* 0x0000005c430d7207 */ /* 0x000fe40000000000 */
[----:B------:R-:W-:Y:S02]  /*25f40*/  SEL R15, R92, R67, P0 ;  /* 0x000000435c0f7207 */ /* 0x000fe40000000000 */
[----:B------:R-:W-:Y:S02]  /*25f50*/  SEL R67, R100, R75, P0 ;  /* 0x0000004b64437207 */ /* 0x000fe40000000000 */
[----:B------:R-:W-:Y:S02]  /*25f60*/  SEL R11, R70, R55, P0 ;  /* 0x00000037460b7207 */ /* 0x000fe40000000000 */
[----:B------:R-:W-:-:S02]  /*25f70*/  MOV R3, R14 ;  /* 0x0000000e00037202 */ /* 0x000fc40000000f00 */
        /* <DEDUP_REMOVED lines=8> */
[----:B------:R-:W-:Y:S01]  /*26000*/  SEL R79, R116, R111, P0 ;  /* 0x0000006f744f7207 */ /* 0x000fe20000000000 */
[----:B------:R-:W-:Y:S06]  /*26010*/  BRA `(.L_x_694) ;  /* 0xffffff5000107947 */ /* 0x000fec000383ffff */
.L_x_484:
[----:B------:R-:W0:Y:S01]  /*26020*/  S2R R6, SR_TID.X ;  /* 0x0000000000067919 */ /* 0x000e220000002100 */
[----:B------:R-:W-:Y:S01]  /*26030*/  BSSY B1, `(.L_x_695) ;  /* 0x000000a000017945 */ /* 0x000fe20003800000 */
[----:B------:R-:W-:Y:S01]  /*26040*/  MOV R12, RZ ;  /* 0x000000ff000c7202 */ /* 0x000fe20000000f00 */
[----:B------:R-:W-:Y:S02]  /*26050*/  IMAD.MOV.U32 R11, RZ, RZ, 0x1f ;  /* 0x0000001fff0b7424 */ /* 0x000fe400078e00ff */
[----:B------:R-:W-:Y:S01]  /*26060*/  IMAD.MOV.U32 R15, RZ, RZ, -0x1 ;  /* 0xffffffffff0f7424 */ /* 0x000fe200078e00ff */
[----:B0-----:R-:W-:-:S04]  /*26070*/  SHF.R.U32.HI R6, RZ, 0x5, R6 ;  /* 0x00000005ff067819 */ /* 0x001fc80000011606 */
[----:B------:R-:W-:-:S05]  /*26080*/  LOP3.LUT R6, R6, 0x3, RZ, 0xc0, !PT ;  /* 0x0000000306067812 */ /* 0x000fca00078ec0ff */
[----:B------:R-:W-:-:S07]  /*26090*/  IMAD.MOV.U32 R13, RZ, RZ, R6 ;  /* 0x000000ffff0d7224 */ /* 0x000fce00078e0006 */
[----:B------:R-:W-:Y:S05]  /*260a0*/  WARPSYNC.COLLECTIVE R15, `(.L_x_696) ;  /* 0x000000000f087348 */ /* 0x000fea0003c00000 */
[----:B------:R0:W1:Y:S02]  /*260b0*/  SHFL.IDX P6, R14, R13, R12, R11 ;  /* 0x0000000c0d0e7389 */ /* 0x00006400000c000b */
[----:B01----:R-:W-:Y:S01]  /*260c0*/  ENDCOLLECTIVE ;  /* 0x000000000000791b */ /* 0x003fe20003800000 */
.L_x_696:
[----:B------:R-:W-:Y:S05]  /*260d0*/  BSYNC B1 ;  /* 0x0000000000017941 */ /* 0x000fea0003800000 */
.L_x_695:
[----:B------:R-:W-:Y:S05]  /*260e0*/  BRA `(.L_x_697) ;  /* 0xffffff8000707947 */ /* 0x000fea000383ffff */
.L_x_486:
[----:B------:R-:W-:Y:S01]  /*260f0*/  BSSY B1, `(.L_x_698) ;  /* 0x0000006000017945 */ /* 0x000fe20003800000 */
[----:B------:R-:W-:-:S07]  /*26100*/  MOV R15, 0xffffffff ;  /* 0xffffffff000f7802 */ /* 0x000fce0000000f00 */
[----:B0-----:R-:W-:Y:S05]  /*26110*/  WARPSYNC.COLLECTIVE R15, `(.L_x_699) ;  /* 0x000000000f0c7348 */ /* 0x001fea0003c00000 */
[----:B------:R-:W-:Y:S02]  /*26120*/  ELECT P6, UR62, PT ;  /* 0x00000000003e782f */ /* 0x000fe400038c0000 */
[----:B------:R-:W-:Y:S01]  /*26130*/  MOV R14, UR62 ;  /* 0x0000003e000e7c02 */ /* 0x000fe20008000f00 */
[----:B0-----:R-:W-:Y:S10]  /*26140*/  ENDCOLLECTIVE ;  /* 0x000000000000791b */ /* 0x001ff40003800000 */
.L_x_699:
[----:B------:R-:W-:Y:S05]  /*26150*/  BSYNC B1 ;  /* 0x0000000000017941 */ /* 0x000fea0003800000 */
.L_x_698:
[----:B------:R-:W-:Y:S05]  /*26160*/  BRA `(.L_x_485) ;  /* 0xffffff8000687947 */ /* 0x000fea000383ffff */
.L_x_488:
[----:B0-----:R0:W1:Y:S02]  /*26170*/  SYNCS.PHASECHK.TRANS64.TRYWAIT P0, [R11+URZ+0x38820], R5 ;  /* 0x038820050b0075a7 */ /* 0x001064000800017f */
[----:B-1----:R-:W-:Y:S05]  /*26180*/  @!P0 NANOSLEEP.SYNCS 0x989680 ;  /* 0x009896800000895d */ /* 0x002fea0003900000 */
[----:B------:R-:W1:Y:S02]  /*26190*/  @!P0 SYNCS.PHASECHK.TRANS64 P0, [R11+URZ+0x38820], R5 ;  /* 0x038820050b0085a7 */ /* 0x000e64000800007f */
[----:B-1----:R-:W-:Y:S05]  /*261a0*/  @!P0 BRA `(.L_x_488) ;  /* 0xfffffffc00f08947 */ /* 0x002fea000383ffff */
[----:B------:R-:W-:Y:S05]  /*261b0*/  BRA `(.L_x_700) ;  /* 0xffffff8000847947 */ /* 0x000fea000383ffff */
.L_x_492:
[----:B-1----:R1:W2:Y:S02]  /*261c0*/  SYNCS.PHASECHK.TRANS64.TRYWAIT P0, [R8+URZ+0x388a0], R12 ;  /* 0x0388a00c080075a7 */ /* 0x0022a4000800017f */
[----:B--2---:R-:W-:Y:S05]  /*261d0*/  @!P0 NANOSLEEP.SYNCS 0x989680 ;  /* 0x009896800000895d */ /* 0x004fea0003900000 */
[----:B------:R-:W2:Y:S02]  /*261e0*/  @!P0 SYNCS.PHASECHK.TRANS64 P0, [R8+URZ+0x388a0], R12 ;  /* 0x0388a00c080085a7 */ /* 0x000ea4000800007f */
[----:B--2---:R-:W-:Y:S05]  /*261f0*/  @!P0 BRA `(.L_x_492) ;  /* 0xfffffffc00f08947 */ /* 0x004fea000383ffff */
[----:B------:R-:W-:Y:S05]  /*26200*/  BRA `(.L_x_701) ;  /* 0xffffff8000a47947 */ /* 0x000fea000383ffff */
.L_x_498:
[----:B0-----:R0:W2:Y:S02]  /*26210*/  SYNCS.PHASECHK.TRANS64.TRYWAIT P0, [R8+URZ+0x388c0], R12 ;  /* 0x0388c00c080075a7 */ /* 0x0010a4000800017f */
[----:B--2---:R-:W-:Y:S05]  /*26220*/  @!P0 NANOSLEEP.SYNCS 0x989680 ;  /* 0x009896800000895d */ /* 0x004fea0003900000 */
[----:B------:R-:W2:Y:S02]  /*26230*/  @!P0 SYNCS.PHASECHK.TRANS64 P0, [R8+URZ+0x388c0], R12 ;  /* 0x0388c00c080085a7 */ /* 0x000ea4000800007f */
[----:B--2---:R-:W-:Y:S05]  /*26240*/  @!P0 BRA `(.L_x_498) ;  /* 0xfffffffc00f08947 */ /* 0x004fea000383ffff */
[----:B------:R-:W-:Y:S05]  /*26250*/  BRA `(.L_x_702) ;  /* 0xffffff8400647947 */ /* 0x000fea000383ffff */
.L_x_506:
[----:B0-----:R0:W1:Y:S02]  /*26260*/  SYNCS.PHASECHK.TRANS64.TRYWAIT P1, [R7+URZ+0x388a0], R6 ;  /* 0x0388a006070075a7 */ /* 0x001064000802017f */
[----:B-1----:R-:W-:Y:S05]  /*26270*/  @!P1 NANOSLEEP.SYNCS 0x989680 ;  /* 0x009896800000995d */ /* 0x002fea0003900000 */
[----:B------:R-:W1:Y:S02]  /*26280*/  @!P1 SYNCS.PHASECHK.TRANS64 P1, [R7+URZ+0x388a0], R6 ;  /* 0x0388a006070095a7 */ /* 0x000e64000802007f */
[----:B-1----:R-:W-:Y:S05]  /*26290*/  @!P1 BRA `(.L_x_506) ;  /* 0xfffffffc00f09947 */ /* 0x002fea000383ffff */
[----:B------:R-:W-:Y:S05]  /*262a0*/  BRA `(.L_x_703) ;  /* 0xffffff8800807947 */ /* 0x000fea000383ffff */
.L_x_512:
[----:B-1----:R1:W2:Y:S02]  /*262b0*/  SYNCS.PHASECHK.TRANS64.TRYWAIT P1, [R7+URZ+0x388c0], R6 ;  /* 0x0388c006070075a7 */ /* 0x0022a4000802017f */
[----:B--2---:R-:W-:Y:S05]  /*262c0*/  @!P1 NANOSLEEP.SYNCS 0x989680 ;  /* 0x009896800000995d */ /* 0x004fea0003900000 */
[----:B------:R-:W2:Y:S02]  /*262d0*/  @!P1 SYNCS.PHASECHK.TRANS64 P1, [R7+URZ+0x388c0], R6 ;  /* 0x0388c006070095a7 */ /* 0x000ea4000802007f */
[----:B--2---:R-:W-:Y:S05]  /*262e0*/  @!P1 BRA `(.L_x_512) ;  /* 0xfffffffc00f09947 */ /* 0x004fea000383ffff */
[----:B------:R-:W-:Y:S05]  /*262f0*/  BRA `(.L_x_704) ;  /* 0xffffff8c00387947 */ /* 0x000fea000383ffff */
.L_x_527:
[----:B------:R-:W1:Y:S01]  /*26300*/  S2R R5, SR_TID.X ;  /* 0x0000000000057919 */ /* 0x000e620000002100 */
[----:B------:R-:W-:Y:S01]  /*26310*/  BSSY B0, `(.L_x_705) ;  /* 0x000000a000007945 */ /* 0x000fe20003800000 */
[----:B------:R-:W-:Y:S01]  /*26320*/  IMAD.MOV.U32 R12, RZ, RZ, RZ ;  /* 0x000000ffff0c7224 */ /* 0x000fe200078e00ff */
[----:B------:R-:W-:Y:S01]  /*26330*/  MOV R11, 0x1f ;  /* 0x0000001f000b7802 */ /* 0x000fe20000000f00 */
[----:B------:R-:W-:Y:S01]  /*26340*/  IMAD.MOV.U32 R15, RZ, RZ, -0x1 ;  /* 0xffffffffff0f7424 */ /* 0x000fe200078e00ff */
[----:B-1----:R-:W-:-:S04]  /*26350*/  SHF.R.U32.HI R5, RZ, 0x5, R5 ;  /* 0x00000005ff057819 */ /* 0x002fc80000011605 */
[----:B------:R-:W-:-:S05]  /*26360*/  LOP3.LUT R5, R5, 0x3, RZ, 0xc0, !PT ;  /* 0x0000000305057812 */ /* 0x000fca00078ec0ff */
[----:B------:R-:W-:-:S07]  /*26370*/  IMAD.MOV.U32 R13, RZ, RZ, R5 ;  /* 0x000000ffff0d7224 */ /* 0x000fce00078e0005 */
[----:B0-----:R-:W-:Y:S05]  /*26380*/  WARPSYNC.COLLECTIVE R15, `(.L_x_706) ;  /* 0x000000000f087348 */ /* 0x001fea0003c00000 */
[----:B------:R1:W2:Y:S02]  /*26390*/  SHFL.IDX P6, R14, R13, R12, R11 ;  /* 0x0000000c0d0e7389 */ /* 0x0002a400000c000b */
[----:B012---:R-:W-:Y:S01]  /*263a0*/  ENDCOLLECTIVE ;  /* 0x000000000000791b */ /* 0x007fe20003800000 */
.L_x_706:
[----:B------:R-:W-:Y:S05]  /*263b0*/  BSYNC B0 ;  /* 0x0000000000007941 */ /* 0x000fea0003800000 */
.L_x_705:
[----:B------:R-:W-:Y:S05]  /*263c0*/  BRA `(.L_x_707) ;  /* 0xffffff9800cc7947 */ /* 0x000fea000383ffff */
.L_x_529:
[----:B------:R-:W-:Y:S01]  /*263d0*/  BSSY B0, `(.L_x_708) ;  /* 0x0000006000007945 */ /* 0x000fe20003800000 */
[----:B------:R-:W-:-:S07]  /*263e0*/  IMAD.MOV.U32 R15, RZ, RZ, -0x1 ;  /* 0xffffffffff0f7424 */ /* 0x000fce00078e00ff */
[----:B01----:R-:W-:Y:S05]  /*263f0*/  WARPSYNC.COLLECTIVE R15, `(.L_x_709) ;  /* 0x000000000f0c7348 */ /* 0x003fea0003c00000 */
[----:B------:R-:W-:Y:S02]  /*26400*/  ELECT P6, UR62, PT ;  /* 0x00000000003e782f */ /* 0x000fe400038c0000 */
[----:B------:R-:W-:Y:S01]  /*26410*/  MOV R14, UR62 ;  /* 0x0000003e000e7c02 */ /* 0x000fe20008000f00 */
[----:B01----:R-:W-:Y:S10]  /*26420*/  ENDCOLLECTIVE ;  /* 0x000000000000791b */ /* 0x003ff40003800000 */
.L_x_709:
[----:B------:R-:W-:Y:S05]  /*26430*/  BSYNC B0 ;  /* 0x0000000000007941 */ /* 0x000fea0003800000 */
.L_x_708:
[----:B------:R-:W-:Y:S05]  /*26440*/  BRA `(.L_x_710) ;  /* 0xffffff9800c47947 */ /* 0x000fea000383ffff */
.L_x_532:
[----:B-1----:R1:W2:Y:S02]  /*26450*/  SYNCS.PHASECHK.TRANS64.TRYWAIT P2, [R6+URZ+0x38880], R8 ;  /* 0x03888008060075a7 */ /* 0x0022a4000804017f */
[----:B--2---:R-:W-:Y:S05]  /*26460*/  @!P2 NANOSLEEP.SYNCS 0x989680 ;  /* 0x009896800000a95d */ /* 0x004fea0003900000 */
[----:B------:R-:W2:Y:S02]  /*26470*/  @!P2 SYNCS.PHASECHK.TRANS64 P2, [R6+URZ+0x38880], R8 ;  /* 0x038880080600a5a7 */ /* 0x000ea4000804007f */
[----:B--2---:R-:W-:Y:S05]  /*26480*/  @!P2 BRA `(.L_x_532) ;  /* 0xfffffffc00f0a947 */ /* 0x004fea000383ffff */
[----:B------:R-:W-:Y:S05]  /*26490*/  BRA `(.L_x_711) ;  /* 0xffffff9c00407947 */ /* 0x000fea000383ffff */
.L_x_534:
[----:B--2---:R2:W3:Y:S02]  /*264a0*/  SYNCS.PHASECHK.TRANS64.TRYWAIT P2, [R6+URZ+0x38840], R8 ;  /* 0x03884008060075a7 */ /* 0x0044e4000804017f */
[----:B---3--:R-:W-:Y:S05]  /*264b0*/  @!P2 NANOSLEEP.SYNCS 0x989680 ;  /* 0x009896800000a95d */ /* 0x008fea0003900000 */
[----:B------:R-:W3:Y:S02]  /*264c0*/  @!P2 SYNCS.PHASECHK.TRANS64 P2, [R6+URZ+0x38840], R8 ;  /* 0x038840080600a5a7 */ /* 0x000ee4000804007f */
[----:B---3--:R-:W-:Y:S05]  /*264d0*/  @!P2 BRA `(.L_x_534) ;  /* 0xfffffffc00f0a947 */ /* 0x008fea000383ffff */
[----:B------:R-:W-:Y:S05]  /*264e0*/  BRA `(.L_x_712) ;  /* 0xffffff9c00b87947 */ /* 0x000fea000383ffff */
.L_x_537:
[----:B-1----:R-:W1:Y:S01]  /*264f0*/  S2R R5, SR_CgaCtaId ;  /* 0x0000000000057919 */ /* 0x002e620000008800 */
[----:B------:R-:W-:-:S04]  /*26500*/  MOV R4, 0x400 ;  /* 0x0000040000047802 */ /* 0x000fc80000000f00 */
[----:B-1----:R-:W-:-:S04]  /*26510*/  LEA R4, R5, R4, 0x18 ;  /* 0x0000000405047211 */ /* 0x002fc800078ec0ff */
[----:B------:R1:W2:Y:S03]  /*26520*/  SYNCS.PHASECHK.TRANS64.TRYWAIT P0, [R4+URZ+0x38820], R3 ;  /* 0x03882003040075a7 */ /* 0x0002a6000800017f */
[----:B--2---:R-:W-:Y:S05]  /*26530*/  @!P0 NANOSLEEP.SYNCS 0x989680 ;  /* 0x009896800000895d */ /* 0x004fea0003900000 */
[----:B------:R-:W2:Y:S02]  /*26540*/  @!P0 SYNCS.PHASECHK.TRANS64 P0, [R4+URZ+0x38820], R3 ;  /* 0x03882003040085a7 */ /* 0x000ea4000800007f */
[----:B--2---:R-:W-:Y:S05]  /*26550*/  @!P0 BRA `(.L_x_537) ;  /* 0xfffffffc00e48947 */ /* 0x004fea000383ffff */
[----:B------:R-:W-:Y:S05]  /*26560*/  BRA `(.L_x_713) ;  /* 0xffffffa000b47947 */ /* 0x000fea000383ffff */
.L_x_543:
[----:B--2---:R2:W3:Y:S02]  /*26570*/  SYNCS.PHASECHK.TRANS64.TRYWAIT P0, [R5+URZ+0x38880], R4 ;  /* 0x03888004050075a7 */ /* 0x0044e4000800017f */
[----:B---3--:R-:W-:Y:S05]  /*26580*/  @!P0 NANOSLEEP.SYNCS 0x989680 ;  /* 0x009896800000895d */ /* 0x008fea0003900000 */
[----:B------:R-:W3:Y:S02]  /*26590*/  @!P0 SYNCS.PHASECHK.TRANS64 P0, [R5+URZ+0x38880], R4 ;  /* 0x03888004050085a7 */ /* 0x000ee4000800007f */
[----:B---3--:R-:W-:Y:S05]  /*265a0*/  @!P0 BRA `(.L_x_543) ;  /* 0xfffffffc00f08947 */ /* 0x008fea000383ffff */
[----:B------:R-:W-:Y:S05]  /*265b0*/  BRA `(.L_x_714) ;  /* 0xffffffa400707947 */ /* 0x000fea000383ffff */
.L_x_549:
[----:B-1----:R1:W3:Y:S02]  /*265c0*/  SYNCS.PHASECHK.TRANS64.TRYWAIT P0, [R5+URZ+0x38840], R4 ;  /* 0x03884004050075a7 */ /* 0x0022e4000800017f */
[----:B---3--:R-:W-:Y:S05]  /*265d0*/  @!P0 NANOSLEEP.SYNCS 0x989680 ;  /* 0x009896800000895d */ /* 0x008fea0003900000 */
[----:B------:R-:W3:Y:S02]  /*265e0*/  @!P0 SYNCS.PHASECHK.TRANS64 P0, [R5+URZ+0x38840], R4 ;  /* 0x03884004050085a7 */ /* 0x000ee4000800007f */
[----:B---3--:R-:W-:Y:S05]  /*265f0*/  @!P0 BRA `(.L_x_549) ;  /* 0xfffffffc00f08947 */ /* 0x008fea000383ffff */
[----:B------:R-:W-:Y:S05]  /*26600*/  BRA `(.L_x_715) ;  /* 0xffffffa8003c7947 */ /* 0x000fea000383ffff */
.L_x_556:
[----:B--2---:R-:W2:Y:S02]  /*26610*/  LDL R4, [R1+0x8] ;  /* 0x0000080001047983 */ /* 0x004ea40000100800 */
[----:B--2---:R2:W3:Y:S02]  /*26620*/  SYNCS.PHASECHK.TRANS64.TRYWAIT P2, [R4+URZ+0x38870], R3 ;  /* 0x03887003040075a7 */ /* 0x0044e4000804017f */
[----:B---3--:R-:W-:Y:S05]  /*26630*/  @!P2 NANOSLEEP.SYNCS 0x989680 ;  /* 0x009896800000a95d */ /* 0x008fea0003900000 */
[----:B------:R-:W3:Y:S02]  /*26640*/  @!P2 SYNCS.PHASECHK.TRANS64 P2, [R4+URZ+0x38870], R3 ;  /* 0x038870030400a5a7 */ /* 0x000ee4000804007f */
[----:B---3--:R-:W-:Y:S05]  /*26650*/  @!P2 BRA `(.L_x_556) ;  /* 0xfffffffc00eca947 */ /* 0x008fea000383ffff */
[----:B------:R-:W-:Y:S05]  /*26660*/  BRA `(.L_x_716) ;  /* 0xffffffac00207947 */ /* 0x000fea000383ffff */
.L_x_558:
[----:B--2---:R-:W2:Y:S02]  /*26670*/  LDL R4, [R1+0x8] ;  /* 0x0000080001047983 */ /* 0x004ea40000100800 */
[----:B--2---:R2:W3:Y:S02]  /*26680*/  SYNCS.PHASECHK.TRANS64.TRYWAIT P2, [R4+URZ+0x38860], R3 ;  /* 0x03886003040075a7 */ /* 0x0044e4000804017f */
[----:B---3--:R-:W-:Y:S05]  /*26690*/  @!P2 NANOSLEEP.SYNCS 0x989680 ;  /* 0x009896800000a95d */ /* 0x008fea0003900000 */
[----:B------:R-:W3:Y:S02]  /*266a0*/  @!P2 SYNCS.PHASECHK.TRANS64 P2, [R4+URZ+0x38860], R3 ;  /* 0x038860030400a5a7 */ /* 0x000ee4000804007f */
[----:B---3--:R-:W-:Y:S05]  /*266b0*/  @!P2 BRA `(.L_x_558) ;  /* 0xfffffffc00eca947 */ /* 0x008fea000383ffff */
[----:B------:R-:W-:Y:S05]  /*266c0*/  BRA `(.L_x_717) ;  /* 0xffffffac00287947 */ /* 0x000fea000383ffff */
.L_x_565:
[----:B-1----:R1:W2:Y:S02]  /*266d0*/  SYNCS.PHASECHK.TRANS64.TRYWAIT P0, [R21+URZ+0x38870], R0 ;  /* 0x03887000150075a7 */ /* 0x0022a4000800017f */
[----:B--2---:R-:W-:Y:S05]  /*266e0*/  @!P0 NANOSLEEP.SYNCS 0x989680 ;  /* 0x009896800000895d */ /* 0x004fea0003900000 */
[----:B------:R-:W2:Y:S02]  /*266f0*/  @!P0 SYNCS.PHASECHK.TRANS64 P0, [R21+URZ+0x38870], R0 ;  /* 0x03887000150085a7 */ /* 0x000ea4000800007f */
[----:B--2---:R-:W-:Y:S05]  /*26700*/  @!P0 BRA `(.L_x_565) ;  /* 0xfffffffc00f08947 */ /* 0x004fea000383ffff */
[----:B------:R-:W-:Y:S05]  /*26710*/  BRA `(.L_x_718) ;  /* 0xffffffb400dc7947 */ /* 0x000fea000383ffff */
.L_x_567:
[----:B-1----:R1:W2:Y:S02]  /*26720*/  SYNCS.PHASECHK.TRANS64.TRYWAIT P0, [R21+URZ+0x38860], R0 ;  /* 0x03886000150075a7 */ /* 0x0022a4000800017f */
[----:B--2---:R-:W-:Y:S05]  /*26730*/  @!P0 NANOSLEEP.SYNCS 0x989680 ;  /* 0x009896800000895d */ /* 0x004fea0003900000 */
[----:B------:R-:W2:Y:S02]  /*26740*/  @!P0 SYNCS.PHASECHK.TRANS64 P0, [R21+URZ+0x38860], R0 ;  /* 0x03886000150085a7 */ /* 0x000ea4000800007f */
[----:B--2---:R-:W-:Y:S05]  /*26750*/  @!P0 BRA `(.L_x_567) ;  /* 0xfffffffc00f08947 */ /* 0x004fea000383ffff */
[----:B------:R-:W-:Y:S05]  /*26760*/  BRA `(.L_x_719) ;  /* 0xffffffb400e47947 */ /* 0x000fea000383ffff */
.L_x_571:
[----:B------:R-:W2:Y:S01]  /*26770*/  LDL R3, [R1] ;  /* 0x0000000001037983 */ /* 0x000ea20000100800 */
[----:B------:R-:W-:Y:S01]  /*26780*/  BSSY B0, `(.L_x_720) ;  /* 0x0000008000007945 */ /* 0x000fe20003800000 */
[----:B------:R-:W-:Y:S01]  /*26790*/  IMAD.MOV.U32 R12, RZ, RZ, RZ ;  /* 0x000000ffff0c7224 */ /* 0x000fe200078e00ff */
[----:B------:R-:W-:Y:S01]  /*267a0*/  MOV R15, 0xffffffff ;  /* 0xffffffff000f7802 */ /* 0x000fe20000000f00 */
[----:B------:R-:W-:Y:S01]  /*267b0*/  IMAD.MOV.U32 R11, RZ, RZ, 0x1f ;  /* 0x0000001fff0b7424 */ /* 0x000fe200078e00ff */
[----:B--2---:R-:W-:-:S07]  /*267c0*/  MOV R13, R3 ;  /* 0x00000003000d7202 */ /* 0x004fce0000000f00 */
[----:B------:R-:W-:Y:S05]  /*267d0*/  WARPSYNC.COLLECTIVE R15, `(.L_x_721) ;  /* 0x000000000f087348 */ /* 0x000fea0003c00000 */
[----:B------:R0:W1:Y:S02]  /*267e0*/  SHFL.IDX P6, R14, R13, R12, R11 ;  /* 0x0000000c0d0e7389 */ /* 0x00006400000c000b */
[----:B01----:R-:W-:Y:S01]  /*267f0*/  ENDCOLLECTIVE ;  /* 0x000000000000791b */ /* 0x003fe20003800000 */
.L_x_721:
[----:B------:R-:W-:Y:S05]  /*26800*/  BSYNC B0 ;  /* 0x0000000000007941 */ /* 0x000fea0003800000 */
.L_x_720:
[----:B------:R0:W5:Y:S01]  /*26810*/  LDL R2, [R1+0xc] ;  /* 0x00000c0001027983 */ /* 0x0001620000100800 */
[----:B------:R-:W-:Y:S01]  /*26820*/  IMAD.MOV.U32 R13, RZ, RZ, R3 ;  /* 0x000000ffff0d7224 */ /* 0x000fe200078e0003 */
[----:B------:R-:W-:Y:S01]  /*26830*/  MOV R12, 0x1 ;  /* 0x00000001000c7802 */ /* 0x000fe20000000f00 */
[----:B------:R-:W-:Y:S02]  /*26840*/  IMAD.MOV.U32 R11, RZ, RZ, 0x1f ;  /* 0x0000001fff0b7424 */ /* 0x000fe400078e00ff */
[----:B------:R-:W-:Y:S02]  /*26850*/  IMAD.MOV.U32 R15, RZ, RZ, -0x1 ;  /* 0xffffffffff0f7424 */ /* 0x000fe400078e00ff */
[----:B------:R-:W-:-:S07]  /*26860*/  IMAD.MOV.U32 R0, RZ, RZ, R14 ;  /* 0x000000ffff007224 */ /* 0x000fce00078e000e */
[----:B0----5:R-:W-:Y:S05]  /*26870*/  WARPSYNC.COLLECTIVE R15, `(.L_x_722) ;  /* 0x000000000f087348 */ /* 0x021fea0003c00000 */
[----:B------:R1:W2:Y:S02]  /*26880*/  SHFL.IDX P6, R14, R13, R12, R11 ;  /* 0x0000000c0d0e7389 */ /* 0x0002a400000c000b */
[----:B012--5:R-:W-:Y:S01]  /*26890*/  ENDCOLLECTIVE ;  /* 0x000000000000791b */ /* 0x027fe20003800000 */
.L_x_722:
[----:B------:R-:W-:Y:S01]  /*268a0*/  ULDC UR4, c[0x0][0xc14] ;  /* 0x0003050000047ab9 */ /* 0x000fe20000000800 */
[----:B------:R-:W-:Y:S01]  /*268b0*/  IMAD.IADD R5, R2, 0x1, R7 ;  /* 0x0000000102057824 */ /* 0x000fe200078e0207 */
[----:B------:R-:W-:-:S04]  /*268c0*/  MOV R4, R14 ;  /* 0x0000000e00047202 */ /* 0x000fc80000000f00 */
[----:B------:R-:W-:-:S13]  /*268d0*/  ISETP.GE.OR P1, PT, R5, UR4, !P0 ;  /* 0x0000000405007c0c */ /* 0x000fda000c726670 */
[----:B------:R-:W0:Y:S02]  /*268e0*/  @!P1 LDC.64 R2, c[0x0][0xc58] ;  /* 0x00031600ff029b82 */ /* 0x000e240000000a00 */
[----:B0-----:R-:W-:-:S06]  /*268f0*/  @!P1 IMAD.WIDE R2, R5, 0x4, R2 ;  /* 0x0000000405029825 */ /* 0x001fcc00078e0202 */
[----:B------:R0:W2:Y:S01]  /*26900*/  @!P1 LDG.E R2, desc[UR42][R2.64] ;  /* 0x0000002a02029981 */ /* 0x0000a2000c1e1900 */
[----:B------:R-:W-:Y:S01]  /*26910*/  IMAD.MOV.U32 R11, RZ, RZ, RZ ;  /* 0x000000ffff0b7224 */ /* 0x000fe200078e00ff */
[C---:B------:R-:W-:Y:S02]  /*26920*/  ISETP.GE.U32.AND P2, PT, R7.reuse, 0x2, PT ;  /* 0x000000020700780c */ /* 0x040fe40003f46070 */
[C---:B------:R-:W-:Y:S02]  /*26930*/  ISETP.GE.U32.AND P3, PT, R7.reuse, 0x4, PT ;  /* 0x000000040700780c */ /* 0x040fe40003f66070 */
[C---:B------:R-:W-:Y:S02]  /*26940*/  ISETP.GE.U32.AND P4, PT, R7.reuse, 0x8, PT ;  /* 0x000000080700780c */ /* 0x040fe40003f86070 */
[----:B------:R-:W-:Y:S01]  /*26950*/  ISETP.GE.U32.AND P5, PT, R7, 0x10, PT ;  /* 0x000000100700780c */ /* 0x000fe20003fa6070 */
[----:B0-----:R-:W-:Y:S01]  /*26960*/  IMAD.MOV.U32 R3, RZ, RZ, RZ ;  /* 0x000000ffff037224 */ /* 0x001fe200078e00ff */
[----:B--2---:R-:W-:-:S02]  /*26970*/  @!P1 MOV R3, R2 ;  /* 0x0000000200039202 */ /* 0x004fc40000000f00 */
[----:B------:R-:W-:-:S03]  /*26980*/  ISETP.NE.AND P1, PT, R7, RZ, PT ;  /* 0x000000ff0700720c */ /* 0x000fc60003f25270 */
[----:B------:R-:W-:-:S10]  /*26990*/  IMAD.MOV.U32 R13, RZ, RZ, R3 ;  /* 0x000000ffff0d7224 */ /* 0x000fd400078e0003 */
[----:B------:R-:W-:Y:S05]  /*269a0*/  WARPSYNC.COLLECTIVE R15, `(.L_x_723) ;  /* 0x000000000f087348 */ /* 0x000fea0003c00000 */
[----:B------:R0:W1:Y:S02]  /*269b0*/  SHFL.UP P6, R14, R13, R12, R11 ;  /* 0x0400000c0d0e7389 */ /* 0x00006400000c000b */
[----:B01----:R-:W-:Y:S01]  /*269c0*/  ENDCOLLECTIVE ;  /* 0x000000000000791b */ /* 0x003fe20003800000 */
.L_x_723:
[----:B------:R-:W-:Y:S01]  /*269d0*/  IMAD.MOV.U32 R12, RZ, RZ, 0x2 ;  /* 0x00000002ff0c7424 */ /* 0x000fe200078e00ff */
[----:B------:R-:W-:-:S04]  /*269e0*/  SEL R14, R14, RZ, P1 ;  /* 0x000000ff0e0e7207 */ /* 0x000fc80000800000 */
[----:B------:R-:W-:-:S05]  /*269f0*/  IADD3 R2, R3, R14, RZ ;  /* 0x0000000e03027210 */ /* 0x000fca0007ffe0ff */
[----:B------:R-:W-:-:S07]  /*26a00*/  IMAD.MOV.U32 R13, RZ, RZ, R2 ;  /* 0x000000ffff0d7224 */ /* 0x000fce00078e0002 */
[----:B------:R-:W-:Y:S05]  /*26a10*/  WARPSYNC.COLLECTIVE R15, `(.L_x_724) ;  /* 0x000000000f087348 */ /* 0x000fea0003c00000 */
[----:B------:R0:W1:Y:S02]  /*26a20*/  SHFL.UP P6, R14, R13, R12, R11 ;  /* 0x0400000c0d0e7389 */ /* 0x00006400000c000b */
[----:B01----:R-:W-:Y:S01]  /*26a30*/  ENDCOLLECTIVE ;  /* 0x000000000000791b */ /* 0x003fe20003800000 */
.L_x_724:
[----:B------:R-:W-:Y:S01]  /*26a40*/  IMAD.MOV.U32 R12, RZ, RZ, 0x4 ;  /* 0x00000004ff0c7424 */ /* 0x000fe200078e00ff */
[----:B------:R-:W-:-:S04]  /*26a50*/  SEL R5, R14, RZ, P2 ;  /* 0x000000ff0e057207 */ /* 0x000fc80001000000 */
[----:B------:R-:W-:-:S05]  /*26a60*/  IADD3 R2, R2, R5, RZ ;  /* 0x0000000502027210 */ /* 0x000fca0007ffe0ff */
[----:B------:R-:W-:-:S07]  /*26a70*/  IMAD.MOV.U32 R13, RZ, RZ, R2 ;  /* 0x000000ffff0d7224 */ /* 0x000fce00078e0002 */
[----:B------:R-:W-:Y:S05]  /*26a80*/  WARPSYNC.COLLECTIVE R15, `(.L_x_725) ;  /* 0x000000000f087348 */ /* 0x000fea0003c00000 */
[----:B------:R0:W1:Y:S02]  /*26a90*/  SHFL.UP P6, R14, R13, R12, R11 ;  /* 0x0400000c0d0e7389 */ /* 0x00006400000c000b */
[----:B01----:R-:W-:Y:S01]  /*26aa0*/  ENDCOLLECTIVE ;  /* 0x000000000000791b */ /* 0x003fe20003800000 */
.L_x_725:
[----:B------:R-:W-:Y:S01]  /*26ab0*/  IMAD.MOV.U32 R12, RZ, RZ, 0x8 ;  /* 0x00000008ff0c7424 */ /* 0x000fe200078e00ff */
[----:B------:R-:W-:-:S04]  /*26ac0*/  SEL R5, R14, RZ, P3 ;  /* 0x000000ff0e057207 */ /* 0x000fc80001800000 */
[----:B------:R-:W-:-:S05]  /*26ad0*/  IADD3 R2, R2, R5, RZ ;  /* 0x0000000502027210 */ /* 0x000fca0007ffe0ff */
[----:B------:R-:W-:-:S07]  /*26ae0*/  IMAD.MOV.U32 R13, RZ, RZ, R2 ;  /* 0x000000ffff0d7224 */ /* 0x000fce00078e0002 */
[----:B------:R-:W-:Y:S05]  /*26af0*/  WARPSYNC.COLLECTIVE R15, `(.L_x_726) ;  /* 0x000000000f087348 */ /* 0x000fea0003c00000 */
[----:B------:R0:W1:Y:S02]  /*26b00*/  SHFL.UP P6, R14, R13, R12, R11 ;  /* 0x0400000c0d0e7389 */ /* 0x00006400000c000b */
[----:B01----:R-:W-:Y:S01]  /*26b10*/  ENDCOLLECTIVE ;  /* 0x000000000000791b */ /* 0x003fe20003800000 */
.L_x_726:
[----:B------:R-:W-:Y:S01]  /*26b20*/  IMAD.MOV.U32 R12, RZ, RZ, 0x10 ;  /* 0x00000010ff0c7424 */ /* 0x000fe200078e00ff */
[----:B------:R-:W-:-:S04]  /*26b30*/  SEL R5, R14, RZ, P4 ;  /* 0x000000ff0e057207 */ /* 0x000fc80002000000 */
[----:B------:R-:W-:-:S05]  /*26b40*/  IADD3 R2, R2, R5, RZ ;  /* 0x0000000502027210 */ /* 0x000fca0007ffe0ff */
[----:B------:R-:W-:-:S07]  /*26b50*/  IMAD.MOV.U32 R13, RZ, RZ, R2 ;  /* 0x000000ffff0d7224 */ /* 0x000fce00078e0002 */
[----:B------:R-:W-:Y:S05]  /*26b60*/  WARPSYNC.COLLECTIVE R15, `(.L_x_727) ;  /* 0x000000000f087348 */ /* 0x000fea0003c00000 */
[----:B------:R0:W1:Y:S02]  /*26b70*/  SHFL.UP P6, R14, R13, R12, R11 ;  /* 0x0400000c0d0e7389 */ /* 0x00006400000c000b */
[----:B01----:R-:W-:Y:S01]  /*26b80*/  ENDCOLLECTIVE ;  /* 0x000000000000791b */ /* 0x003fe20003800000 */
.L_x_727:
[----:B------:R-:W-:Y:S01]  /*26b90*/  IMAD.MOV.U32 R12, RZ, RZ, 0x1f ;  /* 0x0000001fff0c7424 */ /* 0x000fe200078e00ff */
[----:B------:R-:W-:Y:S02]  /*26ba0*/  MOV R11, 0x1f ;  /* 0x0000001f000b7802 */ /* 0x000fe40000000f00 */
[----:B------:R-:W-:-:S04]  /*26bb0*/  SEL R5, R14, RZ, P5 ;  /* 0x000000ff0e057207 */ /* 0x000fc80002800000 */
[----:B------:R-:W-:-:S05]  /*26bc0*/  IADD3 R2, R2, R5, RZ ;  /* 0x0000000502027210 */ /* 0x000fca0007ffe0ff */
[----:B------:R-:W-:-:S07]  /*26bd0*/  IMAD.MOV.U32 R13, RZ, RZ, R2 ;  /* 0x000000ffff0d7224 */ /* 0x000fce00078e0002 */
[----:B------:R-:W-:Y:S05]  /*26be0*/  WARPSYNC.COLLECTIVE R15, `(.L_x_728) ;  /* 0x000000000f087348 */ /* 0x000fea0003c00000 */
[----:B------:R0:W1:Y:S02]  /*26bf0*/  SHFL.IDX P6, R14, R13, R12, R11 ;  /* 0x0000000c0d0e7389 */ /* 0x00006400000c000b */
[----:B01----:R-:W-:Y:S01]  /*26c00*/  ENDCOLLECTIVE ;  /* 0x000000000000791b */ /* 0x003fe20003800000 */
.L_x_728:
[----:B------:R-:W-:Y:S05]  /*26c10*/  BRA `(.L_x_729) ;  /* 0xffffffbc00c47947 */ /* 0x000fea000383ffff */
.L_x_576:
[----:B------:R-:W-:Y:S01]  /*26c20*/  BSSY B0, `(.L_x_730) ;  /* 0x0000008000007945 */ /* 0x000fe20003800000 */
[----:B-----5:R-:W-:Y:S01]  /*26c30*/  IMAD.MOV.U32 R13, RZ, RZ, R3 ;  /* 0x000000ffff0d7224 */ /* 0x020fe200078e0003 */
[----:B------:R-:W-:Y:S01]  /*26c40*/  MOV R11, RZ ;  /* 0x000000ff000b7202 */ /* 0x000fe20000000f00 */
[----:B------:R-:W-:Y:S02]  /*26c50*/  IMAD.MOV.U32 R12, RZ, RZ, 0x1 ;  /* 0x00000001ff0c7424 */ /* 0x000fe400078e00ff */
[----:B------:R-:W-:-:S07]  /*26c60*/  IMAD.MOV.U32 R15, RZ, RZ, -0x1 ;  /* 0xffffffffff0f7424 */ /* 0x000fce00078e00ff */
[----:B0-----:R-:W-:Y:S05]  /*26c70*/  WARPSYNC.COLLECTIVE R15, `(.L_x_731) ;  /* 0x000000000f087348 */ /* 0x001fea0003c00000 */
[----:B------:R1:W2:Y:S02]  /*26c80*/  SHFL.UP P6, R14, R13, R12, R11 ;  /* 0x0400000c0d0e7389 */ /* 0x0002a400000c000b */
[----:B012---:R-:W-:Y:S01]  /*26c90*/  ENDCOLLECTIVE ;  /* 0x000000000000791b */ /* 0x007fe20003800000 */
.L_x_731:
[----:B------:R-:W-:Y:S05]  /*26ca0*/  BSYNC B0 ;  /* 0x0000000000007941 */ /* 0x000fea0003800000 */
.L_x_730:
[----:B------:R-:W-:Y:S01]  /*26cb0*/  SEL R2, R14, RZ, P1 ;  /* 0x000000ff0e027207 */ /* 0x000fe20000800000 */
[----:B------:R-:W-:Y:S01]  /*26cc0*/  IMAD.MOV.U32 R12, RZ, RZ, 0x2 ;  /* 0x00000002ff0c7424 */ /* 0x000fe200078e00ff */
[----:B------:R-:W-:Y:S01]  /*26cd0*/  MOV R15, 0xffffffff ;  /* 0xffffffff000f7802 */ /* 0x000fe20000000f00 */
[----:B------:R-:W-:Y:S02]  /*26ce0*/  IMAD.MOV.U32 R11, RZ, RZ, RZ ;  /* 0x000000ffff0b7224 */ /* 0x000fe400078e00ff */
[----:B------:R-:W-:-:S05]  /*26cf0*/  IMAD.IADD R2, R3, 0x1, R2 ;  /* 0x0000000103027824 */ /* 0x000fca00078e0202 */
[----:B------:R-:W-:-:S07]  /*26d00*/  MOV R13, R2 ;  /* 0x00000002000d7202 */ /* 0x000fce0000000f00 */
[----:B------:R-:W-:Y:S05]  /*26d10*/  WARPSYNC.COLLECTIVE R15, `(.L_x_732) ;  /* 0x000000000f087348 */ /* 0x000fea0003c00000 */
[----:B------:R0:W1:Y:S02]  /*26d20*/  SHFL.UP P6, R14, R13, R12, R11 ;  /* 0x0400000c0d0e7389 */ /* 0x00006400000c000b */
[----:B01----:R-:W-:Y:S01]  /*26d30*/  ENDCOLLECTIVE ;  /* 0x000000000000791b */ /* 0x003fe20003800000 */
.L_x_732:
[----:B------:R-:W-:Y:S02]  /*26d40*/  MOV R12, 0x4 ;  /* 0x00000004000c7802 */ /* 0x000fe40000000f00 */
[----:B------:R-:W-:-:S05]  /*26d50*/  SEL R5, R14, RZ, P2 ;  /* 0x000000ff0e057207 */ /* 0x000fca0001000000 */
[----:B------:R-:W-:-:S04]  /*26d60*/  IMAD.IADD R2, R2, 0x1, R5 ;  /* 0x0000000102027824 */ /* 0x000fc800078e0205 */
[----:B------:R-:W-:-:S07]  /*26d70*/  IMAD.MOV.U32 R13, RZ, RZ, R2 ;  /* 0x000000ffff0d7224 */ /* 0x000fce00078e0002 */
[----:B------:R-:W-:Y:S05]  /*26d80*/  WARPSYNC.COLLECTIVE R15, `(.L_x_733) ;  /* 0x000000000f087348 */ /* 0x000fea0003c00000 */
[----:B------:R0:W1:Y:S02]  /*26d90*/  SHFL.UP P6, R14, R13, R12, R11 ;  /* 0x0400000c0d0e7389 */ /* 0x00006400000c000b */
[----:B01----:R-:W-:Y:S01]  /*26da0*/  ENDCOLLECTIVE ;  /* 0x000000000000791b */ /* 0x003fe20003800000 */
.L_x_733:
[----:B------:R-:W-:Y:S02]  /*26db0*/  MOV R12, 0x8 ;  /* 0x00000008000c7802 */ /* 0x000fe40000000f00 */
[----:B------:R-:W-:-:S05]  /*26dc0*/  SEL R5, R14, RZ, P3 ;  /* 0x000000ff0e057207 */ /* 0x000fca0001800000 */
[----:B------:R-:W-:-:S04]  /*26dd0*/  IMAD.IADD R2, R2, 0x1, R5 ;  /* 0x0000000102027824 */ /* 0x000fc800078e0205 */
[----:B------:R-:W-:-:S07]  /*26de0*/  IMAD.MOV.U32 R13, RZ, RZ, R2 ;  /* 0x000000ffff0d7224 */ /* 0x000fce00078e0002 */
[----:B------:R-:W-:Y:S05]  /*26df0*/  WARPSYNC.COLLECTIVE R15, `(.L_x_734) ;  /* 0x000000000f087348 */ /* 0x000fea0003c00000 */
[----:B------:R0:W1:Y:S02]  /*26e00*/  SHFL.UP P6, R14, R13, R12, R11 ;  /* 0x0400000c0d0e7389 */ /* 0x00006400000c000b */
[----:B01----:R-:W-:Y:S01]  /*26e10*/  ENDCOLLECTIVE ;  /* 0x000000000000791b */ /* 0x003fe20003800000 */
.L_x_734:
[----:B------:R-:W-:Y:S02]  /*26e20*/  MOV R12, 0x10 ;  /* 0x00000010000c7802 */ /* 0x000fe40000000f00 */
[----:B------:R-:W-:-:S05]  /*26e30*/  SEL R5, R14, RZ, P4 ;  /* 0x000000ff0e057207 */ /* 0x000fca0002000000 */
[----:B------:R-:W-:-:S04]  /*26e40*/  IMAD.IADD R2, R2, 0x1, R5 ;  /* 0x0000000102027824 */ /* 0x000fc800078e0205 */
[----:B------:R-:W-:-:S07]  /*26e50*/  IMAD.MOV.U32 R13, RZ, RZ, R2 ;  /* 0x000000ffff0d7224 */ /* 0x000fce00078e0002 */
[----:B------:R-:W-:Y:S05]  /*26e60*/  WARPSYNC.COLLECTIVE R15, `(.L_x_735) ;  /* 0x000000000f087348 */ /* 0x000fea0003c00000 */
[----:B------:R0:W1:Y:S02]  /*26e70*/  SHFL.UP P6, R14, R13, R12, R11 ;  /* 0x0400000c0d0e7389 */ /* 0x00006400000c000b */
[----:B01----:R-:W-:Y:S01]  /*26e80*/  ENDCOLLECTIVE ;  /* 0x000000000000791b */ /* 0x003fe20003800000 */
.L_x_735:
[----:B------:R-:W-:Y:S01]  /*26e90*/  MOV R12, 0x1f ;  /* 0x0000001f000c7802 */ /* 0x000fe20000000f00 */
[----:B------:R-:W-:Y:S01]  /*26ea0*/  IMAD.MOV.U32 R11, RZ, RZ, 0x1f ;  /* 0x0000001fff0b7424 */ /* 0x000fe200078e00ff */
[----:B------:R-:W-:-:S05]  /*26eb0*/  SEL R5, R14, RZ, P5 ;  /* 0x000000ff0e057207 */ /* 0x000fca0002800000 */
[----:B------:R-:W-:-:S04]  /*26ec0*/  IMAD.IADD R2, R2, 0x1, R5 ;  /* 0x0000000102027824 */ /* 0x000fc800078e0205 */
[----:B------:R-:W-:-:S07]  /*26ed0*/  IMAD.MOV.U32 R13, RZ, RZ, R2 ;  /* 0x000000ffff0d7224 */ /* 0x000fce00078e0002 */
[----:B------:R-:W-:Y:S05]  /*26ee0*/  WARPSYNC.COLLECTIVE R15, `(.L_x_736) ;  /* 0x000000000f087348 */ /* 0x000fea0003c00000 */
[----:B------:R0:W1:Y:S02]  /*26ef0*/  SHFL.IDX P6, R14, R13, R12, R11 ;  /* 0x0000000c0d0e7389 */ /* 0x00006400000c000b */
[----:B01----:R-:W-:Y:S01]  /*26f00*/  ENDCOLLECTIVE ;  /* 0x000000000000791b */ /* 0x003fe20003800000 */
.L_x_736:
[----:B------:R-:W-:Y:S05]  /*26f10*/  BRA `(.L_x_737) ;  /* 0xffffffbc00a87947 */ /* 0x000fea000383ffff */
.L_x_578:
[----:B------:R-:W-:Y:S01]  /*26f20*/  BSSY B0, `(.L_x_738) ;  /* 0x0000006000007945 */ /* 0x000fe20003800000 */
[----:B------:R-:W-:Y:S01]  /*26f30*/  PLOP3.LUT P6, PT, P6, PT, PT, 0x8, 0x0 ;  /* 0x000000000000781c */ /* 0x000fe200037ce170 */
[----:B------:R-:W-:-:S12]  /*26f40*/  IMAD.MOV.U32 R15, RZ, RZ, -0x1 ;  /* 0xffffffffff0f7424 */ /* 0x000fd800078e00ff */
[----:B0-----:R-:W-:Y:S05]  /*26f50*/  WARPSYNC.COLLECTIVE R15, `(.L_x_739) ;  /* 0x000000000f087348 */ /* 0x001fea0003c00000 */
[----:B------:R-:W-:Y:S01]  /*26f60*/  VOTE.ANY R14, PT, P6 ;  /* 0x00000000000e7806 */ /* 0x000fe200030e0100 */
[----:B0-----:R-:W-:Y:S06]  /*26f70*/  ENDCOLLECTIVE ;  /* 0x000000000000791b */ /* 0x001fec0003800000 */
.L_x_739:
[----:B------:R-:W-:Y:S05]  /*26f80*/  BSYNC B0 ;  /* 0x0000000000007941 */ /* 0x000fea0003800000 */
.L_x_738:
[----:B------:R-:W-:Y:S01]  /*26f90*/  MOV R6, R14 ;  /* 0x0000000e00067202 */ /* 0x000fe20000000f00 */
[----:B------:R-:W-:Y:S01]  /*26fa0*/  IMAD.MOV.U32 R13, RZ, RZ, R3 ;  /* 0x000000ffff0d7224 */ /* 0x000fe200078e0003 */
[----:B------:R-:W-:Y:S01]  /*26fb0*/  MOV R11, 0x1f ;  /* 0x0000001f000b7802 */ /* 0x000fe20000000f00 */
[----:B------:R-:W-:Y:S01]  /*26fc0*/  IMAD.MOV.U32 R15, RZ, RZ, -0x1 ;  /* 0xffffffffff0f7424 */ /* 0x000fe200078e00ff */
[----:B------:R-:W0:Y:S02]  /*26fd0*/  POPC R4, R6 ;  /* 0x0000000600047309 */ /* 0x000e240000000000 */
[----:B0-----:R-:W-:-:S07]  /*26fe0*/  IMAD.MOV.U32 R12, RZ, RZ, R4 ;  /* 0x000000ffff0c7224 */ /* 0x001fce00078e0004 */
[----:B------:R-:W-:Y:S05]  /*26ff0*/  WARPSYNC.COLLECTIVE R15, `(.L_x_740) ;  /* 0x000000000f087348 */ /* 0x000fea0003c00000 */
[----:B------:R0:W1:Y:S02]  /*27000*/  SHFL.IDX P6, R14, R13, R12, R11 ;  /* 0x0000000c0d0e7389 */ /* 0x00006400000c000b */
[----:B01----:R-:W-:Y:S01]  /*27010*/  ENDCOLLECTIVE ;  /* 0x000000000000791b */ /* 0x003fe20003800000 */
.L_x_740:
[----:B------:R-:W-:Y:S01]  /*27020*/  IMAD.MOV.U32 R5, RZ, RZ, R14 ;  /* 0x000000ffff057224 */ /* 0x000fe200078e000e */
[----:B------:R-:W-:Y:S06]  /*27030*/  BRA `(.L_x_741) ;  /* 0xffffffbc00987947 */ /* 0x000fec000383ffff */
.L_x_580:
[----:B------:R-:W-:Y:S01]  /*27040*/  BSSY B0, `(.L_x_742) ;  /* 0x0000007000007945 */ /* 0x000fe20003800000 */
[----:B------:R-:W-:Y:S01]  /*27050*/  MOV R13, R2 ;  /* 0x00000002000d7202 */ /* 0x000fe20000000f00 */
[----:B------:R-:W-:Y:S02]  /*27060*/  IMAD.MOV.U32 R11, RZ, RZ, 0x1f ;  /* 0x0000001fff0b7424 */ /* 0x000fe400078e00ff */
[----:B------:R-:W-:-:S07]  /*27070*/  IMAD.MOV.U32 R15, RZ, RZ, -0x1 ;  /* 0xffffffffff0f7424 */ /* 0x000fce00078e00ff */
[----:B012---:R-:W-:Y:S05]  /*27080*/  WARPSYNC.COLLECTIVE R15, `(.L_x_743) ;  /* 0x000000000f087348 */ /* 0x007fea0003c00000 */
[----:B------:R3:W4:Y:S02]  /*27090*/  SHFL.IDX P6, R14, R13, R12, R11 ;  /* 0x0000000c0d0e7389 */ /* 0x00072400000c000b */
[----:B01234-:R-:W-:Y:S01]  /*270a0*/  ENDCOLLECTIVE ;  /* 0x000000000000791b */ /* 0x01ffe20003800000 */
.L_x_743:
[----:B------:R-:W-:Y:S05]  /*270b0*/  BSYNC B0 ;  /* 0x0000000000007941 */ /* 0x000fea0003800000 */
.L_x_742:
[----:B------:R-:W-:Y:S05]  /*270c0*/  BRA `(.L_x_579) ;  /* 0xffffffbc00907947 */ /* 0x000fea000383ffff */
.L_x_584:
[----:B0-----:R0:W1:Y:S02]  /*270d0*/  SYNCS.PHASECHK.TRANS64.TRYWAIT P0, [R0+URZ+0x38820], R3 ;  /* 0x03882003000075a7 */ /* 0x001064000800017f */
[----:B-1----:R-:W-:Y:S05]  /*270e0*/  @!P0 NANOSLEEP.SYNCS 0x989680 ;  /* 0x009896800000895d */ /* 0x002fea0003900000 */
[----:B------:R-:W1:Y:S02]  /*270f0*/  @!P0 SYNCS.PHASECHK.TRANS64 P0, [R0+URZ+0x38820], R3 ;  /* 0x03882003000085a7 */ /* 0x000e64000800007f */
[----:B-1----:R-:W-:Y:S05]  /*27100*/  @!P0 BRA `(.L_x_584) ;  /* 0xfffffffc00f08947 */ /* 0x002fea000383ffff */
[----:B------:R-:W-:Y:S05]  /*27110*/  BRA `(.L_x_744) ;  /* 0xffffffc000b47947 */ /* 0x000fea000383ffff */
.L_x_585:
[----:B------:R-:W1:Y:S01]  /*27120*/  S2R R2, SR_TID.X ;  /* 0x0000000000027919 */ /* 0x000e620000002100 */
[----:B------:R-:W-:Y:S01]  /*27130*/  BSSY B0, `(.L_x_745) ;  /* 0x000000a000007945 */ /* 0x000fe20003800000 */
[----:B------:R-:W-:Y:S01]  /*27140*/  IMAD.MOV.U32 R12, RZ, RZ, RZ ;  /* 0x000000ffff0c7224 */ /* 0x000fe200078e00ff */
[----:B------:R-:W-:Y:S01]  /*27150*/  MOV R15, 0xffffffff ;  /* 0xffffffff000f7802 */ /* 0x000fe20000000f00 */
[----:B------:R-:W-:Y:S01]  /*27160*/  IMAD.MOV.U32 R11, RZ, RZ, 0x1f ;  /* 0x0000001fff0b7424 */ /* 0x000fe200078e00ff */
[----:B-1----:R-:W-:-:S04]  /*27170*/  SHF.R.U32.HI R2, RZ, 0x5, R2 ;  /* 0x00000005ff027819 */ /* 0x002fc80000011602 */
[----:B------:R-:W-:-:S04]  /*27180*/  LOP3.LUT R2, R2, 0x3, RZ, 0xc0, !PT ;  /* 0x0000000302027812 */ /* 0x000fc800078ec0ff */
[----:B------:R-:W-:-:S07]  /*27190*/  MOV R13, R2 ;  /* 0x00000002000d7202 */ /* 0x000fce0000000f00 */
[----:B0-----:R-:W-:Y:S05]  /*271a0*/  WARPSYNC.COLLECTIVE R15, `(.L_x_746) ;  /* 0x000000000f087348 */ /* 0x001fea0003c00000 */
[----:B------:R1:W2:Y:S02]  /*271b0*/  SHFL.IDX P6, R14, R13, R12, R11 ;  /* 0x0000000c0d0e7389 */ /* 0x0002a400000c000b */
[----:B012---:R-:W-:Y:S01]  /*271c0*/  ENDCOLLECTIVE ;  /* 0x000000000000791b */ /* 0x007fe20003800000 */
.L_x_746:
[----:B------:R-:W-:Y:S05]  /*271d0*/  BSYNC B0 ;  /* 0x0000000000007941 */ /* 0x000fea0003800000 */
.L_x_745:
[----:B------:R-:W-:Y:S05]  /*271e0*/  BRA `(.L_x_747) ;  /* 0xffffffc0009c7947 */ /* 0x000fea000383ffff */
.L_x_586:
[----:B------:R-:W-:Y:S01]  /*271f0*/  BSSY B0, `(.L_x_748) ;  /* 0x0000006000007945 */ /* 0x000fe20003800000 */
[----:B------:R-:W-:-:S07]  /*27200*/  IMAD.MOV.U32 R15, RZ, RZ, -0x1 ;  /* 0xffffffffff0f7424 */ /* 0x000fce00078e00ff */
[----:B01----:R-:W-:Y:S05]  /*27210*/  WARPSYNC.COLLECTIVE R15, `(.L_x_749) ;  /* 0x000000000f0c7348 */ /* 0x003fea0003c00000 */
[----:B------:R-:W-:Y:S02]  /*27220*/  ELECT P6, UR62, PT ;  /* 0x00000000003e782f */ /* 0x000fe400038c0000 */
[----:B------:R-:W-:Y:S01]  /*27230*/  MOV R14, UR62 ;  /* 0x0000003e000e7c02 */ /* 0x000fe20008000f00 */
[----:B01----:R-:W-:Y:S10]  /*27240*/  ENDCOLLECTIVE ;  /* 0x000000000000791b */ /* 0x003ff40003800000 */
.L_x_749:
[----:B------:R-:W-:Y:S05]  /*27250*/  BSYNC B0 ;  /* 0x0000000000007941 */ /* 0x000fea0003800000 */
.L_x_748:
[----:B------:R-:W-:Y:S05]  /*27260*/  BRA `(.L_x_750) ;  /* 0xffffffc000907947 */ /* 0x000fea000383ffff */
.L_x_588:
[----:B0-----:R0:W1:Y:S02]  /*27270*/  SYNCS.PHASECHK.TRANS64.TRYWAIT P1, [R6+URZ], R5 ;  /* 0x00000005060075a7 */ /* 0x001064000802017f */
[----:B-1----:R-:W-:Y:S05]  /*27280*/  @!P1 NANOSLEEP.SYNCS 0x989680 ;  /* 0x009896800000995d */ /* 0x002fea0003900000 */
[----:B------:R-:W1:Y:S02]  /*27290*/  @!P1 SYNCS.PHASECHK.TRANS64 P1, [R6+URZ], R5 ;  /* 0x00000005060095a7 */ /* 0x000e64000802007f */
[----:B-1----:R-:W-:Y:S05]  /*272a0*/  @!P1 BRA `(.L_x_588) ;  /* 0xfffffffc00f09947 */ /* 0x002fea000383ffff */
[----:B------:R-:W-:Y:S05]  /*272b0*/  BRA `(.L_x_751) ;  /* 0xffffffc000cc7947 */ /* 0x000fea000383ffff */
.L_x_589:
[----:B-1----:R1:W2:Y:S02]  /*272c0*/  SYNCS.PHASECHK.TRANS64.TRYWAIT P1, [R7+URZ], R2 ;  /* 0x00000002070075a7 */ /* 0x0022a4000802017f */
[----:B--2---:R-:W-:Y:S05]  /*272d0*/  @!P1 NANOSLEEP.SYNCS 0x989680 ;  /* 0x009896800000995d */ /* 0x004fea0003900000 */
[----:B------:R-:W2:Y:S02]  /*272e0*/  @!P1 SYNCS.PHASECHK.TRANS64 P1, [R7+URZ], R2 ;  /* 0x00000002070095a7 */ /* 0x000ea4000802007f */
[----:B--2---:R-:W-:Y:S05]  /*272f0*/  @!P1 BRA `(.L_x_589) ;  /* 0xfffffffc00f09947 */ /* 0x004fea000383ffff */
[----:B------:R-:W-:Y:S05]  /*27300*/  BRA `(.L_x_752) ;  /* 0xffffffc000c07947 */ /* 0x000fea000383ffff */
.L_x_591:
[----:B--2---:R2:W3:Y:S02]  /*27310*/  SYNCS.PHASECHK.TRANS64.TRYWAIT P1, [R4+URZ+0x38860], R5 ;  /* 0x03886005040075a7 */ /* 0x0044e4000802017f */
[----:B---3--:R-:W-:Y:S05]  /*27320*/  @!P1 NANOSLEEP.SYNCS 0x989680 ;  /* 0x009896800000995d */ /* 0x008fea0003900000 */
[----:B------:R-:W3:Y:S02]  /*27330*/  @!P1 SYNCS.PHASECHK.TRANS64 P1, [R4+URZ+0x38860], R5 ;  /* 0x03886005040095a7 */ /* 0x000ee4000802007f */
[----:B---3--:R-:W-:Y:S05]  /*27340*/  @!P1 BRA `(.L_x_591) ;  /* 0xfffffffc00f09947 */ /* 0x008fea000383ffff */
[----:B------:R-:W-:Y:S05]  /*27350*/  BRA `(.L_x_753) ;  /* 0xffffffc000c47947 */ /* 0x000fea000383ffff */
.L_x_593:
[----:B---3--:R3:W4:Y:S02]  /*27360*/  SYNCS.PHASECHK.TRANS64.TRYWAIT P1, [R3+URZ+0x38860], R2 ;  /* 0x03886002030075a7 */ /* 0x008724000802017f */
[----:B----4-:R-:W-:Y:S05]  /*27370*/  @!P1 NANOSLEEP.SYNCS 0x989680 ;  /* 0x009896800000995d */ /* 0x010fea0003900000 */
[----:B------:R-:W4:Y:S02]  /*27380*/  @!P1 SYNCS.PHASECHK.TRANS64 P1, [R3+URZ+0x38860], R2 ;  /* 0x03886002030095a7 */ /* 0x000f24000802007f */
[----:B----4-:R-:W-:Y:S05]  /*27390*/  @!P1 BRA `(.L_x_593) ;  /* 0xfffffffc00f09947 */ /* 0x010fea000383ffff */
[----:B------:R-:W-:Y:S05]  /*273a0*/  BRA `(.L_x_754) ;  /* 0xffffffc000c47947 */ /* 0x000fea000383ffff */
.L_x_595:
[----:B----4-:R4:W0:Y:S02]  /*273b0*/  SYNCS.PHASECHK.TRANS64.TRYWAIT P0, [R4+URZ+0x38880], R5 ;  /* 0x03888005040075a7 */ /* 0x010824000800017f */
[----:B0-----:R-:W-:Y:S05]  /*273c0*/  @!P0 NANOSLEEP.SYNCS 0x989680 ;  /* 0x009896800000895d */ /* 0x001fea0003900000 */
[----:B------:R-:W0:Y:S02]  /*273d0*/  @!P0 SYNCS.PHASECHK.TRANS64 P0, [R4+URZ+0x38880], R5 ;  /* 0x03888005040085a7 */ /* 0x000e24000800007f */
[----:B0-----:R-:W-:Y:S05]  /*273e0*/  @!P0 BRA `(.L_x_595) ;  /* 0xfffffffc00f08947 */ /* 0x001fea000383ffff */
[----:B------:R-:W-:Y:S05]  /*273f0*/  BRA `(.L_x_596) ;  /* 0xffffffc000c07947 */ /* 0x000fea000383ffff */
.L_x_755:
        /* <DEDUP_REMOVED lines=16> */
.L_x_2766:


//--------------------- .text._ZN7cutlass13device_kernelIN5flash11enable_sm90INS1_16FlashAttnFwdSm90INS1_25CollectiveMainloopFwdSm90ILi2EN4cute5tupleIJNS5_1CILi1EEES8_S8_EEENS6_IJNS7_ILi128EEENS7_ILi64EEENS7_ILi256EEEEEELi256ENS_12float_e4m3_tEfNS_4arch4Sm90ELb0ELb1ELb0ELb0ELb0ELb0ELb0ELb1ELb1ELb0ELb0ELb0EEENS1_21CollectiveEpilogueFwdINS6_IJSA_SC_SB_EEES9_NS_10bfloat16_tESG_Li256ELb0ELb0ELb0ELb1EEENS1_30DynamicPersistentTileSchedulerILi256ELi128ELb0ELb0ELb1EEEEEEEEEvNT_6ParamsE --------------------------
	.section	.text._ZN7cutlass13device_kernelIN5flash11enable_sm90INS1_16FlashAttnFwdSm90INS1_25CollectiveMainloopFwdSm90ILi2EN4cute5tupleIJNS5_1CILi1EEES8_S8_EEENS6_IJNS7_ILi128EEENS7_ILi64EEENS7_ILi256EEEEEELi256ENS_12float_e4m3_tEfNS_4arch4Sm90ELb0ELb1ELb0ELb0ELb0ELb0ELb0ELb1ELb1ELb0ELb0ELb0EEENS1_21CollectiveEpilogueFwdINS6_IJSA_SC_SB_EEES9_NS_10bfloat16_tESG_Li256ELb0ELb0ELb0ELb1EEENS1_30DynamicPersistentTileSchedulerILi256ELi128ELb0ELb0ELb1EEEEEEEEEvNT_6ParamsE,"ax",@progbits
	.align	128
.text._ZN7cutlass13device_kernelIN5flash11enable_sm90INS1_16FlashAttnFwdSm90INS1_25CollectiveMainloopFwdSm90ILi2EN4cute5tupleIJNS5_1CILi1EEES8_S8_EEENS6_IJNS7_ILi128EEENS7_ILi64EEENS7_ILi256EEEEEELi256ENS_12float_e4m3_tEfNS_4arch4Sm90ELb0ELb1ELb0ELb0ELb0ELb0ELb0ELb1ELb1ELb0ELb0ELb0EEENS1_21CollectiveEpilogueFwdINS6_IJSA_SC_SB_EEES9_NS_10bfloat16_tESG_Li256ELb0ELb0ELb0ELb1EEENS1_30DynamicPersistentTileSchedulerILi256ELi128ELb0ELb0ELb1EEEEEEEEEvNT_6ParamsE:
        .type           _ZN7cutlass13device_kernelIN5flash11enable_sm90INS1_16FlashAttnFwdSm90INS1_25CollectiveMainloopFwdSm90ILi2EN4cute5tupleIJNS5_1CILi1EEES8_S8_EEENS6_IJNS7_ILi128EEENS7_ILi64EEENS7_ILi256EEEEEELi256ENS_12float_e4m3_tEfNS_4arch4Sm90ELb0ELb1ELb0ELb0ELb0ELb0ELb0ELb1ELb1ELb0ELb0ELb0EEENS1_21CollectiveEpilogueFwdINS6_IJSA_SC_SB_EEES9_NS_10bfloat16_tESG_Li256ELb0ELb0ELb0ELb1EEENS1_30DynamicPersistentTileSchedulerILi256ELi128ELb0ELb0ELb1EEEEEEEEEvNT_6ParamsE,@function
        .size           _ZN7cutlass13device_kernelIN5flash11enable_sm90INS1_16FlashAttnFwdSm90INS1_25CollectiveMainloopFwdSm90ILi2EN4cute5tupleIJNS5_1CILi1EEES8_S8_EEENS6_IJNS7_ILi128EEENS7_ILi64EEENS7_ILi256EEEEEELi256ENS_12float_e4m3_tEfNS_4arch4Sm90ELb0ELb1ELb0ELb0ELb0ELb0ELb0ELb1ELb1ELb0ELb0ELb0EEENS1_21CollectiveEpilogueFwdINS6_IJSA_SC_SB_EEES9_NS_10bfloat16_tESG_Li256ELb0ELb0ELb0ELb1EEENS1_30DynamicPersistentTileSchedulerILi256ELi128ELb0ELb0ELb1EEEEEEEEEvNT_6ParamsE,(.L_x_2767 - _ZN7cutlass13device_kernelIN5flash11enable_sm90INS1_16FlashAttnFwdSm90INS1_25CollectiveMainloopFwdSm90ILi2EN4cute5tupleIJNS5_1CILi1EEES8_S8_EEENS6_IJNS7_ILi128EEENS7_ILi64EEENS7_ILi256EEEEEELi256ENS_12float_e4m3_tEfNS_4arch4Sm90ELb0ELb1ELb0ELb0ELb0ELb0ELb0ELb1ELb1ELb0ELb0ELb0EEENS1_21CollectiveEpilogueFwdINS6_IJSA_SC_SB_EEES9_NS_10bfloat16_tESG_Li256ELb0ELb0ELb0ELb1EEENS1_30DynamicPersistentTileSchedulerILi256ELi128ELb0ELb0ELb1EEEEEEEEEvNT_6ParamsE)
        .other          _ZN7cutlass13device_kernelIN5flash11enable_sm90INS1_16FlashAttnFwdSm90INS1_25CollectiveMainloopFwdSm90ILi2EN4cute5tupleIJNS5_1CILi1EEES8_S8_EEENS6_IJNS7_ILi128EEENS7_ILi64EEENS7_ILi256EEEEEELi256ENS_12float_e4m3_tEfNS_4arch4Sm90ELb0ELb1ELb0ELb0ELb0ELb0ELb0ELb1ELb1ELb0ELb0ELb0EEENS1_21CollectiveEpilogueFwdINS6_IJSA_SC_SB_EEES9_NS_10bfloat16_tESG_Li256ELb0ELb0ELb0ELb1EEENS1_30DynamicPersistentTileSchedulerILi256ELi128ELb0ELb0ELb1EEEEEEEEEvNT_6ParamsE,@"STO_CUDA_ENTRY STV_DEFAULT"
_ZN7cutlass13device_kernelIN5flash11enable_sm90INS1_16FlashAttnFwdSm90INS1_25CollectiveMainloopFwdSm90ILi2EN4cute5tupleIJNS5_1CILi1EEES8_S8_EEENS6_IJNS7_ILi128EEENS7_ILi64EEENS7_ILi256EEEEEELi256ENS_12float_e4m3_tEfNS_4arch4Sm90ELb0ELb1ELb0ELb0ELb0ELb0ELb0ELb1ELb1ELb0ELb0ELb0EEENS1_21CollectiveEpilogueFwdINS6_IJSA_SC_SB_EEES9_NS_10bfloat16_tESG_Li256ELb0ELb0ELb0ELb1EEENS1_30DynamicPersistentTileSchedulerILi256ELi128ELb0ELb0ELb1EEEEEEEEEvNT_6ParamsE:
        /* <DEDUP_REMOVED lines=24> */
.L_x_757:
[----:B------:R-:W-:Y:S05]  /*0180*/  BSYNC B0 ;  /* 0x0000000000007941 */ /* 0x000fea0003800000 */
.L_x_756:
        /* <DEDUP_REMOVED lines=37> */
.L_x_758:
        /* <DEDUP_REMOVED lines=22> */
.L_x_759:
        /* <DEDUP_REMOVED lines=18> */
.L_x_760:
        /* <DEDUP_REMOVED lines=22> */
.L_x_761:
        /* <DEDUP_REMOVED lines=22> */
.L_x_762:
[----:B------:R-:W-:Y:S01]  /*0920*/  PLOP3.LUT P0, PT, PT, PT, UP0, 0x80, 0x0 ;  /* 0x000000000000781c */ /* 0x000fe20003f0f008 */
[----:B------:R-:W-:Y:S01]  /*0930*/  UMOV UR61, 0x1 ;  /* 0x00000001003d7882 */ /* 0x000fe20000000000 */
[----:B------:R-:W-:Y:S01]  /*0940*/  NOP ;  /* 0x0000000000007918 */ /* 0x000fe20000000000 */
[----:B------:R-:W-:Y:S01]  /*0950*/  USEL UR61, UR61, 0x2, !UP0 ;  /* 0x000000023d3d7887 */ /* 0x000fe2000c000000 */
[----:B------:R-:W-:Y:S01]  /*0960*/  ULDC.64 UR52, c[0x0][0x208] ;  /* 0x0000820000347ab9 */ /* 0x000fe20000000a00 */
[----:B-123--:R-:W-:Y:S08]  /*0970*/  BAR.SYNC.DEFER_BLOCKING 0x0 ;  /* 0x0000000000007b1d */ /* 0x00eff00000010000 */
[----:B------:R-:W-:Y:S05]  /*0980*/  @!P0 BRA `(.L_x_763) ;  /* 0x000000cc00c08947 */ /* 0x000fea0003800000 */
.L_x_764:
[----:B------:R-:W-:-:S08]  /*0990*/  NOP ;  /* 0x0000000000007918 */ /* 0x000fd00000000000 */
[----:B------:R-:W1:Y:S02]  /*09a0*/  USETMAXREG.TRY_ALLOC.CTAPOOL UP0, 0xf0 ;  /* 0x000000f0000079c8 */ /* 0x000e640008000600 */
[----:B-1----:R-:W-:-:S13]  /*09b0*/  PLOP3.LUT P0, PT, PT, PT, UP0, 0x80, 0x0 ;  /* 0x000000000000781c */ /* 0x002fda0003f0f008 */
[----:B------:R-:W-:Y:S05]  /*09c0*/  @!P0 BRA `(.L_x_764) ;  /* 0xfffffffc00f08947 */ /* 0x000fea000383ffff */
[----:B------:R-:W1:Y:S01]  /*09d0*/  S2R R2, SR_TID.X ;  /* 0x0000000000027919 */ /* 0x000e620000002100 */
[----:B------:R-:W2:Y:S08]  /*09e0*/  S2UR UR7, SR_CTAID.X ;  /* 0x00000000000779c3 */ /* 0x000eb00000002500 */
[----:B------:R-:W-:Y:S08]  /*09f0*/  BAR.ARV 0x4, 0x180 ;  /* 0x0106000000007b1d */ /* 0x000ff00000002000 */
        /* <DEDUP_REMOVED lines=10> */
[----:B------:R-:W-:Y:S02]  /*0aa0*/  ULOP3.LUT UR60, UR61, 0x1, URZ, 0xfc, !UPT ;  /* 0x000000013d3c7892 */ /* 0x000fe4000f8efc3f */
[----:B------:R-:W-:Y:S01]  /*0ab0*/  SHF.R.S32.HI R3, RZ, 0x1f, R200 ;  /* 0x0000001fff037819 */ /* 0x000fe200000114c8 */
[----:B------:R-:W-:Y:S01]  /*0ac0*/  UMOV UR59, URZ ;  /* 0x0000003f003b7c82 */ /* 0x000fe20008000000 */
[----:B------:R-:W-:Y:S01]  /*0ad0*/  UMOV UR36, URZ ;  /* 0x0000003f00247c82 */ /* 0x000fe20008000000 */
[----:B------:R-:W-:Y:S01]  /*0ae0*/  UMOV UR39, URZ ;  /* 0x0000003f00277c82 */ /* 0x000fe20008000000 */
[CC--:B------:R-:W-:Y:S01]  /*0af0*/  LEA.HI R2, R3.reuse, R200.reuse, RZ, 0x4 ;  /* 0x000000c803027211 */ /* 0x0c0fe200078f20ff */
[----:B------:R-:W2:Y:S01]  /*0b00*/  S2UR UR6, SR_SWINHI ;  /* 0x00000000000679c3 */ /* 0x000ea20000002f00 */
[----:B------:R-:W-:-:S02]  /*0b10*/  LEA.HI R0, R3, R200, RZ, 0x7 ;  /* 0x000000c803007211 */ /* 0x000fc400078f38ff */
[----:B------:R-:W-:Y:S02]  /*0b20*/  SHF.R.S32.HI R5, RZ, 0x4, R2 ;  /* 0x00000004ff057819 */ /* 0x000fe40000011402 */
[----:B------:R-:W-:Y:S02]  /*0b30*/  LOP3.LUT R195, R0, 0xffffff80, RZ, 0xc0, !PT ;  /* 0xffffff8000c37812 */ /* 0x000fe400078ec0ff */
[----:B------:R-:W-:Y:S02]  /*0b40*/  LEA.HI R4, R2, R5, RZ, 0x1 ;  /* 0x0000000502047211 */ /* 0x000fe400078f08ff */
[----:B------:R-:W-:Y:S01]  /*0b50*/  LEA.HI R199, R3, R200, RZ, 0x5 ;  /* 0x000000c803c77211 */ /* 0x000fe200078f28ff */
[----:B------:R-:W-:Y:S01]  /*0b60*/  IMAD.IADD R195, R200, 0x1, -R195 ;  /* 0x00000001c8c37824 */ /* 0x000fe200078e0ac3 */
[----:B------:R-:W-:Y:S02]  /*0b70*/  LOP3.LUT R4, R4, 0x1ffffffe, RZ, 0xc0, !PT ;  /* 0x1ffffffe04047812 */ /* 0x000fe400078ec0ff */
[----:B------:R-:W-:-:S02]  /*0b80*/  SHF.R.S32.HI R199, RZ, 0x5, R199 ;  /* 0x00000005ffc77819 */ /* 0x000fc400000114c7 */
[----:B------:R-:W-:Y:S01]  /*0b90*/  SHF.R.S32.HI R6, RZ, 0x1f, R195 ;  /* 0x0000001fff067819 */ /* 0x000fe200000114c3 */
[----:B------:R-:W-:Y:S01]  /*0ba0*/  IMAD.IADD R4, R5, 0x1, -R4 ;  /* 0x0000000105047824 */ /* 0x000fe200078e0a04 */
[----:B------:R-:W-:Y:S01]  /*0bb0*/  LOP3.LUT R5, R2, 0x3fffff0, RZ, 0xc0, !PT ;  /* 0x03fffff002057812 */ /* 0x000fe200078ec0ff */
[----:B-1----:R-:W-:Y:S01]  /*0bc0*/  ULEA UR37, UR46, UR37, 0x18 ;  /* 0x000000252e257291 */ /* 0x002fe2000f8ec03f */
[-C--:B------:R-:W-:Y:S02]  /*0bd0*/  LEA.HI R7, R6, R195.reuse, RZ, 0x2 ;  /* 0x000000c306077211 */ /* 0x080fe400078f10ff */
[----:B------:R-:W-:Y:S01]  /*0be0*/  SHF.R.S32.HI R197, RZ, 0x7, R0 ;  /* 0x00000007ffc57819 */ /* 0x000fe20000011400 */
[----:B------:R-:W-:Y:S01]  /*0bf0*/  IMAD.IADD R2, R200, 0x1, -R5 ;  /* 0x00000001c8027824 */ /* 0x000fe200078e0a05 */
[--C-:B------:R-:W-:Y:S02]  /*0c00*/  SHF.R.S32.HI R5, RZ, 0x2, R7.reuse ;  /* 0x00000002ff057819 */ /* 0x100fe40000011407 */
[----:B------:R-:W-:Y:S01]  /*0c10*/  SHF.R.S32.HI R8, RZ, 0x1f, R7 ;  /* 0x0000001fff087819 */ /* 0x000fe20000011407 */
[----:B------:R-:W-:Y:S01]  /*0c20*/  IMAD R9, R199, 0x10, R2 ;  /* 0x00000010c7097824 */ /* 0x000fe200078e0202 */
[----:B------:R-:W-:Y:S01]  /*0c30*/  UMOV UR4, UR37 ;  /* 0x0000002500047c82 */ /* 0x000fe20008000000 */
[----:B--2---:R-:W-:Y:S01]  /*0c40*/  UMOV UR5, UR6 ;  /* 0x0000000600057c82 */ /* 0x004fe20008000000 */
[----:B------:R-:W-:Y:S01]  /*0c50*/  LEA.HI R6, R6, R195, RZ, 0x5 ;  /* 0x000000c306067211 */ /* 0x000fe200078f28ff */
[----:B------:R-:W-:Y:S01]  /*0c60*/  IMAD.U32 R18, RZ, RZ, UR4 ;  /* 0x00000004ff127e24 */ /* 0x000fe2000f8e00ff */
[----:B------:R-:W-:Y:S01]  /*0c70*/  LEA.HI R8, R8, R5, RZ, 0x3 ;  /* 0x0000000508087211 */ /* 0x000fe200078f18ff */
[----:B------:R-:W-:Y:S01]  /*0c80*/  IMAD R4, R9, 0x8, R4 ;  /* 0x0000000809047824 */ /* 0x000fe200078e0204 */
[----:B------:R-:W-:Y:S01]  /*0c90*/  LEA.HI R0, R0, R197, RZ, 0x1 ;  /* 0x000000c500007211 */ /* 0x000fe200078f08ff */
[----:B------:R-:W-:Y:S01]  /*0ca0*/  IMAD.U32 R19, RZ, RZ, UR5 ;  /* 0x00000005ff137e24 */ /* 0x000fe2000f8e00ff */
[----:B------:R-:W-:Y:S01]  /*0cb0*/  LOP3.LUT R8, R8, 0xfffffff8, RZ, 0xc0, !PT ;  /* 0xfffffff808087812 */ /* 0x000fe200078ec0ff */
[----:B------:R-:W-:Y:S01]  /*0cc0*/  UMOV UR4, UR7 ;  /* 0x0000000700047c82 */ /* 0x000fe20008000000 */
[----:B------:R-:W-:-:S02]  /*0cd0*/  LEA.HI R3, R3, R200, RZ, 0x3 ;  /* 0x000000c803037211 */ /* 0x000fc400078f18ff */
[----:B------:R-:W-:Y:S01]  /*0ce0*/  SHF.R.S32.HI R6, RZ, 0x5, R6 ;  /* 0x00000005ff067819 */ /* 0x000fe20000011406 */
[----:B------:R-:W-:Y:S01]  /*0cf0*/  IMAD.IADD R9, R5, 0x1, -R8 ;  /* 0x0000000105097824 */ /* 0x000fe200078e0a08 */
[----:B------:R-:W-:Y:S01]  /*0d00*/  LOP3.LUT R0, R0, 0x3fffffe, RZ, 0xc0, !PT ;  /* 0x03fffffe00007812 */ /* 0x000fe200078ec0ff */
[----:B------:R-:W-:Y:S01]  /*0d10*/  IMAD.SHL.U32 R5, R4, 0x8, RZ ;  /* 0x0000000804057824 */ /* 0x000fe200078e00ff */
[----:B------:R-:W-:Y:S01]  /*0d20*/  LOP3.LUT R16, R7, 0x7ffffffc, RZ, 0xc0, !PT ;  /* 0x7ffffffc07107812 */ /* 0x000fe200078ec0ff */
[----:B------:R-:W-:Y:S01]  /*0d30*/  IMAD R9, R6, 0x10, R9 ;  /* 0x0000001006097824 */ /* 0x000fe200078e0209 */
[----:B------:R-:W-:Y:S01]  /*0d40*/  SHF.R.S32.HI R192, RZ, 0x3, R3 ;  /* 0x00000003ffc07819 */ /* 0x000fe20000011403 */
[----:B------:R-:W-:Y:S01]  /*0d50*/  IMAD.WIDE R18, R5, 0x2, R18 ;  /* 0x0000000205127825 */ /* 0x000fe200078e0212 */
[----:B------:R-:W-:-:S03]  /*0d60*/  LOP3.LUT R5, R3, 0x1ffffff8, RZ, 0xc0, !PT ;  /* 0x1ffffff803057812 */ /* 0x000fc600078ec0ff */
[----:B------:R-:W-:Y:S02]  /*0d70*/  IMAD.IADD R0, R197, 0x1, -R0 ;  /* 0x00000001c5007824 */ /* 0x000fe400078e0a00 */
[----:B------:R-:W-:Y:S02]  /*0d80*/  IMAD.IADD R5, R200, 0x1, -R5 ;  /* 0x00000001c8057824 */ /* 0x000fe400078e0a05 */
[----:B------:R-:W-:Y:S02]  /*0d90*/  IMAD R196, R0, 0x40, R9 ;  /* 0x0000004000c47824 */ /* 0x000fe400078e0209 */
[----:B------:R-:W-:Y:S02]  /*0da0*/  IMAD.SHL.U32 R22, R5, 0x8, RZ ;  /* 0x0000000805167824 */ /* 0x000fe400078e00ff */
[----:B------:R-:W-:-:S07]  /*0db0*/  IMAD.IADD R16, R195, 0x1, -R16 ;  /* 0x00000001c3107824 */ /* 0x000fce00078e0a10 */
.L_x_861:
[----:B------:R-:W-:Y:S01]  /*0dc0*/  ULDC UR5, c[0x0][0xdd0] ;  /* 0x0003740000057ab9 */ /* 0x000fe20000000800 */
[----:B-1----:R-:W1:Y:S01]  /*0dd0*/  LDC R0, c[0x0][0xde8] ;  /* 0x00037a00ff007b82 */ /* 0x002e620000000800 */
[----:B------:R-:W-:Y:S01]  /*0de0*/  UISETP.NE.AND UP0, UPT, UR5, 0x1, UPT ;  /* 0x000000010500788c */ /* 0x000fe2000bf05270 */
[----:B------:R-:W-:-:S10]  /*0df0*/  UMOV UR8, UR4 ;  /* 0x0000000400087c82 */ /* 0x000fd40008000000 */
[----:B------:R-:W-:Y:S01]  /*0e00*/  @UP0 ULDC UR6, c[0x0][0xdd4] ;  /* 0x0003750000060ab9 */ /* 0x000fe20000000800 */
[----:B------:R-:W-:Y:S01]  /*0e10*/  @UP0 ULDC UR9, c[0x0][0xdd8] ;  /* 0x0003760000090ab9 */ /* 0x000fe20000000800 */
[----:B------:R-:W-:-:S04]  /*0e20*/  UIMAD.WIDE.U32 UR6, UR4, UR6, URZ ;  /* 0x00000006040672a5 */ /* 0x000fc8000f8e003f */
[----:B------:R-:W-:-:S04]  /*0e30*/  @UP0 USHF.R.U32.HI UR8, URZ, UR9, UR7 ;  /* 0x000000093f080299 */ /* 0x000fc80008011607 */
[----:B------:R-:W-:Y:S02]  /*0e40*/  UIADD3 UR6, -UR8, URZ, URZ ;  /* 0x0000003f08067290 */ /* 0x000fe4000fffe13f */
[----:B-1----:R-:W-:Y:S02]  /*0e50*/  ISETP.LE.AND P0, PT, R0, UR8, PT ;  /* 0x0000000800007c0c */ /* 0x002fe4000bf03270 */
[----:B------:R-:W-:-:S11]  /*0e60*/  UIMAD UR7, UR5, UR6, UR4 ;  /* 0x00000006050772a4 */ /* 0x000fd6000f8e0204 */
[----:B--234-:R-:W-:Y:S05]  /*0e70*/  @!P0 BRA `(.L_x_765) ;  /* 0x0000000000208947 */ /* 0x01cfea0003800000 */
[----:B------:R-:W-:Y:S01]  /*0e80*/  ULDC UR6, c[0x0][0xddc] ;  /* 0x0003770000067ab9 */ /* 0x000fe20000000800 */
[----:B------:R-:W-:Y:S01]  /*0e90*/  UMOV UR47, UR7 ;  /* 0x00000007002f7c82 */ /* 0x000fe20008000000 */
[----:B------:R-:W-:-:S11]  /*0ea0*/  UISETP.NE.AND UP0, UPT, UR6, 0x1, UPT ;  /* 0x000000010600788c */ /* 0x000fd6000bf05270 */
[----:B------:R-:W-:Y:S02]  /*0eb0*/  @UP0 ULDC.64 UR10, c[0x0][0xde0] ;  /* 0x00037800000a0ab9 */ /* 0x000fe40000000a00 */
[----:B------:R-:W-:-:S04]  /*0ec0*/  UIMAD.WIDE.U32 UR4, UR7, UR10, URZ ;  /* 0x0000000a070472a5 */ /* 0x000fc8000f8e003f */
[----:B------:R-:W-:-:S04]  /*0ed0*/  @UP0 USHF.R.U32.HI UR47, URZ, UR11, UR5 ;  /* 0x0000000b3f2f0299 */ /* 0x000fc80008011605 */
[----:B------:R-:W-:Y:S01]  /*0ee0*/  UIMAD UR4, UR47, UR6, URZ ;  /* 0x000000062f0472a4 */ /* 0x000fe2000f8e023f */
[----:B------:R-:W-:Y:S11]  /*0ef0*/  BRA `(.L_x_766) ;  /* 0x00000000001c7947 */ /* 0x000ff60003800000 */
.L_x_765:
[----:B------:R-:W-:Y:S01]  /*0f00*/  ULDC UR6, c[0x0][0xdc4] ;  /* 0x0003710000067ab9 */ /* 0x000fe20000000800 */
[----:B------:R-:W-:Y:S01]  /*0f10*/  UMOV UR47, UR7 ;  /* 0x00000007002f7c82 */ /* 0x000fe20008000000 */
[----:B------:R-:W-:-:S11]  /*0f20*/  UISETP.NE.AND UP0, UPT, UR6, 0x1, UPT ;  /* 0x000000010600788c */ /* 0x000fd6000bf05270 */
[----:B------:R-:W-:Y:S02]  /*0f30*/  @UP0 ULDC.64 UR10, c[0x0][0xdc8] ;  /* 0x00037200000a0ab9 */ /* 0x000fe40000000a00 */
[----:B------:R-:W-:-:S04]  /*0f40*/  UIMAD.WIDE.U32 UR4, UR7, UR10, URZ ;  /* 0x0000000a070472a5 */ /* 0x000fc8000f8e003f */
[----:B------:R-:W-:-:S04]  /*0f50*/  @UP0 USHF.R.U32.HI UR47, URZ, UR11, UR5 ;  /* 0x0000000b3f2f0299 */ /* 0x000fc80008011605 */
[----:B------:R-:W-:-:S12]  /*0f60*/  UIMAD UR4, UR47, UR6, URZ ;  /* 0x000000062f0472a4 */ /* 0x000fd8000f8e023f */
.L_x_766:
[----:B------:R-:W-:Y:S01]  /*0f70*/  ULDC UR43, c[0x0][0xdb8] ;  /* 0x00036e00002b7ab9 */ /* 0x000fe20000000800 */
[----:B------:R-:W-:Y:S01]  /*0f80*/  UIADD3 UR6, UR7, -UR4, URZ ;  /* 0x8000000407067290 */ /* 0x000fe2000fffe03f */
[----:B------:R-:W-:Y:S01]  /*0f90*/  IMAD.MOV.U32 R7, RZ, RZ, 0x3f800000 ;  /* 0x3f800000ff077424 */ /* 0x000fe200078e00ff */
[----:B------:R-:W-:Y:S01]  /*0fa0*/  UISETP.NE.AND UP1, UPT, UR43, 0x1, UPT ;  /* 0x000000012b00788c */ /* 0x000fe2000bf25270 */
[----:B------:R-:W-:Y:S01]  /*0fb0*/  IMAD.MOV.U32 R0, RZ, RZ, 0x3f800000 ;  /* 0x3f800000ff007424 */ /* 0x000fe200078e00ff */
[----:B------:R-:W-:Y:S01]  /*0fc0*/  ULDC UR12, c[0x0][0xdc4] ;  /* 0x00037100000c7ab9 */ /* 0x000fe20000000800 */
[----:B------:R-:W-:Y:S01]  /*0fd0*/  ULDC.64 UR4, c[0x0][0x990] ;  /* 0x0002640000047ab9 */ /* 0x000fe20000000a00 */
[----:B------:R-:W-:Y:S01]  /*0fe0*/  UIMAD UR12, UR8, UR12, UR6 ;  /* 0x0000000c080c72a4 */ /* 0x000fe2000f8e0206 */
[----:B------:R-:W1:Y:S01]  /*0ff0*/  LDC.64 R8, c[0x0][0x9e0] ;  /* 0x00027800ff087b82 */ /* 0x000e620000000a00 */
[----:B------:R-:W-:Y:S01]  /*1000*/  UISETP.NE.U32.AND UP0, UPT, UR4, URZ, UPT ;  /* 0x0000003f0400728c */ /* 0x000fe2000bf05070 */
[----:B------:R-:W-:Y:S01]  /*1010*/  ULDC.64 UR6, c[0x0][0x998] ;  /* 0x0002660000067ab9 */ /* 0x000fe20000000a00 */
[----:B------:R-:W-:-:S02]  /*1020*/  ULDC UR11, c[0x0][0x428] ;  /* 0x00010a00000b7ab9 */ /* 0x000fc40000000800 */
[----:B------:R-:W-:Y:S01]  /*1030*/  UISETP.NE.AND.EX UP0, UPT, UR5, URZ, UPT, UP0 ;  /* 0x0000003f0500728c */ /* 0x000fe2000bf05300 */
[----:B------:R-:W-:Y:S01]  /*1040*/  @UP1 ULDC UR8, c[0x0][0xdbc] ;  /* 0x00036f0000081ab9 */ /* 0x000fe20000000800 */
[----:B------:R-:W-:Y:S01]  /*1050*/  @UP1 ULDC UR10, c[0x0][0xdc0] ;  /* 0x00037000000a1ab9 */ /* 0x000fe20000000800 */
[----:B------:R-:W-:Y:S01]  /*1060*/  UIMAD.WIDE.U32 UR8, UR12, UR8, URZ ;  /* 0x000000080c0872a5 */ /* 0x000fe2000f8e003f */
[----:B------:R-:W2:Y:S01]  /*1070*/  LDC R194, c[0x0][0x288] ;  /* 0x0000a200ffc27b82 */ /* 0x000ea20000000800 */
[----:B------:R-:W-:Y:S01]  /*1080*/  UMOV UR44, UR12 ;  /* 0x0000000c002c7c82 */ /* 0x000fe20008000000 */
[----:B------:R-:W-:Y:S01]  /*1090*/  UISETP.NE.AND UP2, UPT, UR11, 0x1, UPT ;  /* 0x000000010b00788c */ /* 0x000fe2000bf45270 */
[----:B------:R-:W-:Y:S01]  /*10a0*/  PLOP3.LUT P0, PT, PT, PT, UP0, 0x80, 0x0 ;  /* 0x000000000000781c */ /* 0x000fe20003f0f008 */
[----:B------:R-:W-:Y:S02]  /*10b0*/  @UP1 USHF.R.U32.HI UR44, URZ, UR10, UR9 ;  /* 0x0000000a3f2c1299 */ /* 0x000fe40008011609 */
[----:B------:R-:W-:-:S02]  /*10c0*/  UISETP.NE.U32.AND UP1, UPT, UR6, URZ, UPT ;  /* 0x0000003f0600728c */ /* 0x000fc4000bf25070 */
[----:B------:R-:W-:Y:S01]  /*10d0*/  @UP0 USHF.R.S32.HI UR8, URZ, 0x1f, UR44 ;  /* 0x0000001f3f080899 */ /* 0x000fe2000801142c */
[----:B------:R-:W3:Y:S01]  /*10e0*/  LDC R17, c[0x0][0x404] ;  /* 0x00010100ff117b82 */ /* 0x000ee20000000800 */
[----:B------:R-:W-:Y:S01]  /*10f0*/  UISETP.NE.AND.EX UP1, UPT, UR7, URZ, UPT, UP1 ;  /* 0x0000003f0700728c */ /* 0x000fe2000bf25310 */
[----:B------:R-:W-:Y:S01]  /*1100*/  @UP0 ULDC.64 UR14, c[0x0][0x9a8] ;  /* 0x00026a00000e0ab9 */ /* 0x000fe20000000a00 */
[----:B------:R-:W-:Y:S02]  /*1110*/  UIADD3 UR11, -UR44, URZ, URZ ;  /* 0x0000003f2c0b7290 */ /* 0x000fe4000fffe13f */
[----:B------:R-:W-:Y:S02]  /*1120*/  @UP0 UIMAD UR10, UR8, UR14, URZ ;  /* 0x0000000e080a02a4 */ /* 0x000fe4000f8e023f */
[----:B------:R-:W-:Y:S01]  /*1130*/  PLOP3.LUT P1, PT, PT, PT, UP1, 0x80, 0x0 ;  /* 0x000000000000781c */ /* 0x000fe20003f2f018 */
[----:B------:R-:W-:Y:S01]  /*1140*/  @UP0 UIMAD.WIDE.U32 UR8, UR44, UR14, URZ ;  /* 0x0000000e2c0802a5 */ /* 0x000fe2000f8e003f */
[----:B------:R-:W4:Y:S01]  /*1150*/  LDC R6, c[0x0][0x2e0] ;  /* 0x0000b800ff067b82 */ /* 0x000f220000000800 */
[----:B------:R-:W-:-:S02]  /*1160*/  UIMAD UR43, UR43, UR11, UR12 ;  /* 0x0000000b2b2b72a4 */ /* 0x000fc4000f8e020c */
[----:B------:R-:W-:Y:S01]  /*1170*/  @UP1 USHF.R.S32.HI UR14, URZ, 0x1f, UR44 ;  /* 0x0000001f3f0e1899 */ /* 0x000fe2000801142c */
[----:B------:R-:W-:Y:S01]  /*1180*/  @UP1 ULDC.64 UR16, c[0x0][0x9b8] ;  /* 0x00026e0000101ab9 */ /* 0x000fe20000000a00 */
[----:B------:R-:W-:Y:S01]  /*1190*/  @UP0 UIMAD UR15, UR44, UR15, UR10 ;  /* 0x0000000f2c0f02a4 */ /* 0x000fe2000f8e020a */
[----:B------:R-:W-:Y:S01]  /*11a0*/  @UP2 ULDC UR12, c[0x0][0x42c] ;  /* 0x00010b00000c2ab9 */ /* 0x000fe20000000800 */
[----:B------:R-:W-:Y:S02]  /*11b0*/  @UP1 UIMAD.WIDE.U32 UR10, UR44, UR16, URZ ;  /* 0x000000102c0a12a5 */ /* 0x000fe4000f8e003f */
[----:B------:R-:W-:Y:S02]  /*11c0*/  UIMAD.WIDE.U32 UR12, UR43, UR12, URZ ;  /* 0x0000000c2b0c72a5 */ /* 0x000fe4000f8e003f */
[----:B------:R-:W-:Y:S01]  /*11d0*/  @UP1 UIMAD UR16, UR14, UR16, URZ ;  /* 0x000000100e1012a4 */ /* 0x000fe2000f8e023f */
[----:B------:R-:W-:Y:S02]  /*11e0*/  @UP2 ULDC UR18, c[0x0][0x430] ;  /* 0x00010c0000122ab9 */ /* 0x000fe40000000800 */
[----:B------:R-:W-:Y:S01]  /*11f0*/  UMOV UR14, UR43 ;  /* 0x0000002b000e7c82 */ /* 0x000fe20008000000 */
[----:B------:R-:W-:-:S02]  /*1200*/  @UP2 USHF.R.U32.HI UR14, URZ, UR18, UR13 ;  /* 0x000000123f0e2299 */ /* 0x000fc4000801160d */
[----:B------:R-:W-:Y:S02]  /*1210*/  @UP1 UIMAD UR16, UR44, UR17, UR16 ;  /* 0x000000112c1012a4 */ /* 0x000fe4000f8e0210 */
[----:B------:R-:W-:Y:S02]  /*1220*/  @UP0 USHF.R.S32.HI UR12, URZ, 0x1f, UR14 ;  /* 0x0000001f3f0c0899 */ /* 0x000fe4000801140e */
[----:B------:R-:W-:Y:S01]  /*1230*/  @UP1 USHF.R.S32.HI UR13, URZ, 0x1f, UR14 ;  /* 0x0000001f3f0d1899 */ /* 0x000fe2000801140e */
[----:B------:R-:W-:Y:S01]  /*1240*/  @UP0 ULDC.64 UR18, c[0x0][0x9b0] ;  /* 0x00026c0000120ab9 */ /* 0x000fe20000000a00 */
[----:B------:R-:W-:Y:S02]  /*1250*/  @UP1 UIADD3 UR11, UR11, UR16, URZ ;  /* 0x000000100b0b1290 */ /* 0x000fe4000fffe03f */
[----:B------:R-:W-:Y:S01]  /*1260*/  @UP0 UIADD3 UR9, UR9, UR15, URZ ;  /* 0x0000000f09090290 */ /* 0x000fe2000fffe03f */
[----:B------:R-:W-:Y:S01]  /*1270*/  @UP1 ULDC.64 UR16, c[0x0][0x9c0] ;  /* 0x0002700000101ab9 */ /* 0x000fe20000000a00 */
[----:B------:R-:W-:-:S02]  /*1280*/  @UP0 UIMAD UR12, UR12, UR18, URZ ;  /* 0x000000120c0c02a4 */ /* 0x000fc4000f8e023f */
[----:B------:R-:W-:Y:S02]  /*1290*/  @UP1 UIMAD UR13, UR13, UR16, URZ ;  /* 0x000000100d0d12a4 */ /* 0x000fe4000f8e023f */
[----:B------:R-:W-:Y:S02]  /*12a0*/  @UP0 UIMAD.WIDE.U32 UR8, UR14, UR18, UR8 ;  /* 0x000000120e0802a5 */ /* 0x000fe4000f8e0008 */
[----:B------:R-:W-:Y:S02]  /*12b0*/  @UP0 UIMAD UR12, UR14, UR19, UR12 ;  /* 0x000000130e0c02a4 */ /* 0x000fe4000f8e020c */
[----:B------:R-:W-:Y:S02]  /*12c0*/  @UP1 UIMAD.WIDE.U32 UR10, UR14, UR16, UR10 ;  /* 0x000000100e0a12a5 */ /* 0x000fe4000f8e000a */
[----:B------:R-:W-:Y:S02]  /*12d0*/  @UP1 UIMAD UR13, UR14, UR17, UR13 ;  /* 0x000000110e0d12a4 */ /* 0x000fe4000f8e020d */
[----:B------:R-:W-:-:S02]  /*12e0*/  @UP0 UIADD3 UR12, UR9, UR12, URZ ;  /* 0x0000000c090c0290 */ /* 0x000fc4000fffe03f */
[----:B------:R-:W-:Y:S02]  /*12f0*/  @UP0 ULEA UR4, UP3, UR8, UR4, 0x2 ;  /* 0x0000000408040291 */ /* 0x000fe4000f86103f */
[----:B------:R-:W-:Y:S02]  /*1300*/  @UP1 ULEA UR6, UP4, UR10, UR6, 0x2 ;  /* 0x000000060a061291 */ /* 0x000fe4000f88103f */
[----:B------:R-:W-:Y:S02]  /*1310*/  @UP1 UIADD3 UR9, UR11, UR13, URZ ;  /* 0x0000000d0b091290 */ /* 0x000fe4000fffe03f */
[----:B------:R-:W-:Y:S01]  /*1320*/  @UP0 ULEA.HI.X UR5, UR8, UR5, UR12, 0x2, UP3 ;  /* 0x0000000508050291 */ /* 0x000fe200098f140c */
[----:B------:R-:W-:Y:S01]  /*1330*/  IMAD.U32 R2, RZ, RZ, UR4 ;  /* 0x00000004ff027e24 */ /* 0x000fe2000f8e00ff */
[----:B------:R-:W-:Y:S01]  /*1340*/  @UP1 ULEA.HI.X UR7, UR10, UR7, UR9, 0x2, UP4 ;  /* 0x000000070a071291 */ /* 0x000fe2000a0f1409 */
[----:B------:R-:W-:Y:S01]  /*1350*/  IMAD.U32 R4, RZ, RZ, UR6 ;  /* 0x00000006ff047e24 */ /* 0x000fe2000f8e00ff */
[----:B------:R-:W-:Y:S01]  /*1360*/  ULDC UR42, c[0x0][0xdac] ;  /* 0x00036b00002a7ab9 */ /* 0x000fe20000000800 */
[----:B------:R-:W-:Y:S01]  /*1370*/  @UP2 ULDC UR6, c[0x0][0x430] ;  /* 0x00010c0000062ab9 */ /* 0x000fe20000000800 */
[----:B------:R-:W-:Y:S01]  /*1380*/  IMAD.U32 R3, RZ, RZ, UR5 ;  /* 0x00000005ff037e24 */ /* 0x000fe2000f8e00ff */
[----:B------:R-:W-:Y:S01]  /*1390*/  ULDC.64 UR4, c[0x0][0x3f8] ;  /* 0x0000fe0000047ab9 */ /* 0x000fe20000000a00 */
[----:B------:R-:W-:-:S03]  /*13a0*/  IMAD.U32 R5, RZ, RZ, UR7 ;  /* 0x00000007ff057e24 */ /* 0x000fc6000f8e00ff */
[----:B------:R-:W5:Y:S04]  /*13b0*/  @P0 LDG.E R7, desc[UR52][R2.64] ;  /* 0x0000003402070981 */ /* 0x000f68000c1e1900 */
[----:B------:R-:W5:Y:S01]  /*13c0*/  @P1 LDG.E R0, desc[UR52][R4.64] ;  /* 0x0000003404001981 */ /* 0x000f62000c1e1900 */
[----:B------:R-:W-:Y:S01]  /*13d0*/  ISETP.NE.U32.AND P0, PT, RZ, UR4, PT ;  /* 0x00000004ff007c0c */ /* 0x000fe2000bf05070 */
[----:B------:R-:W-:Y:S01]  /*13e0*/  ULOP3.LUT UR4, URZ, UR47, URZ, 0x33, !UPT ;  /* 0x0000002f3f047292 */ /* 0x000fe2000f8e333f */
[----:B-1----:R-:W-:Y:S01]  /*13f0*/  ISETP.GE.AND P1, PT, R9, 0x1, PT ;  /* 0x000000010900780c */ /* 0x002fe20003f26270 */
[----:B------:R-:W-:Y:S01]  /*1400*/  UMOV UR58, UR43 ;  /* 0x0000002b003a7c82 */ /* 0x000fe20008000000 */
[----:B------:R-:W-:Y:S01]  /*1410*/  ISETP.NE.AND.EX P0, PT, RZ, UR5, PT, P0 ;  /* 0x00000005ff007c0c */ /* 0x000fe2000bf05300 */
[----:B------:R-:W-:Y:S01]  /*1420*/  ULDC UR5, c[0x0][0x988] ;  /* 0x0002620000057ab9 */ /* 0x000fe20000000800 */
[----:B------:R-:W-:-:S02]  /*1430*/  UIADD3 UR42, UR4, UR42, URZ ;  /* 0x0000002a042a7290 */ /* 0x000fc4000fffe03f */
[----:B---3--:R-:W-:Y:S01]  /*1440*/  SEL R17, R17, 0x1, P0 ;  /* 0x0000000111117807 */ /* 0x008fe20000000000 */
[----:B------:R-:W-:Y:S01]  /*1450*/  @UP2 ULDC UR4, c[0x0][0x42c] ;  /* 0x00010b0000042ab9 */ /* 0x000fe20000000800 */
[----:B------:R-:W-:Y:S01]  /*1460*/  USHF.L.U32 UR42, UR42, 0x7, URZ ;  /* 0x000000072a2a7899 */ /* 0x000fe2000800063f */
[----:B-----5:R-:W-:-:S04]  /*1470*/  FMUL.FTZ R0, R7, R0 ;  /* 0x0000000007007220 */ /* 0x020fc80000410000 */
[----:B------:R-:W-:Y:S01]  /*1480*/  FMUL.FTZ R2, R0, UR5 ;  /* 0x0000000500027c20 */ /* 0x000fe20008410000 */
[----:B--2---:R-:W-:Y:S01]  /*1490*/  IADD3 R0, -R194, 0x80, RZ ;  /* 0x00000080c2007810 */ /* 0x004fe20007ffe1ff */
[----:B------:R-:W-:-:S03]  /*14a0*/  UIMAD.WIDE.U32 UR4, UR43, UR4, URZ ;  /* 0x000000042b0472a5 */ /* 0x000fc6000f8e003f */
[----:B------:R-:W-:Y:S01]  /*14b0*/  R2UR UR38, R2 ;  /* 0x00000000022672ca */ /* 0x000fe200000e0000 */
[----:B----4-:R-:W-:Y:S01]  /*14c0*/  IMAD R0, R17, R6, R0 ;  /* 0x0000000611007224 */ /* 0x010fe200078e0200 */
[----:B------:R-:W-:-:S03]  /*14d0*/  @UP2 USHF.R.U32.HI UR58, URZ, UR6, UR5 ;  /* 0x000000063f3a2299 */ /* 0x000fc60008011605 */
[----:B------:R-:W-:-:S04]  /*14e0*/  VIADD R198, R0, UR42 ;  /* 0x0000002a00c67c36 */ /* 0x000fc80008000000 */
[----:B------:R-:W-:Y:S01]  /*14f0*/  IMAD.IADD R0, R198, 0x1, R8 ;  /* 0x00000001c6007824 */ /* 0x000fe200078e0208 */
[----:B------:R-:W-:Y:S06]  /*1500*/  @!P1 BRA `(.L_x_767) ;  /* 0x0000000000409947 */ /* 0x000fec0003800000 */
[C---:B------:R-:W-:Y:S01]  /*1510*/  ISETP.GT.AND P0, PT, R198.reuse, RZ, PT ;  /* 0x000000ffc600720c */ /* 0x040fe20003f04270 */
[----:B------:R-:W-:-:S12]  /*1520*/  VIADD R2, R198, 0xffffffff ;  /* 0xffffffffc6027836 */ /* 0x000fd80000000000 */
[----:B------:R-:W-:Y:S05]  /*1530*/  @P0 BRA `(.L_x_768) ;  /* 0x00000000001c0947 */ /* 0x000fea0003800000 */
[----:B------:R-:W-:Y:S01]  /*1540*/  ISETP.NE.AND P0, PT, R9, 0x1, PT ;  /* 0x000000010900780c */ /* 0x000fe20003f05270 */
[----:B------:R-:W-:-:S12]  /*1550*/  IMAD.MOV R3, RZ, RZ, -R198 ;  /* 0x000000ffff037224 */ /* 0x000fd800078e0ac6 */
[----:B------:R-:W1:Y:S02]  /*1560*/  @P0 LDC.64 R4, c[0x0][0x9e8] ;  /* 0x00027a00ff040b82 */ /* 0x000e640000000a00 */
[----:B-1----:R-:W-:-:S05]  /*1570*/  @P0 IMAD.HI.U32 R2, R3, R4, RZ ;  /* 0x0000000403020227 */ /* 0x002fca00078e00ff */
[----:B------:R-:W-:-:S04]  /*1580*/  @P0 SHF.R.U32.HI R3, RZ, R5, R2 ;  /* 0x00000005ff030219 */ /* 0x000fc80000011602 */
[----:B------:R-:W-:Y:S01]  /*1590*/  LOP3.LUT R2, RZ, R3, RZ, 0x33, !PT ;  /* 0x00000003ff027212 */ /* 0x000fe200078e33ff */
[----:B------:R-:W-:Y:S06]  /*15a0*/  BRA `(.L_x_769) ;  /* 0x0000000000107947 */ /* 0x000fec0003800000 */
.L_x_768:
[----:B------:R-:W-:-:S13]  /*15b0*/  ISETP.NE.AND P0, PT, R9, 0x1, PT ;  /* 0x000000010900780c */ /* 0x000fda0003f05270 */
[----:B------:R-:W1:Y:S02]  /*15c0*/  @P0 LDC.64 R4, c[0x0][0x9e8] ;  /* 0x00027a00ff040b82 */ /* 0x000e640000000a00 */
[----:B-1----:R-:W-:-:S05]  /*15d0*/  @P0 IMAD.HI.U32 R4, R2, R4, RZ ;  /* 0x0000000402040227 */ /* 0x002fca00078e00ff */
[----:B------:R-:W-:-:S07]  /*15e0*/  @P0 SHF.R.U32.HI R2, RZ, R5, R4 ;  /* 0x00000005ff020219 */ /* 0x000fce0000011604 */
.L_x_769:
[----:B------:R-:W-:-:S05]  /*15f0*/  IMAD R3, R2, R9, R9 ;  /* 0x0000000902037224 */ /* 0x000fca00078e0209 */
[----:B------:R-:W-:-:S07]  /*1600*/  VIMNMX R0, R0, R3, PT ;  /* 0x0000000300007248 */ /* 0x000fce0003fe0100 */
.L_x_767:
[----:B------:R-:W-:Y:S01]  /*1610*/  VIADD R2, R0, 0x3f ;  /* 0x0000003f00027836 */ /* 0x000fe20000000000 */
[----:B------:R-:W-:Y:S01]  /*1620*/  ULDC UR4, c[0x0][0x9dc] ;  /* 0x0002770000047ab9 */ /* 0x000fe20000000800 */
[CC--:B------:R-:W-:Y:S02]  /*1630*/  IMAD R0, R17.reuse, R6.reuse, 0x3f ;  /* 0x0000003f11007424 */ /* 0x0c0fe400078e0206 */
[----:B------:R-:W-:Y:S01]  /*1640*/  IMAD R194, R17, R6, -R194 ;  /* 0x0000000611c27224 */ /* 0x000fe200078e0ac2 */
[----:B------:R-:W-:Y:S02]  /*1650*/  SHF.R.S32.HI R5, RZ, 0x1f, R2 ;  /* 0x0000001fff057819 */ /* 0x000fe40000011402 */
[----:B------:R-:W-:Y:S01]  /*1660*/  SHF.R.S32.HI R3, RZ, 0x1f, R0 ;  /* 0x0000001fff037819 */ /* 0x000fe20000011400 */
[----:B------:R-:W-:Y:S01]  /*1670*/  VIADD R59, R194, UR42 ;  /* 0x0000002ac23b7c36 */ /* 0x000fe20008000000 */
[----:B------:R-:W-:Y:S02]  /*1680*/  LEA.HI R5, R5, R2, RZ, 0x6 ;  /* 0x0000000205057211 */ /* 0x000fe400078f30ff */
[----:B------:R-:W-:Y:S01]  /*1690*/  LEA.HI R3, R3, R0, RZ, 0x6 ;  /* 0x0000000003037211 */ /* 0x000fe200078f30ff */
[----:B------:R-:W-:Y:S01]  /*16a0*/  VIADD R4, R59, -UR4 ;  /* 0x800000043b047c36 */ /* 0x000fe20008000000 */
[----:B------:R-:W-:-:S02]  /*16b0*/  SHF.R.S32.HI R58, RZ, 0x6, R5 ;  /* 0x00000006ff3a7819 */ /* 0x000fc40000011405 */
[----:B------:R-:W-:Y:S02]  /*16c0*/  SHF.R.S32.HI R3, RZ, 0x6, R3 ;  /* 0x00000006ff037819 */ /* 0x000fe40000011403 */
[----:B------:R-:W-:Y:S02]  /*16d0*/  R2UR UR4, R4 ;  /* 0x00000000040472ca */ /* 0x000fe400000e0000 */
[----:B------:R-:W-:Y:S01]  /*16e0*/  VIMNMX R58, R3, R58, PT ;  /* 0x0000003a033a7248 */ /* 0x000fe20003fe0100 */
[----:B------:R-:W-:-:S12]  /*16f0*/  @!P1 BRA `(.L_x_770) ;  /* 0x0000000000489947 */ /* 0x000fd80003800000 */
[----:B------:R-:W-:-:S13]  /*1700*/  ISETP.GT.AND P0, PT, R59, -0x1, PT ;  /* 0xffffffff3b00780c */ /* 0x000fda0003f04270 */
[----:B------:R-:W-:Y:S05]  /*1710*/  @P0 BRA `(.L_x_771) ;  /* 0x00000000001c0947 */ /* 0x000fea0003800000 */
[----:B------:R-:W-:Y:S02]  /*1720*/  ISETP.NE.AND P0, PT, R9, 0x1, PT ;  /* 0x000000010900780c */ /* 0x000fe40003f05270 */
[----:B------:R-:W-:-:S11]  /*1730*/  LOP3.LUT R3, RZ, R59, RZ, 0x33, !PT ;  /* 0x0000003bff037212 */ /* 0x000fd600078e33ff */
[----:B------:R-:W1:Y:S02]  /*1740*/  @P0 LDC.64 R4, c[0x0][0x9e8] ;  /* 0x00027a00ff040b82 */ /* 0x000e640000000a00 */
[----:B-1----:R-:W-:-:S05]  /*1750*/  @P0 IMAD.HI.U32 R0, R3, R4, RZ ;  /* 0x0000000403000227 */ /* 0x002fca00078e00ff */
[----:B------:R-:W-:-:S04]  /*1760*/  @P0 SHF.R.U32.HI R3, RZ, R5, R0 ;  /* 0x00000005ff030219 */ /* 0x000fc80000011600 */
[----:B------:R-:W-:Y:S01]  /*1770*/  LOP3.LUT R0, RZ, R3, RZ, 0x33, !PT ;  /* 0x00000003ff007212 */ /* 0x000fe200078e33ff */
[----:B------:R-:W-:Y:S06]  /*1780*/  BRA `(.L_x_772) ;  /* 0x0000000000147947 */ /* 0x000fec0003800000 */
.L_x_771:
[----:B------:R-:W-:Y:S01]  /*1790*/  ISETP.NE.AND P0, PT, R9, 0x1, PT ;  /* 0x000000010900780c */ /* 0x000fe20003f05270 */
[----:B------:R-:W-:-:S12]  /*17a0*/  IMAD.MOV.U32 R0, RZ, RZ, R59 ;  /* 0x000000ffff007224 */ /* 0x000fd800078e003b */
[----:B------:R-:W1:Y:S02]  /*17b0*/  @P0 LDC.64 R2, c[0x0][0x9e8] ;  /* 0x00027a00ff020b82 */ /* 0x000e640000000a00 */
[----:B-1----:R-:W-:-:S05]  /*17c0*/  @P0 IMAD.HI.U32 R2, R59, R2, RZ ;  /* 0x000000023b020227 */ /* 0x002fca00078e00ff */
[----:B------:R-:W-:-:S07]  /*17d0*/  @P0 SHF.R.U32.HI R0, RZ, R3, R2 ;  /* 0x00000003ff000219 */ /* 0x000fce0000011602 */
.L_x_772:
[----:B------:R-:W-:-:S05]  /*17e0*/  IMAD R0, R0, R9, RZ ;  /* 0x0000000900007224 */ /* 0x000fca00078e02ff */
[----:B------:R-:W-:-:S13]  /*17f0*/  R2UR UR5, R0 ;  /* 0x00000000000572ca */ /* 0x000fda00000e0000 */
[----:B------:R-:W-:-:S04]  /*1800*/  UISETP.LT.AND UP0, UPT, UR4, UR5, UPT ;  /* 0x000000050400728c */ /* 0x000fc8000bf01270 */
[----:B------:R-:W-:-:S12]  /*1810*/  USEL UR4, UR4, UR5, !UP0 ;  /* 0x0000000504047287 */ /* 0x000fd8000c000000 */
.L_x_770:
[----:B------:R-:W-:Y:S01]  /*1820*/  USHF.R.S32.HI UR5, URZ, 0x1f, UR4 ;  /* 0x0000001f3f057899 */ /* 0x000fe20008011404 */
[----:B------:R-:W-:Y:S01]  /*1830*/  PLOP3.LUT P0, PT, PT, PT, PT, 0x80, 0x0 ;  /* 0x000000000000781c */ /* 0x000fe20003f0f070 */
[----:B------:R-:W-:Y:S01]  /*1840*/  IMAD.MOV.U32 R0, RZ, RZ, RZ ;  /* 0x000000ffff007224 */ /* 0x000fe200078e00ff */
[----:B------:R-:W-:Y:S01]  /*1850*/  CS2R R2, SRZ ;  /* 0x0000000000027805 */ /* 0x000fe2000001ff00 */
[----:B------:R-:W-:Y:S01]  /*1860*/  ULEA.HI UR5, UR5, UR4, URZ, 0x6 ;  /* 0x0000000405057291 */ /* 0x000fe2000f8f303f */
[----:B------:R-:W-:Y:S02]  /*1870*/  CS2R R6, SRZ ;  /* 0x0000000000067805 */ /* 0x000fe4000001ff00 */
[----:B------:R-:W-:Y:S02]  /*1880*/  CS2R R26, SRZ ;  /* 0x00000000001a7805 */ /* 0x000fe4000001ff00 */
[----:B------:R-:W-:Y:S01]  /*1890*/  CS2R R100, SRZ ;  /* 0x0000000000647805 */ /* 0x000fe2000001ff00 */
[----:B------:R-:W-:Y:S01]  /*18a0*/  USHF.R.S32.HI UR5, URZ, 0x6, UR5 ;  /* 0x000000063f057899 */ /* 0x000fe20008011405 */
[----:B------:R-:W-:Y:S01]  /*18b0*/  CS2R R144, SRZ ;  /* 0x0000000000907805 */ /* 0x000fe2000001ff00 */
[----:B------:R-:W-:Y:S01]  /*18c0*/  IMAD.MOV.U32 R150, RZ, RZ, RZ ;  /* 0x000000ffff967224 */ /* 0x000fe200078e00ff */
[----:B------:R-:W-:Y:S01]  /*18d0*/  CS2R R142, SRZ ;  /* 0x00000000008e7805 */ /* 0x000fe2000001ff00 */
[----:B------:R-:W-:Y:S01]  /*18e0*/  UISETP.LT.AND UP0, UPT, URZ, UR5, UPT ;  /* 0x000000053f00728c */ /* 0x000fe2000bf01270 */
[----:B------:R-:W-:-:S02]  /*18f0*/  CS2R R30, SRZ ;  /* 0x00000000001e7805 */ /* 0x000fc4000001ff00 */
[----:B------:R-:W-:Y:S02]  /*1900*/  CS2R R92, SRZ ;  /* 0x00000000005c7805 */ /* 0x000fe4000001ff00 */
[----:B------:R-:W-:Y:S01]  /*1910*/  CS2R R136, SRZ ;  /* 0x0000000000887805 */ /* 0x000fe2000001ff00 */
[----:B------:R-:W-:Y:S01]  /*1920*/  USEL UR45, URZ, UR5, !UP0 ;  /* 0x000000053f2d7287 */ /* 0x000fe2000c000000 */
[----:B------:R-:W-:Y:S02]  /*1930*/  CS2R R134, SRZ ;  /* 0x0000000000867805 */ /* 0x000fe4000001ff00 */
[----:B------:R-:W-:Y:S02]  /*1940*/  CS2R R34, SRZ ;  /* 0x0000000000227805 */ /* 0x000fe4000001ff00 */
[----:B------:R-:W-:Y:S02]  /*1950*/  CS2R R84, SRZ ;  /* 0x0000000000547805 */ /* 0x000fe4000001ff00 */
[----:B------:R-:W-:-:S02]  /*1960*/  CS2R R128, SRZ ;  /* 0x0000000000807805 */ /* 0x000fc4000001ff00 */
[----:B------:R-:W-:Y:S02]  /*1970*/  CS2R R126, SRZ ;  /* 0x00000000007e7805 */ /* 0x000fe4000001ff00 */
[----:B------:R-:W-:Y:S02]  /*1980*/  ISETP.GT.AND P1, PT, R58, UR45, PT ;  /* 0x0000002d3a007c0c */ /* 0x000fe4000bf24270 */
        /* <DEDUP_REMOVED lines=50> */
[----:B------:R-:W-:Y:S06]  /*1cb0*/  @!P1 BRA `(.L_x_773) ;  /* 0x0000009400549947 */ /* 0x000fec0003800000 */
[----:B------:R-:W1:Y:S01]  /*1cc0*/  SHFL.IDX PT, R0, R197, RZ, 0x1f ;  /* 0x00001fffc5007589 */ /* 0x000e6200000e0000 */
[----:B------:R-:W-:-:S04]  /*1cd0*/  UIADD3 UR5, UR37, 0x18000, URZ ;  /* 0x0001800025057890 */ /* 0x000fc8000fffe03f */
[----:B------:R-:W-:-:S06]  /*1ce0*/  ULOP3.LUT UP0, URZ, UR5, 0x1bf, URZ, 0xc0, !UPT ;  /* 0x000001bf053f7892 */ /* 0x000fcc000f80c03f */
[----:B------:R-:W-:Y:S02]  /*1cf0*/  PLOP3.LUT P0, PT, PT, PT, UP0, 0x80, 0x0 ;  /* 0x000000000000781c */ /* 0x000fe40003f0f008 */
[----:B-1----:R-:W-:-:S13]  /*1d00*/  R2UR UR40, R0 ;  /* 0x00000000002872ca */ /* 0x002fda00000e0000 */
[----:B------:R-:W-:-:S04]  /*1d10*/  ULEA.HI UR4, UR40, UR40, URZ, 0x1 ;  /* 0x0000002828047291 */ /* 0x000fc8000f8f083f */
        /* <DEDUP_REMOVED lines=22> */
.L_x_774:
[----:B------:R-:W-:Y:S01]  /*1e80*/  ULEA.HI UR4, UR59, UR59, URZ, 0x1 ;  /* 0x0000003b3b047291 */ /* 0x000fe2000f8f083f */
[----:B------:R-:W-:-:S03]  /*1e90*/  IMAD.U32 R2, RZ, RZ, UR60 ;  /* 0x0000003cff027e24 */ /* 0x000fc6000f8e00ff */
[----:B------:R-:W-:Y:S02]  /*1ea0*/  ULOP3.LUT UR4, UR4, 0xfffffffe, URZ, 0xc0, !UPT ;  /* 0xfffffffe04047892 */ /* 0x000fe4000f8ec03f */
[----:B------:R-:W-:Y:S02]  /*1eb0*/  ISETP.NE.AND P0, PT, R2, 0x3, PT ;  /* 0x000000030200780c */ /* 0x000fe40003f05270 */
[----:B------:R-:W-:-:S06]  /*1ec0*/  UIADD3 UR4, UR59, -UR4, URZ ;  /* 0x800000043b047290 */ /* 0x000fcc000fffe03f */
[----:B------:R-:W-:-:S05]  /*1ed0*/  IMAD.U32 R0, RZ, RZ, UR4 ;  /* 0x00000004ff007e24 */ /* 0x000fca000f8e00ff */
[----:B------:R-:W-:-:S04]  /*1ee0*/  SHF.L.U32 R0, R0, 0x1f, RZ ;  /* 0x0000001f00007819 */ /* 0x000fc800000006ff */
[----:B------:R-:W1:Y:S02]  /*1ef0*/  SYNCS.PHASECHK.TRANS64.TRYWAIT P1, [UR37+0x28400], R0 ;  /* 0x02840000ff0075a7 */ /* 0x000e640008020165 */
[----:B-1----:R-:W-:Y:S05]  /*1f00*/  @!P1 BRA `(.L_x_775) ;  /* 0x000000f000c09947 */ /* 0x002fea0003800000 */
.L_x_939:
[----:B------:R-:W-:Y:S05]  /*1f10*/  @!P0 BRA `(.L_x_776) ;  /* 0x0000000000048947 */ /* 0x000fea0003800000 */
[----:B------:R-:W-:Y:S01]  /*1f20*/  BPT.TRAP 0x1 ;  /* 0x000000040000795c */ /* 0x000fe20000300000 */
.L_x_776:
[----:B------:R-:W-:Y:S02]  /*1f30*/  IMAD.U32 R5, RZ, RZ, UR39 ;  /* 0x00000027ff057e24 */ /* 0x000fe4000f8e00ff */
[----:B-1----:R-:W-:-:S03]  /*1f40*/  IMAD.U32 R0, RZ, RZ, UR36 ;  /* 0x00000024ff007e24 */ /* 0x002fc6000f8e00ff */
[----:B------:R-:W-:Y:S02]  /*1f50*/  LEA R5, R5, UR37, 0x3 ;  /* 0x0000002505057c11 */ /* 0x000fe4000f8e18ff */
[----:B------:R-:W-:-:S04]  /*1f60*/  SHF.L.U32 R0, R0, 0x1f, RZ ;  /* 0x0000001f00007819 */ /* 0x000fc800000006ff */
[----:B------:R1:W2:Y:S01]  /*1f70*/  SYNCS.PHASECHK.TRANS64.TRYWAIT P2, [R5+URZ+0x28430], R0 ;  /* 0x02843000050075a7 */ /* 0x0002a2000804017f */
[----:B------:R-:W-:Y:S05]  /*1f80*/  @!P0 BRA `(.L_x_777) ;  /* 0x0000000000048947 */ /* 0x000fea0003800000 */
[----:B------:R-:W-:Y:S01]  /*1f90*/  BPT.TRAP 0x1 ;  /* 0x000000040000795c */ /* 0x000fe20000300000 */
.L_x_777:
[----:B------:R-:W3:Y:S02]  /*1fa0*/  S2R R2, SR_TID.X ;  /* 0x0000000000027919 */ /* 0x000ee40000002100 */
[----:B---3--:R-:W-:Y:S01]  /*1fb0*/  LOP3.LUT P1, RZ, R2, 0x7f, RZ, 0xc0, !PT ;  /* 0x0000007f02ff7812 */ /* 0x008fe2000782c0ff */
[----:B--2---:R-:W-:-:S12]  /*1fc0*/  @P2 BRA `(.L_x_778) ;  /* 0x0000000000082947 */ /* 0x004fd80003800000 */
[----:B------:R-:W2:Y:S02]  /*1fd0*/  SYNCS.PHASECHK.TRANS64.TRYWAIT P2, [R5+URZ+0x28430], R0 ;  /* 0x02843000050075a7 */ /* 0x000ea4000804017f */
[----:B--2---:R-:W-:Y:S05]  /*1fe0*/  @!P2 BRA `(.L_x_779) ;  /* 0x000000f000a0a947 */ /* 0x004fea0003800000 */
.L_x_778:
[----:B------:R-:W-:Y:S05]  /*1ff0*/  WARPSYNC.ALL ;  /* 0x0000000000007948 */ /* 0x000fea0003800000 */
[----:B------:R-:W-:Y:S01]  /*2000*/  UIADD3 UR4, UR37, 0x20000, URZ ;  /* 0x0002000025047890 */ /* 0x000fe2000fffe03f */
[----:B------:R-:W-:Y:S01]  /*2010*/  WARPGROUP.ARRIVE ;  /* 0x00000000000079c5 */ /* 0x000fe20000000000 */
[----:B------:R-:W-:Y:S01]  /*2020*/  ULOP3.LUT UR48, UR48, 0x10000, URZ, 0xfc, !UPT ;  /* 0x0001000030307892 */ /* 0x000fe2000f8efc3f */
[----:B------:R-:W3:Y:S01]  /*2030*/  LDC R10, c[0x0][0x288] ;  /* 0x0000a200ff0a7b82 */ /* 0x000ee20000000800 */
[----:B------:R-:W-:Y:S01]  /*2040*/  USHF.R.U32.HI UR4, URZ, 0x4, UR4 ;  /* 0x000000043f047899 */ /* 0x000fe20008011604 */
[----:B------:R-:W-:Y:S01]  /*2050*/  IMAD.MOV.U32 R3, RZ, RZ, -0x40 ;  /* 0xffffffc0ff037424 */ /* 0x000fe200078e00ff */
[----:B------:R-:W-:Y:S01]  /*2060*/  UMOV UR49, 0x40000040 ;  /* 0x4000004000317882 */ /* 0x000fe20000000000 */
[----:B------:R-:W-:Y:S01]  /*2070*/  UMOV UR51, 0x40000040 ;  /* 0x4000004000337882 */ /* 0x000fe20000000000 */
[----:B------:R-:W-:Y:S01]  /*2080*/  ULOP3.LUT UR4, UR4, 0x3fff, URZ, 0xc0, !UPT ;  /* 0x00003fff04047892 */ /* 0x000fe2000f8ec03f */
[----:B------:R-:W-:Y:S01]  /*2090*/  IMAD R8, R58, R3, 0x40 ;  /* 0x000000403a087424 */ /* 0x000fe200078e0203 */
[----:B------:R-:W-:Y:S01]  /*20a0*/  UIADD3 UR8, UR48, 0x2, URZ ;  /* 0x0000000230087890 */ /* 0x000fe2000fffe03f */
[----:B-12---:R-:W-:Y:S01]  /*20b0*/  @!P1 VIADD R0, R5, 0x28440 ;  /* 0x0002844005009836 */ /* 0x006fe20000000000 */
[----:B------:R-:W-:Y:S01]  /*20c0*/  ULOP3.LUT UR4, UR4, 0x10000, URZ, 0xfc, !UPT ;  /* 0x0001000004047892 */ /* 0x000fe2000f8efc3f */
[----:B------:R-:W-:Y:S01]  /*20d0*/  VIADD R2, R196, UR42 ;  /* 0x0000002ac4027c36 */ /* 0x000fe20008000000 */
[----:B------:R-:W-:Y:S01]  /*20e0*/  UMOV UR9, 0x40000040 ;  /* 0x4000004000097882 */ /* 0x000fe20000000000 */
[----:B------:R-:W-:Y:S01]  /*20f0*/  UMOV UR11, 0x40000040 ;  /* 0x40000040000b7882 */ /* 0x000fe20000000000 */
[----:B------:R-:W-:Y:S01]  /*2100*/  ULEA UR50, UR39, UR4, 0xa ;  /* 0x0000000427327291 */ /* 0x000fe2000f8e503f */
[----:B------:R-:W-:Y:S01]  /*2110*/  @!P1 PRMT R0, RZ, 0x654, R0 ;  /* 0x00000654ff009816 */ /* 0x000fe20000000000 */
[----:B------:R-:W-:Y:S01]  /*2120*/  UIADD3 UR12, UR48, 0x4, URZ ;  /* 0x00000004300c7890 */ /* 0x000fe2000fffe03f */
[----:B------:R-:W-:Y:S01]  /*2130*/  LEA R6, R58, 0xffffffc0, 0x6 ;  /* 0xffffffc03a067811 */ /* 0x000fe200078e30ff */
[----:B------:R-:W-:-:S02]  /*2140*/  UIADD3 UR10, UR50, 0x2, URZ ;  /* 0x00000002320a7890 */ /* 0x000fc4000fffe03f */
[----:B------:R-:W-:Y:S01]  /*2150*/  UIADD3 UR14, UR50, 0x4, URZ ;  /* 0x00000004320e7890 */ /* 0x000fe2000fffe03f */
[----:B------:R-:W-:Y:S02]  /*2160*/  UMOV UR13, 0x40000040 ;  /* 0x40000040000d7882 */ /* 0x000fe40000000000 */
[----:B------:R-:W-:Y:S01]  /*2170*/  QGMMA.64x64x32.F32.E4M3.E4M3 R24, gdesc[UR48], RZ, !UPT, gsb0 ;  /* 0x00e00000301879f3 */ /* 0x000fe2000c0008ff */
[----:B------:R-:W-:Y:S01]  /*2180*/  UMOV UR15, 0x40000040 ;  /* 0x40000040000f7882 */ /* 0x000fe20000000000 */
[----:B------:R-:W-:Y:S02]  /*2190*/  UIADD3 UR16, UR48, 0x6, URZ ;  /* 0x0000000630107890 */ /* 0x000fe4000fffe03f */
[----:B------:R-:W-:Y:S01]  /*21a0*/  UIADD3 UR18, UR50, 0x6, URZ ;  /* 0x0000000632127890 */ /* 0x000fe2000fffe03f */
[----:B------:R-:W-:Y:S01]  /*21b0*/  UMOV UR17, 0x40000040 ;  /* 0x4000004000117882 */ /* 0x000fe20000000000 */
[----:B------:R-:W-:Y:S01]  /*21c0*/  UMOV UR19, 0x40000040 ;  /* 0x4000004000137882 */ /* 0x000fe20000000000 */
[----:B------:R-:W-:-:S02]  /*21d0*/  UIADD3 UR20, UR48, 0x400, URZ ;  /* 0x0000040030147890 */ /* 0x000fc4000fffe03f */
[----:B------:R-:W-:Y:S01]  /*21e0*/  UIADD3 UR22, UR50, 0x200, URZ ;  /* 0x0000020032167890 */ /* 0x000fe2000fffe03f */
[----:B------:R-:W-:Y:S01]  /*21f0*/  UMOV UR21, 0x40000040 ;  /* 0x4000004000157882 */ /* 0x000fe20000000000 */
[----:B------:R-:W-:Y:S01]  /*2200*/  UMOV UR23, 0x40000040 ;  /* 0x4000004000177882 */ /* 0x000fe20000000000 */
[----:B------:R-:W-:Y:S02]  /*2210*/  UIADD3 UR24, UR48, 0x402, URZ ;  /* 0x0000040230187890 */ /* 0x000fe4000fffe03f */
[----:B------:R-:W-:Y:S01]  /*2220*/  UIADD3 UR26, UR50, 0x202, URZ ;  /* 0x00000202321a7890 */ /* 0x000fe2000fffe03f */
[----:B------:R-:W-:Y:S01]  /*2230*/  UMOV UR25, 0x40000040 ;  /* 0x4000004000197882 */ /* 0x000fe20000000000 */
        /* <DEDUP_REMOVED lines=9> */
[----:B------:R-:W-:Y:S01]  /*22d0*/  ULDC.64 UR6, c[0x0][0x9e0] ;  /* 0x0002780000067ab9 */ /* 0x000fe20000000a00 */
[----:B------:R-:W-:Y:S01]  /*22e0*/  ULDC UR54, c[0x0][0x9dc] ;  /* 0x0002770000367ab9 */ /* 0x000fe20000000800 */
[----:B------:R-:W-:Y:S02]  /*22f0*/  UISETP.GE.AND UP0, UPT, UR7, 0x1, UPT ;  /* 0x000000010700788c */ /* 0x000fe4000bf06270 */
[----:B------:R-:W-:-:S04]  /*2300*/  ULOP3.LUT UR5, URZ, UR54, URZ, 0x33, !UPT ;  /* 0x000000363f057292 */ /* 0x000fc8000f8e333f */
[----:B------:R-:W-:Y:S01]  /*2310*/  PLOP3.LUT P2, PT, PT, PT, UP0, 0x40, 0x0 ;  /* 0x000000000000781c */ /* 0x000fe20003f4e808 */
[----:B------:R-:W-:Y:S02]  /*2320*/  WARPGROUP.DEPBAR.LE gsb0, 0x0 ;  /* 0x00008000000079c5 */ /* 0x000fe40000010000 */
[----:B------:R-:W-:-:S06]  /*2330*/  WARPGROUP.ARRIVE ;  /* 0x00000000000079c5 */ /* 0x000fcc0000000000 */
[----:B------:R-:W-:Y:S01]  /*2340*/  QGMMA.64x64x32.F32.E4M3.E4M3 R24, gdesc[UR8], R24, gsb0 ;  /* 0x00e00000081879f3 */ /* 0x000fe20008000818 */
[----:B------:R-:W-:Y:S02]  /*2350*/  ULDC UR10, c[0x0][0x2e0] ;  /* 0x0000b800000a7ab9 */ /* 0x000fe40000000800 */
[----:B------:R-:W-:-:S04]  /*2360*/  IMAD R3, R17, UR10, R8 ;  /* 0x0000000a11037c24 */ /* 0x000fc8000f8e0208 */
[----:B------:R-:W-:Y:S01]  /*2370*/  IMAD R7, R16, -0x2, R3 ;  /* 0xfffffffe10077824 */ /* 0x000fe200078e0203 */
[----:B---3--:R-:W-:-:S05]  /*2380*/  IADD3 R5, R3, 0x1, -R10 ;  /* 0x0000000103057810 */ /* 0x008fca0007ffe80a */
[----:B------:R-:W-:-:S04]  /*2390*/  IMAD R5, R16, -0x2, R5 ;  /* 0xfffffffe10057824 */ /* 0x000fc800078e0205 */
[C---:B------:R-:W-:Y:S02]  /*23a0*/  VIADD R9, R5.reuse, UR6 ;  /* 0x0000000605097c36 */ /* 0x040fe40008000000 */
[----:B------:R-:W-:-:S04]  /*23b0*/  VIADD R11, R5, UR5 ;  /* 0x00000005050b7c36 */ /* 0x000fc80008000000 */
[----:B------:R-:W-:Y:S01]  /*23c0*/  IMAD.IADD R3, R11, 0x1, R2 ;  /* 0x000000010b037824 */ /* 0x000fe200078e0202 */
[----:B------:R-:W-:Y:S02]  /*23d0*/  WARPGROUP.DEPBAR.LE gsb0, 0x0 ;  /* 0x00008000000079c5 */ /* 0x000fe40000010000 */
[----:B------:R-:W-:-:S06]  /*23e0*/  WARPGROUP.ARRIVE ;  /* 0x00000000000079c5 */ /* 0x000fcc0000000000 */
[----:B------:R-:W-:Y:S03]  /*23f0*/  QGMMA.64x64x32.F32.E4M3.E4M3 R24, gdesc[UR12], R24, gsb0 ;  /* 0x00e000000c1879f3 */ /* 0x000fe60008000818 */
        /* <DEDUP_REMOVED lines=16> */
[----:B------:R1:W-:Y:S02]  /*2500*/  @!P1 SYNCS.ARRIVE.TRANS64.RED.A1T0 RZ, [R0+URZ], RZ ;  /* 0x000000ff00ff99a7 */ /* 0x0003e4000810043f */
[----:B-1----:R-:W-:Y:S01]  /*2510*/  VIADDMNMX R0, R2, R9, R7, PT ;  /* 0x0000000902007246 */ /* 0x002fe20003800107 */
[----:B------:R-:W-:Y:S06]  /*2520*/  @P2 BRA `(.L_x_780) ;  /* 0x00000000005c2947 */ /* 0x000fec0003800000 */
[----:B------:R-:W-:Y:S01]  /*2530*/  IMAD R4, R17, UR10, R2 ;  /* 0x0000000a11047c24 */ /* 0x000fe2000f8e0202 */
[----:B------:R-:W-:Y:S03]  /*2540*/  BSSY B0, `(.L_x_781) ;  /* 0x0000011000007945 */ /* 0x000fe60003800000 */
[----:B------:R-:W-:-:S05]  /*2550*/  IMAD.IADD R4, R4, 0x1, -R10 ;  /* 0x0000000104047824 */ /* 0x000fca00078e0a0a */
[----:B------:R-:W-:-:S13]  /*2560*/  ISETP.GT.AND P2, PT, R4, -0x1, PT ;  /* 0xffffffff0400780c */ /* 0x000fda0003f44270 */
[----:B------:R-:W-:Y:S05]  /*2570*/  @P2 BRA `(.L_x_782) ;  /* 0x0000000000202947 */ /* 0x000fea0003800000 */
[----:B------:R-:W-:Y:S01]  /*2580*/  UISETP.NE.AND UP1, UPT, UR7, 0x1, UPT ;  /* 0x000000010700788c */ /* 0x000fe2000bf25270 */
[----:B------:R-:W-:-:S05]  /*2590*/  LOP3.LUT R4, RZ, R4, RZ, 0x33, !PT ;  /* 0x00000004ff047212 */ /* 0x000fca00078e33ff */
[----:B------:R-:W-:-:S05]  /*25a0*/  PLOP3.LUT P2, PT, PT, PT, UP1, 0x80, 0x0 ;  /* 0x000000000000781c */ /* 0x000fca0003f4f018 */
[----:B------:R-:W-:-:S08]  /*25b0*/  @UP1 ULDC.64 UR14, c[0x0][0x9e8] ;  /* 0x00027a00000e1ab9 */ /* 0x000fd00000000a00 */
[----:B------:R-:W-:-:S05]  /*25c0*/  @P2 IMAD.HI.U32 R5, R4, UR14, RZ ;  /* 0x0000000e04052c27 */ /* 0x000fca000f8e00ff */
[----:B------:R-:W-:-:S04]  /*25d0*/  @P2 SHF.R.U32.HI R4, RZ, UR15, R5 ;  /* 0x0000000fff042c19 */ /* 0x000fc80008011605 */
[----:B------:R-:W-:Y:S01]  /*25e0*/  LOP3.LUT R4, RZ, R4, RZ, 0x33, !PT ;  /* 0x00000004ff047212 */ /* 0x000fe200078e33ff */
[----:B------:R-:W-:Y:S06]  /*25f0*/  BRA `(.L_x_783) ;  /* 0x0000000000147947 */ /* 0x000fec0003800000 */
.L_x_782:
[----:B------:R-:W-:-:S06]  /*2600*/  UISETP.NE.AND UP1, UPT, UR7, 0x1, UPT ;  /* 0x000000010700788c */ /* 0x000fcc000bf25270 */
[----:B------:R-:W-:-:S05]  /*2610*/  PLOP3.LUT P2, PT, PT, PT, UP1, 0x80, 0x0 ;  /* 0x000000000000781c */ /* 0x000fca0003f4f018 */
[----:B------:R-:W-:-:S08]  /*2620*/  @UP1 ULDC.64 UR14, c[0x0][0x9e8] ;  /* 0x00027a00000e1ab9 */ /* 0x000fd00000000a00 */
[----:B------:R-:W-:-:S05]  /*2630*/  @P2 IMAD.HI.U32 R5, R4, UR14, RZ ;  /* 0x0000000e04052c27 */ /* 0x000fca000f8e00ff */
[----:B------:R-:W-:-:S07]  /*2640*/  @P2 SHF.R.U32.HI R4, RZ, UR15, R5 ;  /* 0x0000000fff042c19 */ /* 0x000fce0008011605 */
.L_x_783:
[----:B------:R-:W-:Y:S05]  /*2650*/  BSYNC B0 ;  /* 0x0000000000007941 */ /* 0x000fea0003800000 */
.L_x_781:
[----:B------:R-:W-:-:S04]  /*2660*/  IMAD R5, R4, UR7, -R6 ;  /* 0x0000000704057c24 */ /* 0x000fc8000f8e0a06 */
[----:B------:R-:W-:-:S05]  /*2670*/  IMAD R5, R16, -0x2, R5 ;  /* 0xfffffffe10057824 */ /* 0x000fca00078e0205 */
[----:B------:R-:W-:Y:S02]  /*2680*/  VIMNMX R3, R3, R5, !PT ;  /* 0x0000000503037248 */ /* 0x000fe40007fe0100 */
[----:B------:R-:W-:-:S07]  /*2690*/  VIADDMNMX R0, R5, UR7, R0, PT ;  /* 0x0000000705007c46 */ /* 0x000fce000b800100 */
.L_x_780:
[C---:B------:R-:W-:Y:S02]  /*26a0*/  ISETP.GE.AND P2, PT, R8.reuse, 0x2, PT ;  /* 0x000000020800780c */ /* 0x040fe40003f46270 */
[C---:B------:R-:W-:Y:S02]  /*26b0*/  ISETP.GE.AND P6, PT, R8.reuse, 0xa, PT ;  /* 0x0000000a0800780c */ /* 0x040fe40003fc6270 */
[----:B------:R-:W-:Y:S02]  /*26c0*/  ISETP.GT.AND P4, PT, R3, 0x1, !P2 ;  /* 0x000000010300780c */ /* 0x000fe40005784270 */
[----:B------:R-:W-:Y:S02]  /*26d0*/  ISETP.GE.AND P3, PT, R8, 0x9, PT ;  /* 0x000000090800780c */ /* 0x000fe40003f66270 */
[----:B------:R-:W-:Y:S02]  /*26e0*/  ISETP.LT.OR P4, PT, R0, 0x2, P4 ;  /* 0x000000020000780c */ /* 0x000fe40002781670 */
[----:B------:R-:W-:-:S02]  /*26f0*/  P2R R14, PR, RZ, 0x40 ;  /* 0x00000040ff0e7803 */ /* 0x000fc40000000000 */
[----:B------:R-:W-:Y:S02]  /*2700*/  FSEL R25, R25, -INF , !P4 ;  /* 0xff80000019197808 */ /* 0x000fe40006000000 */
[C---:B------:R-:W-:Y:S02]  /*2710*/  ISETP.GT.AND P4, PT, R3.reuse, 0x9, !P6 ;  /* 0x000000090300780c */ /* 0x040fe40007784270 */
[----:B------:R-:W-:Y:S02]  /*2720*/  ISETP.GT.AND P5, PT, R3, 0x8, !P3 ;  /* 0x000000080300780c */ /* 0x000fe40005fa4270 */
[----:B------:R-:W-:Y:S02]  /*2730*/  ISETP.LT.OR P4, PT, R0, 0xa, P4 ;  /* 0x0000000a0000780c */ /* 0x000fe40002781670 */
[----:B------:R-:W-:Y:S02]  /*2740*/  ISETP.GE.AND P6, PT, R8, 0x11, PT ;  /* 0x000000110800780c */ /* 0x000fe40003fc6270 */
[----:B------:R-:W-:-:S02]  /*2750*/  FSEL R29, R29, -INF , !P4 ;  /* 0xff8000001d1d7808 */ /* 0x000fc40006000000 */
[----:B------:R-:W-:Y:S02]  /*2760*/  ISETP.LT.OR P5, PT, R0, 0x9, P5 ;  /* 0x000000090000780c */ /* 0x000fe40002fa1670 */
[----:B------:R-:W-:Y:S02]  /*2770*/  ISETP.GT.AND P4, PT, R3, 0x10, !P6 ;  /* 0x000000100300780c */ /* 0x000fe40007784270 */
[----:B------:R-:W-:Y:S02]  /*2780*/  FSEL R15, R28, -INF , !P5 ;  /* 0xff8000001c0f7808 */ /* 0x000fe40006800000 */
[----:B------:R-:W-:Y:S02]  /*2790*/  ISETP.LT.OR P4, PT, R0, 0x11, P4 ;  /* 0x000000110000780c */ /* 0x000fe40002781670 */
[----:B------:R-:W-:Y:S02]  /*27a0*/  ISETP.GE.AND P5, PT, R8, 0x12, PT ;  /* 0x000000120800780c */ /* 0x000fe40003fa6270 */
[----:B------:R-:W-:-:S02]  /*27b0*/  FSEL R21, R32, -INF , !P4 ;  /* 0xff80000020157808 */ /* 0x000fc40006000000 */
[----:B------:R-:W-:Y:S02]  /*27c0*/  ISETP.GT.AND P4, PT, R3, 0x11, !P5 ;  /* 0x000000110300780c */ /* 0x000fe40006f84270 */
[----:B------:R-:W-:Y:S02]  /*27d0*/  P2R R28, PR, RZ, 0x20 ;  /* 0x00000020ff1c7803 */ /* 0x000fe40000000000 */
[----:B------:R-:W-:Y:S02]  /*27e0*/  ISETP.LT.OR P4, PT, R0, 0x12, P4 ;  /* 0x000000120000780c */ /* 0x000fe40002781670 */
[----:B------:R-:W-:Y:S02]  /*27f0*/  ISETP.GE.AND P5, PT, R8, 0x19, PT ;  /* 0x000000190800780c */ /* 0x000fe40003fa6270 */
[----:B------:R-:W-:Y:S02]  /*2800*/  FSEL R33, R33, -INF , !P4 ;  /* 0xff80000021217808 */ /* 0x000fe40006000000 */
[----:B------:R-:W-:-:S02]  /*2810*/  ISETP.GT.AND P4, PT, R3, 0x18, !P5 ;  /* 0x000000180300780c */ /* 0x000fc40006f84270 */
[----:B------:R-:W-:Y:S02]  /*2820*/  P2R R32, PR, RZ, 0x20 ;  /* 0x00000020ff207803 */ /* 0x000fe40000000000 */
[----:B------:R-:W-:Y:S02]  /*2830*/  ISETP.LT.OR P4, PT, R0, 0x19, P4 ;  /* 0x000000190000780c */ /* 0x000fe40002781670 */
[----:B------:R-:W-:Y:S02]  /*2840*/  ISETP.GE.AND P5, PT, R8, 0x1a, PT ;  /* 0x0000001a0800780c */ /* 0x000fe40003fa6270 */
[----:B------:R-:W-:Y:S02]  /*2850*/  FSEL R57, R36, -INF , !P4 ;  /* 0xff80000024397808 */ /* 0x000fe40006000000 */
[----:B------:R-:W-:Y:S02]  /*2860*/  ISETP.GT.AND P4, PT, R3, 0x19, !P5 ;  /* 0x000000190300780c */ /* 0x000fe40006f84270 */
[----:B------:R-:W-:-:S02]  /*2870*/  P2R R36, PR, RZ, 0x20 ;  /* 0x00000020ff247803 */ /* 0x000fc40000000000 */
[----:B------:R-:W-:Y:S02]  /*2880*/  ISETP.LT.OR P4, PT, R0, 0x1a, P4 ;  /* 0x0000001a0000780c */ /* 0x000fe40002781670 */
[----:B------:R-:W-:Y:S02]  /*2890*/  ISETP.GE.AND P5, PT, R8, 0x21, PT ;  /* 0x000000210800780c */ /* 0x000fe40003fa6270 */
[----:B------:R-:W-:Y:S02]  /*28a0*/  FSEL R37, R37, -INF , !P4 ;  /* 0xff80000025257808 */ /* 0x000fe40006000000 */
[----:B------:R-:W-:Y:S02]  /*28b0*/  ISETP.GT.AND P4, PT, R3, 0x20, !P5 ;  /* 0x000000200300780c */ /* 0x000fe40006f84270 */
[----:B------:R-:W-:Y:S02]  /*28c0*/  P2R R56, PR, RZ, 0x20 ;  /* 0x00000020ff387803 */ /* 0x000fe40000000000 */
[----:B------:R-:W-:-:S02]  /*28d0*/  ISETP.LT.OR P4, PT, R0, 0x21, P4 ;  /* 0x000000210000780c */ /* 0x000fc40002781670 */
[----:B------:R-:W-:Y:S02]  /*28e0*/  ISETP.GE.AND P5, PT, R8, 0x22, PT ;  /* 0x000000220800780c */ /* 0x000fe40003fa6270 */
[----:B------:R-:W-:Y:S02]  /*28f0*/  FSEL R61, R40, -INF , !P4 ;  /* 0xff800000283d7808 */ /* 0x000fe40006000000 */
[----:B------:R-:W-:Y:S02]  /*2900*/  ISETP.GT.AND P4, PT, R3, 0x21, !P5 ;  /* 0x000000210300780c */ /* 0x000fe40006f84270 */
[----:B------:R-:W-:Y:S02]  /*2910*/  P2R R40, PR, RZ, 0x20 ;  /* 0x00000020ff287803 */ /* 0x000fe40000000000 */
[----:B------:R-:W-:Y:S02]  /*2920*/  ISETP.LT.OR P4, PT, R0, 0x22, P4 ;  /* 0x000000220000780c */ /* 0x000fe40002781670 */
[----:B------:R-:W-:-:S02]  /*2930*/  ISETP.GE.AND P5, PT, R8, 0x29, PT ;  /* 0x000000290800780c */ /* 0x000fc40003fa6270 */
[----:B------:R-:W-:Y:S02]  /*2940*/  FSEL R41, R41, -INF , !P4 ;  /* 0xff80000029297808 */ /* 0x000fe40006000000 */
[----:B------:R-:W-:Y:S02]  /*2950*/  ISETP.GT.AND P4, PT, R3, 0x28, !P5 ;  /* 0x000000280300780c */ /* 0x000fe40006f84270 */
[----:B------:R-:W-:Y:S02]  /*2960*/  P2R R60, PR, RZ, 0x20 ;  /* 0x00000020ff3c7803 */ /* 0x000fe40000000000 */
        /* <DEDUP_REMOVED lines=11> */
[----:B------:R-:W-:Y:S02]  /*2a20*/  P2R R20, PR, RZ, 0x40 ;  /* 0x00000040ff147803 */ /* 0x000fe40000000000 */
[----:B------:R-:W-:Y:S02]  /*2a30*/  FSEL R65, R48, -INF , !P4 ;  /* 0xff80000030417808 */ /* 0x000fe40006000000 */
[----:B------:R-:W-:-:S04]  /*2a40*/  ISETP.GE.AND P4, PT, R8, 0x32, PT ;  /* 0x000000320800780c */ /* 0x000fc80003f86270 */
[----:B------:R-:W-:-:S04]  /*2a50*/  ISETP.GT.AND P5, PT, R3, 0x31, !P4 ;  /* 0x000000310300780c */ /* 0x000fc800067a4270 */
[----:B------:R-:W-:-:S04]  /*2a60*/  ISETP.LT.OR P5, PT, R0, 0x32, P5 ;  /* 0x000000320000780c */ /* 0x000fc80002fa1670 */
[----:B------:R-:W-:Y:S02]  /*2a70*/  FSEL R49, R49, -INF , !P5 ;  /* 0xff80000031317808 */ /* 0x000fe40006800000 */
[----:B------:R-:W-:-:S04]  /*2a80*/  ISETP.GE.AND P5, PT, R8, 0x39, PT ;  /* 0x000000390800780c */ /* 0x000fc80003fa6270 */
[----:B------:R-:W-:-:S04]  /*2a90*/  ISETP.GT.AND P6, PT, R3, 0x38, !P5 ;  /* 0x000000380300780c */ /* 0x000fc80006fc4270 */
[----:B------:R-:W-:-:S04]  /*2aa0*/  ISETP.LT.OR P6, PT, R0, 0x39, P6 ;  /* 0x000000390000780c */ /* 0x000fc800037c1670 */
[----:B------:R-:W-:Y:S02]  /*2ab0*/  FSEL R67, R52, -INF , !P6 ;  /* 0xff80000034437808 */ /* 0x000fe40007000000 */
[----:B------:R-:W-:-:S04]  /*2ac0*/  ISETP.GE.AND P6, PT, R8, 0x1, PT ;  /* 0x000000010800780c */ /* 0x000fc80003fc6270 */
[----:B------:R-:W-:Y:S02]  /*2ad0*/  P2R R12, PR, RZ, 0x40 ;  /* 0x00000040ff0c7803 */ /* 0x000fe40000000000 */
[----:B------:R-:W-:-:S04]  /*2ae0*/  ISETP.GT.AND P6, PT, R3, RZ, !P6 ;  /* 0x000000ff0300720c */ /* 0x000fc800077c4270 */
[----:B------:R-:W-:-:S04]  /*2af0*/  ISETP.LT.OR P6, PT, R0, 0x1, P6 ;  /* 0x000000010000780c */ /* 0x000fc800037c1670 */
[----:B------:R-:W-:Y:S02]  /*2b00*/  FSEL R13, R24, -INF , !P6 ;  /* 0xff800000180d7808 */ /* 0x000fe40007000000 */
[----:B------:R-:W-:-:S04]  /*2b10*/  ISETP.GE.AND P6, PT, R8, 0x3a, PT ;  /* 0x0000003a0800780c */ /* 0x000fc80003fc6270 */
[----:B------:R-:W-:Y:S02]  /*2b20*/  P2R R8, PR, RZ, 0x40 ;  /* 0x00000040ff087803 */ /* 0x000fe40000000000 */
[----:B------:R-:W-:-:S04]  /*2b30*/  ISETP.GT.AND P6, PT, R3, 0x39, !P6 ;  /* 0x000000390300780c */ /* 0x000fc800077c4270 */
[----:B------:R-:W-:Y:S01]  /*2b40*/  ISETP.LT.OR P6, PT, R0, 0x3a, P6 ;  /* 0x0000003a0000780c */ /* 0x000fe200037c1670 */
[----:B------:R-:W-:-:S03]  /*2b50*/  VIADD R0, R2, 0x8 ;  /* 0x0000000802007836 */ /* 0x000fc60000000000 */
[----:B------:R-:W-:Y:S01]  /*2b60*/  FSEL R53, R53, -INF , !P6 ;  /* 0xff80000035357808 */ /* 0x000fe20007000000 */
[----:B------:R-:W-:Y:S01]  /*2b70*/  IMAD.IADD R4, R11, 0x1, R0 ;  /* 0x000000010b047824 */ /* 0x000fe200078e0200 */
[----:B------:R-:W-:Y:S02]  /*2b80*/  PLOP3.LUT P6, PT, PT, PT, UP0, 0x40, 0x0 ;  /* 0x000000000000781c */ /* 0x000fe40003fce808 */
[----:B------:R-:W-:-:S11]  /*2b90*/  VIADDMNMX R3, R0, R9, R7, PT ;  /* 0x0000000900037246 */ /* 0x000fd60003800107 */
[----:B------:R-:W-:Y:S05]  /*2ba0*/  @P6 BRA `(.L_x_784) ;  /* 0x0000000000646947 */ /* 0x000fea0003800000 */
        /* <DEDUP_REMOVED lines=9> */
[----:B------:R-:W-:Y:S01]  /*2c40*/  @P6 IMAD.HI.U32 R7, R5, UR10, RZ ;  /* 0x0000000a05076c27 */ /* 0x000fe2000f8e00ff */
[----:B------:R-:W-:-:S13]  /*2c50*/  PLOP3.LUT P6, PT, PT, PT, UP1, 0x80, 0x0 ;  /* 0x000000000000781c */ /* 0x000fda0003fcf018 */
[----:B------:R-:W-:-:S04]  /*2c60*/  @P6 SHF.R.U32.HI R5, RZ, UR11, R7 ;  /* 0x0000000bff056c19 */ /* 0x000fc80008011607 */
[----:B------:R-:W-:Y:S01]  /*2c70*/  LOP3.LUT R5, RZ, R5, RZ, 0x33, !PT ;  /* 0x00000005ff057212 */ /* 0x000fe200078e33ff */
[----:B------:R-:W-:Y:S06]  /*2c80*/  BRA `(.L_x_787) ;  /* 0x0000000000187947 */ /* 0x000fec0003800000 */
.L_x_786:
[----:B------:R-:W-:-:S06]  /*2c90*/  UISETP.NE.AND UP1, UPT, UR7, 0x1, UPT ;  /* 0x000000010700788c */ /* 0x000fcc000bf25270 */
[----:B------:R-:W-:-:S05]  /*2ca0*/  PLOP3.LUT P6, PT, PT, PT, UP1, 0x80, 0x0 ;  /* 0x000000000000781c */ /* 0x000fca0003fcf018 */
[----:B------:R-:W-:-:S08]  /*2cb0*/  @UP1 ULDC.64 UR10, c[0x0][0x9e8] ;  /* 0x00027a00000a1ab9 */ /* 0x000fd00000000a00 */
[----:B------:R-:W-:Y:S01]  /*2cc0*/  @P6 IMAD.HI.U32 R7, R5, UR10, RZ ;  /* 0x0000000a05076c27 */ /* 0x000fe2000f8e00ff */
[----:B------:R-:W-:-:S13]  /*2cd0*/  PLOP3.LUT P6, PT, PT, PT, UP1, 0x80, 0x0 ;  /* 0x000000000000781c */ /* 0x000fda0003fcf018 */
[----:B------:R-:W-:-:S07]  /*2ce0*/  @P6 SHF.R.U32.HI R5, RZ, UR11, R7 ;  /* 0x0000000bff056c19 */ /* 0x000fce0008011607 */
.L_x_787:
[----:B------:R-:W-:Y:S05]  /*2cf0*/  BSYNC B0 ;  /* 0x0000000000007941 */ /* 0x000fea0003800000 */
.L_x_785:
[----:B------:R-:W-:-:S04]  /*2d00*/  IMAD R5, R5, UR7, -R6 ;  /* 0x0000000705057c24 */ /* 0x000fc8000f8e0a06 */
[----:B------:R-:W-:-:S05]  /*2d10*/  IMAD R5, R16, -0x2, R5 ;  /* 0xfffffffe10057824 */ /* 0x000fca00078e0205 */
[----:B------:R-:W-:Y:S02]  /*2d20*/  VIMNMX R4, R4, R5, !PT ;  /* 0x0000000504047248 */ /* 0x000fe40007fe0100 */
[----:B------:R-:W-:-:S07]  /*2d30*/  VIADDMNMX R3, R5, UR7, R3, PT ;  /* 0x0000000705037c46 */ /* 0x000fce000b800103 */
.L_x_784:
[----:B------:R-:W-:Y:S02]  /*2d40*/  ISETP.GT.AND P2, PT, R4, 0x1, !P2 ;  /* 0x000000010400780c */ /* 0x000fe40005744270 */
[----:B------:R-:W-:Y:S02]  /*2d50*/  FMNMX.FTZ R5, R13, R25, !PT ;  /* 0x000000190d057209 */ /* 0x000fe40007810000 */
[----:B------:R-:W-:Y:S02]  /*2d60*/  ISETP.LT.OR P2, PT, R3, 0x2, P2 ;  /* 0x000000020300780c */ /* 0x000fe40001741670 */
[----:B------:R-:W-:Y:S02]  /*2d70*/  FMNMX.FTZ R5, R15, R5, !PT ;  /* 0x000000050f057209 */ /* 0x000fe40007810000 */
[----:B------:R-:W-:Y:S02]  /*2d80*/  FSEL R27, R27, -INF , !P2 ;  /* 0xff8000001b1b7808 */ /* 0x000fe40005000000 */
[----:B------:R-:W-:-:S02]  /*2d90*/  ISETP.NE.AND P2, PT, R14, RZ, PT ;  /* 0x000000ff0e00720c */ /* 0x000fc40003f45270 */
[----:B------:R-:W-:Y:S02]  /*2da0*/  FMNMX.FTZ R5, R29, R5, !PT ;  /* 0x000000051d057209 */ /* 0x000fe40007810000 */
[----:B------:R-:W-:Y:S02]  /*2db0*/  ISETP.GT.AND P2, PT, R4, 0x9, !P2 ;  /* 0x000000090400780c */ /* 0x000fe40005744270 */
[----:B------:R-:W-:Y:S02]  /*2dc0*/  FMNMX.FTZ R5, R21, R5, !PT ;  /* 0x0000000515057209 */ /* 0x000fe40007810000 */
[----:B------:R-:W-:Y:S02]  /*2dd0*/  ISETP.LT.OR P2, PT, R3, 0xa, P2 ;  /* 0x0000000a0300780c */ /* 0x000fe40001741670 */
[----:B------:R-:W-:Y:S02]  /*2de0*/  FMNMX.FTZ R5, R33, R5, !PT ;  /* 0x0000000521057209 */ /* 0x000fe40007810000 */
[----:B------:R-:W-:-:S02]  /*2df0*/  FSEL R31, R31, -INF , !P2 ;  /* 0xff8000001f1f7808 */ /* 0x000fc40005000000 */
[----:B------:R-:W-:Y:S02]  /*2e00*/  ISETP.NE.AND P2, PT, R20, RZ, PT ;  /* 0x000000ff1400720c */ /* 0x000fe40003f45270 */
[----:B------:R-:W-:Y:S02]  /*2e10*/  FMNMX.FTZ R5, R57, R5, !PT ;  /* 0x0000000539057209 */ /* 0x000fe40007810000 */
[----:B------:R-:W-:Y:S02]  /*2e20*/  ISETP.GT.AND P2, PT, R4, 0x10, !P2 ;  /* 0x000000100400780c */ /* 0x000fe40005744270 */
[----:B------:R-:W-:Y:S02]  /*2e30*/  FMNMX.FTZ R5, R37, R5, !PT ;  /* 0x0000000525057209 */ /* 0x000fe40007810000 */
[----:B------:R-:W-:Y:S02]  /*2e40*/  ISETP.LT.OR P2, PT, R3, 0x11, P2 ;  /* 0x000000110300780c */ /* 0x000fe40001741670 */
[----:B------:R-:W-:-:S02]  /*2e50*/  FMNMX.FTZ R5, R61, R5, !PT ;  /* 0x000000053d057209 */ /* 0x000fc40007810000 */
[----:B------:R-:W-:Y:S02]  /*2e60*/  FSEL R34, R34, -INF , !P2 ;  /* 0xff80000022227808 */ /* 0x000fe40005000000 */
[----:B------:R-:W-:Y:S02]  /*2e70*/  ISETP.NE.AND P2, PT, R28, RZ, PT ;  /* 0x000000ff1c00720c */ /* 0x000fe40003f45270 */
[C---:B------:R-:W-:Y:S02]  /*2e80*/  ISETP.GT.AND P3, PT, R4.reuse, 0x8, !P3 ;  /* 0x000000080400780c */ /* 0x040fe40005f64270 */
[----:B------:R-:W-:Y:S02]  /*2e90*/  ISETP.GT.AND P2, PT, R4, 0x11, !P2 ;  /* 0x000000110400780c */ /* 0x000fe40005744270 */
[----:B------:R-:W-:Y:S02]  /*2ea0*/  FMNMX.FTZ R5, R41, R5, !PT ;  /* 0x0000000529057209 */ /* 0x000fe40007810000 */
[----:B------:R-:W-:-:S02]  /*2eb0*/  ISETP.LT.OR P2, PT, R3, 0x12, P2 ;  /* 0x000000120300780c */ /* 0x000fc40001741670 */
[----:B------:R-:W-:Y:S02]  /*2ec0*/  ISETP.LT.OR P3, PT, R3, 0x9, P3 ;  /* 0x000000090300780c */ /* 0x000fe40001f61670 */
[----:B------:R-:W-:Y:S02]  /*2ed0*/  FSEL R35, R35, -INF , !P2 ;  /* 0xff80000023237808 */ /* 0x000fe40005000000 */
[----:B------:R-:W-:Y:S02]  /*2ee0*/  ISETP.NE.AND P2, PT, R32, RZ, PT ;  /* 0x000000ff2000720c */ /* 0x000fe40003f45270 */
[----:B------:R-:W-:Y:S02]  /*2ef0*/  FMNMX.FTZ R5, R63, R5, !PT ;  /* 0x000000053f057209 */ /* 0x000fe40007810000 */
[----:B------:R-:W-:Y:S02]  /*2f00*/  ISETP.GT.AND P2, PT, R4, 0x18, !P2 ;  /* 0x000000180400780c */ /* 0x000fe40005744270 */
[----:B------:R-:W-:-:S02]  /*2f10*/  FSEL R30, R30, -INF , !P3 ;  /* 0xff8000001e1e7808 */ /* 0x000fc40005800000 */
[----:B------:R-:W-:Y:S02]  /*2f20*/  ISETP.LT.OR P2, PT, R3, 0x19, P2 ;  /* 0x000000190300780c */ /* 0x000fe40001741670 */
[----:B------:R-:W-:Y:S02]  /*2f30*/  FMNMX.FTZ R5, R45, R5, !PT ;  /* 0x000000052d057209 */ /* 0x000fe40007810000 */
[----:B------:R-:W-:Y:S02]  /*2f40*/  FSEL R38, R38, -INF , !P2 ;  /* 0xff80000026267808 */ /* 0x000fe40005000000 */
[----:B------:R-:W-:Y:S02]  /*2f50*/  ISETP.NE.AND P2, PT, R36, RZ, PT ;  /* 0x000000ff2400720c */ /* 0x000fe40003f45270 */
[----:B------:R-:W-:Y:S02]  /*2f60*/  ISETP.NE.AND P3, PT, R60, RZ, PT ;  /* 0x000000ff3c00720c */ /* 0x000fe40003f65270 */
[----:B------:R-:W-:-:S02]  /*2f70*/  ISETP.GT.AND P2, PT, R4, 0x19, !P2 ;  /* 0x000000190400780c */ /* 0x000fc40005744270 */
[----:B------:R-:W-:Y:S02]  /*2f80*/  FMNMX.FTZ R5, R65, R5, !PT ;  /* 0x0000000541057209 */ /* 0x000fe40007810000 */
[----:B------:R-:W-:Y:S02]  /*2f90*/  ISETP.LT.OR P2, PT, R3, 0x1a, P2 ;  /* 0x0000001a0300780c */ /* 0x000fe40001741670 */
[----:B------:R-:W-:Y:S02]  /*2fa0*/  FMNMX.FTZ R5, R49, R5, !PT ;  /* 0x0000000531057209 */ /* 0x000fe40007810000 */
[----:B------:R-:W-:Y:S02]  /*2fb0*/  FSEL R39, R39, -INF , !P2 ;  /* 0xff80000027277808 */ /* 0x000fe40005000000 */
[----:B------:R-:W-:Y:S02]  /*2fc0*/  ISETP.NE.AND P2, PT, R56, RZ, PT ;  /* 0x000000ff3800720c */ /* 0x000fe40003f45270 */
[----:B------:R-:W-:-:S02]  /*2fd0*/  ISETP.NE.AND P6, PT, R12, RZ, PT ;  /* 0x000000ff0c00720c */ /* 0x000fc40003fc5270 */
[C---:B------:R-:W-:Y:S02]  /*2fe0*/  ISETP.GT.AND P2, PT, R4.reuse, 0x20, !P2 ;  /* 0x000000200400780c */ /* 0x040fe40005744270 */
[----:B------:R-:W-:Y:S02]  /*2ff0*/  FMNMX.FTZ R5, R67, R5, !PT ;  /* 0x0000000543057209 */ /* 0x000fe40007810000 */
[----:B------:R-:W-:Y:S02]  /*3000*/  ISETP.LT.OR P2, PT, R3, 0x21, P2 ;  /* 0x000000210300780c */ /* 0x000fe40001741670 */
[----:B------:R-:W-:Y:S02]  /*3010*/  ISETP.GT.AND P4, PT, R4, 0x31, !P4 ;  /* 0x000000310400780c */ /* 0x000fe40006784270 */
[----:B------:R-:W-:Y:S02]  /*3020*/  FSEL R42, R42, -INF , !P2 ;  /* 0xff8000002a2a7808 */ /* 0x000fe40005000000 */
[----:B------:R-:W-:-:S02]  /*3030*/  ISETP.NE.AND P2, PT, R40, RZ, PT ;  /* 0x000000ff2800720c */ /* 0x000fc40003f45270 */
[C---:B------:R-:W-:Y:S02]  /*3040*/  ISETP.GT.AND P5, PT, R4.reuse, 0x38, !P5 ;  /* 0x000000380400780c */ /* 0x040fe40006fa4270 */
[----:B------:R-:W-:Y:S02]  /*3050*/  ISETP.GT.AND P2, PT, R4, 0x21, !P2 ;  /* 0x000000210400780c */ /* 0x000fe40005744270 */
[C---:B------:R-:W-:Y:S02]  /*3060*/  ISETP.LT.OR P4, PT, R3.reuse, 0x32, P4 ;  /* 0x000000320300780c */ /* 0x040fe40002781670 */
[C---:B------:R-:W-:Y:S02]  /*3070*/  ISETP.LT.OR P2, PT, R3.reuse, 0x22, P2 ;  /* 0x000000220300780c */ /* 0x040fe40001741670 */
[----:B------:R-:W-:Y:S02]  /*3080*/  ISETP.LT.OR P5, PT, R3, 0x39, P5 ;  /* 0x000000390300780c */ /* 0x000fe40002fa1670 */
[----:B------:R-:W-:-:S02]  /*3090*/  FSEL R43, R43, -INF , !P2 ;  /* 0xff8000002b2b7808 */ /* 0x000fc40005000000 */
[----:B------:R-:W-:Y:S02]  /*30a0*/  ISETP.GT.AND P2, PT, R4, 0x28, !P3 ;  /* 0x000000280400780c */ /* 0x000fe40005f44270 */
[----:B------:R-:W-:Y:S02]  /*30b0*/  ISETP.NE.AND P3, PT, R62, RZ, PT ;  /* 0x000000ff3e00720c */ /* 0x000fe40003f65270 */
[----:B------:R-:W-:Y:S02]  /*30c0*/  ISETP.LT.OR P2, PT, R3, 0x29, P2 ;  /* 0x000000290300780c */ /* 0x000fe40001741670 */
[----:B------:R-:W-:Y:S02]  /*30d0*/  ISETP.GT.AND P3, PT, R4, 0x30, !P3 ;  /* 0x000000300400780c */ /* 0x000fe40005f64270 */
[----:B------:R-:W-:Y:S02]  /*30e0*/  FSEL R46, R46, -INF , !P2 ;  /* 0xff8000002e2e7808 */ /* 0x000fe40005000000 */
[----:B------:R-:W-:-:S02]  /*30f0*/  ISETP.GT.AND P2, PT, R4, RZ, !P6 ;  /* 0x000000ff0400720c */ /* 0x000fc40007744270 */
[----:B------:R-:W-:Y:S02]  /*3100*/  ISETP.NE.AND P6, PT, R8, RZ, PT ;  /* 0x000000ff0800720c */ /* 0x000fe40003fc5270 */
[----:B------:R-:W-:Y:S02]  /*3110*/  FMNMX.FTZ R8, R53, R5, !PT ;  /* 0x0000000535087209 */ /* 0x000fe40007810000 */
[C---:B------:R-:W-:Y:S02]  /*3120*/  ISETP.LT.OR P2, PT, R3.reuse, 0x1, P2 ;  /* 0x000000010300780c */ /* 0x040fe40001741670 */
[----:B------:R-:W-:Y:S01]  /*3130*/  ISETP.LT.OR P3, PT, R3, 0x31, P3 ;  /* 0x000000310300780c */ /* 0x000fe20001f61670 */
[----:B------:R-:W1:Y:S01]  /*3140*/  SHFL.BFLY PT, R5, R8, 0x2, 0x1f ;  /* 0x0c401f0008057f89 */ /* 0x000e6200000e0000 */
[----:B------:R-:W-:Y:S02]  /*3150*/  FSEL R26, R26, -INF , !P2 ;  /* 0xff8000001a1a7808 */ /* 0x000fe40005000000 */
[----:B------:R-:W-:-:S02]  /*3160*/  ISETP.NE.AND P2, PT, R44, RZ, PT ;  /* 0x000000ff2c00720c */ /* 0x000fc40003f45270 */
[----:B------:R-:W-:Y:S02]  /*3170*/  FSEL R50, R50, -INF , !P3 ;  /* 0xff80000032327808 */ /* 0x000fe40005800000 */
[----:B------:R-:W-:Y:S02]  /*3180*/  ISETP.GT.AND P2, PT, R4, 0x29, !P2 ;  /* 0x000000290400780c */ /* 0x000fe40005744270 */
[----:B------:R-:W-:Y:S02]  /*3190*/  FSEL R51, R51, -INF , !P4 ;  /* 0xff80000033337808 */ /* 0x000fe40006000000 */
[----:B------:R-:W-:Y:S02]  /*31a0*/  ISETP.LT.OR P2, PT, R3, 0x2a, P2 ;  /* 0x0000002a0300780c */ /* 0x000fe40001741670 */
[----:B------:R-:W-:Y:S02]  /*31b0*/  FSEL R54, R54, -INF , !P5 ;  /* 0xff80000036367808 */ /* 0x000fe40006800000 */
[----:B------:R-:W-:-:S02]  /*31c0*/  FSEL R47, R47, -INF , !P2 ;  /* 0xff8000002f2f7808 */ /* 0x000fc40005000000 */
[----:B------:R-:W-:Y:S02]  /*31d0*/  R2UR UR10, R59 ;  /* 0x000000003b0a72ca */ /* 0x000fe400000e0000 */
[----:B-1----:R-:W-:Y:S02]  /*31e0*/  FMNMX.FTZ R9, R8, R5, !PT ;  /* 0x0000000508097209 */ /* 0x002fe40007810000 */
[----:B------:R-:W-:-:S03]  /*31f0*/  FMNMX.FTZ R5, R26, R27, !PT ;  /* 0x0000001b1a057209 */ /* 0x000fc60007810000 */
[----:B------:R-:W1:Y:S01]  /*3200*/  SHFL.BFLY PT, R10, R9, 0x1, 0x1f ;  /* 0x0c201f00090a7f89 */ /* 0x000e6200000e0000 */
[----:B------:R-:W-:-:S05]  /*3210*/  FMNMX.FTZ R6, R30, R5, !PT ;  /* 0x000000051e067209 */ /* 0x000fca0007810000 */
[----:B------:R-:W-:Y:S01]  /*3220*/  UIADD3 UR6, UR10, UR6, URZ ;  /* 0x000000060a067290 */ /* 0x000fe2000fffe03f */
[----:B------:R-:W-:-:S04]  /*3230*/  FMNMX.FTZ R5, R31, R6, !PT ;  /* 0x000000061f057209 */ /* 0x000fc80007810000 */
[----:B------:R-:W-:-:S04]  /*3240*/  FMNMX.FTZ R6, R34, R5, !PT ;  /* 0x0000000522067209 */ /* 0x000fc80007810000 */
[----:B------:R-:W-:-:S04]  /*3250*/  FMNMX.FTZ R7, R35, R6, !PT ;  /* 0x0000000623077209 */ /* 0x000fc80007810000 */
[----:B------:R-:W-:-:S04]  /*3260*/  FMNMX.FTZ R6, R38, R7, !PT ;  /* 0x0000000726067209 */ /* 0x000fc80007810000 */
[----:B------:R-:W-:Y:S02]  /*3270*/  FMNMX.FTZ R7, R39, R6, !PT ;  /* 0x0000000627077209 */ /* 0x000fe40007810000 */
[----:B-1----:R-:W-:Y:S01]  /*3280*/  FMNMX.FTZ R5, R9, R10, !PT ;  /* 0x0000000a09057209 */ /* 0x002fe20007810000 */
[----:B------:R-:W-:Y:S01]  /*3290*/  IMAD.U32 R10, RZ, RZ, UR38 ;  /* 0x00000026ff0a7e24 */ /* 0x000fe2000f8e00ff */
[----:B------:R-:W-:Y:S02]  /*32a0*/  FMNMX.FTZ R6, R42, R7, !PT ;  /* 0x000000072a067209 */ /* 0x000fe40007810000 */
[C---:B------:R-:W-:Y:S01]  /*32b0*/  FSETP.NEU.FTZ.AND P2, PT, R5.reuse, -INF , PT ;  /* 0xff8000000500780b */ /* 0x040fe20003f5d000 */
[----:B------:R-:W-:-:S01]  /*32c0*/  FFMA.FTZ R8, R5, R10, -8 ;  /* 0xc100000005087423 */ /* 0x000fc2000001000a */
[----:B------:R-:W-:-:S04]  /*32d0*/  FMNMX.FTZ R7, R43, R6, !PT ;  /* 0x000000062b077209 */ /* 0x000fc80007810000 */
[----:B------:R-:W-:Y:S02]  /*32e0*/  FSEL R8, R8, RZ, P2 ;  /* 0x000000ff08087208 */ /* 0x000fe40001000000 */
[----:B------:R-:W-:Y:S02]  /*32f0*/  ISETP.GT.AND P2, PT, R4, 0x39, !P6 ;  /* 0x000000390400780c */ /* 0x000fe40007744270 */
[----:B------:R-:W-:Y:S01]  /*3300*/  FMNMX.FTZ R4, R46, R7, !PT ;  /* 0x000000072e047209 */ /* 0x000fe20007810000 */
[----:B------:R-:W-:-:S01]  /*3310*/  FFMA.FTZ R6, R13, UR38, -R8 ;  /* 0x000000260d067c23 */ /* 0x000fc20008010808 */
[----:B------:R-:W-:Y:S01]  /*3320*/  ISETP.LT.OR P2, PT, R3, 0x3a, P2 ;  /* 0x0000003a0300780c */ /* 0x000fe20001741670 */
[----:B------:R-:W-:-:S01]  /*3330*/  FFMA.FTZ R11, R29, UR38, -R8 ;  /* 0x000000261d0b7c23 */ /* 0x000fc20008010808 */
[----:B------:R-:W-:Y:S01]  /*3340*/  FMNMX.FTZ R7, R47, R4, !PT ;  /* 0x000000042f077209 */ /* 0x000fe20007810000 */
[----:B------:R1:W-:Y:S01]  /*3350*/  MUFU.EX2 R9, R6 ;  /* 0x0000000600097308 */ /* 0x0003e20000000800 */
[----:B------:R-:W-:Y:S01]  /*3360*/  FSEL R55, R55, -INF , !P2 ;  /* 0xff80000037377808 */ /* 0x000fe20005000000 */
[----:B------:R-:W-:Y:S01]  /*3370*/  IMAD.U32 R29, RZ, RZ, UR38 ;  /* 0x00000026ff1d7e24 */ /* 0x000fe2000f8e00ff */
[----:B------:R-:W-:Y:S01]  /*3380*/  FMNMX.FTZ R4, R50, R7, !PT ;  /* 0x0000000732047209 */ /* 0x000fe20007810000 */
[--C-:B------:R-:W-:Y:S01]  /*3390*/  FFMA.FTZ R10, R25, UR38, -R8.reuse ;  /* 0x00000026190a7c23 */ /* 0x100fe20008010808 */
[----:B------:R-:W-:-:S01]  /*33a0*/  FFMA.FTZ R13, R21, UR38, -R8 ;  /* 0x00000026150d7c23 */ /* 0x000fc20008010808 */
[--C-:B------:R-:W-:Y:S01]  /*33b0*/  FFMA.FTZ R14, R33, UR38, -R8.reuse ;  /* 0x00000026210e7c23 */ /* 0x100fe20008010808 */
[----:B------:R-:W-:Y:S01]  /*33c0*/  FMNMX.FTZ R3, R51, R4, !PT ;  /* 0x0000000433037209 */ /* 0x000fe20007810000 */
[----:B------:R2:W-:Y:S01]  /*33d0*/  MUFU.EX2 R12, R11 ;  /* 0x0000000b000c7308 */ /* 0x0005e20000000800 */
[----:B-1----:R-:W-:-:S01]  /*33e0*/  FFMA.FTZ R6, R15, UR38, -R8 ;  /* 0x000000260f067c23 */ /* 0x002fc20008010808 */
[--C-:B------:R-:W-:Y:S01]  /*33f0*/  FFMA.FTZ R15, R57, UR38, -R8.reuse ;  /* 0x00000026390f7c23 */ /* 0x100fe20008010808 */
[----:B------:R-:W-:Y:S01]  /*3400*/  FMNMX.FTZ R4, R54, R3, !PT ;  /* 0x0000000336047209 */ /* 0x000fe20007810000 */
[--C-:B------:R-:W-:Y:S01]  /*3410*/  FFMA.FTZ R20, R37, UR38, -R8.reuse ;  /* 0x0000002625147c23 */ /* 0x100fe20008010808 */
[----:B------:R-:W-:-:S01]  /*3420*/  FFMA.FTZ R24, R45, UR38, -R8 ;  /* 0x000000262d187c23 */ /* 0x000fc20008010808 */
[--C-:B------:R-:W-:Y:S01]  /*3430*/  FFMA.FTZ R21, R61, UR38, -R8.reuse ;  /* 0x000000263d157c23 */ /* 0x100fe20008010808 */
[----:B------:R-:W-:Y:S01]  /*3440*/  FMNMX.FTZ R4, R55, R4, !PT ;  /* 0x0000000437047209 */ /* 0x000fe20007810000 */
[----:B------:R-:W-:Y:S01]  /*3450*/  MUFU.EX2 R7, R6 ;  /* 0x0000000600077308 */ /* 0x000fe20000000800 */
[----:B--2---:R-:W-:-:S01]  /*3460*/  FFMA.FTZ R11, R63, UR38, -R8 ;  /* 0x000000263f0b7c23 */ /* 0x004fc20008010808 */
[--C-:B------:R-:W-:Y:S01]  /*3470*/  FFMA.FTZ R25, R65, UR38, -R8.reuse ;  /* 0x0000002641197c23 */ /* 0x100fe20008010808 */
[----:B------:R-:W-:-:S01]  /*3480*/  FFMA.FTZ R28, R49, UR38, -R8 ;  /* 0x00000026311c7c23 */ /* 0x000fc20008010808 */
[----:B------:R-:W1:Y:S04]  /*3490*/  SHFL.BFLY PT, R3, R4, 0x2, 0x1f ;  /* 0x0c401f0004037f89 */ /* 0x000e6800000e0000 */
[----:B------:R-:W2:Y:S08]  /*34a0*/  MUFU.EX2 R10, R10 ;  /* 0x0000000a000a7308 */ /* 0x000eb00000000800 */
[----:B------:R-:W-:Y:S08]  /*34b0*/  MUFU.EX2 R13, R13 ;  /* 0x0000000d000d7308 */ /* 0x000ff00000000800 */
[----:B------:R-:W-:Y:S01]  /*34c0*/  MUFU.EX2 R14, R14 ;  /* 0x0000000e000e7308 */ /* 0x000fe20000000800 */
[----:B--2---:R-:W-:-:S01]  /*34d0*/  FADD.FTZ R32, R9, R10 ;  /* 0x0000000a09207221 */ /* 0x004fc20000010000 */
[----:B-1----:R-:W-:-:S03]  /*34e0*/  FMNMX.FTZ R3, R4, R3, !PT ;  /* 0x0000000304037209 */ /* 0x002fc60007810000 */
[----:B------:R-:W-:Y:S01]  /*34f0*/  FADD.FTZ R37, R7, R32 ;  /* 0x0000002007257221 */ /* 0x000fe20000010000 */
[----:B------:R-:W-:-:S02]  /*3500*/  FFMA.FTZ R4, R41, UR38, -R8 ;  /* 0x0000002629047c23 */ /* 0x000fc40008010808 */
[----:B------:R-:W-:Y:S01]  /*3510*/  MUFU.EX2 R15, R15 ;  /* 0x0000000f000f7308 */ /* 0x000fe20000000800 */
[----:B------:R-:W1:Y:S01]  /*3520*/  SHFL.BFLY PT, R6, R3, 0x1, 0x1f ;  /* 0x0c201f0003067f89 */ /* 0x000e6200000e0000 */
[----:B------:R-:W-:-:S06]  /*3530*/  FADD.FTZ R36, R12, R37 ;  /* 0x000000250c247221 */ /* 0x000fcc0000010000 */
[----:B------:R-:W-:Y:S08]  /*3540*/  MUFU.EX2 R20, R20 ;  /* 0x0000001400147308 */ /* 0x000ff00000000800 */
[----:B------:R-:W-:Y:S08]  /*3550*/  MUFU.EX2 R11, R11 ;  /* 0x0000000b000b7308 */ /* 0x000ff00000000800 */
[----:B------:R-:W-:Y:S01]  /*3560*/  MUFU.EX2 R24, R24 ;  /* 0x0000001800187308 */ /* 0x000fe20000000800 */
[----:B-1----:R-:W-:Y:S01]  /*3570*/  FMNMX.FTZ R6, R3, R6, !PT ;  /* 0x0000000603067209 */ /* 0x002fe20007810000 */
[--C-:B------:R-:W-:Y:S01]  /*3580*/  FFMA.FTZ R3, R67, UR38, -R8.reuse ;  /* 0x0000002643037c23 */ /* 0x100fe20008010808 */
[----:B------:R-:W-:-:S02]  /*3590*/  FFMA.FTZ R8, R53, UR38, -R8 ;  /* 0x0000002635087c23 */ /* 0x000fc40008010808 */
[C---:B------:R-:W-:Y:S01]  /*35a0*/  FSETP.NEU.FTZ.AND P2, PT, R6.reuse, -INF , PT ;  /* 0xff8000000600780b */ /* 0x040fe20003f5d000 */
[----:B------:R-:W-:-:S02]  /*35b0*/  FFMA.FTZ R29, R6, R29, -8 ;  /* 0xc1000000061d7423 */ /* 0x000fc4000001001d */
[----:B------:R-:W-:Y:S03]  /*35c0*/  MUFU.EX2 R21, R21 ;  /* 0x0000001500157308 */ /* 0x000fe60000000800 */
        /* <DEDUP_REMOVED lines=19> */
[----:B------:R-:W-:-:S05]  /*3700*/  FFMA.FTZ R29, R55, UR38, -R29 ;  /* 0x00000026371d7c23 */ /* 0x000fca000801081d */
[----:B------:R-:W2:Y:S08]  /*3710*/  MUFU.EX2 R30, R30 ;  /* 0x0000001e001e7308 */ /* 0x000eb00000000800 */
[----:B------:R-:W3:Y:S01]  /*3720*/  MUFU.EX2 R31, R31 ;  /* 0x0000001f001f7308 */ /* 0x000ee20000000800 */
[----:B-1----:R-:W-:-:S07]  /*3730*/  FADD.FTZ R33, R26, R27 ;  /* 0x0000001b1a217221 */ /* 0x002fce0000010000 */
[----:B------:R-:W1:Y:S01]  /*3740*/  MUFU.EX2 R34, R34 ;  /* 0x0000002200227308 */ /* 0x000e620000000800 */
[----:B--2---:R-:W-:-:S07]  /*3750*/  FADD.FTZ R32, R30, R33 ;  /* 0x000000211e207221 */ /* 0x004fce0000010000 */
[----:B------:R-:W2:Y:S01]  /*3760*/  MUFU.EX2 R35, R35 ;  /* 0x0000002300237308 */ /* 0x000ea20000000800 */
[----:B---3--:R-:W-:-:S01]  /*3770*/  FADD.FTZ R33, R31, R32 ;  /* 0x000000201f217221 */ /* 0x008fc20000010000 */
[----:B------:R-:W-:Y:S01]  /*3780*/  F2FP.SATFINITE.E4M3.F32.PACK_AB_MERGE_C R32, R12, R7, RZ ;  /* 0x000000070c20723e */ /* 0x000fe200048070ff */
[----:B------:R-:W-:-:S01]  /*3790*/  FADD.FTZ R7, R13, R36 ;  /* 0x000000240d077221 */ /* 0x000fc20000010000 */
[----:B------:R-:W-:Y:S02]  /*37a0*/  F2FP.SATFINITE.E4M3.F32.PACK_AB_MERGE_C R30, R31, R30, RZ ;  /* 0x0000001e1f1e723e */ /* 0x000fe400048070ff */
[----:B------:R-:W-:Y:S01]  /*37b0*/  F2FP.SATFINITE.E4M3.F32.PACK_AB_MERGE_C R188, R10, R9, R32 ;  /* 0x000000090abc723e */ /* 0x000fe20004807020 */
[----:B------:R-:W-:Y:S01]  /*37c0*/  FADD.FTZ R10, R14, R7 ;  /* 0x000000070e0a7221 */ /* 0x000fe20000010000 */
[----:B------:R-:W3:Y:S01]  /*37d0*/  MUFU.EX2 R38, R38 ;  /* 0x0000002600267308 */ /* 0x000ee20000000800 */
[----:B-1----:R-:W-:-:S01]  /*37e0*/  FADD.FTZ R12, R34, R33 ;  /* 0x00000021220c7221 */ /* 0x002fc20000010000 */
[----:B------:R-:W-:Y:S01]  /*37f0*/  F2FP.SATFINITE.E4M3.F32.PACK_AB_MERGE_C R9, R20, R15, RZ ;  /* 0x0000000f1409723e */ /* 0x000fe200048070ff */
[----:B------:R-:W-:-:S01]  /*3800*/  FADD.FTZ R15, R15, R10 ;  /* 0x0000000a0f0f7221 */ /* 0x000fc20000010000 */
[----:B------:R-:W-:-:S02]  /*3810*/  F2FP.SATFINITE.E4M3.F32.PACK_AB_MERGE_C R189, R27, R26, R30 ;  /* 0x0000001a1bbd723e */ /* 0x000fc4000480701e */
[----:B------:R-:W-:Y:S01]  /*3820*/  F2FP.SATFINITE.E4M3.F32.PACK_AB_MERGE_C R190, R14, R13, R9 ;  /* 0x0000000d0ebe723e */ /* 0x000fe20004807009 */
[----:B------:R-:W-:Y:S01]  /*3830*/  FADD.FTZ R20, R20, R15 ;  /* 0x0000000f14147221 */ /* 0x000fe20000010000 */
[----:B------:R-:W1:Y:S01]  /*3840*/  MUFU.EX2 R39, R39 ;  /* 0x0000002700277308 */ /* 0x000e620000000800 */
[----:B--2---:R-:W-:-:S01]  /*3850*/  FADD.FTZ R7, R35, R12 ;  /* 0x0000000c23077221 */ /* 0x004fc20000010000 */
[----:B------:R-:W-:Y:S01]  /*3860*/  F2FP.SATFINITE.E4M3.F32.PACK_AB_MERGE_C R12, R24, R11, RZ ;  /* 0x0000000b180c723e */ /* 0x000fe200048070ff */
[----:B------:R-:W-:-:S05]  /*3870*/  FADD.FTZ R9, R21, R20 ;  /* 0x0000001415097221 */ /* 0x000fca0000010000 */
[----:B------:R-:W2:Y:S01]  /*3880*/  MUFU.EX2 R42, R42 ;  /* 0x0000002a002a7308 */ /* 0x000ea20000000800 */
[----:B---3--:R-:W-:-:S07]  /*3890*/  FADD.FTZ R10, R38, R7 ;  /* 0x00000007260a7221 */ /* 0x008fce0000010000 */
[----:B------:R-:W3:Y:S01]  /*38a0*/  MUFU.EX2 R4, R4 ;  /* 0x0000000400047308 */ /* 0x000ee20000000800 */
[----:B-1----:R-:W-:-:S01]  /*38b0*/  FADD.FTZ R7, R39, R10 ;  /* 0x0000000a27077221 */ /* 0x002fc20000010000 */
[----:B------:R-:W-:-:S04]  /*38c0*/  F2FP.SATFINITE.E4M3.F32.PACK_AB_MERGE_C R38, R39, R38, RZ ;  /* 0x000000262726723e */ /* 0x000fc800048070ff */
[----:B------:R-:W-:Y:S02]  /*38d0*/  F2FP.SATFINITE.E4M3.F32.PACK_AB_MERGE_C R191, R35, R34, R38 ;  /* 0x0000002223bf723e */ /* 0x000fe40004807026 */
[----:B------:R-:W1:Y:S01]  /*38e0*/  MUFU.EX2 R43, R43 ;  /* 0x0000002b002b7308 */ /* 0x000e620000000800 */
[----:B--2---:R-:W-:-:S07]  /*38f0*/  FADD.FTZ R10, R42, R7 ;  /* 0x000000072a0a7221 */ /* 0x004fce0000010000 */
[----:B------:R-:W2:Y:S01]  /*3900*/  MUFU.EX2 R46, R46 ;  /* 0x0000002e002e7308 */ /* 0x000ea20000000800 */
[C---:B---3--:R-:W-:Y:S01]  /*3910*/  F2FP.SATFINITE.E4M3.F32.PACK_AB_MERGE_C R184, R4.reuse, R21, R12 ;  /* 0x0000001504b8723e */ /* 0x048fe2000480700c */
[----:B------:R-:W-:-:S04]  /*3920*/  FADD.FTZ R4, R4, R9 ;  /* 0x0000000904047221 */ /* 0x000fc80000010000 */
[----:B------:R-:W-:Y:S02]  /*3930*/  FADD.FTZ R11, R11, R4 ;  /* 0x000000040b0b7221 */ /* 0x000fe40000010000 */
[----:B------:R-:W-:Y:S01]  /*3940*/  MUFU.EX2 R3, R3 ;  /* 0x0000000300037308 */ /* 0x000fe20000000800 */
[----:B-1----:R-:W-:-:S01]  /*3950*/  FADD.FTZ R7, R43, R10 ;  /* 0x0000000a2b077221 */ /* 0x002fc20000010000 */
[----:B------:R-:W-:-:S06]  /*3960*/  FADD.FTZ R24, R24, R11 ;  /* 0x0000000b18187221 */ /* 0x000fcc0000010000 */
[----:B------:R-:W1:Y:S01]  /*3970*/  MUFU.EX2 R8, R8 ;  /* 0x0000000800087308 */ /* 0x000e620000000800 */
[----:B--2---:R-:W-:-:S07]  /*3980*/  FADD.FTZ R4, R46, R7 ;  /* 0x000000072e047221 */ /* 0x004fce0000010000 */
[----:B------:R-:W2:Y:S08]  /*3990*/  MUFU.EX2 R47, R47 ;  /* 0x0000002f002f7308 */ /* 0x000eb00000000800 */
[----:B------:R-:W-:Y:S01]  /*39a0*/  MUFU.EX2 R25, R25 ;  /* 0x0000001900197308 */ /* 0x000fe20000000800 */
[----:B-1----:R-:W-:-:S07]  /*39b0*/  F2FP.SATFINITE.E4M3.F32.PACK_AB_MERGE_C R9, R8, R3, RZ ;  /* 0x000000030809723e */ /* 0x002fce00048070ff */
[----:B------:R-:W1:Y:S01]  /*39c0*/  MUFU.EX2 R28, R28 ;  /* 0x0000001c001c7308 */ /* 0x000e620000000800 */
[----:B--2---:R-:W-:-:S01]  /*39d0*/  FADD.FTZ R7, R47, R4 ;  /* 0x000000042f077221 */ /* 0x004fc20000010000 */
[----:B------:R-:W-:-:S04]  /*39e0*/  F2FP.SATFINITE.E4M3.F32.PACK_AB_MERGE_C R46, R47, R46, RZ ;  /* 0x0000002e2f2e723e */ /* 0x000fc800048070ff */
[----:B------:R-:W-:Y:S02]  /*39f0*/  F2FP.SATFINITE.E4M3.F32.PACK_AB_MERGE_C R185, R43, R42, R46 ;  /* 0x0000002a2bb9723e */ /* 0x000fe4000480702e */
[----:B------:R-:W2:Y:S08]  /*3a00*/  MUFU.EX2 R50, R50 ;  /* 0x0000003200327308 */ /* 0x000eb00000000800 */
[----:B------:R-:W3:Y:S01]  /*3a10*/  MUFU.EX2 R51, R51 ;  /* 0x0000003300337308 */ /* 0x000ee20000000800 */
[----:B-1----:R-:W-:Y:S01]  /*3a20*/  F2FP.SATFINITE.E4M3.F32.PACK_AB_MERGE_C R186, R28, R25, R9 ;  /* 0x000000191cba723e */ /* 0x002fe20004807009 */
[----:B------:R-:W-:-:S04]  /*3a30*/  FADD.FTZ R25, R25, R24 ;  /* 0x0000001819197221 */ /* 0x000fc80000010000 */
[----:B------:R-:W-:Y:S02]  /*3a40*/  FADD.FTZ R28, R28, R25 ;  /* 0x000000191c1c7221 */ /* 0x000fe40000010000 */
[----:B------:R-:W1:Y:S01]  /*3a50*/  MUFU.EX2 R54, R54 ;  /* 0x0000003600367308 */ /* 0x000e620000000800 */
[----:B--2---:R-:W-:-:S01]  /*3a60*/  FADD.FTZ R4, R50, R7 ;  /* 0x0000000732047221 */ /* 0x004fc20000010000 */
[----:B------:R-:W-:-:S04]  /*3a70*/  FADD.FTZ R3, R3, R28 ;  /* 0x0000001c03037221 */ /* 0x000fc80000010000 */
[----:B------:R-:W-:Y:S02]  /*3a80*/  FADD.FTZ R3, R8, R3 ;  /* 0x0000000308037221 */ /* 0x000fe40000010000 */
[----:B------:R-:W2:Y:S01]  /*3a90*/  MUFU.EX2 R29, R29 ;  /* 0x0000001d001d7308 */ /* 0x000ea20000000800 */
[----:B---3--:R-:W-:-:S04]  /*3aa0*/  FADD.FTZ R7, R51, R4 ;  /* 0x0000000433077221 */ /* 0x008fc80000010000 */
[----:B-1----:R-:W-:Y:S01]  /*3ab0*/  FADD.FTZ R4, R54, R7 ;  /* 0x0000000736047221 */ /* 0x002fe20000010000 */
[----:B------:R-:W-:Y:S01]  /*3ac0*/  VIADD R7, R58, 0xfffffffe ;  /* 0xfffffffe3a077836 */ /* 0x000fe20000000000 */
[C---:B--2---:R-:W-:Y:S02]  /*3ad0*/  F2FP.SATFINITE.E4M3.F32.PACK_AB_MERGE_C R9, R29.reuse, R54, RZ ;  /* 0x000000361d09723e */ /* 0x044fe400048070ff */
[----:B------:R-:W-:-:S02]  /*3ae0*/  FADD.FTZ R4, R29, R4 ;  /* 0x000000041d047221 */ /* 0x000fc40000010000 */
[----:B------:R-:W-:Y:S01]  /*3af0*/  F2FP.SATFINITE.E4M3.F32.PACK_AB_MERGE_C R187, R51, R50, R9 ;  /* 0x0000003233bb723e */ /* 0x000fe20004807009 */
[----:B------:R-:W-:Y:S06]  /*3b00*/  @P2 BRA `(.L_x_788) ;  /* 0x0000000000482947 */ /* 0x000fec0003800000 */
[C---:B------:R-:W-:Y:S01]  /*3b10*/  ISETP.GT.AND P2, PT, R59.reuse, RZ, PT ;  /* 0x000000ff3b00720c */ /* 0x040fe20003f44270 */
[----:B------:R-:W-:-:S05]  /*3b20*/  VIADD R8, R59, 0xffffffff ;  /* 0xffffffff3b087836 */ /* 0x000fca0000000000 */
[----:B------:R-:W-:-:S07]  /*3b30*/  R2UR UR5, R8 ;  /* 0x00000000080572ca */ /* 0x000fce00000e0000 */
[----:B------:R-:W-:Y:S08]  /*3b40*/  @P2 BRA `(.L_x_789) ;  /* 0x00000000001c2947 */ /* 0x000ff00003800000 */
[----:B------:R-:W-:Y:S02]  /*3b50*/  UISETP.NE.AND UP1, UPT, UR7, 0x1, UPT ;  /* 0x000000010700788c */ /* 0x000fe4000bf25270 */
[----:B------:R-:W-:-:S09]  /*3b60*/  UIADD3 UR5, -UR10, URZ, URZ ;  /* 0x0000003f0a057290 */ /* 0x000fd2000fffe13f */
[----:B------:R-:W-:Y:S02]  /*3b70*/  @UP1 ULDC.64 UR10, c[0x0][0x9e8] ;  /* 0x00027a00000a1ab9 */ /* 0x000fe40000000a00 */
[----:B------:R-:W-:-:S04]  /*3b80*/  UIMAD.WIDE.U32 UR14, UR5, UR10, URZ ;  /* 0x0000000a050e72a5 */ /* 0x000fc8000f8e003f */
[----:B------:R-:W-:-:S04]  /*3b90*/  @UP1 USHF.R.U32.HI UR5, URZ, UR11, UR15 ;  /* 0x0000000b3f051299 */ /* 0x000fc8000801160f */
[----:B------:R-:W-:Y:S01]  /*3ba0*/  ULOP3.LUT UR5, URZ, UR5, URZ, 0x33, !UPT ;  /* 0x000000053f057292 */ /* 0x000fe2000f8e333f */
[----:B------:R-:W-:Y:S11]  /*3bb0*/  BRA `(.L_x_790) ;  /* 0x0000000000107947 */ /* 0x000ff60003800000 */
.L_x_789:
[----:B------:R-:W-:-:S11]  /*3bc0*/  UISETP.NE.AND UP1, UPT, UR7, 0x1, UPT ;  /* 0x000000010700788c */ /* 0x000fd6000bf25270 */
[----:B------:R-:W-:Y:S02]  /*3bd0*/  @UP1 ULDC.64 UR10, c[0x0][0x9e8] ;  /* 0x00027a00000a1ab9 */ /* 0x000fe40000000a00 */
[----:B------:R-:W-:-:S04]  /*3be0*/  UIMAD.WIDE.U32 UR14, UR5, UR10, URZ ;  /* 0x0000000a050e72a5 */ /* 0x000fc8000f8e003f */
[----:B------:R-:W-:-:S12]  /*3bf0*/  @UP1 USHF.R.U32.HI UR5, URZ, UR11, UR15 ;  /* 0x0000000b3f051299 */ /* 0x000fd8000801160f */
.L_x_790:
[----:B------:R-:W-:-:S04]  /*3c00*/  UIMAD UR5, UR5, UR7, UR7 ;  /* 0x00000007050572a4 */ /* 0x000fc8000f8e0207 */
[----:B------:R-:W-:-:S04]  /*3c10*/  UISETP.LT.AND UP1, UPT, UR6, UR5, UPT ;  /* 0x000000050600728c */ /* 0x000fc8000bf21270 */
[----:B------:R-:W-:-:S12]  /*3c20*/  USEL UR6, UR6, UR5, UP1 ;  /* 0x0000000506067287 */ /* 0x000fd80008800000 */
.L_x_788:
[----:B------:R-:W-:Y:S01]  /*3c30*/  USHF.R.S32.HI UR5, URZ, 0x1f, UR6 ;  /* 0x0000001f3f057899 */ /* 0x000fe20008011406 */
[----:B------:R-:W-:Y:S02]  /*3c40*/  CS2R R150, SRZ ;  /* 0x0000000000967805 */ /* 0x000fe4000001ff00 */
[----:B------:R-:W-:Y:S02]  /*3c50*/  CS2R R148, SRZ ;  /* 0x0000000000947805 */ /* 0x000fe4000001ff00 */
[----:B------:R-:W-:Y:S01]  /*3c60*/  CS2R R146, SRZ ;  /* 0x0000000000927805 */ /* 0x000fe2000001ff00 */
[----:B------:R-:W-:Y:S01]  /*3c70*/  ULEA.HI UR5, UR5, UR6, URZ, 0x6 ;  /* 0x0000000605057291 */ /* 0x000fe2000f8f303f */
[----:B------:R-:W-:Y:S02]  /*3c80*/  CS2R R144, SRZ ;  /* 0x0000000000907805 */ /* 0x000fe4000001ff00 */
[----:B------:R-:W-:Y:S02]  /*3c90*/  CS2R R142, SRZ ;  /* 0x00000000008e7805 */ /* 0x000fe4000001ff00 */
[----:B------:R-:W-:Y:S01]  /*3ca0*/  CS2R R140, SRZ ;  /* 0x00000000008c7805 */ /* 0x000fe2000001ff00 */
[----:B------:R-:W-:Y:S01]  /*3cb0*/  USHF.R.S32.HI UR5, URZ, 0x6, UR5 ;  /* 0x000000063f057899 */ /* 0x000fe20008011405 */
[----:B------:R-:W-:-:S02]  /*3cc0*/  CS2R R138, SRZ ;  /* 0x00000000008a7805 */ /* 0x000fc4000001ff00 */
[----:B------:R-:W-:Y:S02]  /*3cd0*/  CS2R R136, SRZ ;  /* 0x0000000000887805 */ /* 0x000fe4000001ff00 */
[----:B------:R-:W-:Y:S01]  /*3ce0*/  CS2R R134, SRZ ;  /* 0x0000000000867805 */ /* 0x000fe2000001ff00 */
[----:B------:R-:W-:Y:S01]  /*3cf0*/  UISETP.LT.AND UP1, UPT, UR45, UR5, UPT ;  /* 0x000000052d00728c */ /* 0x000fe2000bf21270 */
[----:B------:R-:W-:Y:S02]  /*3d00*/  CS2R R132, SRZ ;  /* 0x0000000000847805 */ /* 0x000fe4000001ff00 */
[----:B------:R-:W-:Y:S02]  /*3d10*/  CS2R R130, SRZ ;  /* 0x0000000000827805 */ /* 0x000fe4000001ff00 */
[----:B------:R-:W-:Y:S01]  /*3d20*/  CS2R R128, SRZ ;  /* 0x0000000000807805 */ /* 0x000fe2000001ff00 */
[----:B------:R-:W-:Y:S01]  /*3d30*/  USEL UR7, UR45, UR5, !UP1 ;  /* 0x000000052d077287 */ /* 0x000fe2000c800000 */
[----:B------:R-:W-:-:S02]  /*3d40*/  CS2R R126, SRZ ;  /* 0x00000000007e7805 */ /* 0x000fc4000001ff00 */
[----:B------:R-:W-:Y:S02]  /*3d50*/  CS2R R124, SRZ ;  /* 0x00000000007c7805 */ /* 0x000fe4000001ff00 */
[----:B------:R-:W-:Y:S02]  /*3d60*/  CS2R R122, SRZ ;  /* 0x00000000007a7805 */ /* 0x000fe4000001ff00 */
[----:B------:R-:W-:Y:S02]  /*3d70*/  CS2R R120, SRZ ;  /* 0x0000000000787805 */ /* 0x000fe4000001ff00 */
[----:B------:R-:W-:Y:S02]  /*3d80*/  CS2R R118, SRZ ;  /* 0x0000000000767805 */ /* 0x000fe4000001ff00 */
[----:B------:R-:W-:Y:S02]  /*3d90*/  ISETP.GE.AND P2, PT, R7, UR7, PT ;  /* 0x0000000707007c0c */ /* 0x000fe4000bf46270 */
        /* <DEDUP_REMOVED lines=48> */
[----:B------:R-:W-:Y:S01]  /*40a0*/  IMAD.IADD R8, R194, 0x1, R2 ;  /* 0x00000001c2087824 */ /* 0x000fe200078e0202 */
[----:B------:R-:W-:Y:S01]  /*40b0*/  ULDC UR41, c[0x0][0x9e4] ;  /* 0x0002790000297ab9 */ /* 0x000fe20000000800 */
[----:B------:R-:W-:Y:S01]  /*40c0*/  IMAD.MOV.U32 R151, RZ, RZ, RZ ;  /* 0x000000ffff977224 */ /* 0x000fe200078e00ff */
[----:B------:R-:W-:Y:S01]  /*40d0*/  ULDC UR54, c[0x0][0x9dc] ;  /* 0x0002770000367ab9 */ /* 0x000fe20000000800 */
[----:B------:R-:W-:Y:S01]  /*40e0*/  ULDC UR57, c[0x0][0x2e0] ;  /* 0x0000b80000397ab9 */ /* 0x000fe20000000800 */
[----:B------:R-:W-:Y:S01]  /*40f0*/  ULDC UR56, c[0x0][0x288] ;  /* 0x0000a20000387ab9 */ /* 0x000fe20000000800 */
[----:B------:R-:W-:-:S05]  /*4100*/  ULDC UR55, c[0x0][0x9e0] ;  /* 0x0002780000377ab9 */ /* 0x000fca0000000800 */
.L_x_809:
[----:B------:R-:W-:Y:S01]  /*4110*/  UIADD3 UR5, UR39, 0x1, URZ ;  /* 0x0000000127057890 */ /* 0x000fe2000fffe03f */
[----:B------:R-:W-:-:S03]  /*4120*/  ISETP.NE.AND P3, PT, RZ, UR40, PT ;  /* 0x00000028ff007c0c */ /* 0x000fc6000bf65270 */
[----:B------:R-:W-:-:S04]  /*4130*/  UISETP.NE.AND UP1, UPT, UR5, 0x2, UPT ;  /* 0x000000020500788c */ /* 0x000fc8000bf25270 */
[----:B------:R-:W-:Y:S02]  /*4140*/  USEL UR6, URZ, 0x1, UP1 ;  /* 0x000000013f067887 */ /* 0x000fe40008800000 */
[----:B------:R-:W-:Y:S02]  /*4150*/  USEL UR5, UR5, URZ, UP1 ;  /* 0x0000003f05057287 */ /* 0x000fe40008800000 */
[----:B------:R-:W-:Y:S02]  /*4160*/  ULOP3.LUT UR6, UR36, UR6, URZ, 0x3c, !UPT ;  /* 0x0000000624067292 */ /* 0x000fe4000f8e3c3f */
[----:B------:R-:W-:Y:S10]  /*4170*/  @P3 BRA `(.L_x_792) ;  /* 0x00000000002c3947 */ /* 0x000ff40003800000 */
[----:B------:R-:W-:Y:S05]  /*4180*/  @!P0 BRA `(.L_x_793) ;  /* 0x0000000000048947 */ /* 0x000fea0003800000 */
[----:B------:R-:W-:Y:S01]  /*4190*/  BPT.TRAP 0x1 ;  /* 0x000000040000795c */ /* 0x000fe20000300000 */
.L_x_793:
[----:B------:R-:W-:Y:S01]  /*41a0*/  ULEA UR10, UR5, UR37, 0x3 ;  /* 0x00000025050a7291 */ /* 0x000fe2000f8e183f */
[----:B------:R-:W-:-:S05]  /*41b0*/  IMAD.U32 R9, RZ, RZ, UR6 ;  /* 0x00000006ff097e24 */ /* 0x000fca000f8e00ff */
[----:B------:R-:W-:-:S04]  /*41c0*/  SHF.L.U32 R9, R9, 0x1f, RZ ;  /* 0x0000001f09097819 */ /* 0x000fc800000006ff */
[----:B------:R1:W2:Y:S01]  /*41d0*/  SYNCS.PHASECHK.TRANS64.TRYWAIT P2, [UR10+0x28430], R9 ;  /* 0x02843009ff0075a7 */ /* 0x0002a2000804014a */
[----:B------:R-:W-:Y:S05]  /*41e0*/  @!P0 BRA `(.L_x_794) ;  /* 0x0000000000048947 */ /* 0x000fea0003800000 */
[----:B------:R-:W-:Y:S01]  /*41f0*/  BPT.TRAP 0x1 ;  /* 0x000000040000795c */ /* 0x000fe20000300000 */
.L_x_794:
[----:B--2---:R-:W-:Y:S05]  /*4200*/  @P2 BRA `(.L_x_792) ;  /* 0x0000000000082947 */ /* 0x004fea0003800000 */
[----:B------:R-:W2:Y:S02]  /*4210*/  SYNCS.PHASECHK.TRANS64.TRYWAIT P2, [UR10+0x28430], R9 ;  /* 0x02843009ff0075a7 */ /* 0x000ea4000804014a */
[----:B--2---:R-:W-:Y:S05]  /*4220*/  @!P2 BRA `(.L_x_795) ;  /* 0x000000d00024a947 */ /* 0x004fea0003800000 */
.L_x_792:
[----:B--2---:R-:W2:Y:S01]  /*4230*/  S2R R10, SR_TID.X ;  /* 0x00000000000a7919 */ /* 0x004ea20000002100 */
[----:B------:R-:W-:Y:S01]  /*4240*/  ULEA UR34, UR5, UR4, 0xa ;  /* 0x0000000405227291 */ /* 0x000fe2000f8e503f */
[----:B------:R-:W-:Y:S01]  /*4250*/  UMOV UR51, 0x40000040 ;  /* 0x4000004000337882 */ /* 0x000fe20000000000 */
[----:B------:R-:W-:Y:S02]  /*4260*/  UMOV UR11, 0x40000040 ;  /* 0x40000040000b7882 */ /* 0x000fe40000000000 */
[----:B------:R-:W-:Y:S02]  /*4270*/  UIADD3 UR10, UR34, 0x2, URZ ;  /* 0x00000002220a7890 */ /* 0x000fe4000fffe03f */
[----:B------:R-:W-:Y:S02]  /*4280*/  UIADD3 UR14, UR34, 0x4, URZ ;  /* 0x00000004220e7890 */ /* 0x000fe4000fffe03f */
[----:B------:R-:W-:Y:S01]  /*4290*/  UMOV UR50, UR34 ;  /* 0x0000002200327c82 */ /* 0x000fe20008000000 */
[----:B------:R-:W-:Y:S01]  /*42a0*/  UMOV UR15, 0x40000040 ;  /* 0x40000040000f7882 */ /* 0x000fe20000000000 */
[----:B------:R-:W-:Y:S01]  /*42b0*/  UIADD3 UR18, UR34, 0x6, URZ ;  /* 0x0000000622127890 */ /* 0x000fe2000fffe03f */
        /* <DEDUP_REMOVED lines=9> */
[----:B--2---:R-:W-:-:S05]  /*4350*/  SHF.R.U32.HI R10, RZ, 0x7, R10 ;  /* 0x00000007ff0a7819 */ /* 0x004fca000001160a */
[----:B-1----:R-:W-:-:S05]  /*4360*/  VIADD R9, R10, 0x8 ;  /* 0x000000080a097836 */ /* 0x002fca0000000000 */
[----:B------:R1:W-:Y:S06]  /*4370*/  BAR.SYNC.DEFER_BLOCKING R9, 0x100 ;  /* 0x000400090000751d */ /* 0x0003ec0000010000 */
[----:B------:R-:W-:-:S06]  /*4380*/  WARPGROUP.ARRIVE ;  /* 0x00000000000079c5 */ /* 0x000fcc0000000000 */
[----:B------:R-:W-:Y:S03]  /*4390*/  QGMMA.64x64x32.F32.E4M3.E4M3 R152, gdesc[UR48], RZ, !UPT, gsb0 ;  /* 0x00e00000309879f3 */ /* 0x000fe6000c0008ff */
        /* <DEDUP_REMOVED lines=22> */
[----:B-1----:R-:W-:Y:S05]  /*4500*/  @P3 BRA `(.L_x_796) ;  /* 0x00000000002c3947 */ /* 0x002fea0003800000 */
[----:B------:R-:W-:Y:S05]  /*4510*/  @!P0 BRA `(.L_x_797) ;  /* 0x0000000000048947 */ /* 0x000fea0003800000 */
[----:B------:R-:W-:Y:S01]  /*4520*/  BPT.TRAP 0x1 ;  /* 0x000000040000795c */ /* 0x000fe20000300000 */
.L_x_797:
[----:B------:R-:W-:Y:S01]  /*4530*/  ULEA UR10, UR39, UR37, 0x3 ;  /* 0x00000025270a7291 */ /* 0x000fe2000f8e183f */
[----:B------:R-:W-:-:S05]  /*4540*/  IMAD.U32 R9, RZ, RZ, UR36 ;  /* 0x00000024ff097e24 */ /* 0x000fca000f8e00ff */
[----:B------:R-:W-:-:S04]  /*4550*/  SHF.L.U32 R9, R9, 0x1f, RZ ;  /* 0x0000001f09097819 */ /* 0x000fc800000006ff */
[----:B------:R1:W2:Y:S01]  /*4560*/  SYNCS.PHASECHK.TRANS64.TRYWAIT P2, [UR10+0x28450], R9 ;  /* 0x02845009ff0075a7 */ /* 0x0002a2000804014a */
[----:B------:R-:W-:Y:S05]  /*4570*/  @!P0 BRA `(.L_x_798) ;  /* 0x0000000000048947 */ /* 0x000fea0003800000 */
[----:B------:R-:W-:Y:S01]  /*4580*/  BPT.TRAP 0x1 ;  /* 0x000000040000795c */ /* 0x000fe20000300000 */
.L_x_798:
[----:B--2---:R-:W-:Y:S05]  /*4590*/  @P2 BRA `(.L_x_796) ;  /* 0x0000000000082947 */ /* 0x004fea0003800000 */
[----:B------:R-:W2:Y:S02]  /*45a0*/  SYNCS.PHASECHK.TRANS64.TRYWAIT P2, [UR10+0x28450], R9 ;  /* 0x02845009ff0075a7 */ /* 0x000ea4000804014a */
[----:B--2---:R-:W-:Y:S05]  /*45b0*/  @!P2 BRA `(.L_x_799) ;  /* 0x000000cc0058a947 */ /* 0x004fea0003800000 */
.L_x_796:
[----:B------:R-:W-:Y:S01]  /*45c0*/  UIADD3 UR10, UR37, 0x8000, URZ ;  /* 0x00008000250a7890 */ /* 0x000fe2000fffe03f */
[----:B------:R-:W-:Y:S01]  /*45d0*/  WARPGROUP.ARRIVE ;  /* 0x00000000000079c5 */ /* 0x000fe20000000000 */
[----:B------:R-:W-:-:S05]  /*45e0*/  UMOV UR11, 0x80000020 ;  /* 0x80000020000b7882 */ /* 0x000fca0000000000 */
[----:B--2---:R-:W2:Y:S01]  /*45f0*/  S2R R10, SR_TID.X ;  /* 0x00000000000a7919 */ /* 0x004ea20000002100 */
[----:B------:R-:W-:Y:S01]  /*4600*/  USHF.R.U32.HI UR10, URZ, 0x4, UR10 ;  /* 0x000000043f0a7899 */ /* 0x000fe2000801160a */
[----:B------:R-:W-:Y:S01]  /*4610*/  IMAD.U32 R11, RZ, RZ, UR5 ;  /* 0x00000005ff0b7e24 */ /* 0x000fe2000f8e00ff */
[----:B------:R-:W-:Y:S01]  /*4620*/  PLOP3.LUT P2, PT, PT, PT, UP0, 0x40, 0x0 ;  /* 0x000000000000781c */ /* 0x000fe20003f4e808 */
[----:B-1----:R-:W-:Y:S01]  /*4630*/  IMAD.SHL.U32 R9, R7, 0x40, RZ ;  /* 0x0000004007097824 */ /* 0x002fe200078e00ff */
[----:B------:R-:W-:Y:S02]  /*4640*/  ULOP3.LUT UR10, UR10, 0x3fff, URZ, 0xc0, !UPT ;  /* 0x00003fff0a0a7892 */ /* 0x000fe4000f8ec03f */
[----:B------:R-:W-:Y:S02]  /*4650*/  @!P1 LEA R11, R11, UR37, 0x3 ;  /* 0x000000250b0b9c11 */ /* 0x000fe4000f8e18ff */
[----:B------:R-:W-:Y:S01]  /*4660*/  ULOP3.LUT UR10, UR10, 0x10000, URZ, 0xfc, !UPT ;  /* 0x000100000a0a7892 */ /* 0x000fe2000f8efc3f */
[----:B------:R-:W-:-:S02]  /*4670*/  IADD3 R12, -R9, 0x1, RZ ;  /* 0x00000001090c7810 */ /* 0x000fc40007ffe1ff */
[----:B------:R-:W-:Y:S01]  /*4680*/  @!P1 VIADD R11, R11, 0x28440 ;  /* 0x000284400b0b9836 */ /* 0x000fe20000000000 */
[----:B------:R-:W-:Y:S02]  /*4690*/  ULEA UR10, UR39, UR10, 0xa ;  /* 0x0000000a270a7291 */ /* 0x000fe4000f8e503f */
[----:B------:R-:W-:Y:S02]  /*46a0*/  IMAD R12, R17, UR57, R12 ;  /* 0x00000039110c7c24 */ /* 0x000fe4000f8e020c */
[----:B------:R-:W-:-:S05]  /*46b0*/  @!P1 PRMT R11, RZ, 0x654, R11 ;  /* 0x00000654ff0b9816 */ /* 0x000fca000000000b */
[----:B------:R-:W-:Y:S01]  /*46c0*/  QGMMA.64x256x32.F32.E4M3.E4M3 R24, R188, gdesc[UR8], R24, gsb0 ;  /* 0x03e00008bc187df3 */ /* 0x000fe20008000818 */
[----:B------:R-:W-:Y:S01]  /*46d0*/  UIADD3 UR10, UR10, 0x2, URZ ;  /* 0x000000020a0a7890 */ /* 0x000fe2000fffe03f */
[----:B------:R-:W-:Y:S01]  /*46e0*/  UMOV UR11, 0x80000020 ;  /* 0x80000020000b7882 */ /* 0x000fe20000000000 */
[----:B--2---:R-:W-:-:S04]  /*46f0*/  SHF.R.U32.HI R10, RZ, 0x7, R10 ;  /* 0x00000007ff0a7819 */ /* 0x004fc8000001160a */
[----:B------:R-:W-:Y:S01]  /*4700*/  IADD3 R10, -R10, 0xb, RZ ;  /* 0x0000000b0a0a7810 */ /* 0x000fe20007ffe1ff */
[----:B------:R-:W-:Y:S02]  /*4710*/  WARPGROUP.DEPBAR.LE gsb0, 0x0 ;  /* 0x00008000000079c5 */ /* 0x000fe40000010000 */
[----:B------:R-:W-:-:S15]  /*4720*/  WARPGROUP.ARRIVE ;  /* 0x00000000000079c5 */ /* 0x000fde0000000000 */
[----:B------:R-:W-:-:S03]  /*4730*/  NOP ;  /* 0x0000000000007918 */ /* 0x000fc60000000000 */
[----:B------:R-:W-:Y:S01]  /*4740*/  QGMMA.64x256x32.F32.E4M3.E4M3 R24, R184, gdesc[UR8], R24, gsb0 ;  /* 0x03e00008b8187df3 */ /* 0x000fe20008000818 */
[----:B------:R-:W-:Y:S02]  /*4750*/  ULOP3.LUT UR10, URZ, UR54, URZ, 0x33, !UPT ;  /* 0x000000363f0a7292 */ /* 0x000fe4000f8e333f */
[----:B------:R-:W-:Y:S02]  /*4760*/  WARPGROUP.DEPBAR.LE gsb0, 0x0 ;  /* 0x00008000000079c5 */ /* 0x000fe40000010000 */
[----:B------:R1:W-:Y:S06]  /*4770*/  BAR.ARV R10, 0x100 ;  /* 0x0004000a0000751d */ /* 0x0003ec0000002000 */
[----:B------:R2:W-:Y:S02]  /*4780*/  @!P1 SYNCS.ARRIVE.TRANS64.RED.A1T0 RZ, [R11+URZ], RZ ;  /* 0x000000ff0bff99a7 */ /* 0x0005e4000810043f */
[----:B--2---:R-:W-:-:S04]  /*4790*/  VIADD R11, R12, -UR56 ;  /* 0x800000380c0b7c36 */ /* 0x004fc80008000000 */
[----:B------:R-:W-:-:S04]  /*47a0*/  IMAD R11, R16, -0x2, R11 ;  /* 0xfffffffe100b7824 */ /* 0x000fc800078e020b */
[C---:B------:R-:W-:Y:S02]  /*47b0*/  VIADD R15, R11.reuse, UR55 ;  /* 0x000000370b0f7c36 */ /* 0x040fe40008000000 */
[----:B------:R-:W-:Y:S02]  /*47c0*/  VIADD R21, R11, UR10 ;  /* 0x0000000a0b157c36 */ /* 0x000fe40008000000 */
[C---:B------:R-:W-:Y:S02]  /*47d0*/  IMAD.IADD R11, R2.reuse, 0x1, R15 ;  /* 0x00000001020b7824 */ /* 0x040fe400078e020f */
[----:B------:R-:W-:Y:S01]  /*47e0*/  IMAD.IADD R12, R2, 0x1, R21 ;  /* 0x00000001020c7824 */ /* 0x000fe200078e0215 */
[----:B-1----:R-:W-:Y:S06]  /*47f0*/  @P2 BRA `(.L_x_800) ;  /* 0x00000000005c2947 */ /* 0x002fec0003800000 */
[----:B------:R-:W-:Y:S01]  /*4800*/  ISETP.GT.AND P2, PT, R8, -0x1, PT ;  /* 0xffffffff0800780c */ /* 0x000fe20003f44270 */
[----:B------:R-:W-:-:S12]  /*4810*/  BSSY B0, `(.L_x_801) ;  /* 0x0000011000007945 */ /* 0x000fd80003800000 */
[----:B------:R-:W-:Y:S05]  /*4820*/  @P2 BRA `(.L_x_802) ;  /* 0x0000000000202947 */ /* 0x000fea0003800000 */
[----:B------:R-:W-:Y:S01]  /*4830*/  IMAD.U32 R20, RZ, RZ, UR41 ;  /* 0x00000029ff147e24 */ /* 0x000fe2000f8e00ff */
[----:B------:R-:W-:-:S04]  /*4840*/  LOP3.LUT R13, RZ, R8, RZ, 0x33, !PT ;  /* 0x00000008ff0d7212 */ /* 0x000fc800078e33ff */
[----:B------:R-:W-:-:S13]  /*4850*/  ISETP.NE.AND P2, PT, R20, 0x1, PT ;  /* 0x000000011400780c */ /* 0x000fda0003f45270 */
[----:B------:R-:W1:Y:S02]  /*4860*/  @P2 LDC.64 R184, c[0x0][0x9e8] ;  /* 0x00027a00ffb82b82 */ /* 0x000e640000000a00 */
[----:B-1----:R-:W-:-:S05]  /*4870*/  @P2 IMAD.HI.U32 R10, R13, R184, RZ ;  /* 0x000000b80d0a2227 */ /* 0x002fca00078e00ff */
[----:B------:R-:W-:-:S04]  /*4880*/  @P2 SHF.R.U32.HI R13, RZ, R185, R10 ;  /* 0x000000b9ff0d2219 */ /* 0x000fc8000001160a */
[----:B------:R-:W-:Y:S01]  /*4890*/  LOP3.LUT R10, RZ, R13, RZ, 0x33, !PT ;  /* 0x0000000dff0a7212 */ /* 0x000fe200078e33ff */
[----:B------:R-:W-:Y:S06]  /*48a0*/  BRA `(.L_x_803) ;  /* 0x00000000001c7947 */ /* 0x000fec0003800000 */
.L_x_802:
[----:B------:R-:W-:Y:S02]  /*48b0*/  IMAD.U32 R20, RZ, RZ, UR41 ;  /* 0x00000029ff147e24 */ /* 0x000fe4000f8e00ff */
[----:B------:R-:W-:-:S03]  /*48c0*/  IMAD.MOV.U32 R10, RZ, RZ, R8 ;  /* 0x000000ffff0a7224 */ /* 0x000fc600078e0008 */
[----:B------:R-:W-:-:S13]  /*48d0*/  ISETP.NE.AND P2, PT, R20, 0x1, PT ;  /* 0x000000011400780c */ /* 0x000fda0003f45270 */
[----:B------:R-:W1:Y:S01]  /*48e0*/  @P2 LDC.64 R184, c[0x0][0x9e8] ;  /* 0x00027a00ffb82b82 */ /* 0x000e620000000a00 */
[----:B------:R-:W-:-:S04]  /*48f0*/  @P2 IMAD.IADD R13, R194, 0x1, R2 ;  /* 0x00000001c20d2824 */ /* 0x000fc800078e0202 */
[----:B-1----:R-:W-:-:S05]  /*4900*/  @P2 IMAD.HI.U32 R14, R13, R184, RZ ;  /* 0x000000b80d0e2227 */ /* 0x002fca00078e00ff */
[----:B------:R-:W-:-:S07]  /*4910*/  @P2 SHF.R.U32.HI R10, RZ, R185, R14 ;  /* 0x000000b9ff0a2219 */ /* 0x000fce000001160e */
.L_x_803:
[----:B------:R-:W-:Y:S05]  /*4920*/  BSYNC B0 ;  /* 0x0000000000007941 */ /* 0x000fea0003800000 */
.L_x_801:
[----:B------:R-:W-:-:S04]  /*4930*/  IMAD R13, R10, R20, -R9 ;  /* 0x000000140a0d7224 */ /* 0x000fc800078e0a09 */
[----:B------:R-:W-:-:S05]  /*4940*/  IMAD R13, R16, -0x2, R13 ;  /* 0xfffffffe100d7824 */ /* 0x000fca00078e020d */
[----:B------:R-:W-:Y:S02]  /*4950*/  VIADDMNMX R11, R13, R20, R11, PT ;  /* 0x000000140d0b7246 */ /* 0x000fe4000380010b */
[----:B------:R-:W-:-:S07]  /*4960*/  VIMNMX R12, R12, R13, !PT ;  /* 0x0000000d0c0c7248 */ /* 0x000fce0007fe0100 */
.L_x_800:
[----:B------:R-:W-:Y:S01]  /*4970*/  ISETP.GT.AND P2, PT, R7, -0x1, PT ;  /* 0xffffffff0700780c */ /* 0x000fe20003f44270 */
[----:B------:R-:W-:-:S03]  /*4980*/  IMAD.IADD R10, R0, 0x1, R15 ;  /* 0x00000001000a7824 */ /* 0x000fc600078e020f */
[C---:B------:R-:W-:Y:S02]  /*4990*/  ISETP.GT.AND P5, PT, R12.reuse, RZ, P2 ;  /* 0x000000ff0c00720c */ /* 0x040fe400017a4270 */
[C---:B------:R-:W-:Y:S02]  /*49a0*/  ISETP.GT.AND P4, PT, R12.reuse, 0x1, P2 ;  /* 0x000000010c00780c */ /* 0x040fe40001784270 */
[----:B------:R-:W-:Y:S02]  /*49b0*/  ISETP.LT.OR P5, PT, R11, 0x1, P5 ;  /* 0x000000010b00780c */ /* 0x000fe40002fa1670 */
[----:B------:R-:W-:Y:S02]  /*49c0*/  ISETP.GT.AND P6, PT, R12, 0x8, P2 ;  /* 0x000000080c00780c */ /* 0x000fe400017c4270 */
[----:B------:R-:W-:Y:S02]  /*49d0*/  FSEL R152, R152, -INF , !P5 ;  /* 0xff80000098987808 */ /* 0x000fe40006800000 */
[----:B------:R-:W-:-:S02]  /*49e0*/  ISETP.GT.AND P5, PT, R12, 0x10, P2 ;  /* 0x000000100c00780c */ /* 0x000fc400017a4270 */
[----:B------:R-:W-:Y:S02]  /*49f0*/  ISETP.GT.AND P3, PT, R12, 0x9, P2 ;  /* 0x000000090c00780c */ /* 0x000fe40001764270 */
[C---:B------:R-:W-:Y:S02]  /*4a00*/  ISETP.LT.OR P5, PT, R11.reuse, 0x11, P5 ;  /* 0x000000110b00780c */ /* 0x040fe40002fa1670 */
[C---:B------:R-:W-:Y:S02]  /*4a10*/  ISETP.LT.OR P4, PT, R11.reuse, 0x2, P4 ;  /* 0x000000020b00780c */ /* 0x040fe40002781670 */
[----:B------:R-:W-:Y:S02]  /*4a20*/  FSEL R160, R160, -INF , !P5 ;  /* 0xff800000a0a07808 */ /* 0x000fe40006800000 */
[----:B------:R-:W-:Y:S02]  /*4a30*/  ISETP.GT.AND P5, PT, R12, 0x20, P2 ;  /* 0x000000200c00780c */ /* 0x000fe400017a4270 */
[----:B------:R-:W-:-:S02]  /*4a40*/  ISETP.LT.OR P6, PT, R11, 0x9, P6 ;  /* 0x000000090b00780c */ /* 0x000fc400037c1670 */
[C---:B------:R-:W-:Y:S02]  /*4a50*/  ISETP.LT.OR P3, PT, R11.reuse, 0xa, P3 ;  /* 0x0000000a0b00780c */ /* 0x040fe40001f61670 */
[----:B------:R-:W-:Y:S02]  /*4a60*/  ISETP.LT.OR P5, PT, R11, 0x21, P5 ;  /* 0x000000210b00780c */ /* 0x000fe40002fa1670 */
[----:B------:R-:W-:Y:S02]  /*4a70*/  FSEL R153, R153, -INF , !P4 ;  /* 0xff80000099997808 */ /* 0x000fe40006000000 */
[----:B------:R-:W-:Y:S02]  /*4a80*/  FSEL R156, R156, -INF , !P6 ;  /* 0xff8000009c9c7808 */ /* 0x000fe40007000000 */
[----:B------:R-:W-:Y:S02]  /*4a90*/  FSEL R157, R157, -INF , !P3 ;  /* 0xff8000009d9d7808 */ /* 0x000fe40005800000 */
[----:B------:R-:W-:-:S02]  /*4aa0*/  ISETP.GT.AND P4, PT, R12, 0x11, P2 ;  /* 0x000000110c00780c */ /* 0x000fc40001784270 */
[C---:B------:R-:W-:Y:S02]  /*4ab0*/  ISETP.GT.AND P6, PT, R12.reuse, 0x18, P2 ;  /* 0x000000180c00780c */ /* 0x040fe400017c4270 */
[----:B------:R-:W-:Y:S02]  /*4ac0*/  ISETP.GT.AND P3, PT, R12, 0x19, P2 ;  /* 0x000000190c00780c */ /* 0x000fe40001764270 */
[----:B------:R-:W-:Y:S02]  /*4ad0*/  FSEL R168, R168, -INF , !P5 ;  /* 0xff800000a8a87808 */ /* 0x000fe40006800000 */
[----:B------:R-:W-:Y:S02]  /*4ae0*/  ISETP.GT.AND P5, PT, R12, 0x30, P2 ;  /* 0x000000300c00780c */ /* 0x000fe400017a4270 */
[C---:B------:R-:W-:Y:S02]  /*4af0*/  ISETP.LT.OR P4, PT, R11.reuse, 0x12, P4 ;  /* 0x000000120b00780c */ /* 0x040fe40002781670 */
        /* <DEDUP_REMOVED lines=10> */
[----:B------:R-:W-:Y:S02]  /*4ba0*/  PLOP3.LUT P5, PT, PT, PT, UP0, 0x40, 0x0 ;  /* 0x000000000000781c */ /* 0x000fe40003fae808 */
[C---:B------:R-:W-:Y:S02]  /*4bb0*/  ISETP.LT.OR P4, PT, R11.reuse, 0x22, P4 ;  /* 0x000000220b00780c */ /* 0x040fe40002781670 */
[----:B------:R-:W-:-:S02]  /*4bc0*/  ISETP.LT.OR P6, PT, R11, 0x29, P6 ;  /* 0x000000290b00780c */ /* 0x000fc400037c1670 */
[----:B------:R-:W-:Y:S02]  /*4bd0*/  ISETP.LT.OR P3, PT, R11, 0x2a, P3 ;  /* 0x0000002a0b00780c */ /* 0x000fe40001f61670 */
[----:B------:R-:W-:Y:S02]  /*4be0*/  FSEL R169, R169, -INF , !P4 ;  /* 0xff800000a9a97808 */ /* 0x000fe40006000000 */
[----:B------:R-:W-:Y:S02]  /*4bf0*/  FSEL R172, R172, -INF , !P6 ;  /* 0xff800000acac7808 */ /* 0x000fe40007000000 */
[----:B------:R-:W-:Y:S02]  /*4c00*/  FSEL R173, R173, -INF , !P3 ;  /* 0xff800000adad7808 */ /* 0x000fe40005800000 */
[C---:B------:R-:W-:Y:S02]  /*4c10*/  ISETP.GT.AND P4, PT, R12.reuse, 0x31, P2 ;  /* 0x000000310c00780c */ /* 0x040fe40001784270 */
[----:B------:R-:W-:-:S02]  /*4c20*/  ISETP.GT.AND P6, PT, R12, 0x38, P2 ;  /* 0x000000380c00780c */ /* 0x000fc400017c4270 */
[----:B------:R-:W-:Y:S02]  /*4c30*/  ISETP.GT.AND P3, PT, R12, 0x39, P2 ;  /* 0x000000390c00780c */ /* 0x000fe40001764270 */
[C---:B------:R-:W-:Y:S02]  /*4c40*/  ISETP.LT.OR P4, PT, R11.reuse, 0x32, P4 ;  /* 0x000000320b00780c */ /* 0x040fe40002781670 */
[C---:B------:R-:W-:Y:S02]  /*4c50*/  ISETP.LT.OR P6, PT, R11.reuse, 0x39, P6 ;  /* 0x000000390b00780c */ /* 0x040fe400037c1670 */
[----:B------:R-:W-:Y:S01]  /*4c60*/  ISETP.LT.OR P3, PT, R11, 0x3a, P3 ;  /* 0x0000003a0b00780c */ /* 0x000fe20001f61670 */
[----:B------:R-:W-:Y:S01]  /*4c70*/  IMAD.IADD R11, R0, 0x1, R21 ;  /* 0x00000001000b7824 */ /* 0x000fe200078e0215 */
[----:B------:R-:W-:Y:S02]  /*4c80*/  FSEL R177, R177, -INF , !P4 ;  /* 0xff800000b1b17808 */ /* 0x000fe40006000000 */
[----:B------:R-:W-:-:S02]  /*4c90*/  FSEL R180, R180, -INF , !P6 ;  /* 0xff800000b4b47808 */ /* 0x000fc40007000000 */
[----:B------:R-:W-:Y:S01]  /*4ca0*/  FSEL R181, R181, -INF , !P3 ;  /* 0xff800000b5b57808 */ /* 0x000fe20005800000 */
[----:B------:R-:W-:Y:S06]  /*4cb0*/  @P5 BRA `(.L_x_804) ;  /* 0x0000000000585947 */ /* 0x000fec0003800000 */
[----:B------:R-:W-:Y:S01]  /*4cc0*/  IMAD.IADD R15, R194, 0x1, R0 ;  /* 0x00000001c20f7824 */ /* 0x000fe200078e0200 */
[----:B------:R-:W-:Y:S04]  /*4cd0*/  BSSY B0, `(.L_x_805) ;  /* 0x0000010000007945 */ /* 0x000fe80003800000 */
[----:B------:R-:W-:-:S13]  /*4ce0*/  ISETP.GT.AND P3, PT, R15, -0x1, PT ;  /* 0xffffffff0f00780c */ /* 0x000fda0003f64270 */
        /* <DEDUP_REMOVED lines=9> */
.L_x_806:
[----:B------:R-:W-:-:S05]  /*4d80*/  IMAD.U32 R14, RZ, RZ, UR41 ;  /* 0x00000029ff0e7e24 */ /* 0x000fca000f8e00ff */
[----:B------:R-:W-:-:S13]  /*4d90*/  ISETP.NE.AND P3, PT, R14, 0x1, PT ;  /* 0x000000010e00780c */ /* 0x000fda0003f65270 */
[----:B------:R-:W1:Y:S02]  /*4da0*/  @P3 LDC.64 R12, c[0x0][0x9e8] ;  /* 0x00027a00ff0c3b82 */ /* 0x000e640000000a00 */
[----:B-1----:R-:W-:-:S05]  /*4db0*/  @P3 IMAD.HI.U32 R12, R15, R12, RZ ;  /* 0x0000000c0f0c3227 */ /* 0x002fca00078e00ff */
[----:B------:R-:W-:-:S07]  /*4dc0*/  @P3 SHF.R.U32.HI R15, RZ, R13, R12 ;  /* 0x0000000dff0f3219 */ /* 0x000fce000001160c */
.L_x_807:
[----:B------:R-:W-:Y:S05]  /*4dd0*/  BSYNC B0 ;  /* 0x0000000000007941 */ /* 0x000fea0003800000 */
.L_x_805:
[----:B------:R-:W-:-:S04]  /*4de0*/  IMAD R15, R15, R14, -R9 ;  /* 0x0000000e0f0f7224 */ /* 0x000fc800078e0a09 */
[----:B------:R-:W-:-:S05]  /*4df0*/  IMAD R15, R16, -0x2, R15 ;  /* 0xfffffffe100f7824 */ /* 0x000fca00078e020f */
[----:B------:R-:W-:Y:S02]  /*4e00*/  VIADDMNMX R10, R15, R14, R10, PT ;  /* 0x0000000e0f0a7246 */ /* 0x000fe4000380010a */
[----:B------:R-:W-:-:S07]  /*4e10*/  VIMNMX R11, R11, R15, !PT ;  /* 0x0000000f0b0b7248 */ /* 0x000fce0007fe0100 */
.L_x_804:
[----:B------:R-:W-:Y:S02]  /*4e20*/  FMNMX.FTZ R12, R152, R5, !PT ;  /* 0x00000005980c7209 */ /* 0x000fe40007810000 */
[----:B------:R-:W-:Y:S02]  /*4e30*/  ISETP.GT.AND P3, PT, R11, 0x1, P2 ;  /* 0x000000010b00780c */ /* 0x000fe40001764270 */
[----:B------:R-:W-:Y:S02]  /*4e40*/  FMNMX.FTZ R9, R153, R12, !PT ;  /* 0x0000000c99097209 */ /* 0x000fe40007810000 */
[----:B------:R-:W-:Y:S02]  /*4e50*/  ISETP.LT.OR P3, PT, R10, 0x2, P3 ;  /* 0x000000020a00780c */ /* 0x000fe40001f61670 */
[----:B------:R-:W-:Y:S02]  /*4e60*/  FMNMX.FTZ R12, R156, R9, !PT ;  /* 0x000000099c0c7209 */ /* 0x000fe40007810000 */
[----:B------:R-:W-:-:S02]  /*4e70*/  FSEL R155, R155, -INF , !P3 ;  /* 0xff8000009b9b7808 */ /* 0x000fc40005800000 */
[----:B------:R-:W-:Y:S02]  /*4e80*/  FMNMX.FTZ R9, R157, R12, !PT ;  /* 0x0000000c9d097209 */ /* 0x000fe40007810000 */
[----:B------:R-:W-:Y:S02]  /*4e90*/  ISETP.GT.AND P3, PT, R11, RZ, P2 ;  /* 0x000000ff0b00720c */ /* 0x000fe40001764270 */
[----:B------:R-:W-:Y:S02]  /*4ea0*/  FMNMX.FTZ R12, R160, R9, !PT ;  /* 0x00000009a00c7209 */ /* 0x000fe40007810000 */
[----:B------:R-:W-:Y:S02]  /*4eb0*/  ISETP.LT.OR P3, PT, R10, 0x1, P3 ;  /* 0x000000010a00780c */ /* 0x000fe40001f61670 */
[----:B------:R-:W-:Y:S02]  /*4ec0*/  FMNMX.FTZ R9, R161, R12, !PT ;  /* 0x0000000ca1097209 */ /* 0x000fe40007810000 */
[----:B------:R-:W-:-:S02]  /*4ed0*/  ISETP.GT.AND P5, PT, R11, 0x8, P2 ;  /* 0x000000080b00780c */ /* 0x000fc400017a4270 */
[----:B------:R-:W-:Y:S02]  /*4ee0*/  FMNMX.FTZ R12, R164, R9, !PT ;  /* 0x00000009a40c7209 */ /* 0x000fe40007810000 */
[----:B------:R-:W-:Y:S02]  /*4ef0*/  ISETP.GT.AND P6, PT, R11, 0x9, P2 ;  /* 0x000000090b00780c */ /* 0x000fe400017c4270 */
[----:B------:R-:W-:Y:S02]  /*4f00*/  FMNMX.FTZ R9, R165, R12, !PT ;  /* 0x0000000ca5097209 */ /* 0x000fe40007810000 */
[----:B------:R-:W-:Y:S02]  /*4f10*/  ISETP.LT.OR P5, PT, R10, 0x9, P5 ;  /* 0x000000090a00780c */ /* 0x000fe40002fa1670 */
[----:B------:R-:W-:Y:S02]  /*4f20*/  FMNMX.FTZ R12, R168, R9, !PT ;  /* 0x00000009a80c7209 */ /* 0x000fe40007810000 */
[----:B------:R-:W-:-:S02]  /*4f30*/  ISETP.GT.AND P4, PT, R11, 0x10, P2 ;  /* 0x000000100b00780c */ /* 0x000fc40001784270 */
[----:B------:R-:W-:Y:S02]  /*4f40*/  FMNMX.FTZ R9, R169, R12, !PT ;  /* 0x0000000ca9097209 */ /* 0x000fe40007810000 */
[----:B------:R-:W-:Y:S02]  /*4f50*/  ISETP.LT.OR P6, PT, R10, 0xa, P6 ;  /* 0x0000000a0a00780c */ /* 0x000fe400037c1670 */
[----:B------:R-:W-:Y:S02]  /*4f60*/  FMNMX.FTZ R12, R172, R9, !PT ;  /* 0x00000009ac0c7209 */ /* 0x000fe40007810000 */
[----:B------:R-:W-:Y:S02]  /*4f70*/  FSEL R158, R158, -INF , !P5 ;  /* 0xff8000009e9e7808 */ /* 0x000fe40006800000 */
        /* <DEDUP_REMOVED lines=9> */
[----:B------:R-:W-:Y:S02]  /*5010*/  FSEL R162, R162, -INF , !P4 ;  /* 0xff800000a2a27808 */ /* 0x000fe40006000000 */
[C---:B------:R-:W-:Y:S01]  /*5020*/  ISETP.LT.OR P5, PT, R10.reuse, 0x12, P5 ;  /* 0x000000120a00780c */ /* 0x040fe20002fa1670 */
[----:B------:R-:W1:Y:S01]  /*5030*/  SHFL.BFLY PT, R9, R12, 0x2, 0x1f ;  /* 0x0c401f000c097f89 */ /* 0x000e6200000e0000 */
[----:B------:R-:W-:Y:S02]  /*5040*/  ISETP.GT.AND P4, PT, R11, 0x19, P2 ;  /* 0x000000190b00780c */ /* 0x000fe40001784270 */
[----:B------:R-:W-:Y:S02]  /*5050*/  ISETP.LT.OR P6, PT, R10, 0x19, P6 ;  /* 0x000000190a00780c */ /* 0x000fe400037c1670 */
[----:B------:R-:W-:-:S02]  /*5060*/  FSEL R163, R163, -INF , !P5 ;  /* 0xff800000a3a37808 */ /* 0x000fc40006800000 */
[----:B------:R-:W-:Y:S02]  /*5070*/  FSEL R166, R166, -INF , !P6 ;  /* 0xff800000a6a67808 */ /* 0x000fe40007000000 */
[C---:B------:R-:W-:Y:S02]  /*5080*/  ISETP.LT.OR P4, PT, R10.reuse, 0x1a, P4 ;  /* 0x0000001a0a00780c */ /* 0x040fe40002781670 */
[----:B------:R-:W-:Y:S02]  /*5090*/  ISETP.GT.AND P5, PT, R11, 0x21, P2 ;  /* 0x000000210b00780c */ /* 0x000fe400017a4270 */
[----:B------:R-:W-:Y:S02]  /*50a0*/  FSEL R167, R167, -INF , !P4 ;  /* 0xff800000a7a77808 */ /* 0x000fe40006000000 */
[----:B------:R-:W-:Y:S02]  /*50b0*/  ISETP.GT.AND P6, PT, R11, 0x28, P2 ;  /* 0x000000280b00780c */ /* 0x000fe400017c4270 */
[----:B------:R-:W-:-:S02]  /*50c0*/  ISETP.LT.OR P5, PT, R10, 0x22, P5 ;  /* 0x000000220a00780c */ /* 0x000fc40002fa1670 */
[----:B------:R-:W-:Y:S02]  /*50d0*/  ISETP.LT.OR P6, PT, R10, 0x29, P6 ;  /* 0x000000290a00780c */ /* 0x000fe400037c1670 */
[----:B------:R-:W-:Y:S02]  /*50e0*/  FSEL R171, R171, -INF , !P5 ;  /* 0xff800000abab7808 */ /* 0x000fe40006800000 */
[C---:B------:R-:W-:Y:S02]  /*50f0*/  ISETP.GT.AND P5, PT, R11.reuse, 0x30, P2 ;  /* 0x000000300b00780c */ /* 0x040fe400017a4270 */
[----:B-1----:R-:W-:Y:S02]  /*5100*/  FMNMX.FTZ R13, R12, R9, !PT ;  /* 0x000000090c0d7209 */ /* 0x002fe40007810000 */
[----:B------:R-:W-:Y:S02]  /*5110*/  FSEL R174, R174, -INF , !P6 ;  /* 0xff800000aeae7808 */ /* 0x000fe40007000000 */
[----:B------:R-:W-:Y:S01]  /*5120*/  ISETP.GT.AND P6, PT, R11, 0x31, P2 ;  /* 0x000000310b00780c */ /* 0x000fe200017c4270 */
[----:B------:R-:W1:Y:S01]  /*5130*/  SHFL.BFLY PT, R14, R13, 0x1, 0x1f ;  /* 0x0c201f000d0e7f89 */ /* 0x000e6200000e0000 */
[----:B------:R-:W-:-:S02]  /*5140*/  ISETP.LT.OR P5, PT, R10, 0x31, P5 ;  /* 0x000000310a00780c */ /* 0x000fc40002fa1670 */
[----:B------:R-:W-:Y:S02]  /*5150*/  ISETP.LT.OR P6, PT, R10, 0x32, P6 ;  /* 0x000000320a00780c */ /* 0x000fe400037c1670 */
[----:B------:R-:W-:Y:S02]  /*5160*/  FSEL R178, R178, -INF , !P5 ;  /* 0xff800000b2b27808 */ /* 0x000fe40006800000 */
[----:B------:R-:W-:Y:S02]  /*5170*/  FSEL R179, R179, -INF , !P6 ;  /* 0xff800000b3b37808 */ /* 0x000fe40007000000 */
[----:B-1----:R-:W-:Y:S01]  /*5180*/  FMNMX.FTZ R9, R13, R14, !PT ;  /* 0x0000000e0d097209 */ /* 0x002fe20007810000 */
[----:B------:R-:W-:Y:S01]  /*5190*/  IMAD.U32 R14, RZ, RZ, UR38 ;  /* 0x00000026ff0e7e24 */ /* 0x000fe2000f8e00ff */
[----:B------:R-:W-:Y:S02]  /*51a0*/  FSEL R13, R154, -INF , !P3 ;  /* 0xff8000009a0d7808 */ /* 0x000fe40005800000 */
        /* <DEDUP_REMOVED lines=9> */
[----:B------:R-:W-:Y:S01]  /*5240*/  FMNMX.FTZ R12, R162, R15, !PT ;  /* 0x0000000fa20c7209 */ /* 0x000fe20007810000 */
[----:B------:R-:W-:-:S01]  /*5250*/  FFMA.FTZ R15, R9, R14, -8 ;  /* 0xc1000000090f7423 */ /* 0x000fc2000001000e */
[----:B------:R-:W-:Y:S02]  /*5260*/  FSETP.NEU.FTZ.AND P4, PT, R9, -INF , PT ;  /* 0xff8000000900780b */ /* 0x000fe40003f9d000 */
[----:B------:R-:W-:Y:S02]  /*5270*/  FMNMX.FTZ R21, R163, R12, !PT ;  /* 0x0000000ca3157209 */ /* 0x000fe40007810000 */
[----:B------:R-:W-:-:S02]  /*5280*/  FSEL R175, R175, -INF , !P3 ;  /* 0xff800000afaf7808 */ /* 0x000fc40005800000 */
[----:B------:R-:W-:Y:S02]  /*5290*/  FMNMX.FTZ R12, R166, R21, !PT ;  /* 0x00000015a60c7209 */ /* 0x000fe40007810000 */
[----:B------:R-:W-:Y:S02]  /*52a0*/  FSEL R15, R15, RZ, P4 ;  /* 0x000000ff0f0f7208 */ /* 0x000fe40002000000 */
[----:B------:R-:W-:Y:S02]  /*52b0*/  FMNMX.FTZ R21, R167, R12, !PT ;  /* 0x0000000ca7157209 */ /* 0x000fe40007810000 */
[----:B------:R-:W-:Y:S01]  /*52c0*/  ISETP.GT.AND P3, PT, R11, 0x38, P2 ;  /* 0x000000380b00780c */ /* 0x000fe20001764270 */
[----:B------:R-:W-:-:S01]  /*52d0*/  FFMA.FTZ R153, R153, UR38, -R15 ;  /* 0x0000002699997c23 */ /* 0x000fc2000801080f */
[----:B------:R-:W-:Y:S01]  /*52e0*/  FMNMX.FTZ R14, R170, R21, !PT ;  /* 0x00000015aa0e7209 */ /* 0x000fe20007810000 */
[----:B------:R-:W-:-:S01]  /*52f0*/  FFMA.FTZ R152, R152, UR38, -R15 ;  /* 0x0000002698987c23 */ /* 0x000fc2000801080f */
[----:B------:R-:W-:Y:S01]  /*5300*/  ISETP.GT.AND P2, PT, R11, 0x39, P2 ;  /* 0x000000390b00780c */ /* 0x000fe20001744270 */
[----:B------:R-:W-:-:S01]  /*5310*/  FFMA.FTZ R156, R156, UR38, -R15 ;  /* 0x000000269c9c7c23 */ /* 0x000fc2000801080f */
[----:B------:R-:W-:Y:S01]  /*5320*/  FMNMX.FTZ R21, R171, R14, !PT ;  /* 0x0000000eab157209 */ /* 0x000fe20007810000 */
[----:B------:R1:W-:Y:S01]  /*5330*/  MUFU.EX2 R11, R153 ;  /* 0x00000099000b7308 */ /* 0x0003e20000000800 */
[----:B------:R-:W-:Y:S01]  /*5340*/  ISETP.LT.OR P3, PT, R10, 0x39, P3 ;  /* 0x000000390a00780c */ /* 0x000fe20001f61670 */
[--C-:B------:R-:W-:Y:S01]  /*5350*/  FFMA.FTZ R160, R160, UR38, -R15.reuse ;  /* 0x00000026a0a07c23 */ /* 0x100fe2000801080f */
[----:B------:R-:W-:Y:S01]  /*5360*/  FMNMX.FTZ R14, R174, R21, !PT ;  /* 0x00000015ae0e7209 */ /* 0x000fe20007810000 */
[----:B------:R-:W-:Y:S01]  /*5370*/  FFMA.FTZ R181, R181, UR38, -R15 ;  /* 0x00000026b5b57c23 */ /* 0x000fe2000801080f */
[----:B------:R-:W-:-:S02]  /*5380*/  ISETP.LT.OR P2, PT, R10, 0x3a, P2 ;  /* 0x0000003a0a00780c */ /* 0x000fc40001741670 */
[----:B------:R-:W-:Y:S01]  /*5390*/  FMNMX.FTZ R21, R175, R14, !PT ;  /* 0x0000000eaf157209 */ /* 0x000fe20007810000 */
[----:B------:R2:W-:Y:S01]  /*53a0*/  MUFU.EX2 R12, R152 ;  /* 0x00000098000c7308 */ /* 0x0005e20000000800 */
[----:B------:R-:W-:Y:S02]  /*53b0*/  FSEL R182, R182, -INF , !P3 ;  /* 0xff800000b6b67808 */ /* 0x000fe40005800000 */
[----:B------:R-:W-:Y:S01]  /*53c0*/  FMNMX.FTZ R20, R178, R21, !PT ;  /* 0x00000015b2147209 */ /* 0x000fe20007810000 */
[----:B------:R-:W-:-:S01]  /*53d0*/  FFMA.FTZ R21, R157, UR38, -R15 ;  /* 0x000000269d157c23 */ /* 0x000fc2000801080f */
[----:B------:R-:W-:Y:S01]  /*53e0*/  FSEL R183, R183, -INF , !P2 ;  /* 0xff800000b7b77808 */ /* 0x000fe20005000000 */
[----:B------:R-:W-:-:S01]  /*53f0*/  FFMA.FTZ R157, R165, UR38, -R15 ;  /* 0x00000026a59d7c23 */ /* 0x000fc2000801080f */
[----:B-1----:R-:W-:Y:S01]  /*5400*/  FMNMX.FTZ R153, R179, R20, !PT ;  /* 0x00000014b3997209 */ /* 0x002fe20007810000 */
[----:B------:R-:W-:-:S01]  /*5410*/  FFMA.FTZ R20, R164, UR38, -R15 ;  /* 0x00000026a4147c23 */ /* 0x000fc2000801080f */
[----:B------:R1:W-:Y:S01]  /*5420*/  MUFU.EX2 R14, R156 ;  /* 0x0000009c000e7308 */ /* 0x0003e20000000800 */
[----:B--2---:R-:W-:-:S01]  /*5430*/  FFMA.FTZ R152, R168, UR38, -R15 ;  /* 0x00000026a8987c23 */ /* 0x004fc2000801080f */
[----:B------:R-:W-:Y:S01]  /*5440*/  FMNMX.FTZ R10, R182, R153, !PT ;  /* 0x00000099b60a7209 */ /* 0x000fe20007810000 */
[----:B------:R-:W-:-:S01]  /*5450*/  FFMA.FTZ R153, R161, UR38, -R15 ;  /* 0x00000026a1997c23 */ /* 0x000fc2000801080f */
[--C-:B------:R-:W-:Y:S01]  /*5460*/  FFMA.FTZ R161, R169, UR38, -R15.reuse ;  /* 0x00000026a9a17c23 */ /* 0x100fe2000801080f */
[----:B------:R-:W-:-:S01]  /*5470*/  FFMA.FTZ R165, R173, UR38, -R15 ;  /* 0x00000026ada57c23 */ /* 0x000fc2000801080f */
[----:B------:R-:W-:Y:S01]  /*5480*/  FMNMX.FTZ R154, R183, R10, !PT ;  /* 0x0000000ab79a7209 */ /* 0x000fe20007810000 */
[----:B------:R-:W-:-:S01]  /*5490*/  FFMA.FTZ R169, R177, UR38, -R15 ;  /* 0x00000026b1a97c23 */ /* 0x000fc2000801080f */
[----:B------:R2:W-:Y:S01]  /*54a0*/  MUFU.EX2 R10, R160 ;  /* 0x000000a0000a7308 */ /* 0x0005e20000000800 */
[----:B-1----:R-:W-:-:S01]  /*54b0*/  FFMA.FTZ R156, R176, UR38, -R15 ;  /* 0x00000026b09c7c23 */ /* 0x002fc2000801080f */
[----:B------:R-:W-:Y:S01]  /*54c0*/  FSEL R168, R9, RZ, P4 ;  /* 0x000000ff09a87208 */ /* 0x000fe20002000000 */
[----:B------:R-:W1:Y:S04]  /*54d0*/  SHFL.BFLY PT, R185, R154, 0x2, 0x1f ;  /* 0x0c401f009ab97f89 */ /* 0x000e6800000e0000 */
[----:B------:R-:W-:-:S01]  /*54e0*/  FADD.FTZ R168, -R168, R5 ;  /* 0x00000005a8a87221 */ /* 0x000fc20000010100 */
[----:B------:R-:W-:Y:S01]  /*54f0*/  MUFU.EX2 R21, R21 ;  /* 0x0000001500157308 */ /* 0x000fe20000000800 */
[----:B--2---:R-:W-:-:S02]  /*5500*/  FFMA.FTZ R160, R180, UR38, -R15 ;  /* 0x00000026b4a07c23 */ /* 0x004fc4000801080f */
[----:B------:R-:W-:-:S05]  /*5510*/  FMUL.FTZ R173, R168, UR38 ;  /* 0x00000026a8ad7c20 */ /* 0x000fca0008410000 */
[----:B------:R-:W-:Y:S08]  /*5520*/  MUFU.EX2 R153, R153 ;  /* 0x0000009900997308 */ /* 0x000ff00000000800 */
[----:B------:R-:W2:Y:S01]  /*5530*/  MUFU.EX2 R173, R173 ;  /* 0x000000ad00ad7308 */ /* 0x000ea20000000800 */
[----:B-1----:R-:W-:Y:S01]  /*5540*/  FMNMX.FTZ R185, R154, R185, !PT ;  /* 0x000000b99ab97209 */ /* 0x002fe20007810000 */
[----:B------:R-:W-:-:S04]  /*5550*/  FFMA.FTZ R154, R172, UR38, -R15 ;  /* 0x00000026ac9a7c23 */ /* 0x000fc8000801080f */
[----:B------:R-:W1:Y:S02]  /*5560*/  SHFL.BFLY PT, R164, R185, 0x1, 0x1f ;  /* 0x0c201f00b9a47f89 */ /* 0x000e6400000e0000 */
[----:B------:R-:W-:Y:S08]  /*5570*/  MUFU.EX2 R20, R20 ;  /* 0x0000001400147308 */ /* 0x000ff00000000800 */
[----:B------:R-:W-:Y:S08]  /*5580*/  MUFU.EX2 R157, R157 ;  /* 0x0000009d009d7308 */ /* 0x000ff00000000800 */
[----:B------:R-:W-:Y:S01]  /*5590*/  MUFU.EX2 R152, R152 ;  /* 0x0000009800987308 */ /* 0x000fe20000000800 */
[----:B-1----:R-:W-:Y:S01]  /*55a0*/  FMNMX.FTZ R15, R185, R164, !PT ;  /* 0x000000a4b90f7209 */ /* 0x002fe20007810000 */
[----:B------:R-:W-:-:S06]  /*55b0*/  IMAD.U32 R164, RZ, RZ, UR38 ;  /* 0x00000026ffa47e24 */ /* 0x000fcc000f8e00ff */
[----:B------:R-:W-:Y:S01]  /*55c0*/  MUFU.EX2 R161, R161 ;  /* 0x000000a100a17308 */ /* 0x000fe20000000800 */
[C---:B------:R-:W-:Y:S01]  /*55d0*/  FSETP.NEU.FTZ.AND P2, PT, R15.reuse, -INF , PT ;  /* 0xff8000000f00780b */ /* 0x040fe20003f5d000 */
[----:B------:R-:W-:-:S05]  /*55e0*/  FFMA.FTZ R164, R15, R164, -8 ;  /* 0xc10000000fa47423 */ /* 0x000fca00000100a4 */
[----:B------:R-:W-:Y:S01]  /*55f0*/  FSEL R168, R164, RZ, P2 ;  /* 0x000000ffa4a87208 */ /* 0x000fe20001000000 */
[----:B------:R-:W-:Y:S04]  /*5600*/  MUFU.EX2 R154, R154 ;  /* 0x0000009a009a7308 */ /* 0x000fe80000000800 */
[----:B------:R-:W-:-:S01]  /*5610*/  FFMA.FTZ R164, R155, UR38, -R168 ;  /* 0x000000269ba47c23 */ /* 0x000fc200080108a8 */
[--C-:B------:R-:W-:Y:S01]  /*5620*/  FFMA.FTZ R155, R158, UR38, -R168.reuse ;  /* 0x000000269e9b7c23 */ /* 0x100fe200080108a8 */
[----:B------:R-:W-:-:S01]  /*5630*/  FFMA.FTZ R158, R159, UR38, -R168 ;  /* 0x000000269f9e7c23 */ /* 0x000fc200080108a8 */
[--C-:B------:R-:W-:Y:S01]  /*5640*/  FFMA.FTZ R159, R162, UR38, -R168.reuse ;  /* 0x00000026a29f7c23 */ /* 0x100fe200080108a8 */
[----:B------:R-:W-:-:S01]  /*5650*/  FFMA.FTZ R162, R163, UR38, -R168 ;  /* 0x00000026a3a27c23 */ /* 0x000fc200080108a8 */
[----:B------:R-:W-:Y:S01]  /*5660*/  FSEL R163, R15, RZ, P2 ;  /* 0x000000ff0fa37208 */ /* 0x000fe20001000000 */
[----:B------:R-:W-:-:S01]  /*5670*/  FFMA.FTZ R13, R13, UR38, -R168 ;  /* 0x000000260d0d7c23 */ /* 0x000fc200080108a8 */
[----:B------:R-:W-:Y:S01]  /*5680*/  MUFU.EX2 R164, R164 ;  /* 0x000000a400a47308 */ /* 0x000fe20000000800 */
[----:B------:R-:W-:-:S01]  /*5690*/  FFMA.FTZ R172, R166, UR38, -R168 ;  /* 0x00000026a6ac7c23 */ /* 0x000fc200080108a8 */
[----:B------:R-:W-:Y:S01]  /*56a0*/  FFMA.FTZ R166, R171, UR38, -R168 ;  /* 0x00000026aba67c23 */ /* 0x000fe200080108a8 */
[----:B------:R-:W-:-:S01]  /*56b0*/  FADD.FTZ R163, -R163, R6 ;  /* 0x00000006a3a37221 */ /* 0x000fc20000010100 */
[--C-:B------:R-:W-:Y:S01]  /*56c0*/  FFMA.FTZ R167, R167, UR38, -R168.reuse ;  /* 0x00000026a7a77c23 */ /* 0x100fe200080108a8 */
[----:B------:R-:W-:-:S01]  /*56d0*/  FFMA.FTZ R174, R174, UR38, -R168 ;  /* 0x00000026aeae7c23 */ /* 0x000fc200080108a8 */
[--C-:B------:R-:W-:Y:S01]  /*56e0*/  FFMA.FTZ R175, R175, UR38, -R168.reuse ;  /* 0x00000026afaf7c23 */ /* 0x100fe200080108a8 */
[----:B------:R-:W-:Y:S01]  /*56f0*/  FMUL.FTZ R6, R163, UR38 ;  /* 0x00000026a3067c20 */ /* 0x000fe20008410000 */
[----:B------:R-:W-:Y:S01]  /*5700*/  MUFU.EX2 R13, R13 ;  /* 0x0000000d000d7308 */ /* 0x000fe20000000800 */
[----:B------:R-:W-:-:S01]  /*5710*/  FFMA.FTZ R163, R170, UR38, -R168 ;  /* 0x00000026aaa37c23 */ /* 0x000fc200080108a8 */
[----:B--2---:R-:W-:Y:S01]  /*5720*/  FFMA.FTZ R170, R173, R3, R12 ;  /* 0x00000003adaa7223 */ /* 0x004fe2000001000c */
[----:B------:R-:W-:-:S01]  /*5730*/  FFMA.FTZ R178, R178, UR38, -R168 ;  /* 0x00000026b2b27c23 */ /* 0x000fc200080108a8 */
[--C-:B------:R-:W-:Y:S01]  /*5740*/  FFMA.FTZ R179, R179, UR38, -R168.reuse ;  /* 0x00000026b3b37c23 */ /* 0x100fe200080108a8 */
[----:B------:R-:W-:-:S01]  /*5750*/  FFMA.FTZ R182, R182, UR38, -R168 ;  /* 0x00000026b6b67c23 */ /* 0x000fc200080108a8 */
[----:B------:R-:W-:Y:S01]  /*5760*/  FADD.FTZ R171, R11, R170 ;  /* 0x000000aa0bab7221 */ /* 0x000fe20000010000 */
[----:B------:R-:W-:-:S01]  /*5770*/  FFMA.FTZ R168, R183, UR38, -R168 ;  /* 0x00000026b7a87c23 */ /* 0x000fc200080108a8 */
[----:B------:R-:W1:Y:S02]  /*5780*/  MUFU.EX2 R6, R6 ;  /* 0x0000000600067308 */ /* 0x000e640000000800 */
[----:B------:R-:W-:-:S06]  /*5790*/  FADD.FTZ R170, R14, R171 ;  /* 0x000000ab0eaa7221 */ /* 0x000fcc0000010000 */
[----:B------:R-:W2:Y:S08]  /*57a0*/  MUFU.EX2 R155, R155 ;  /* 0x0000009b009b7308 */ /* 0x000eb00000000800 */
[----:B------:R-:W3:Y:S01]  /*57b0*/  MUFU.EX2 R158, R158 ;  /* 0x0000009e009e7308 */ /* 0x000ee20000000800 */
[----:B-1----:R-:W-:-:S04]  /*57c0*/  FFMA.FTZ R3, R6, R4, R13 ;  /* 0x0000000406037223 */ /* 0x002fc8000001000d */
[----:B------:R-:W-:-:S03]  /*57d0*/  FADD.FTZ R4, R164, R3 ;  /* 0x00000003a4047221 */ /* 0x000fc60000010000 */
[----:B------:R-:W1:Y:S01]  /*57e0*/  MUFU.EX2 R159, R159 ;  /* 0x0000009f009f7308 */ /* 0x000e620000000800 */
[----:B--2---:R-:W-:-:S07]  /*57f0*/  FADD.FTZ R3, R155, R4 ;  /* 0x000000049b037221 */ /* 0x004fce0000010000 */
[----:B------:R-:W2:Y:S01]  /*5800*/  MUFU.EX2 R162, R162 ;  /* 0x000000a200a27308 */ /* 0x000ea20000000800 */
[----:B---3--:R-:W-:-:S07]  /*5810*/  FADD.FTZ R4, R158, R3 ;  /* 0x000000039e047221 */ /* 0x008fce0000010000 */
[----:B------:R-:W3:Y:S01]  /*5820*/  MUFU.EX2 R172, R172 ;  /* 0x000000ac00ac7308 */ /* 0x000ee20000000800 */
[----:B-1----:R-:W-:-:S07]  /*5830*/  FADD.FTZ R3, R159, R4 ;  /* 0x000000049f037221 */ /* 0x002fce0000010000 */
[----:B------:R1:W4:Y:S01]  /*5840*/  MUFU.EX2 R176, R167 ;  /* 0x000000a700b07308 */ /* 0x0003220000000800 */
[----:B--2---:R-:W-:-:S07]  /*5850*/  FADD.FTZ R3, R162, R3 ;  /* 0x00000003a2037221 */ /* 0x004fce0000010000 */
[----:B------:R-:W2:Y:S01]  /*5860*/  MUFU.EX2 R163, R163 ;  /* 0x000000a300a37308 */ /* 0x000ea20000000800 */
[----:B-1----:R-:W-:-:S01]  /*5870*/  FADD.FTZ R167, R21, R170 ;  /* 0x000000aa15a77221 */ /* 0x002fc20000010000 */
[----:B---3--:R-:W-:-:S03]  /*5880*/  FADD.FTZ R3, R172, R3 ;  /* 0x00000003ac037221 */ /* 0x008fc60000010000 */
[----:B------:R-:W-:-:S03]  /*5890*/  FADD.FTZ R170, R10, R167 ;  /* 0x000000a70aaa7221 */ /* 0x000fc60000010000 */
[----:B------:R-:W1:Y:S01]  /*58a0*/  MUFU.EX2 R166, R166 ;  /* 0x000000a600a67308 */ /* 0x000e620000000800 */
[----:B------:R-:W-:-:S04]  /*58b0*/  FADD.FTZ R167, R153, R170 ;  /* 0x000000aa99a77221 */ /* 0x000fc80000010000 */
[----:B------:R-:W-:-:S03]  /*58c0*/  FADD.FTZ R4, R20, R167 ;  /* 0x000000a714047221 */ /* 0x000fc60000010000 */
[----:B------:R-:W3:Y:S01]  /*58d0*/  MUFU.EX2 R174, R174 ;  /* 0x000000ae00ae7308 */ /* 0x000ee20000000800 */
[----:B------:R-:W-:-:S01]  /*58e0*/  FADD.FTZ R167, R157, R4 ;  /* 0x000000049da77221 */ /* 0x000fc20000010000 */
[----:B----4-:R-:W-:-:S03]  /*58f0*/  FADD.FTZ R4, R176, R3 ;  /* 0x00000003b0047221 */ /* 0x010fc60000010000 */
[----:B------:R-:W-:Y:S01]  /*5900*/  FADD.FTZ R170, R152, R167 ;  /* 0x000000a798aa7221 */ /* 0x000fe20000010000 */
[----:B--2---:R-:W-:-:S02]  /*5910*/  FADD.FTZ R3, R163, R4 ;  /* 0x00000004a3037221 */ /* 0x004fc40000010000 */
[----:B------:R-:W2:Y:S01]  /*5920*/  MUFU.EX2 R165, R165 ;  /* 0x000000a500a57308 */ /* 0x000ea20000000800 */
[----:B------:R-:W-:-:S01]  /*5930*/  FADD.FTZ R167, R161, R170 ;  /* 0x000000aaa1a77221 */ /* 0x000fc20000010000 */
[----:B-1----:R-:W-:-:S03]  /*5940*/  FADD.FTZ R3, R166, R3 ;  /* 0x00000003a6037221 */ /* 0x002fc60000010000 */
[----:B------:R-:W-:-:S03]  /*5950*/  FADD.FTZ R4, R154, R167 ;  /* 0x000000a79a047221 */ /* 0x000fc60000010000 */
        /* <DEDUP_REMOVED lines=18> */
[----:B---3--:R-:W-:-:S03]  /*5a80*/  FADD.FTZ R3, R5, R4 ;  /* 0x0000000405037221 */ /* 0x008fc60000010000 */
[----:B--2---:R-:W-:Y:S01]  /*5a90*/  FADD.FTZ R4, R168, R167 ;  /* 0x000000a7a8047221 */ /* 0x004fe20000010000 */
[----:B------:R-:W-:Y:S06]  /*5aa0*/  @!P0 BRA `(.L_x_808) ;  /* 0x0000000000048947 */ /* 0x000fec0003800000 */
[----:B------:R-:W-:Y:S01]  /*5ab0*/  BPT.TRAP 0x1 ;  /* 0x000000040000795c */ /* 0x000fe20000300000 */
.L_x_808:
[----:B------:R-:W-:Y:S01]  /*5ac0*/  ULEA UR10, UR39, UR37, 0x3 ;  /* 0x00000025270a7291 */ /* 0x000fe2000f8e183f */
[----:B------:R-:W-:Y:S01]  /*5ad0*/  ISETP.GT.AND P2, PT, R7, UR7, PT ;  /* 0x0000000707007c0c */ /* 0x000fe2000bf44270 */
[----:B------:R-:W-:Y:S01]  /*5ae0*/  UMOV UR36, UR6 ;  /* 0x0000000600247c82 */ /* 0x000fe20008000000 */
[----:B------:R-:W-:Y:S01]  /*5af0*/  F2FP.SATFINITE.E4M3.F32.PACK_AB_MERGE_C R14, R21, R14, RZ ;  /* 0x0000000e150e723e */ /* 0x000fe200048070ff */
[----:B------:R-:W-:Y:S01]  /*5b00*/  UIADD3 UR10, UR10, 0x28460, URZ ;  /* 0x000284600a0a7890 */ /* 0x000fe2000fffe03f */
[----:B------:R-:W-:Y:S01]  /*5b10*/  F2FP.SATFINITE.E4M3.F32.PACK_AB_MERGE_C R20, R157, R20, RZ ;  /* 0x000000149d14723e */ /* 0x000fe200048070ff */
[----:B------:R-:W-:Y:S01]  /*5b20*/  UMOV UR39, UR5 ;  /* 0x0000000500277c82 */ /* 0x000fe20008000000 */
[----:B------:R-:W-:Y:S01]  /*5b30*/  F2FP.SATFINITE.E4M3.F32.PACK_AB_MERGE_C R5, R5, R160, RZ ;  /* 0x000000a00505723e */ /* 0x000fe200048070ff */
[----:B------:R-:W-:Y:S01]  /*5b40*/  UPRMT UR10, UR46, 0x654, UR10 ;  /* 0x000006542e0a7896 */ /* 0x000fe2000800000a */
        /* <DEDUP_REMOVED lines=9> */
[----:B------:R-:W-:Y:S01]  /*5be0*/  SYNCS.ARRIVE.TRANS64.RED.A1T0 RZ, [UR10], RZ ;  /* 0x000000ffffff79a7 */ /* 0x000fe2000810040a */
        /* <DEDUP_REMOVED lines=64> */
[-C--:B------:R-:W-:Y:S01]  /*5ff0*/  FMUL.FTZ R25, R25, R173.reuse ;  /* 0x000000ad19197220 */ /* 0x080fe20000410000 */
        /* <DEDUP_REMOVED lines=67> */
[----:B------:R-:W-:-:S02]  /*6430*/  VIADD R7, R7, 0xffffffff ;  /* 0xffffffff07077836 */ /* 0x000fc40000000000 */
[----:B------:R-:W-:Y:S02]  /*6440*/  IMAD.MOV.U32 R6, RZ, RZ, R15 ;  /* 0x000000ffff067224 */ /* 0x000fe400078e000f */
[----:B------:R-:W-:Y:S01]  /*6450*/  IMAD.MOV.U32 R5, RZ, RZ, R9 ;  /* 0x000000ffff057224 */ /* 0x000fe200078e0009 */
[----:B------:R-:W-:Y:S06]  /*6460*/  @P2 BRA `(.L_x_809) ;  /* 0xffffffdc00282947 */ /* 0x000fec000383ffff */
[----:B------:R-:W-:Y:S01]  /*6470*/  IMAD.MOV.U32 R6, RZ, RZ, R15 ;  /* 0x000000ffff067224 */ /* 0x000fe200078e000f */
[----:B------:R-:W-:Y:S01]  /*6480*/  UMOV UR39, UR5 ;  /* 0x0000000500277c82 */ /* 0x000fe20008000000 */
[----:B------:R-:W-:Y:S01]  /*6490*/  IMAD.MOV.U32 R5, RZ, RZ, R9 ;  /* 0x000000ffff057224 */ /* 0x000fe200078e0009 */
[----:B------:R-:W-:-:S06]  /*64a0*/  UMOV UR36, UR6 ;  /* 0x0000000600247c82 */ /* 0x000fcc0008000000 */
.L_x_791:
[----:B------:R-:W1:Y:S01]  /*64b0*/  LDC R11, c[0x0][0x9e4] ;  /* 0x00027900ff0b7b82 */ /* 0x000e620000000800 */
[----:B------:R-:W-:-:S05]  /*64c0*/  VIADD R8, R198, -UR54 ;  /* 0x80000036c6087c36 */ /* 0x000fca0008000000 */
[----:B------:R-:W-:Y:S02]  /*64d0*/  R2UR UR5, R8 ;  /* 0x00000000080572ca */ /* 0x000fe400000e0000 */
[----:B-1----:R-:W-:-:S13]  /*64e0*/  ISETP.GE.AND P6, PT, R11, 0x1, PT ;  /* 0x000000010b00780c */ /* 0x002fda0003fc6270 */
[----:B------:R-:W-:Y:S05]  /*64f0*/  @!P6 BRA `(.L_x_810) ;  /* 0x000000000044e947 */ /* 0x000fea0003800000 */
        /* <DEDUP_REMOVED lines=9> */
.L_x_811:
[----:B------:R-:W-:-:S13]  /*6590*/  ISETP.NE.AND P2, PT, R11, 0x1, PT ;  /* 0x000000010b00780c */ /* 0x000fda0003f45270 */
[----:B------:R-:W1:Y:S02]  /*65a0*/  @P2 LDC.64 R8, c[0x0][0x9e8] ;  /* 0x00027a00ff082b82 */ /* 0x000e640000000a00 */
[----:B-1----:R-:W-:-:S05]  /*65b0*/  @P2 IMAD.HI.U32 R8, R198, R8, RZ ;  /* 0x00000008c6082227 */ /* 0x002fca00078e00ff */
[----:B------:R-:W-:-:S07]  /*65c0*/  @P2 SHF.R.U32.HI R198, RZ, R9, R8 ;  /* 0x00000009ffc62219 */ /* 0x000fce0000011608 */
.L_x_812:
[----:B------:R-:W-:-:S05]  /*65d0*/  IMAD R198, R198, R11, RZ ;  /* 0x0000000bc6c67224 */ /* 0x000fca00078e02ff */
[----:B------:R-:W-:-:S13]  /*65e0*/  R2UR UR6, R198 ;  /* 0x00000000c60672ca */ /* 0x000fda00000e0000 */
[----:B------:R-:W-:-:S04]  /*65f0*/  UISETP.LT.AND UP0, UPT, UR5, UR6, UPT ;  /* 0x000000060500728c */ /* 0x000fc8000bf01270 */
[----:B------:R-:W-:-:S12]  /*6600*/  USEL UR5, UR5, UR6, !UP0 ;  /* 0x0000000605057287 */ /* 0x000fd8000c000000 */
.L_x_810:
[----:B------:R-:W-:-:S04]  /*6610*/  UIADD3 UR5, UR5, 0x3f, URZ ;  /* 0x0000003f05057890 */ /* 0x000fc8000fffe03f */
[----:B------:R-:W-:-:S04]  /*6620*/  USHF.R.S32.HI UR6, URZ, 0x1f, UR5 ;  /* 0x0000001f3f067899 */ /* 0x000fc80008011405 */
[----:B------:R-:W-:-:S04]  /*6630*/  ULEA.HI UR6, UR6, UR5, URZ, 0x6 ;  /* 0x0000000506067291 */ /* 0x000fc8000f8f303f */
[----:B------:R-:W-:-:S04]  /*6640*/  USHF.R.S32.HI UR6, URZ, 0x6, UR6 ;  /* 0x000000063f067899 */ /* 0x000fc80008011406 */
[----:B------:R-:W-:-:S04]  /*6650*/  UISETP.LT.AND UP0, UPT, UR45, UR6, UPT ;  /* 0x000000062d00728c */ /* 0x000fc8000bf01270 */
[----:B------:R-:W-:-:S06]  /*6660*/  USEL UR7, UR45, UR6, !UP0 ;  /* 0x000000062d077287 */ /* 0x000fcc000c000000 */
[----:B------:R-:W-:-:S13]  /*6670*/  ISETP.GE.AND P2, PT, R7, UR7, PT ;  /* 0x0000000707007c0c */ /* 0x000fda000bf46270 */
[----:B------:R-:W-:Y:S05]  /*6680*/  @!P2 BRA `(.L_x_813) ;  /* 0x000000180064a947 */ /* 0x000fea0003800000 */
[----:B------:R-:W-:Y:S01]  /*6690*/  IMAD.MOV.U32 R9, RZ, RZ, R6 ;  /* 0x000000ffff097224 */ /* 0x000fe200078e0006 */
[----:B------:R-:W-:Y:S01]  /*66a0*/  UMOV UR5, UR36 ;  /* 0x0000002400057c82 */ /* 0x000fe20008000000 */
[----:B------:R-:W-:-:S07]  /*66b0*/  IMAD.MOV.U32 R8, RZ, RZ, R5 ;  /* 0x000000ffff087224 */ /* 0x000fce00078e0005 */
.L_x_823:
[----:B------:R-:W-:Y:S01]  /*66c0*/  ISETP.NE.AND P3, PT, RZ, UR40, PT ;  /* 0x00000028ff007c0c */ /* 0x000fe2000bf65270 */
[----:B------:R-:W-:-:S04]  /*66d0*/  UISETP.NE.AND UP0, UPT, UR39, 0x1, UPT ;  /* 0x000000012700788c */ /* 0x000fc8000bf05270 */
[----:B------:R-:W-:-:S04]  /*66e0*/  USEL UR36, URZ, 0x1, UP0 ;  /* 0x000000013f247887 */ /* 0x000fc80008000000 */
[----:B------:R-:W-:-:S04]  /*66f0*/  ULOP3.LUT UR36, UR5, UR36, URZ, 0x3c, !UPT ;  /* 0x0000002405247292 */ /* 0x000fc8000f8e3c3f */
[----:B------:R-:W-:Y:S08]  /*6700*/  @P3 BRA `(.L_x_814) ;  /* 0x0000000000383947 */ /* 0x000ff00003800000 */
[----:B------:R-:W-:Y:S05]  /*6710*/  @!P0 BRA `(.L_x_815) ;  /* 0x0000000000048947 */ /* 0x000fea0003800000 */
[----:B------:R-:W-:Y:S01]  /*6720*/  BPT.TRAP 0x1 ;  /* 0x000000040000795c */ /* 0x000fe20000300000 */
.L_x_815:
        /* <DEDUP_REMOVED lines=9> */
.L_x_816:
[----:B--2---:R-:W-:Y:S05]  /*67c0*/  @P2 BRA `(.L_x_814) ;  /* 0x0000000000082947 */ /* 0x004fea0003800000 */
[----:B------:R-:W2:Y:S02]  /*67d0*/  SYNCS.PHASECHK.TRANS64.TRYWAIT P2, [UR6+0x28430], R5 ;  /* 0x02843005ff0075a7 */ /* 0x000ea40008040146 */
[----:B--2---:R-:W-:Y:S05]  /*67e0*/  @!P2 BRA `(.L_x_817) ;  /* 0x000000a800e4a947 */ /* 0x004fea0003800000 */
.L_x_814:
[----:B--2---:R-:W2:Y:S01]  /*67f0*/  S2R R6, SR_TID.X ;  /* 0x0000000000067919 */ /* 0x004ea20000002100 */
[----:B------:R-:W-:Y:S01]  /*6800*/  UIADD3 UR6, UR39, 0x1, URZ ;  /* 0x0000000127067890 */ /* 0x000fe2000fffe03f */
[----:B------:R-:W-:Y:S01]  /*6810*/  UMOV UR51, 0x40000040 ;  /* 0x4000004000337882 */ /* 0x000fe20000000000 */
[----:B------:R-:W-:Y:S02]  /*6820*/  UMOV UR11, 0x40000040 ;  /* 0x40000040000b7882 */ /* 0x000fe40000000000 */
[----:B------:R-:W-:Y:S01]  /*6830*/  UISETP.NE.AND UP0, UPT, UR6, 0x2, UPT ;  /* 0x000000020600788c */ /* 0x000fe2000bf05270 */
[----:B------:R-:W-:Y:S01]  /*6840*/  UMOV UR15, 0x40000040 ;  /* 0x40000040000f7882 */ /* 0x000fe20000000000 */
[----:B------:R-:W-:Y:S02]  /*6850*/  UMOV UR19, 0x40000040 ;  /* 0x4000004000137882 */ /* 0x000fe40000000000 */
[----:B------:R-:W-:Y:S01]  /*6860*/  USEL UR6, UR6, URZ, UP0 ;  /* 0x0000003f06067287 */ /* 0x000fe20008000000 */
[----:B------:R-:W-:Y:S01]  /*6870*/  UMOV UR23, 0x40000040 ;  /* 0x4000004000177882 */ /* 0x000fe20000000000 */
[----:B------:R-:W-:-:S02]  /*6880*/  UMOV UR27, 0x40000040 ;  /* 0x40000040001b7882 */ /* 0x000fc40000000000 */
[----:B------:R-:W-:Y:S01]  /*6890*/  ULEA UR34, UR6, UR4, 0xa ;  /* 0x0000000406227291 */ /* 0x000fe2000f8e503f */
[----:B------:R-:W-:Y:S01]  /*68a0*/  UMOV UR31, 0x40000040 ;  /* 0x40000040001f7882 */ /* 0x000fe20000000000 */
[----:B------:R-:W-:Y:S02]  /*68b0*/  UMOV UR35, 0x40000040 ;  /* 0x4000004000237882 */ /* 0x000fe40000000000 */
[----:B------:R-:W-:Y:S02]  /*68c0*/  UIADD3 UR10, UR34, 0x2, URZ ;  /* 0x00000002220a7890 */ /* 0x000fe4000fffe03f */
[----:B------:R-:W-:Y:S02]  /*68d0*/  UIADD3 UR14, UR34, 0x4, URZ ;  /* 0x00000004220e7890 */ /* 0x000fe4000fffe03f */
[----:B------:R-:W-:Y:S01]  /*68e0*/  UMOV UR50, UR34 ;  /* 0x0000002200327c82 */ /* 0x000fe20008000000 */
[----:B------:R-:W-:Y:S02]  /*68f0*/  UIADD3 UR18, UR34, 0x6, URZ ;  /* 0x0000000622127890 */ /* 0x000fe4000fffe03f */
[----:B------:R-:W-:-:S02]  /*6900*/  UIADD3 UR22, UR34, 0x200, URZ ;  /* 0x0000020022167890 */ /* 0x000fc4000fffe03f */
[----:B------:R-:W-:Y:S02]  /*6910*/  UIADD3 UR26, UR34, 0x202, URZ ;  /* 0x00000202221a7890 */ /* 0x000fe4000fffe03f */
[----:B------:R-:W-:Y:S02]  /*6920*/  UIADD3 UR30, UR34, 0x204, URZ ;  /* 0x00000204221e7890 */ /* 0x000fe4000fffe03f */
[----:B------:R-:W-:Y:S01]  /*6930*/  UIADD3 UR34, UR34, 0x206, URZ ;  /* 0x0000020622227890 */ /* 0x000fe2000fffe03f */
        /* <DEDUP_REMOVED lines=30> */
.L_x_819:
[----:B------:R-:W-:Y:S01]  /*6b20*/  ULEA UR10, UR39, UR37, 0x3 ;  /* 0x00000025270a7291 */ /* 0x000fe2000f8e183f */
[----:B------:R-:W-:-:S05]  /*6b30*/  IMAD.U32 R5, RZ, RZ, UR5 ;  /* 0x00000005ff057e24 */ /* 0x000fca000f8e00ff */
[----:B------:R-:W-:-:S04]  /*6b40*/  SHF.L.U32 R5, R5, 0x1f, RZ ;  /* 0x0000001f05057819 */ /* 0x000fc800000006ff */
[----:B------:R1:W2:Y:S01]  /*6b50*/  SYNCS.PHASECHK.TRANS64.TRYWAIT P2, [UR10+0x28450], R5 ;  /* 0x02845005ff0075a7 */ /* 0x0002a2000804014a */
[----:B------:R-:W-:Y:S05]  /*6b60*/  @!P0 BRA `(.L_x_820) ;  /* 0x0000000000048947 */ /* 0x000fea0003800000 */
[----:B------:R-:W-:Y:S01]  /*6b70*/  BPT.TRAP 0x1 ;  /* 0x000000040000795c */ /* 0x000fe20000300000 */
.L_x_820:
[----:B--2---:R-:W-:Y:S05]  /*6b80*/  @P2 BRA `(.L_x_818) ;  /* 0x0000000000082947 */ /* 0x004fea0003800000 */
[----:B------:R-:W2:Y:S02]  /*6b90*/  SYNCS.PHASECHK.TRANS64.TRYWAIT P2, [UR10+0x28450], R5 ;  /* 0x02845005ff0075a7 */ /* 0x000ea4000804014a */
[----:B--2---:R-:W-:Y:S05]  /*6ba0*/  @!P2 BRA `(.L_x_821) ;  /* 0x000000a8000ca947 */ /* 0x004fea0003800000 */
.L_x_818:
[----:B------:R-:W-:Y:S01]  /*6bb0*/  UIADD3 UR5, UR37, 0x8000, URZ ;  /* 0x0000800025057890 */ /* 0x000fe2000fffe03f */
[----:B------:R-:W-:Y:S01]  /*6bc0*/  WARPGROUP.ARRIVE ;  /* 0x00000000000079c5 */ /* 0x000fe20000000000 */
[----:B------:R-:W-:Y:S01]  /*6bd0*/  UMOV UR11, 0x80000020 ;  /* 0x80000020000b7882 */ /* 0x000fe20000000000 */
[----:B--2---:R-:W-:Y:S01]  /*6be0*/  FMNMX.FTZ R6, R152, R8, !PT ;  /* 0x0000000898067209 */ /* 0x004fe20007810000 */
[----:B------:R-:W-:Y:S01]  /*6bf0*/  USHF.R.U32.HI UR5, URZ, 0x4, UR5 ;  /* 0x000000043f057899 */ /* 0x000fe20008011605 */
[----:B------:R-:W-:Y:S02]  /*6c00*/  FMNMX.FTZ R10, R154, R9, !PT ;  /* 0x000000099a0a7209 */ /* 0x000fe40007810000 */
[----:B------:R-:W2:Y:S01]  /*6c10*/  S2R R198, SR_TID.X ;  /* 0x0000000000c67919 */ /* 0x000ea20000002100 */
[----:B-1----:R-:W-:Y:S01]  /*6c20*/  FMNMX.FTZ R5, R153, R6, !PT ;  /* 0x0000000699057209 */ /* 0x002fe20007810000 */
[----:B------:R-:W-:Y:S01]  /*6c30*/  ULOP3.LUT UR5, UR5, 0x3fff, URZ, 0xc0, !UPT ;  /* 0x00003fff05057892 */ /* 0x000fe2000f8ec03f */
[----:B------:R-:W-:-:S02]  /*6c40*/  FMNMX.FTZ R11, R155, R10, !PT ;  /* 0x0000000a9b0b7209 */ /* 0x000fc40007810000 */
[----:B------:R-:W-:Y:S01]  /*6c50*/  FMNMX.FTZ R6, R156, R5, !PT ;  /* 0x000000059c067209 */ /* 0x000fe20007810000 */
[----:B------:R-:W-:Y:S01]  /*6c60*/  ULOP3.LUT UR5, UR5, 0x10000, URZ, 0xfc, !UPT ;  /* 0x0001000005057892 */ /* 0x000fe2000f8efc3f */
[----:B------:R-:W-:Y:S02]  /*6c70*/  FMNMX.FTZ R10, R158, R11, !PT ;  /* 0x0000000b9e0a7209 */ /* 0x000fe40007810000 */
[----:B------:R-:W-:Y:S01]  /*6c80*/  FMNMX.FTZ R5, R157, R6, !PT ;  /* 0x000000069d057209 */ /* 0x000fe20007810000 */
[----:B------:R-:W-:Y:S01]  /*6c90*/  ULEA UR10, UR39, UR5, 0xa ;  /* 0x00000005270a7291 */ /* 0x000fe2000f8e503f */
[----:B------:R-:W-:Y:S02]  /*6ca0*/  FMNMX.FTZ R11, R159, R10, !PT ;  /* 0x0000000a9f0b7209 */ /* 0x000fe40007810000 */
[----:B------:R-:W-:Y:S02]  /*6cb0*/  FMNMX.FTZ R6, R160, R5, !PT ;  /* 0x00000005a0067209 */ /* 0x000fe40007810000 */
[----:B------:R-:W-:-:S02]  /*6cc0*/  FMNMX.FTZ R10, R162, R11, !PT ;  /* 0x0000000ba20a7209 */ /* 0x000fc40007810000 */
[----:B------:R-:W-:Y:S02]  /*6cd0*/  FMNMX.FTZ R5, R161, R6, !PT ;  /* 0x00000006a1057209 */ /* 0x000fe40007810000 */
[----:B------:R-:W-:Y:S01]  /*6ce0*/  QGMMA.64x256x32.F32.E4M3.E4M3 R24, R188, gdesc[UR8], R24, gsb0 ;  /* 0x03e00008bc187df3 */ /* 0x000fe20008000818 */
[----:B------:R-:W-:Y:S01]  /*6cf0*/  UIADD3 UR10, UR10, 0x2, URZ ;  /* 0x000000020a0a7890 */ /* 0x000fe2000fffe03f */
[----:B------:R-:W-:Y:S01]  /*6d00*/  FMNMX.FTZ R11, R163, R10, !PT ;  /* 0x0000000aa30b7209 */ /* 0x000fe20007810000 */
[----:B------:R-:W-:Y:S01]  /*6d10*/  UMOV UR11, 0x80000020 ;  /* 0x80000020000b7882 */ /* 0x000fe20000000000 */
        /* <DEDUP_REMOVED lines=20> */
[----:B--2---:R-:W-:Y:S01]  /*6e60*/  SHF.R.U32.HI R198, RZ, 0x7, R198 ;  /* 0x00000007ffc67819 */ /* 0x004fe200000116c6 */
        /* <DEDUP_REMOVED lines=8> */
[----:B------:R-:W-:Y:S02]  /*6ef0*/  FADD.FTZ R8, -R5, R8 ;  /* 0x0000000805087221 */ /* 0x000fe40000010100 */
[----:B------:R-:W-:-:S02]  /*6f00*/  FADD.FTZ R9, -R6, R9 ;  /* 0x0000000906097221 */ /* 0x000fc40000010100 */
[----:B------:R-:W-:Y:S02]  /*6f10*/  FMUL.FTZ R8, R8, UR38 ;  /* 0x0000002608087c20 */ /* 0x000fe40008410000 */
[----:B------:R-:W-:-:S04]  /*6f20*/  FMUL.FTZ R9, R9, UR38 ;  /* 0x0000002609097c20 */ /* 0x000fc80008410000 */
[----:B------:R-:W-:Y:S08]  /*6f30*/  MUFU.EX2 R8, R8 ;  /* 0x0000000800087308 */ /* 0x000ff00000000800 */
[----:B------:R-:W-:Y:S01]  /*6f40*/  MUFU.EX2 R9, R9 ;  /* 0x0000000900097308 */ /* 0x000fe20000000800 */
[----:B------:R-:W-:Y:S02]  /*6f50*/  WARPGROUP.DEPBAR.LE gsb0, 0x0 ;  /* 0x00008000000079c5 */ /* 0x000fe40000010000 */
[----:B------:R-:W-:Y:S01]  /*6f60*/  WARPGROUP.ARRIVE ;  /* 0x00000000000079c5 */ /* 0x000fe20000000000 */
[----:B------:R-:W-:-:S04]  /*6f70*/  IMAD.U32 R188, RZ, RZ, UR38 ;  /* 0x00000026ffbc7e24 */ /* 0x000fc8000f8e00ff */
[----:B------:R-:W-:Y:S01]  /*6f80*/  FFMA.FTZ R188, R5, R188, -8 ;  /* 0xc100000005bc7423 */ /* 0x000fe200000100bc */
[----:B------:R-:W-:Y:S03]  /*6f90*/  QGMMA.64x256x32.F32.E4M3.E4M3 R24, R184, gdesc[UR8], R24, gsb0 ;  /* 0x03e00008b8187df3 */ /* 0x000fe60008000818 */
[----:B------:R-:W-:-:S01]  /*6fa0*/  FFMA.FTZ R10, R153, UR38, -R188 ;  /* 0x00000026990a7c23 */ /* 0x000fc200080108bc */
[--C-:B------:R-:W-:Y:S01]  /*6fb0*/  FFMA.FTZ R153, R169, UR38, -R188.reuse ;  /* 0x00000026a9997c23 */ /* 0x100fe200080108bc */
[----:B------:R-:W-:Y:S02]  /*6fc0*/  IMAD.U32 R169, RZ, RZ, UR38 ;  /* 0x00000026ffa97e24 */ /* 0x000fe4000f8e00ff */
[--C-:B------:R-:W-:Y:S01]  /*6fd0*/  FFMA.FTZ R11, R152, UR38, -R188.reuse ;  /* 0x00000026980b7c23 */ /* 0x100fe200080108bc */
[----:B------:R-:W-:-:S01]  /*6fe0*/  FFMA.FTZ R152, R168, UR38, -R188 ;  /* 0x00000026a8987c23 */ /* 0x000fc200080108bc */
[----:B------:R-:W-:Y:S01]  /*6ff0*/  FFMA.FTZ R12, R156, UR38, -R188 ;  /* 0x000000269c0c7c23 */ /* 0x000fe200080108bc */
[----:B------:R-:W-:-:S01]  /*7000*/  FFMA.FTZ R168, R6, R169, -8 ;  /* 0xc100000006a87423 */ /* 0x000fc200000100a9 */
        /* <DEDUP_REMOVED lines=17> */
[----:B------:R-:W-:-:S01]  /*7120*/  FFMA.FTZ R167, R167, UR38, -R168 ;  /* 0x00000026a7a77c23 */ /* 0x000fc200080108a8 */
[--C-:B------:R-:W-:Y:S01]  /*7130*/  FFMA.FTZ R163, R170, UR38, -R168.reuse ;  /* 0x00000026aaa37c23 */ /* 0x100fe200080108a8 */
[----:B------:R-:W-:-:S01]  /*7140*/  FFMA.FTZ R174, R174, UR38, -R168 ;  /* 0x00000026aeae7c23 */ /* 0x000fc200080108a8 */
[----:B------:R-:W-:Y:S01]  /*7150*/  FFMA.FTZ R157, R173, UR38, -R188 ;  /* 0x00000026ad9d7c23 */ /* 0x000fe200080108bc */
[----:B------:R-:W-:-:S01]  /*7160*/  FFMA.FTZ R175, R175, UR38, -R168 ;  /* 0x00000026afaf7c23 */ /* 0x000fc200080108a8 */
[----:B------:R-:W-:Y:S01]  /*7170*/  FFMA.FTZ R161, R177, UR38, -R188 ;  /* 0x00000026b1a17c23 */ /* 0x000fe200080108bc */
[----:B------:R-:W-:Y:S01]  /*7180*/  IMAD.U32 R177, RZ, RZ, UR6 ;  /* 0x00000006ffb17e24 */ /* 0x000fe2000f8e00ff */
[----:B------:R-:W3:Y:S01]  /*7190*/  MUFU.EX2 R155, R155 ;  /* 0x0000009b009b7308 */ /* 0x000ee20000000800 */
[----:B-1----:R-:W-:-:S01]  /*71a0*/  FFMA.FTZ R3, R8, R3, R11 ;  /* 0x0000000308037223 */ /* 0x002fc2000001000b */
[----:B------:R-:W-:Y:S01]  /*71b0*/  FFMA.FTZ R160, R176, UR38, -R188 ;  /* 0x00000026b0a07c23 */ /* 0x000fe200080108bc */
[----:B------:R-:W-:-:S01]  /*71c0*/  FFMA.FTZ R178, R178, UR38, -R168 ;  /* 0x00000026b2b27c23 */ /* 0x000fc200080108a8 */
[----:B------:R-:W-:Y:S01]  /*71d0*/  @!P1 LEA R177, R177, UR37, 0x3 ;  /* 0x00000025b1b19c11 */ /* 0x000fe2000f8e18ff */
[----:B------:R-:W-:-:S01]  /*71e0*/  FADD.FTZ R3, R10, R3 ;  /* 0x000000030a037221 */ /* 0x000fc20000010000 */
[----:B------:R-:W-:Y:S01]  /*71f0*/  IADD3 R173, -R198, 0xb, RZ ;  /* 0x0000000bc6ad7810 */ /* 0x000fe20007ffe1ff */
[----:B------:R-:W-:-:S01]  /*7200*/  FFMA.FTZ R179, R179, UR38, -R168 ;  /* 0x00000026b3b37c23 */ /* 0x000fc200080108a8 */
[----:B------:R-:W1:Y:S01]  /*7210*/  MUFU.EX2 R12, R12 ;  /* 0x0000000c000c7308 */ /* 0x000e620000000800 */
[----:B--2---:R-:W-:-:S01]  /*7220*/  FFMA.FTZ R4, R9, R4, R154 ;  /* 0x0000000409047223 */ /* 0x004fc2000001009a */
[----:B------:R-:W-:Y:S01]  /*7230*/  FFMA.FTZ R164, R180, UR38, -R188 ;  /* 0x00000026b4a47c23 */ /* 0x000fe200080108bc */
[----:B------:R-:W-:-:S01]  /*7240*/  FFMA.FTZ R182, R182, UR38, -R168 ;  /* 0x00000026b6b67c23 */ /* 0x000fc200080108a8 */
[----:B------:R-:W-:Y:S01]  /*7250*/  FFMA.FTZ R165, R181, UR38, -R188 ;  /* 0x00000026b5a57c23 */ /* 0x000fe200080108bc */
[----:B------:R-:W-:-:S03]  /*7260*/  FFMA.FTZ R168, R183, UR38, -R168 ;  /* 0x00000026b7a87c23 */ /* 0x000fc600080108a8 */
[----:B------:R-:W2:Y:S01]  /*7270*/  MUFU.EX2 R158, R158 ;  /* 0x0000009e009e7308 */ /* 0x000ea20000000800 */
[----:B---3--:R-:W-:-:S07]  /*7280*/  FADD.FTZ R171, R155, R4 ;  /* 0x000000049bab7221 */ /* 0x008fce0000010000 */
[----:B------:R-:W3:Y:S01]  /*7290*/  MUFU.EX2 R13, R13 ;  /* 0x0000000d000d7308 */ /* 0x000ee20000000800 */
[----:B-1----:R-:W-:-:S07]  /*72a0*/  FADD.FTZ R4, R12, R3 ;  /* 0x000000030c047221 */ /* 0x002fce0000010000 */
[----:B------:R-:W1:Y:S01]  /*72b0*/  MUFU.EX2 R169, R169 ;  /* 0x000000a900a97308 */ /* 0x000e620000000800 */
[----:B--2---:R-:W-:-:S07]  /*72c0*/  FADD.FTZ R170, R158, R171 ;  /* 0x000000ab9eaa7221 */ /* 0x004fce0000010000 */
        /* <DEDUP_REMOVED lines=20> */
[----:B------:R-:W-:Y:S01]  /*7410*/  MUFU.EX2 R153, R153 ;  /* 0x0000009900997308 */ /* 0x000fe20000000800 */
[----:B-1----:R-:W-:-:S01]  /*7420*/  FADD.FTZ R4, R152, R3 ;  /* 0x0000000398047221 */ /* 0x002fc20000010000 */
[----:B------:R-:W-:-:S05]  /*7430*/  @!P1 VIADD R3, R177, 0x28440 ;  /* 0x00028440b1039836 */ /* 0x000fca0000000000 */
[----:B------:R-:W-:Y:S01]  /*7440*/  @!P1 PRMT R3, RZ, 0x654, R3 ;  /* 0x00000654ff039816 */ /* 0x000fe20000000003 */
        /* <DEDUP_REMOVED lines=17> */
[----:B------:R-:W1:Y:S08]  /*7560*/  MUFU.EX2 R165, R165 ;  /* 0x000000a500a57308 */ /* 0x000e700000000800 */
[----:B------:R-:W3:Y:S01]  /*7570*/  MUFU.EX2 R168, R168 ;  /* 0x000000a800a87308 */ /* 0x000ee20000000800 */
[----:B--2---:R-:W-:-:S01]  /*7580*/  FADD.FTZ R171, R182, R171 ;  /* 0x000000abb6ab7221 */ /* 0x004fc20000010000 */
[----:B------:R-:W-:-:S02]  /*7590*/  WARPGROUP.DEPBAR.LE gsb0, 0x0 ;  /* 0x00008000000079c5 */ /* 0x000fc40000010000 */
[----:B------:R2:W-:Y:S06]  /*75a0*/  BAR.ARV R173, 0x100 ;  /* 0x000400ad0000751d */ /* 0x0005ec0000002000 */
[----:B------:R4:W-:Y:S01]  /*75b0*/  @!P1 SYNCS.ARRIVE.TRANS64.RED.A1T0 RZ, [R3+URZ], RZ ;  /* 0x000000ff03ff99a7 */ /* 0x0009e2000810043f */
[----:B--2---:R-:W-:-:S04]  /*75c0*/  FADD.FTZ R173, R153, R4 ;  /* 0x0000000499ad7221 */ /* 0x004fc80000010000 */
[----:B------:R-:W-:-:S04]  /*75d0*/  FADD.FTZ R4, R156, R173 ;  /* 0x000000ad9c047221 */ /* 0x000fc80000010000 */
[----:B----4-:R-:W-:-:S04]  /*75e0*/  FADD.FTZ R3, R157, R4 ;  /* 0x000000049d037221 */ /* 0x010fc80000010000 */
[----:B------:R-:W-:-:S04]  /*75f0*/  FADD.FTZ R4, R160, R3 ;  /* 0x00000003a0047221 */ /* 0x000fc80000010000 */
[----:B------:R-:W-:-:S04]  /*7600*/  FADD.FTZ R3, R161, R4 ;  /* 0x00000004a1037221 */ /* 0x000fc80000010000 */
[----:B------:R-:W-:-:S04]  /*7610*/  FADD.FTZ R4, R164, R3 ;  /* 0x00000003a4047221 */ /* 0x000fc80000010000 */
[----:B-1----:R-:W-:Y:S01]  /*7620*/  FADD.FTZ R3, R165, R4 ;  /* 0x00000004a5037221 */ /* 0x002fe20000010000 */
[----:B---3--:R-:W-:-:S01]  /*7630*/  FADD.FTZ R4, R168, R171 ;  /* 0x000000aba8047221 */ /* 0x008fc20000010000 */
[----:B------:R-:W-:Y:S06]  /*7640*/  @!P0 BRA `(.L_x_822) ;  /* 0x0000000000048947 */ /* 0x000fec0003800000 */
[----:B------:R-:W-:Y:S01]  /*7650*/  BPT.TRAP 0x1 ;  /* 0x000000040000795c */ /* 0x000fe20000300000 */
.L_x_822:
[----:B------:R-:W-:Y:S01]  /*7660*/  ULEA UR5, UR39, UR37, 0x3 ;  /* 0x0000002527057291 */ /* 0x000fe2000f8e183f */
[----:B------:R-:W-:Y:S01]  /*7670*/  ISETP.GT.AND P2, PT, R7, UR7, PT ;  /* 0x0000000707007c0c */ /* 0x000fe2000bf44270 */
[----:B------:R-:W-:Y:S01]  /*7680*/  FMUL.FTZ R24, R24, R8 ;  /* 0x0000000818187220 */ /* 0x000fe20000410000 */
        /* <DEDUP_REMOVED lines=16> */
[----:B------:R-:W-:Y:S01]  /*7790*/  UMOV UR5, UR36 ;  /* 0x0000002400057c82 */ /* 0x000fe20008000000 */
        /* <DEDUP_REMOVED lines=124> */
[----:B------:R-:W-:Y:S01]  /*7f60*/  VIADD R7, R7, 0xffffffff ;  /* 0xffffffff07077836 */ /* 0x000fe20000000000 */
        /* <DEDUP_REMOVED lines=8> */
[----:B------:R-:W-:Y:S01]  /*7ff0*/  F2FP.SATFINITE.E4M3.F32.PACK_AB_MERGE_C R187, R176, R178, R21 ;  /* 0x000000b2b0bb723e */ /* 0x000fe20004807015 */
[----:B------:R-:W-:Y:S06]  /*8000*/  @P2 BRA `(.L_x_823) ;  /* 0xffffffe400ac2947 */ /* 0x000fec000383ffff */
[----:B------:R-:W-:-:S05]  /*8010*/  UMOV UR39, UR6 ;  /* 0x0000000600277c82 */ /* 0x000fca0008000000 */
.L_x_813:
[----:B------:R-:W-:-:S13]  /*8020*/  ISETP.GE.AND P2, PT, R7, UR45, PT ;  /* 0x0000002d07007c0c */ /* 0x000fda000bf46270 */
[----:B------:R-:W-:Y:S05]  /*8030*/  @!P2 BRA `(.L_x_824) ;  /* 0x000000240004a947 */ /* 0x000fea0003800000 */
[----:B------:R-:W-:Y:S01]  /*8040*/  IMAD.MOV.U32 R10, RZ, RZ, R6 ;  /* 0x000000ffff0a7224 */ /* 0x000fe200078e0006 */
[----:B------:R-:W-:Y:S01]  /*8050*/  UMOV UR5, UR36 ;  /* 0x0000002400057c82 */ /* 0x000fe20008000000 */
[----:B------:R-:W-:Y:S01]  /*8060*/  IMAD.MOV.U32 R9, RZ, RZ, R5 ;  /* 0x000000ffff097224 */ /* 0x000fe200078e0005 */
[----:B------:R-:W-:Y:S01]  /*8070*/  ULDC UR7, c[0x0][0x9e4] ;  /* 0x0002790000077ab9 */ /* 0x000fe20000000800 */
[----:B------:R-:W-:Y:S01]  /*8080*/  IMAD.IADD R8, R194, 0x1, R2 ;  /* 0x00000001c2087824 */ /* 0x000fe200078e0202 */
[----:B------:R-:W-:Y:S01]  /*8090*/  ULDC UR41, c[0x0][0x9dc] ;  /* 0x0002770000297ab9 */ /* 0x000fe20000000800 */
[----:B------:R-:W-:Y:S01]  /*80a0*/  ULDC UR56, c[0x0][0x2e0] ;  /* 0x0000b80000387ab9 */ /* 0x000fe20000000800 */
[----:B------:R-:W-:Y:S01]  /*80b0*/  ULDC UR55, c[0x0][0x288] ;  /* 0x0000a20000377ab9 */ /* 0x000fe20000000800 */
[----:B------:R-:W-:-:S05]  /*80c0*/  ULDC UR54, c[0x0][0x9e0] ;  /* 0x0002780000367ab9 */ /* 0x000fca0000000800 */
.L_x_842:
[----:B------:R-:W-:Y:S01]  /*80d0*/  ISETP.NE.AND P3, PT, RZ, UR40, PT ;  /* 0x00000028ff007c0c */ /* 0x000fe2000bf65270 */
[----:B------:R-:W-:-:S04]  /*80e0*/  UISETP.NE.AND UP0, UPT, UR39, 0x1, UPT ;  /* 0x000000012700788c */ /* 0x000fc8000bf05270 */
[----:B------:R-:W-:-:S04]  /*80f0*/  USEL UR36, URZ, 0x1, UP0 ;  /* 0x000000013f247887 */ /* 0x000fc80008000000 */
[----:B------:R-:W-:-:S04]  /*8100*/  ULOP3.LUT UR36, UR5, UR36, URZ, 0x3c, !UPT ;  /* 0x0000002405247292 */ /* 0x000fc8000f8e3c3f */
[----:B------:R-:W-:Y:S08]  /*8110*/  @P3 BRA `(.L_x_825) ;  /* 0x0000000000383947 */ /* 0x000ff00003800000 */
[----:B------:R-:W-:Y:S05]  /*8120*/  @!P0 BRA `(.L_x_826) ;  /* 0x0000000000048947 */ /* 0x000fea0003800000 */
[----:B------:R-:W-:Y:S01]  /*8130*/  BPT.TRAP 0x1 ;  /* 0x000000040000795c */ /* 0x000fe20000300000 */
.L_x_826:
        /* <DEDUP_REMOVED lines=9> */
.L_x_827:
[----:B--2---:R-:W-:Y:S05]  /*81d0*/  @P2 BRA `(.L_x_825) ;  /* 0x0000000000082947 */ /* 0x004fea0003800000 */
[----:B------:R-:W2:Y:S02]  /*81e0*/  SYNCS.PHASECHK.TRANS64.TRYWAIT P2, [UR6+0x28430], R5 ;  /* 0x02843005ff0075a7 */ /* 0x000ea40008040146 */
[----:B--2---:R-:W-:Y:S05]  /*81f0*/  @!P2 BRA `(.L_x_828) ;  /* 0x000000900090a947 */ /* 0x004fea0003800000 */
.L_x_825:
        /* <DEDUP_REMOVED lines=51> */
.L_x_830:
[----:B------:R-:W-:Y:S01]  /*8530*/  ULEA UR10, UR39, UR37, 0x3 ;  /* 0x00000025270a7291 */ /* 0x000fe2000f8e183f */
[----:B------:R-:W-:-:S05]  /*8540*/  IMAD.U32 R5, RZ, RZ, UR5 ;  /* 0x00000005ff057e24 */ /* 0x000fca000f8e00ff */
[----:B------:R-:W-:-:S04]  /*8550*/  SHF.L.U32 R5, R5, 0x1f, RZ ;  /* 0x0000001f05057819 */ /* 0x000fc800000006ff */
[----:B------:R1:W2:Y:S01]  /*8560*/  SYNCS.PHASECHK.TRANS64.TRYWAIT P2, [UR10+0x28450], R5 ;  /* 0x02845005ff0075a7 */ /* 0x0002a2000804014a */
[----:B------:R-:W-:Y:S05]  /*8570*/  @!P0 BRA `(.L_x_831) ;  /* 0x0000000000048947 */ /* 0x000fea0003800000 */
[----:B------:R-:W-:Y:S01]  /*8580*/  BPT.TRAP 0x1 ;  /* 0x000000040000795c */ /* 0x000fe20000300000 */
.L_x_831:
[----:B--2---:R-:W-:Y:S05]  /*8590*/  @P2 BRA `(.L_x_829) ;  /* 0x0000000000082947 */ /* 0x004fea0003800000 */
[----:B------:R-:W2:Y:S02]  /*85a0*/  SYNCS.PHASECHK.TRANS64.TRYWAIT P2, [UR10+0x28450], R5 ;  /* 0x02845005ff0075a7 */ /* 0x000ea4000804014a */
[----:B--2---:R-:W-:Y:S05]  /*85b0*/  @!P2 BRA `(.L_x_832) ;  /* 0x0000008c00b8a947 */ /* 0x004fea0003800000 */
.L_x_829:
[----:B------:R-:W-:Y:S01]  /*85c0*/  UIADD3 UR5, UR37, 0x8000, URZ ;  /* 0x0000800025057890 */ /* 0x000fe2000fffe03f */
[----:B------:R-:W-:Y:S01]  /*85d0*/  WARPGROUP.ARRIVE ;  /* 0x00000000000079c5 */ /* 0x000fe20000000000 */
[----:B------:R-:W-:-:S05]  /*85e0*/  UMOV UR11, 0x80000020 ;  /* 0x80000020000b7882 */ /* 0x000fca0000000000 */
[----:B------:R-:W3:Y:S01]  /*85f0*/  S2R R11, SR_TID.X ;  /* 0x00000000000b7919 */ /* 0x000ee20000002100 */
[----:B------:R-:W-:Y:S01]  /*8600*/  USHF.R.U32.HI UR5, URZ, 0x4, UR5 ;  /* 0x000000043f057899 */ /* 0x000fe20008011605 */
[----:B-12---:R-:W-:Y:S02]  /*8610*/  IMAD.SHL.U32 R5, R7, 0x40, RZ ;  /* 0x0000004007057824 */ /* 0x006fe400078e00ff */
[----:B------:R-:W-:Y:S01]  /*8620*/  IMAD.U32 R6, RZ, RZ, UR6 ;  /* 0x00000006ff067e24 */ /* 0x000fe2000f8e00ff */
[----:B------:R-:W-:Y:S02]  /*8630*/  ULOP3.LUT UR5, UR5, 0x3fff, URZ, 0xc0, !UPT ;  /* 0x00003fff05057892 */ /* 0x000fe4000f8ec03f */
[----:B------:R-:W-:Y:S02]  /*8640*/  IADD3 R12, -R5, 0x1, RZ ;  /* 0x00000001050c7810 */ /* 0x000fe40007ffe1ff */
[----:B------:R-:W-:Y:S01]  /*8650*/  ULOP3.LUT UR5, UR5, 0x10000, URZ, 0xfc, !UPT ;  /* 0x0001000005057892 */ /* 0x000fe2000f8efc3f */
[----:B------:R-:W-:-:S02]  /*8660*/  @!P1 LEA R6, R6, UR37, 0x3 ;  /* 0x0000002506069c11 */ /* 0x000fc4000f8e18ff */
[----:B------:R-:W-:Y:S01]  /*8670*/  IMAD R12, R17, UR56, R12 ;  /* 0x00000038110c7c24 */ /* 0x000fe2000f8e020c */
[----:B------:R-:W-:Y:S02]  /*8680*/  ULEA UR10, UR39, UR5, 0xa ;  /* 0x00000005270a7291 */ /* 0x000fe4000f8e503f */
[----:B------:R-:W-:Y:S01]  /*8690*/  @!P1 VIADD R6, R6, 0x28440 ;  /* 0x0002844006069836 */ /* 0x000fe20000000000 */
[----:B------:R-:W-:-:S04]  /*86a0*/  ULOP3.LUT UR5, URZ, UR41, URZ, 0x33, !UPT ;  /* 0x000000293f057292 */ /* 0x000fc8000f8e333f */
[----:B------:R-:W-:Y:S02]  /*86b0*/  @!P1 PRMT R6, RZ, 0x654, R6 ;  /* 0x00000654ff069816 */ /* 0x000fe40000000006 */
[----:B------:R-:W-:Y:S01]  /*86c0*/  QGMMA.64x256x32.F32.E4M3.E4M3 R24, R188, gdesc[UR8], R24, gsb0 ;  /* 0x03e00008bc187df3 */ /* 0x000fe20008000818 */
[----:B------:R-:W-:Y:S01]  /*86d0*/  UIADD3 UR10, UR10, 0x2, URZ ;  /* 0x000000020a0a7890 */ /* 0x000fe2000fffe03f */
[----:B------:R-:W-:Y:S01]  /*86e0*/  UMOV UR11, 0x80000020 ;  /* 0x80000020000b7882 */ /* 0x000fe20000000000 */
[----:B---3--:R-:W-:-:S04]  /*86f0*/  SHF.R.U32.HI R11, RZ, 0x7, R11 ;  /* 0x00000007ff0b7819 */ /* 0x008fc8000001160b */
[----:B------:R-:W-:Y:S01]  /*8700*/  IADD3 R13, -R11, 0xb, RZ ;  /* 0x0000000b0b0d7810 */ /* 0x000fe20007ffe1ff */
[----:B------:R-:W-:-:S04]  /*8710*/  VIADD R11, R12, -UR55 ;  /* 0x800000370c0b7c36 */ /* 0x000fc80008000000 */
[----:B------:R-:W-:-:S04]  /*8720*/  IMAD R11, R16, -0x2, R11 ;  /* 0xfffffffe100b7824 */ /* 0x000fc800078e020b */
[C---:B------:R-:W-:Y:S02]  /*8730*/  VIADD R15, R11.reuse, UR54 ;  /* 0x000000360b0f7c36 */ /* 0x040fe40008000000 */
[----:B------:R-:W-:-:S04]  /*8740*/  VIADD R21, R11, UR5 ;  /* 0x000000050b157c36 */ /* 0x000fc80008000000 */
[----:B------:R-:W-:Y:S01]  /*8750*/  IMAD.IADD R11, R2, 0x1, R21 ;  /* 0x00000001020b7824 */ /* 0x000fe200078e0215 */
[----:B------:R-:W-:Y:S02]  /*8760*/  WARPGROUP.DEPBAR.LE gsb0, 0x0 ;  /* 0x00008000000079c5 */ /* 0x000fe40000010000 */
[----:B------:R-:W-:-:S06]  /*8770*/  WARPGROUP.ARRIVE ;  /* 0x00000000000079c5 */ /* 0x000fcc0000000000 */
[----:B------:R-:W-:Y:S03]  /*8780*/  QGMMA.64x256x32.F32.E4M3.E4M3 R24, R184, gdesc[UR8], R24, gsb0 ;  /* 0x03e00008b8187df3 */ /* 0x000fe60008000818 */
[----:B------:R-:W-:Y:S02]  /*8790*/  WARPGROUP.DEPBAR.LE gsb0, 0x0 ;  /* 0x00008000000079c5 */ /* 0x000fe40000010000 */
[----:B------:R1:W-:Y:S06]  /*87a0*/  BAR.ARV R13, 0x100 ;  /* 0x0004000d0000751d */ /* 0x0003ec0000002000 */
[----:B------:R2:W-:Y:S02]  /*87b0*/  @!P1 SYNCS.ARRIVE.TRANS64.RED.A1T0 RZ, [R6+URZ], RZ ;  /* 0x000000ff06ff99a7 */ /* 0x0005e4000810043f */
[----:B--2---:R-:W-:Y:S01]  /*87c0*/  IMAD.IADD R6, R2, 0x1, R15 ;  /* 0x0000000102067824 */ /* 0x004fe200078e020f */
[----:B-1----:R-:W-:Y:S06]  /*87d0*/  @!P6 BRA `(.L_x_833) ;  /* 0x00000000005ce947 */ /* 0x002fec0003800000 */
        /* <DEDUP_REMOVED lines=11> */
.L_x_835:
[----:B------:R-:W-:Y:S02]  /*8890*/  IMAD.U32 R14, RZ, RZ, UR7 ;  /* 0x00000007ff0e7e24 */ /* 0x000fe4000f8e00ff */
[----:B------:R-:W-:-:S03]  /*88a0*/  IMAD.MOV.U32 R12, RZ, RZ, R8 ;  /* 0x000000ffff0c7224 */ /* 0x000fc600078e0008 */
[----:B------:R-:W-:-:S13]  /*88b0*/  ISETP.NE.AND P2, PT, R14, 0x1, PT ;  /* 0x000000010e00780c */ /* 0x000fda0003f45270 */
[----:B------:R-:W1:Y:S01]  /*88c0*/  @P2 LDC.64 R184, c[0x0][0x9e8] ;  /* 0x00027a00ffb82b82 */ /* 0x000e620000000a00 */
[----:B------:R-:W-:-:S04]  /*88d0*/  @P2 IMAD.IADD R13, R194, 0x1, R2 ;  /* 0x00000001c20d2824 */ /* 0x000fc800078e0202 */
[----:B-1----:R-:W-:-:S05]  /*88e0*/  @P2 IMAD.HI.U32 R184, R13, R184, RZ ;  /* 0x000000b80db82227 */ /* 0x002fca00078e00ff */
[----:B------:R-:W-:-:S07]  /*88f0*/  @P2 SHF.R.U32.HI R12, RZ, R185, R184 ;  /* 0x000000b9ff0c2219 */ /* 0x000fce00000116b8 */
.L_x_836:
[----:B------:R-:W-:Y:S05]  /*8900*/  BSYNC B0 ;  /* 0x0000000000007941 */ /* 0x000fea0003800000 */
.L_x_834:
[----:B------:R-:W-:-:S04]  /*8910*/  IMAD R13, R12, R14, -R5 ;  /* 0x0000000e0c0d7224 */ /* 0x000fc800078e0a05 */
[----:B------:R-:W-:-:S05]  /*8920*/  IMAD R13, R16, -0x2, R13 ;  /* 0xfffffffe100d7824 */ /* 0x000fca00078e020d */
[----:B------:R-:W-:Y:S02]  /*8930*/  VIADDMNMX R6, R13, R14, R6, PT ;  /* 0x0000000e0d067246 */ /* 0x000fe40003800106 */
[----:B------:R-:W-:-:S07]  /*8940*/  VIMNMX R11, R11, R13, !PT ;  /* 0x0000000d0b0b7248 */ /* 0x000fce0007fe0100 */
.L_x_833:
[----:B------:R-:W-:-:S04]  /*8950*/  ISETP.GT.AND P2, PT, R7, -0x1, PT ;  /* 0xffffffff0700780c */ /* 0x000fc80003f44270 */
[C---:B------:R-:W-:Y:S02]  /*8960*/  ISETP.GT.AND P3, PT, R11.reuse, RZ, P2 ;  /* 0x000000ff0b00720c */ /* 0x040fe40001764270 */
[C---:B------:R-:W-:Y:S02]  /*8970*/  ISETP.GT.AND P5, PT, R11.reuse, 0x1, P2 ;  /* 0x000000010b00780c */ /* 0x040fe400017a4270 */
[----:B------:R-:W-:Y:S02]  /*8980*/  ISETP.LT.OR P4, PT, R6, 0x1, P3 ;  /* 0x000000010600780c */ /* 0x000fe40001f81670 */
[C---:B------:R-:W-:Y:S02]  /*8990*/  ISETP.GT.AND P3, PT, R11.reuse, 0x8, P2 ;  /* 0x000000080b00780c */ /* 0x040fe40001764270 */
[----:B------:R-:W-:Y:S02]  /*89a0*/  FSEL R152, R152, -INF , !P4 ;  /* 0xff80000098987808 */ /* 0x000fe40006000000 */
[----:B------:R-:W-:-:S02]  /*89b0*/  ISETP.GT.AND P4, PT, R11, 0x9, P2 ;  /* 0x000000090b00780c */ /* 0x000fc40001784270 */
[C---:B------:R-:W-:Y:S02]  /*89c0*/  ISETP.LT.OR P5, PT, R6.reuse, 0x2, P5 ;  /* 0x000000020600780c */ /* 0x040fe40002fa1670 */
[C---:B------:R-:W-:Y:S02]  /*89d0*/  ISETP.LT.OR P3, PT, R6.reuse, 0x9, P3 ;  /* 0x000000090600780c */ /* 0x040fe40001f61670 */
[----:B------:R-:W-:Y:S02]  /*89e0*/  ISETP.LT.OR P4, PT, R6, 0xa, P4 ;  /* 0x0000000a0600780c */ /* 0x000fe40002781670 */
[----:B------:R-:W-:Y:S02]  /*89f0*/  FSEL R153, R153, -INF , !P5 ;  /* 0xff80000099997808 */ /* 0x000fe40006800000 */
[----:B------:R-:W-:Y:S02]  /*8a00*/  FSEL R156, R156, -INF , !P3 ;  /* 0xff8000009c9c7808 */ /* 0x000fe40005800000 */
[----:B------:R-:W-:-:S02]  /*8a10*/  FSEL R157, R157, -INF , !P4 ;  /* 0xff8000009d9d7808 */ /* 0x000fc40006000000 */
[C---:B------:R-:W-:Y:S02]  /*8a20*/  ISETP.GT.AND P5, PT, R11.reuse, 0x10, P2 ;  /* 0x000000100b00780c */ /* 0x040fe400017a4270 */
[C---:B------:R-:W-:Y:S02]  /*8a30*/  ISETP.GT.AND P3, PT, R11.reuse, 0x11, P2 ;  /* 0x000000110b00780c */ /* 0x040fe40001764270 */
[----:B------:R-:W-:Y:S02]  /*8a40*/  ISETP.GT.AND P4, PT, R11, 0x18, P2 ;  /* 0x000000180b00780c */ /* 0x000fe40001784270 */
[C---:B------:R-:W-:Y:S02]  /*8a50*/  ISETP.LT.OR P5, PT, R6.reuse, 0x11, P5 ;  /* 0x000000110600780c */ /* 0x040fe40002fa1670 */
[C---:B------:R-:W-:Y:S02]  /*8a60*/  ISETP.LT.OR P3, PT, R6.reuse, 0x12, P3 ;  /* 0x000000120600780c */ /* 0x040fe40001f61670 */
[----:B------:R-:W-:-:S02]  /*8a70*/  ISETP.LT.OR P4, PT, R6, 0x19, P4 ;  /* 0x000000190600780c */ /* 0x000fc40002781670 */
[----:B------:R-:W-:Y:S02]  /*8a80*/  FSEL R160, R160, -INF , !P5 ;  /* 0xff800000a0a07808 */ /* 0x000fe40006800000 */
[----:B------:R-:W-:Y:S02]  /*8a90*/  FSEL R161, R161, -INF , !P3 ;  /* 0xff800000a1a17808 */ /* 0x000fe40005800000 */
[----:B------:R-:W-:Y:S02]  /*8aa0*/  FSEL R164, R164, -INF , !P4 ;  /* 0xff800000a4a47808 */ /* 0x000fe40006000000 */
[C---:B------:R-:W-:Y:S02]  /*8ab0*/  ISETP.GT.AND P5, PT, R11.reuse, 0x19, P2 ;  /* 0x000000190b00780c */ /* 0x040fe400017a4270 */
[C---:B------:R-:W-:Y:S02]  /*8ac0*/  ISETP.GT.AND P3, PT, R11.reuse, 0x20, P2 ;  /* 0x000000200b00780c */ /* 0x040fe40001764270 */
        /* <DEDUP_REMOVED lines=18> */
[----:B------:R-:W-:Y:S01]  /*8bf0*/  ISETP.GT.AND P4, PT, R11, 0x39, P2 ;  /* 0x000000390b00780c */ /* 0x000fe20001784270 */
[----:B------:R-:W-:Y:S01]  /*8c00*/  IMAD.IADD R11, R0, 0x1, R21 ;  /* 0x00000001000b7824 */ /* 0x000fe200078e0215 */
[----:B------:R-:W-:-:S02]  /*8c10*/  ISETP.LT.OR P5, PT, R6, 0x32, P5 ;  /* 0x000000320600780c */ /* 0x000fc40002fa1670 */
[C---:B------:R-:W-:Y:S02]  /*8c20*/  ISETP.LT.OR P3, PT, R6.reuse, 0x39, P3 ;  /* 0x000000390600780c */ /* 0x040fe40001f61670 */
[----:B------:R-:W-:Y:S01]  /*8c30*/  ISETP.LT.OR P4, PT, R6, 0x3a, P4 ;  /* 0x0000003a0600780c */ /* 0x000fe20002781670 */
[----:B------:R-:W-:Y:S01]  /*8c40*/  IMAD.IADD R6, R0, 0x1, R15 ;  /* 0x0000000100067824 */ /* 0x000fe200078e020f */
[----:B------:R-:W-:Y:S02]  /*8c50*/  FSEL R177, R177, -INF , !P5 ;  /* 0xff800000b1b17808 */ /* 0x000fe40006800000 */
[----:B------:R-:W-:Y:S02]  /*8c60*/  FSEL R180, R180, -INF , !P3 ;  /* 0xff800000b4b47808 */ /* 0x000fe40005800000 */
[----:B------:R-:W-:Y:S01]  /*8c70*/  FSEL R181, R181, -INF , !P4 ;  /* 0xff800000b5b57808 */ /* 0x000fe20006000000 */
[----:B------:R-:W-:Y:S06]  /*8c80*/  @!P6 BRA `(.L_x_837) ;  /* 0x000000000058e947 */ /* 0x000fec0003800000 */
        /* <DEDUP_REMOVED lines=12> */
.L_x_839:
[----:B------:R-:W-:-:S05]  /*8d50*/  IMAD.U32 R14, RZ, RZ, UR7 ;  /* 0x00000007ff0e7e24 */ /* 0x000fca000f8e00ff */
[----:B------:R-:W-:-:S13]  /*8d60*/  ISETP.NE.AND P3, PT, R14, 0x1, PT ;  /* 0x000000010e00780c */ /* 0x000fda0003f65270 */
[----:B------:R-:W1:Y:S02]  /*8d70*/  @P3 LDC.64 R20, c[0x0][0x9e8] ;  /* 0x00027a00ff143b82 */ /* 0x000e640000000a00 */
[----:B-1----:R-:W-:-:S05]  /*8d80*/  @P3 IMAD.HI.U32 R20, R12, R20, RZ ;  /* 0x000000140c143227 */ /* 0x002fca00078e00ff */
[----:B------:R-:W-:-:S07]  /*8d90*/  @P3 SHF.R.U32.HI R12, RZ, R21, R20 ;  /* 0x00000015ff0c3219 */ /* 0x000fce0000011614 */
.L_x_840:
[----:B------:R-:W-:Y:S05]  /*8da0*/  BSYNC B0 ;  /* 0x0000000000007941 */ /* 0x000fea0003800000 */
.L_x_838:
[----:B------:R-:W-:-:S04]  /*8db0*/  IMAD R5, R12, R14, -R5 ;  /* 0x0000000e0c057224 */ /* 0x000fc800078e0a05 */
[----:B------:R-:W-:-:S05]  /*8dc0*/  IMAD R5, R16, -0x2, R5 ;  /* 0xfffffffe10057824 */ /* 0x000fca00078e0205 */
[----:B------:R-:W-:Y:S02]  /*8dd0*/  VIADDMNMX R6, R5, R14, R6, PT ;  /* 0x0000000e05067246 */ /* 0x000fe40003800106 */
[----:B------:R-:W-:-:S07]  /*8de0*/  VIMNMX R11, R11, R5, !PT ;  /* 0x000000050b0b7248 */ /* 0x000fce0007fe0100 */
.L_x_837:
[----:B------:R-:W-:Y:S02]  /*8df0*/  FMNMX.FTZ R12, R152, R9, !PT ;  /* 0x00000009980c7209 */ /* 0x000fe40007810000 */
[----:B------:R-:W-:Y:S02]  /*8e00*/  ISETP.GT.AND P4, PT, R11, 0x8, P2 ;  /* 0x000000080b00780c */ /* 0x000fe40001784270 */
[----:B------:R-:W-:Y:S02]  /*8e10*/  FMNMX.FTZ R5, R153, R12, !PT ;  /* 0x0000000c99057209 */ /* 0x000fe40007810000 */
[----:B------:R-:W-:Y:S02]  /*8e20*/  ISETP.LT.OR P4, PT, R6, 0x9, P4 ;  /* 0x000000090600780c */ /* 0x000fe40002781670 */
[----:B------:R-:W-:Y:S02]  /*8e30*/  FMNMX.FTZ R12, R156, R5, !PT ;  /* 0x000000059c0c7209 */ /* 0x000fe40007810000 */
[----:B------:R-:W-:-:S02]  /*8e40*/  FSEL R158, R158, -INF , !P4 ;  /* 0xff8000009e9e7808 */ /* 0x000fc40006000000 */
[----:B------:R-:W-:Y:S02]  /*8e50*/  FMNMX.FTZ R5, R157, R12, !PT ;  /* 0x0000000c9d057209 */ /* 0x000fe40007810000 */
[C---:B------:R-:W-:Y:S02]  /*8e60*/  ISETP.GT.AND P4, PT, R11.reuse, RZ, P2 ;  /* 0x000000ff0b00720c */ /* 0x040fe40001784270 */
[----:B------:R-:W-:Y:S02]  /*8e70*/  FMNMX.FTZ R12, R160, R5, !PT ;  /* 0x00000005a00c7209 */ /* 0x000fe40007810000 */
[----:B------:R-:W-:Y:S02]  /*8e80*/  ISETP.GT.AND P3, PT, R11, 0x1, P2 ;  /* 0x000000010b00780c */ /* 0x000fe40001764270 */
[----:B------:R-:W-:Y:S02]  /*8e90*/  FMNMX.FTZ R5, R161, R12, !PT ;  /* 0x0000000ca1057209 */ /* 0x000fe40007810000 */
[----:B------:R-:W-:-:S02]  /*8ea0*/  ISETP.LT.OR P4, PT, R6, 0x1, P4 ;  /* 0x000000010600780c */ /* 0x000fc40002781670 */
        /* <DEDUP_REMOVED lines=20> */
[C---:B------:R-:W-:Y:S01]  /*8ff0*/  ISETP.GT.AND P3, PT, R11.reuse, 0x18, P2 ;  /* 0x000000180b00780c */ /* 0x040fe20001764270 */
[----:B------:R-:W1:Y:S01]  /*9000*/  SHFL.BFLY PT, R5, R12, 0x2, 0x1f ;  /* 0x0c401f000c057f89 */ /* 0x000e6200000e0000 */
[C---:B------:R-:W-:Y:S02]  /*9010*/  ISETP.LT.OR P5, PT, R6.reuse, 0x12, P5 ;  /* 0x000000120600780c */ /* 0x040fe40002fa1670 */
[----:B------:R-:W-:Y:S02]  /*9020*/  ISETP.GT.AND P4, PT, R11, 0x19, P2 ;  /* 0x000000190b00780c */ /* 0x000fe40001784270 */
[----:B------:R-:W-:-:S02]  /*9030*/  ISETP.LT.OR P3, PT, R6, 0x19, P3 ;  /* 0x000000190600780c */ /* 0x000fc40001f61670 */
[----:B------:R-:W-:Y:S02]  /*9040*/  FSEL R163, R163, -INF , !P5 ;  /* 0xff800000a3a37808 */ /* 0x000fe40006800000 */
[C---:B------:R-:W-:Y:S02]  /*9050*/  ISETP.GT.AND P5, PT, R11.reuse, 0x20, P2 ;  /* 0x000000200b00780c */ /* 0x040fe400017a4270 */
[----:B------:R-:W-:Y:S02]  /*9060*/  FSEL R166, R166, -INF , !P3 ;  /* 0xff800000a6a67808 */ /* 0x000fe40005800000 */
[C---:B------:R-:W-:Y:S02]  /*9070*/  ISETP.LT.OR P4, PT, R6.reuse, 0x1a, P4 ;  /* 0x0000001a0600780c */ /* 0x040fe40002781670 */
[----:B------:R-:W-:Y:S02]  /*9080*/  ISETP.GT.AND P3, PT, R11, 0x21, P2 ;  /* 0x000000210b00780c */ /* 0x000fe40001764270 */
[----:B------:R-:W-:-:S02]  /*9090*/  ISETP.LT.OR P5, PT, R6, 0x21, P5 ;  /* 0x000000210600780c */ /* 0x000fc40002fa1670 */
[----:B------:R-:W-:Y:S02]  /*90a0*/  FSEL R167, R167, -INF , !P4 ;  /* 0xff800000a7a77808 */ /* 0x000fe40006000000 */
[----:B------:R-:W-:Y:S02]  /*90b0*/  ISETP.GT.AND P4, PT, R11, 0x28, P2 ;  /* 0x000000280b00780c */ /* 0x000fe40001784270 */
[----:B------:R-:W-:Y:S02]  /*90c0*/  ISETP.LT.OR P3, PT, R6, 0x22, P3 ;  /* 0x000000220600780c */ /* 0x000fe40001f61670 */
[----:B-1----:R-:W-:Y:S02]  /*90d0*/  FMNMX.FTZ R5, R12, R5, !PT ;  /* 0x000000050c057209 */ /* 0x002fe40007810000 */
[----:B------:R-:W-:Y:S02]  /*90e0*/  FMNMX.FTZ R12, R13, R10, !PT ;  /* 0x0000000a0d0c7209 */ /* 0x000fe40007810000 */
[----:B------:R-:W-:Y:S01]  /*90f0*/  FSEL R170, R170, -INF , !P5 ;  /* 0xff800000aaaa7808 */ /* 0x000fe20006800000 */
[----:B------:R-:W1:Y:S01]  /*9100*/  SHFL.BFLY PT, R14, R5, 0x1, 0x1f ;  /* 0x0c201f00050e7f89 */ /* 0x000e6200000e0000 */
[----:B------:R-:W-:-:S02]  /*9110*/  FMNMX.FTZ R15, R155, R12, !PT ;  /* 0x0000000c9b0f7209 */ /* 0x000fc40007810000 */
[----:B------:R-:W-:Y:S02]  /*9120*/  ISETP.LT.OR P4, PT, R6, 0x29, P4 ;  /* 0x000000290600780c */ /* 0x000fe40002781670 */
[----:B------:R-:W-:Y:S02]  /*9130*/  FMNMX.FTZ R12, R158, R15, !PT ;  /* 0x0000000f9e0c7209 */ /* 0x000fe40007810000 */
[----:B------:R-:W-:Y:S02]  /*9140*/  FSEL R171, R171, -INF , !P3 ;  /* 0xff800000abab7808 */ /* 0x000fe40005800000 */
[----:B------:R-:W-:Y:S02]  /*9150*/  FMNMX.FTZ R15, R159, R12, !PT ;  /* 0x0000000c9f0f7209 */ /* 0x000fe40007810000 */
[----:B------:R-:W-:Y:S02]  /*9160*/  ISETP.GT.AND P3, PT, R11, 0x29, P2 ;  /* 0x000000290b00780c */ /* 0x000fe40001764270 */
[----:B------:R-:W-:-:S02]  /*9170*/  FMNMX.FTZ R12, R162, R15, !PT ;  /* 0x0000000fa20c7209 */ /* 0x000fc40007810000 */
[----:B------:R-:W-:Y:S02]  /*9180*/  FSEL R174, R174, -INF , !P4 ;  /* 0xff800000aeae7808 */ /* 0x000fe40006000000 */
[----:B------:R-:W-:Y:S02]  /*9190*/  FMNMX.FTZ R15, R163, R12, !PT ;  /* 0x0000000ca30f7209 */ /* 0x000fe40007810000 */
[----:B------:R-:W-:Y:S02]  /*91a0*/  ISETP.GT.AND P4, PT, R11, 0x30, P2 ;  /* 0x000000300b00780c */ /* 0x000fe40001784270 */
[----:B------:R-:W-:Y:S02]  /*91b0*/  FMNMX.FTZ R12, R166, R15, !PT ;  /* 0x0000000fa60c7209 */ /* 0x000fe40007810000 */
[----:B------:R-:W-:Y:S02]  /*91c0*/  ISETP.LT.OR P3, PT, R6, 0x2a, P3 ;  /* 0x0000002a0600780c */ /* 0x000fe40001f61670 */
        /* <DEDUP_REMOVED lines=8> */
[----:B-1----:R-:W-:Y:S01]  /*9250*/  FMNMX.FTZ R5, R5, R14, !PT ;  /* 0x0000000e05057209 */ /* 0x002fe20007810000 */
[----:B------:R-:W-:Y:S01]  /*9260*/  IMAD.U32 R14, RZ, RZ, UR38 ;  /* 0x00000026ff0e7e24 */ /* 0x000fe2000f8e00ff */
[----:B------:R-:W-:Y:S02]  /*9270*/  ISETP.GT.AND P4, PT, R11, 0x38, P2 ;  /* 0x000000380b00780c */ /* 0x000fe40001784270 */
[----:B------:R-:W-:Y:S01]  /*9280*/  ISETP.LT.OR P3, PT, R6, 0x32, P3 ;  /* 0x000000320600780c */ /* 0x000fe20001f61670 */
[----:B------:R-:W-:-:S01]  /*9290*/  FFMA.FTZ R14, R5, R14, -8 ;  /* 0xc1000000050e7423 */ /* 0x000fc2000001000e */
[----:B------:R-:W-:Y:S02]  /*92a0*/  FMNMX.FTZ R21, R175, R20, !PT ;  /* 0x00000014af157209 */ /* 0x000fe40007810000 */
[----:B------:R-:W-:-:S02]  /*92b0*/  ISETP.GT.AND P2, PT, R11, 0x39, P2 ;  /* 0x000000390b00780c */ /* 0x000fc40001744270 */
[----:B------:R-:W-:Y:S02]  /*92c0*/  ISETP.LT.OR P4, PT, R6, 0x39, P4 ;  /* 0x000000390600780c */ /* 0x000fe40002781670 */
[----:B------:R-:W-:Y:S02]  /*92d0*/  FSEL R179, R179, -INF , !P3 ;  /* 0xff800000b3b37808 */ /* 0x000fe40005800000 */
[----:B------:R-:W-:Y:S02]  /*92e0*/  FMNMX.FTZ R20, R178, R21, !PT ;  /* 0x00000015b2147209 */ /* 0x000fe40007810000 */
[----:B------:R-:W-:Y:S02]  /*92f0*/  FSETP.NEU.FTZ.AND P5, PT, R5, -INF , PT ;  /* 0xff8000000500780b */ /* 0x000fe40003fbd000 */
[----:B------:R-:W-:Y:S02]  /*9300*/  ISETP.LT.OR P2, PT, R6, 0x3a, P2 ;  /* 0x0000003a0600780c */ /* 0x000fe40001741670 */
[----:B------:R-:W-:-:S02]  /*9310*/  FSEL R182, R182, -INF , !P4 ;  /* 0xff800000b6b67808 */ /* 0x000fc40006000000 */
[----:B------:R-:W-:Y:S02]  /*9320*/  FMNMX.FTZ R21, R179, R20, !PT ;  /* 0x00000014b3157209 */ /* 0x000fe40007810000 */
[----:B------:R-:W-:Y:S02]  /*9330*/  FSEL R14, R14, RZ, P5 ;  /* 0x000000ff0e0e7208 */ /* 0x000fe40002800000 */
[----:B------:R-:W-:Y:S02]  /*9340*/  FSEL R183, R183, -INF , !P2 ;  /* 0xff800000b7b77808 */ /* 0x000fe40005000000 */
[----:B------:R-:W-:Y:S01]  /*9350*/  FMNMX.FTZ R6, R182, R21, !PT ;  /* 0x00000015b6067209 */ /* 0x000fe20007810000 */
[--C-:B------:R-:W-:Y:S01]  /*9360*/  FFMA.FTZ R152, R152, UR38, -R14.reuse ;  /* 0x0000002698987c23 */ /* 0x100fe2000801080e */
[----:B------:R-:W-:-:S01]  /*9370*/  FFMA.FTZ R157, R157, UR38, -R14 ;  /* 0x000000269d9d7c23 */ /* 0x000fc2000801080e */
[--C-:B------:R-:W-:Y:S01]  /*9380*/  FFMA.FTZ R15, R153, UR38, -R14.reuse ;  /* 0x00000026990f7c23 */ /* 0x100fe2000801080e */
[----:B------:R-:W-:Y:S01]  /*9390*/  FMNMX.FTZ R6, R183, R6, !PT ;  /* 0x00000006b7067209 */ /* 0x000fe20007810000 */
[----:B------:R1:W-:Y:S01]  /*93a0*/  MUFU.EX2 R12, R152 ;  /* 0x00000098000c7308 */ /* 0x0003e20000000800 */
[----:B------:R-:W-:-:S01]  /*93b0*/  FFMA.FTZ R11, R156, UR38, -R14 ;  /* 0x000000269c0b7c23 */ /* 0x000fc2000801080e */
[--C-:B------:R-:W-:Y:S01]  /*93c0*/  FFMA.FTZ R21, R160, UR38, -R14.reuse ;  /* 0x00000026a0157c23 */ /* 0x100fe2000801080e */
[----:B------:R-:W-:-:S01]  /*93d0*/  FFMA.FTZ R153, R164, UR38, -R14 ;  /* 0x00000026a4997c23 */ /* 0x000fc2000801080e */
[--C-:B------:R-:W-:Y:S01]  /*93e0*/  FFMA.FTZ R154, R165, UR38, -R14.reuse ;  /* 0x00000026a59a7c23 */ /* 0x100fe2000801080e */
[----:B------:R-:W-:-:S01]  /*93f0*/  FFMA.FTZ R156, R168, UR38, -R14 ;  /* 0x00000026a89c7c23 */ /* 0x000fc2000801080e */
[--C-:B------:R-:W-:Y:S01]  /*9400*/  FFMA.FTZ R160, R172, UR38, -R14.reuse ;  /* 0x00000026aca07c23 */ /* 0x100fe2000801080e */
[----:B------:R-:W-:-:S01]  /*9410*/  FFMA.FTZ R164, R176, UR38, -R14 ;  /* 0x00000026b0a47c23 */ /* 0x000fc2000801080e */
[----:B------:R2:W-:Y:S01]  /*9420*/  MUFU.EX2 R20, R157 ;  /* 0x0000009d00147308 */ /* 0x0005e20000000800 */
[----:B-1----:R-:W-:-:S01]  /*9430*/  FFMA.FTZ R152, R161, UR38, -R14 ;  /* 0x00000026a1987c23 */ /* 0x002fc2000801080e */
[--C-:B------:R-:W-:Y:S01]  /*9440*/  FFMA.FTZ R165, R177, UR38, -R14.reuse ;  /* 0x00000026b1a57c23 */ /* 0x100fe2000801080e */
[----:B------:R-:W1:Y:S01]  /*9450*/  SHFL.BFLY PT, R161, R6, 0x2, 0x1f ;  /* 0x0c401f0006a17f89 */ /* 0x000e6200000e0000 */
[----:B------:R-:W-:-:S01]  /*9460*/  FFMA.FTZ R168, R180, UR38, -R14 ;  /* 0x00000026b4a87c23 */ /* 0x000fc2000801080e */
[----:B------:R-:W-:-:S03]  /*9470*/  FFMA.FTZ R181, R181, UR38, -R14 ;  /* 0x00000026b5b57c23 */ /* 0x000fc6000801080e */
[----:B------:R-:W-:Y:S01]  /*9480*/  MUFU.EX2 R15, R15 ;  /* 0x0000000f000f7308 */ /* 0x000fe20000000800 */
[----:B--2---:R-:W-:-:S07]  /*9490*/  FFMA.FTZ R157, R169, UR38, -R14 ;  /* 0x00000026a99d7c23 */ /* 0x004fce000801080e */
[----:B------:R-:W-:Y:S08]  /*94a0*/  MUFU.EX2 R11, R11 ;  /* 0x0000000b000b7308 */ /* 0x000ff00000000800 */
[----:B------:R-:W-:Y:S01]  /*94b0*/  MUFU.EX2 R21, R21 ;  /* 0x0000001500157308 */ /* 0x000fe20000000800 */
[----:B-1----:R-:W-:Y:S01]  /*94c0*/  FMNMX.FTZ R169, R6, R161, !PT ;  /* 0x000000a106a97209 */ /* 0x002fe20007810000 */
[----:B------:R-:W-:Y:S01]  /*94d0*/  FFMA.FTZ R161, R173, UR38, -R14 ;  /* 0x00000026ada17c23 */ /* 0x000fe2000801080e */
[----:B------:R-:W-:-:S03]  /*94e0*/  FSEL R14, R5, RZ, P5 ;  /* 0x000000ff050e7208 */ /* 0x000fc60002800000 */
[----:B------:R-:W1:Y:S02]  /*94f0*/  SHFL.BFLY PT, R6, R169, 0x1, 0x1f ;  /* 0x0c201f00a9067f89 */ /* 0x000e6400000e0000 */
[----:B------:R-:W-:Y:S01]  /*9500*/  MUFU.EX2 R152, R152 ;  /* 0x0000009800987308 */ /* 0x000fe20000000800 */
[----:B------:R-:W-:-:S07]  /*9510*/  FADD.FTZ R14, -R14, R9 ;  /* 0x000000090e0e7221 */ /* 0x000fce0000010100 */
[----:B------:R-:W-:Y:S08]  /*9520*/  MUFU.EX2 R153, R153 ;  /* 0x0000009900997308 */ /* 0x000ff00000000800 */
[----:B------:R-:W-:Y:S01]  /*9530*/  MUFU.EX2 R154, R154 ;  /* 0x0000009a009a7308 */ /* 0x000fe20000000800 */
[----:B-1----:R-:W-:Y:S01]  /*9540*/  FMNMX.FTZ R6, R169, R6, !PT ;  /* 0x00000006a9067209 */ /* 0x002fe20007810000 */
[----:B------:R-:W-:-:S06]  /*9550*/  IMAD.U32 R169, RZ, RZ, UR38 ;  /* 0x00000026ffa97e24 */ /* 0x000fcc000f8e00ff */
[----:B------:R-:W-:Y:S01]  /*9560*/  MUFU.EX2 R156, R156 ;  /* 0x0000009c009c7308 */ /* 0x000fe20000000800 */
[C---:B------:R-:W-:Y:S01]  /*9570*/  FSETP.NEU.FTZ.AND P2, PT, R6.reuse, -INF , PT ;  /* 0xff8000000600780b */ /* 0x040fe20003f5d000 */
[----:B------:R-:W-:Y:S01]  /*9580*/  FFMA.FTZ R172, R6, R169, -8 ;  /* 0xc100000006ac7423 */ /* 0x000fe200000100a9 */
[----:B------:R-:W-:-:S04]  /*9590*/  FMUL.FTZ R169, R14, UR38 ;  /* 0x000000260ea97c20 */ /* 0x000fc80008410000 */
        /* <DEDUP_REMOVED lines=9> */
[----:B------:R-:W1:Y:S01]  /*9630*/  MUFU.EX2 R169, R169 ;  /* 0x000000a900a97308 */ /* 0x000e620000000800 */
        /* <DEDUP_REMOVED lines=9> */
[--C-:B------:R-:W-:Y:S01]  /*96d0*/  FFMA.FTZ R178, R178, UR38, -R172.reuse ;  /* 0x00000026b2b27c23 */ /* 0x100fe200080108ac */
[----:B------:R-:W-:-:S01]  /*96e0*/  FFMA.FTZ R179, R179, UR38, -R172 ;  /* 0x00000026b3b37c23 */ /* 0x000fc200080108ac */
[--C-:B------:R-:W-:Y:S01]  /*96f0*/  FFMA.FTZ R182, R182, UR38, -R172.reuse ;  /* 0x00000026b6b67c23 */ /* 0x100fe200080108ac */
[----:B------:R-:W-:-:S03]  /*9700*/  FFMA.FTZ R172, R183, UR38, -R172 ;  /* 0x00000026b7ac7c23 */ /* 0x000fc600080108ac */
[----:B------:R-:W2:Y:S01]  /*9710*/  MUFU.EX2 R10, R10 ;  /* 0x0000000a000a7308 */ /* 0x000ea20000000800 */
[----:B-1----:R-:W-:-:S04]  /*9720*/  FFMA.FTZ R170, R169, R3, R12 ;  /* 0x00000003a9aa7223 */ /* 0x002fc8000001000c */
[----:B------:R-:W-:-:S03]  /*9730*/  FADD.FTZ R170, R15, R170 ;  /* 0x000000aa0faa7221 */ /* 0x000fc60000010000 */
[----:B------:R-:W1:Y:S08]  /*9740*/  MUFU.EX2 R14, R14 ;  /* 0x0000000e000e7308 */ /* 0x000e700000000800 */
[----:B------:R-:W3:Y:S01]  /*9750*/  MUFU.EX2 R155, R155 ;  /* 0x0000009b009b7308 */ /* 0x000ee20000000800 */
[----:B--2---:R-:W-:-:S07]  /*9760*/  FFMA.FTZ R3, R10, R4, R13 ;  /* 0x000000040a037223 */ /* 0x004fce000001000d */
[----:B------:R-:W2:Y:S01]  /*9770*/  MUFU.EX2 R158, R158 ;  /* 0x0000009e009e7308 */ /* 0x000ea20000000800 */
[----:B-1----:R-:W-:-:S01]  /*9780*/  FADD.FTZ R4, R14, R3 ;  /* 0x000000030e047221 */ /* 0x002fc20000010000 */
[----:B------:R-:W-:-:S06]  /*9790*/  FADD.FTZ R3, R11, R170 ;  /* 0x000000aa0b037221 */ /* 0x000fcc0000010000 */
[----:B------:R-:W1:Y:S08]  /*97a0*/  MUFU.EX2 R159, R159 ;  /* 0x0000009f009f7308 */ /* 0x000e700000000800 */
[----:B------:R-:W4:Y:S08]  /*97b0*/  MUFU.EX2 R162, R162 ;  /* 0x000000a200a27308 */ /* 0x000f300000000800 */
[----:B------:R-:W5:Y:S08]  /*97c0*/  MUFU.EX2 R173, R173 ;  /* 0x000000ad00ad7308 */ /* 0x000f700000000800 */
[----:B------:R3:W5:Y:S08]  /*97d0*/  MUFU.EX2 R176, R167 ;  /* 0x000000a700b07308 */ /* 0x0007700000000800 */
[----:B------:R-:W5:Y:S01]  /*97e0*/  MUFU.EX2 R163, R163 ;  /* 0x000000a300a37308 */ /* 0x000f620000000800 */
[----:B---3--:R-:W-:-:S01]  /*97f0*/  FADD.FTZ R167, R155, R4 ;  /* 0x000000049ba77221 */ /* 0x008fc20000010000 */
[----:B------:R-:W-:-:S03]  /*9800*/  FADD.FTZ R4, R20, R3 ;  /* 0x0000000314047221 */ /* 0x000fc60000010000 */
[----:B--2---:R-:W-:Y:S01]  /*9810*/  FADD.FTZ R170, R158, R167 ;  /* 0x000000a79eaa7221 */ /* 0x004fe20000010000 */
[----:B------:R-:W-:-:S02]  /*9820*/  FADD.FTZ R3, R21, R4 ;  /* 0x0000000415037221 */ /* 0x000fc40000010000 */
[----:B------:R-:W2:Y:S01]  /*9830*/  MUFU.EX2 R166, R166 ;  /* 0x000000a600a67308 */ /* 0x000ea20000000800 */
[----:B-1----:R-:W-:-:S01]  /*9840*/  FADD.FTZ R167, R159, R170 ;  /* 0x000000aa9fa77221 */ /* 0x002fc20000010000 */
[----:B------:R-:W-:-:S03]  /*9850*/  FADD.FTZ R4, R152, R3 ;  /* 0x0000000398047221 */ /* 0x000fc60000010000 */
[----:B----4-:R-:W-:Y:S01]  /*9860*/  FADD.FTZ R170, R162, R167 ;  /* 0x000000a7a2aa7221 */ /* 0x010fe20000010000 */
[----:B------:R-:W-:-:S02]  /*9870*/  FADD.FTZ R3, R153, R4 ;  /* 0x0000000499037221 */ /* 0x000fc40000010000 */
[----:B------:R-:W1:Y:S01]  /*9880*/  MUFU.EX2 R160, R160 ;  /* 0x000000a000a07308 */ /* 0x000e620000000800 */
[----:B-----5:R-:W-:-:S01]  /*9890*/  FADD.FTZ R170, R173, R170 ;  /* 0x000000aaadaa7221 */ /* 0x020fc20000010000 */
[----:B------:R-:W-:-:S03]  /*98a0*/  FADD.FTZ R3, R154, R3 ;  /* 0x000000039a037221 */ /* 0x000fc60000010000 */
[----:B------:R-:W-:Y:S01]  /*98b0*/  FADD.FTZ R170, R176, R170 ;  /* 0x000000aab0aa7221 */ /* 0x000fe20000010000 */
[----:B------:R-:W-:-:S02]  /*98c0*/  FADD.FTZ R4, R156, R3 ;  /* 0x000000039c047221 */ /* 0x000fc40000010000 */
[----:B------:R-:W3:Y:S01]  /*98d0*/  MUFU.EX2 R174, R174 ;  /* 0x000000ae00ae7308 */ /* 0x000ee20000000800 */
[----:B------:R-:W-:-:S01]  /*98e0*/  FADD.FTZ R3, R163, R170 ;  /* 0x000000aaa3037221 */ /* 0x000fc20000010000 */
[----:B------:R-:W-:-:S03]  /*98f0*/  FADD.FTZ R167, R157, R4 ;  /* 0x000000049da77221 */ /* 0x000fc60000010000 */
[----:B--2---:R-:W-:-:S03]  /*9900*/  FADD.FTZ R3, R166, R3 ;  /* 0x00000003a6037221 */ /* 0x004fc60000010000 */
        /* <DEDUP_REMOVED lines=24> */
.L_x_841:
        /* <DEDUP_REMOVED lines=10> */
[-C--:B------:R-:W-:Y:S01]  /*9b30*/  FMUL.FTZ R27, R27, R10.reuse ;  /* 0x0000000a1b1b7220 */ /* 0x080fe20000410000 */
        /* <DEDUP_REMOVED lines=144> */
[----:B------:R-:W-:-:S05]  /*a440*/  UMOV UR39, UR6 ;  /* 0x0000000600277c82 */ /* 0x000fca0008000000 */
.L_x_824:
[----:B------:R-:W-:Y:S06]  /*a450*/  BAR.ARV 0x8, 0x120 ;  /* 0x0204800000007b1d */ /* 0x000fec0000002000 */
[----:B------:R-:W-:Y:S05]  /*a460*/  @!P0 BRA `(.L_x_843) ;  /* 0x0000000000048947 */ /* 0x000fea0003800000 */
[----:B------:R-:W-:Y:S01]  /*a470*/  BPT.TRAP 0x1 ;  /* 0x000000040000795c */ /* 0x000fe20000300000 */
.L_x_843:
[----:B------:R-:W-:Y:S01]  /*a480*/  ULEA UR14, UR39, UR37, 0x3 ;  /* 0x00000025270e7291 */ /* 0x000fe2000f8e183f */
[----:B------:R-:W-:-:S05]  /*a490*/  IMAD.U32 R0, RZ, RZ, UR36 ;  /* 0x00000024ff007e24 */ /* 0x000fca000f8e00ff */
[----:B------:R-:W-:-:S04]  /*a4a0*/  SHF.L.U32 R0, R0, 0x1f, RZ ;  /* 0x0000001f00007819 */ /* 0x000fc800000006ff */
[----:B------:R1:W2:Y:S01]  /*a4b0*/  SYNCS.PHASECHK.TRANS64.TRYWAIT P1, [UR14+0x28450], R0 ;  /* 0x02845000ff0075a7 */ /* 0x0002a2000802014e */
[----:B------:R-:W-:Y:S05]  /*a4c0*/  @!P0 BRA `(.L_x_844) ;  /* 0x0000000000048947 */ /* 0x000fea0003800000 */
[----:B------:R-:W-:Y:S01]  /*a4d0*/  BPT.TRAP 0x1 ;  /* 0x000000040000795c */ /* 0x000fe20000300000 */
.L_x_844:
[----:B--2---:R-:W-:Y:S05]  /*a4e0*/  @P1 BRA `(.L_x_845) ;  /* 0x0000000000081947 */ /* 0x004fea0003800000 */
[----:B------:R-:W2:Y:S02]  /*a4f0*/  SYNCS.PHASECHK.TRANS64.TRYWAIT P1, [UR14+0x28450], R0 ;  /* 0x02845000ff0075a7 */ /* 0x000ea4000802014e */
[----:B--2---:R-:W-:Y:S05]  /*a500*/  @!P1 BRA `(.L_x_846) ;  /* 0x0000006c00fc9947 */ /* 0x004fea0003800000 */
.L_x_845:
[----:B------:R-:W-:Y:S01]  /*a510*/  ULDC.64 UR4, c[0x0][0x9a0] ;  /* 0x0002680000047ab9 */ /* 0x000fe20000000a00 */
[----:B------:R-:W-:Y:S01]  /*a520*/  UIADD3 UR37, UR37, 0x8000, URZ ;  /* 0x0000800025257890 */ /* 0x000fe2000fffe03f */
[----:B------:R-:W-:Y:S01]  /*a530*/  WARPGROUP.ARRIVE ;  /* 0x00000000000079c5 */ /* 0x000fe20000000000 */
[----:B------:R-:W-:Y:S01]  /*a540*/  UISETP.NE.U32.AND UP0, UPT, UR4, URZ, UPT ;  /* 0x0000003f0400728c */ /* 0x000fe2000bf05070 */
[----:B--2---:R-:W-:Y:S01]  /*a550*/  IMAD.MOV.U32 R7, RZ, RZ, 0x3f800000 ;  /* 0x3f800000ff077424 */ /* 0x004fe200078e00ff */
[----:B------:R-:W-:Y:S02]  /*a560*/  USHF.R.U32.HI UR37, URZ, 0x4, UR37 ;  /* 0x000000043f257899 */ /* 0x000fe40008011625 */
[----:B------:R-:W-:Y:S02]  /*a570*/  UISETP.NE.AND.EX UP0, UPT, UR5, URZ, UPT, UP0 ;  /* 0x0000003f0500728c */ /* 0x000fe4000bf05300 */
[----:B------:R-:W-:-:S04]  /*a580*/  ULOP3.LUT UR37, UR37, 0x3fff, URZ, 0xc0, !UPT ;  /* 0x00003fff25257892 */ /* 0x000fc8000f8ec03f */
[----:B------:R-:W-:-:S05]  /*a590*/  PLOP3.LUT P1, PT, PT, PT, UP0, 0x80, 0x0 ;  /* 0x000000000000781c */ /* 0x000fca0003f2f008 */
[----:B------:R-:W-:Y:S01]  /*a5a0*/  @UP0 USHF.R.S32.HI UR8, URZ, 0x1f, UR44 ;  /* 0x0000001f3f080899 */ /* 0x000fe2000801142c */
[----:B------:R-:W-:Y:S01]  /*a5b0*/  @UP0 ULDC.64 UR10, c[0x0][0x9c8] ;  /* 0x00027200000a0ab9 */ /* 0x000fe20000000a00 */
[----:B------:R-:W-:Y:S02]  /*a5c0*/  @UP0 ULDC.64 UR12, c[0x0][0x9d0] ;  /* 0x00027400000c0ab9 */ /* 0x000fe40000000a00 */
[----:B------:R-:W-:Y:S02]  /*a5d0*/  @UP0 UIMAD UR8, UR8, UR10, URZ ;  /* 0x0000000a080802a4 */ /* 0x000fe4000f8e023f */
[----:B------:R-:W-:Y:S02]  /*a5e0*/  @UP0 UIMAD.WIDE.U32 UR6, UR44, UR10, URZ ;  /* 0x0000000a2c0602a5 */ /* 0x000fe4000f8e003f */
[----:B------:R-:W-:Y:S02]  /*a5f0*/  ULOP3.LUT UR10, UR37, 0x10000, URZ, 0xfc, !UPT ;  /* 0x00010000250a7892 */ /* 0x000fe4000f8efc3f */
[----:B------:R-:W-:-:S02]  /*a600*/  @UP0 UIMAD UR9, UR44, UR11, UR8 ;  /* 0x0000000b2c0902a4 */ /* 0x000fc4000f8e0208 */
[----:B------:R-:W-:Y:S01]  /*a610*/  ULEA UR10, UR39, UR10, 0xa ;  /* 0x0000000a270a7291 */ /* 0x000fe2000f8e503f */
[----:B------:R-:W-:Y:S01]  /*a620*/  UMOV UR11, 0x80000020 ;  /* 0x80000020000b7882 */ /* 0x000fe20000000000 */
[----:B------:R-:W-:Y:S02]  /*a630*/  @UP0 USHF.R.S32.HI UR8, URZ, 0x1f, UR58 ;  /* 0x0000001f3f080899 */ /* 0x000fe4000801143a */
[----:B------:R-:W-:Y:S02]  /*a640*/  @UP0 UIADD3 UR7, UR7, UR9, URZ ;  /* 0x0000000907070290 */ /* 0x000fe4000fffe03f */
[----:B------:R-:W-:-:S09]  /*a650*/  @UP0 UIMAD UR8, UR8, UR12, URZ ;  /* 0x0000000c080802a4 */ /* 0x000fd2000f8e023f */
[----:B------:R-:W-:Y:S01]  /*a660*/  QGMMA.64x256x32.F32.E4M3.E4M3 R24, R188, gdesc[UR8], R24, gsb0 ;  /* 0x03e00008bc187df3 */ /* 0x000fe20008000818 */
[----:B------:R-:W-:Y:S02]  /*a670*/  @UP0 UIMAD.WIDE.U32 UR6, UR58, UR12, UR6 ;  /* 0x0000000c3a0602a5 */ /* 0x000fe4000f8e0006 */
[----:B------:R-:W-:Y:S02]  /*a680*/  @UP0 UIMAD UR8, UR58, UR13, UR8 ;  /* 0x0000000d3a0802a4 */ /* 0x000fe4000f8e0208 */
[----:B------:R-:W-:Y:S02]  /*a690*/  @UP0 ULEA UR4, UP1, UR6, UR4, 0x2 ;  /* 0x0000000406040291 */ /* 0x000fe4000f82103f */
[----:B------:R-:W-:-:S04]  /*a6a0*/  @UP0 UIADD3 UR7, UR7, UR8, URZ ;  /* 0x0000000807070290 */ /* 0x000fc8000fffe03f */
[----:B------:R-:W-:Y:S01]  /*a6b0*/  @UP0 ULEA.HI.X UR5, UR6, UR5, UR7, 0x2, UP1 ;  /* 0x0000000506050291 */ /* 0x000fe200088f1407 */
[----:B------:R-:W-:-:S05]  /*a6c0*/  IMAD.U32 R8, RZ, RZ, UR4 ;  /* 0x00000004ff087e24 */ /* 0x000fca000f8e00ff */
[----:B------:R-:W-:-:S05]  /*a6d0*/  IMAD.U32 R9, RZ, RZ, UR5 ;  /* 0x00000005ff097e24 */ /* 0x000fca000f8e00ff */
[----:B------:R2:W3:Y:S01]  /*a6e0*/  @P1 LDG.E R7, desc[UR52][R8.64] ;  /* 0x0000003408071981 */ /* 0x0004e2000c1e1900 */
[----:B------:R-:W-:Y:S01]  /*a6f0*/  UIADD3 UR10, UR10, 0x2, URZ ;  /* 0x000000020a0a7890 */ /* 0x000fe2000fffe03f */
[----:B------:R-:W-:Y:S02]  /*a700*/  UMOV UR11, 0x80000020 ;  /* 0x80000020000b7882 */ /* 0x000fe40000000000 */
[----:B-1----:R-:W1:Y:S04]  /*a710*/  SHFL.BFLY PT, R0, R3, 0x2, 0x1f ;  /* 0x0c401f0003007f89 */ /* 0x002e6800000e0000 */
[----:B------:R-:W4:Y:S01]  /*a720*/  SHFL.BFLY PT, R13, R4, 0x2, 0x1f ;  /* 0x0c401f00040d7f89 */ /* 0x000f2200000e0000 */
[----:B-1----:R-:W-:-:S01]  /*a730*/  FADD.FTZ R0, R0, R3 ;  /* 0x0000000300007221 */ /* 0x002fc20000010000 */
[----:B----4-:R-:W-:-:S04]  /*a740*/  FADD.FTZ R13, R13, R4 ;  /* 0x000000040d0d7221 */ /* 0x010fc80000010000 */
[----:B------:R-:W1:Y:S04]  /*a750*/  SHFL.BFLY PT, R11, R0, 0x1, 0x1f ;  /* 0x0c201f00000b7f89 */ /* 0x000e6800000e0000 */
[----:B------:R-:W4:Y:S01]  /*a760*/  SHFL.BFLY PT, R2, R13, 0x1, 0x1f ;  /* 0x0c201f000d027f89 */ /* 0x000f2200000e0000 */
[----:B--2---:R-:W-:Y:S02]  /*a770*/  IMAD.MOV.U32 R8, RZ, RZ, RZ ;  /* 0x000000ffff087224 */ /* 0x004fe400078e00ff */
[----:B-1----:R-:W-:Y:S01]  /*a780*/  FADD.FTZ R11, R0, R11 ;  /* 0x0000000b000b7221 */ /* 0x002fe20000010000 */
        /* <DEDUP_REMOVED lines=10> */
[----:B------:R-:W2:Y:S01]  /*a830*/  @P3 MUFU.LG2 R9, R15 ;  /* 0x0000000f00093308 */ /* 0x000ea20000000c00 */
[----:B------:R-:W-:Y:S02]  /*a840*/  WARPGROUP.DEPBAR.LE gsb0, 0x0 ;  /* 0x00008000000079c5 */ /* 0x000fe40000010000 */
[----:B------:R-:W-:-:S06]  /*a850*/  WARPGROUP.ARRIVE ;  /* 0x00000000000079c5 */ /* 0x000fcc0000000000 */
[----:B------:R-:W-:Y:S01]  /*a860*/  QGMMA.64x256x32.F32.E4M3.E4M3 R24, R184, gdesc[UR8], R24, gsb0 ;  /* 0x03e00008b8187df3 */ /* 0x000fe20008000818 */
[----:B------:R-:W4:Y:S01]  /*a870*/  @P1 MUFU.RCP R10, R12 ;  /* 0x0000000c000a1308 */ /* 0x000f220000001000 */
[----:B------:R-:W-:Y:S02]  /*a880*/  IMAD.U32 R4, RZ, RZ, UR38 ;  /* 0x00000026ff047e24 */ /* 0x000fe4000f8e00ff */
[----:B------:R-:W-:Y:S02]  /*a890*/  IMAD.U32 R20, RZ, RZ, UR38 ;  /* 0x00000026ff147e24 */ /* 0x000fe4000f8e00ff */
[----:B-1----:R-:W-:Y:S01]  /*a8a0*/  @P2 FMUL.FTZ R3, R3, 0.69314718246459960938 ;  /* 0x3f31721803032820 */ /* 0x002fe20000410000 */
[----:B------:R-:W-:Y:S01]  /*a8b0*/  @P2 FMUL.FTZ R4, R4, 0.69314718246459960938 ;  /* 0x3f31721804042820 */ /* 0x000fe20000410000 */
[----:B--2---:R-:W-:Y:S01]  /*a8c0*/  @P3 FMUL.FTZ R9, R9, 0.69314718246459960938 ;  /* 0x3f31721809093820 */ /* 0x004fe20000410000 */
[----:B------:R-:W-:Y:S01]  /*a8d0*/  @P3 FMUL.FTZ R20, R20, 0.69314718246459960938 ;  /* 0x3f31721814143820 */ /* 0x000fe20000410000 */
[----:B------:R-:W-:-:S02]  /*a8e0*/  IMAD.MOV.U32 R2, RZ, RZ, -0x800000 ;  /* 0xff800000ff027424 */ /* 0x000fc400078e00ff */
[----:B------:R-:W-:Y:S01]  /*a8f0*/  @P2 FFMA.FTZ R2, R4, R5, R3 ;  /* 0x0000000504022223 */ /* 0x000fe20000010003 */
[----:B------:R-:W-:Y:S02]  /*a900*/  IMAD.MOV.U32 R0, RZ, RZ, -0x800000 ;  /* 0xff800000ff007424 */ /* 0x000fe400078e00ff */
[----:B------:R-:W-:Y:S01]  /*a910*/  @P3 FFMA.FTZ R0, R20, R6, R9 ;  /* 0x0000000614003223 */ /* 0x000fe20000010009 */
[-C--:B---3--:R-:W-:Y:S01]  /*a920*/  FMUL.FTZ R14, R8, R7.reuse ;  /* 0x00000007080e7220 */ /* 0x088fe20000410000 */
[----:B----4-:R-:W-:Y:S01]  /*a930*/  FMUL.FTZ R7, R10, R7 ;  /* 0x000000070a077220 */ /* 0x010fe20000410000 */
[----:B------:R-:W-:Y:S02]  /*a940*/  WARPGROUP.DEPBAR.LE gsb0, 0x0 ;  /* 0x00008000000079c5 */ /* 0x000fe40000010000 */
[----:B------:R-:W-:Y:S05]  /*a950*/  @!P0 BRA `(.L_x_847) ;  /* 0x0000000000048947 */ /* 0x000fea0003800000 */
[----:B------:R-:W-:Y:S01]  /*a960*/  BPT.TRAP 0x1 ;  /* 0x000000040000795c */ /* 0x000fe20000300000 */
.L_x_847:
[----:B------:R-:W-:Y:S01]  /*a970*/  UIADD3 UR4, UR14, 0x28460, URZ ;  /* 0x000284600e047890 */ /* 0x000fe2000fffe03f */
[-C--:B------:R-:W-:Y:S01]  /*a980*/  FMUL.FTZ R3, R28, R14.reuse ;  /* 0x0000000e1c037220 */ /* 0x080fe20000410000 */
[----:B------:R-:W-:Y:S01]  /*a990*/  UIADD3 UR39, UR39, 0x1, URZ ;  /* 0x0000000127277890 */ /* 0x000fe2000fffe03f */
[-C--:B------:R-:W-:Y:S01]  /*a9a0*/  FMUL.FTZ R5, R36, R14.reuse ;  /* 0x0000000e24057220 */ /* 0x080fe20000410000 */
[----:B------:R-:W-:Y:S01]  /*a9b0*/  UPRMT UR4, UR46, 0x654, UR4 ;  /* 0x000006542e047896 */ /* 0x000fe20008000004 */
        /* <DEDUP_REMOVED lines=51> */
[----:B------:R-:W-:Y:S01]  /*acf0*/  SYNCS.ARRIVE.TRANS64.RED.A1T0 RZ, [UR4], RZ ;  /* 0x000000ffffff79a7 */ /* 0x000fe20008100404 */
        /* <DEDUP_REMOVED lines=76> */
[----:B------:R-:W-:Y:S01]  /*b1c0*/  PLOP3.LUT P0, PT, PT, PT, PT, 0x8, 0x0 ;  /* 0x000000000000781c */ /* 0x000fe20003f0e170 */
[----:B------:R-:W-:Y:S01]  /*b1d0*/  FMUL.FTZ R7, R151, R7 ;  /* 0x0000000797077220 */ /* 0x000fe20000410000 */
[----:B------:R-:W-:-:S02]  /*b1e0*/  UIADD3 UR59, UR59, 0x1, URZ ;  /* 0x000000013b3b7890 */ /* 0x000fc4000fffe03f */
[----:B------:R-:W-:Y:S02]  /*b1f0*/  USEL UR39, UR39, URZ, UP0 ;  /* 0x0000003f27277287 */ /* 0x000fe40008000000 */
[----:B------:R-:W-:-:S12]  /*b200*/  ULOP3.LUT UR36, UR36, UR4, URZ, 0x3c, !UPT ;  /* 0x0000000424247292 */ /* 0x000fd8000f8e3c3f */
.L_x_773:
[----:B------:R-:W1:Y:S08]  /*b210*/  S2UR UR46, SR_CgaCtaId ;  /* 0x00000000002e79c3 */ /* 0x000e700000008800 */
[----:B------:R-:W-:Y:S06]  /*b220*/  BAR.SYNC.DEFER_BLOCKING 0x5, 0x180 ;  /* 0x0146000000007b1d */ /* 0x000fec0000010000 */
[----:B------:R-:W-:-:S02]  /*b230*/  UMOV UR37, 0x400 ;  /* 0x0000040000257882 */ /* 0x000fc40000000000 */
[----:B-1----:R-:W-:-:S09]  /*b240*/  ULEA UR37, UR46, UR37, 0x18 ;  /* 0x000000252e257291 */ /* 0x002fd2000f8ec03f */
[----:B------:R-:W1:Y:S02]  /*b250*/  LDS R14, [UR37+0x284d0] ;  /* 0x0284d025ff0e7984 */ /* 0x000e640008000800 */
[----:B-1----:R-:W-:Y:S01]  /*b260*/  R2UR UR4, R14 ;  /* 0x000000000e0472ca */ /* 0x002fe200000e0000 */
[----:B------:R-:W-:Y:S06]  /*b270*/  BAR.ARV 0x4, 0x180 ;  /* 0x0106000000007b1d */ /* 0x000fec0000002000 */
[----:B------:R-:W-:Y:S08]  /*b280*/  @P0 BRA `(.L_x_848) ;  /* 0x0000001800f40947 */ /* 0x000ff00003800000 */
[----:B------:R-:W1:Y:S01]  /*b290*/  S2R R58, SR_TID.X ;  /* 0x00000000003a7919 */ /* 0x000e620000002100 */
[----:B------:R-:W-:Y:S01]  /*b2a0*/  ULDC.64 UR6, c[0x4][0x38] ;  /* 0x01000e0000067ab9 */ /* 0x000fe20000000a00 */
[----:B------:R-:W-:Y:S01]  /*b2b0*/  F2FP.BF16.F32.PACK_AB R17, R12, R57 ;  /* 0x000000390c11723e */ /* 0x000fe200000010ff */
[----:B------:R-:W-:Y:S01]  /*b2c0*/  ULDC UR10, c[0x0][0xa88] ;  /* 0x0002a200000a7ab9 */ /* 0x000fe20000000800 */
[----:B-1----:R-:W-:-:S05]  /*b2d0*/  IMAD.SHL.U32 R14, R58, 0x4, RZ ;  /* 0x000000043a0e7824 */ /* 0x002fca00078e00ff */
[----:B------:R-:W-:-:S04]  /*b2e0*/  LOP3.LUT R14, R14, 0xc, RZ, 0xc0, !PT ;  /* 0x0000000c0e0e7812 */ /* 0x000fc800078ec0ff */
[----:B------:R-:W-:-:S05]  /*b2f0*/  IADD3 R14, P0, R14, UR6, RZ ;  /* 0x000000060e0e7c10 */ /* 0x000fca000ff1e0ff */
[----:B------:R-:W-:Y:S01]  /*b300*/  IMAD.X R15, RZ, RZ, UR7, P0 ;  /* 0x00000007ff0f7e24 */ /* 0x000fe200080e06ff */
[----:B------:R-:W-:Y:S02]  /*b310*/  F2FP.BF16.F32.PACK_AB R5, R5, R32 ;  /* 0x000000200505723e */ /* 0x000fe400000010ff */
[----:B------:R-:W-:Y:S02]  /*b320*/  F2FP.BF16.F32.PACK_AB R6, R6, R33 ;  /* 0x000000210606723e */ /* 0x000fe400000010ff */
[----:B------:R-:W-:Y:S01]  /*b330*/  F2FP.BF16.F32.PACK_AB R25, R4, R25 ;  /* 0x000000190419723e */ /* 0x000fe200000010ff */
[----:B------:R1:W2:Y:S01]  /*b340*/  LDG.E.CONSTANT R14, desc[UR52][R14.64] ;  /* 0x000000340e0e7981 */ /* 0x0002a2000c1e9900 */
[----:B------:R-:W-:Y:S01]  /*b350*/  LOP3.LUT P0, R12, R58, 0x3, RZ, 0xc0, !PT ;  /* 0x000000033a0c7812 */ /* 0x000fe2000780c0ff */
[----:B------:R-:W-:Y:S01]  /*b360*/  USHF.R.S32.HI UR5, URZ, 0x1f, UR43 ;  /* 0x0000001f3f057899 */ /* 0x000fe2000801142b */
[----:B------:R-:W-:Y:S01]  /*b370*/  F2FP.BF16.F32.PACK_AB R21, R21, R64 ;  /* 0x000000401515723e */ /* 0x000fe200000010ff */
[----:B------:R-:W-:Y:S01]  /*b380*/  ULDC.64 UR6, c[0x0][0xb70] ;  /* 0x0002dc0000067ab9 */ /* 0x000fe20000000a00 */
[----:B------:R-:W-:Y:S01]  /*b390*/  ISETP.EQ.OR P0, PT, R12, 0x3, !P0 ;  /* 0x000000030c00780c */ /* 0x000fe20004702670 */
[----:B------:R-:W-:Y:S01]  /*b3a0*/  UIMAD UR5, UR5, UR6, URZ ;  /* 0x00000006050572a4 */ /* 0x000fe2000f8e023f */
[----:B------:R-:W-:Y:S01]  /*b3b0*/  F2FP.BF16.F32.PACK_AB R4, R20, R65 ;  /* 0x000000411404723e */ /* 0x000fe200000010ff */
[----:B------:R-:W-:Y:S01]  /*b3c0*/  UIMAD.WIDE.U32 UR8, UR43, UR6, URZ ;  /* 0x000000062b0872a5 */ /* 0x000fe2000f8e003f */
[----:B------:R-:W-:Y:S01]  /*b3d0*/  SEL R59, R5, R6, P0 ;  /* 0x00000006053b7207 */ /* 0x000fe20000000000 */
[----:B------:R-:W-:Y:S01]  /*b3e0*/  UIMAD UR5, UR43, UR7, UR5 ;  /* 0x000000072b0572a4 */ /* 0x000fe2000f8e0205 */
[----:B------:R-:W-:-:S02]  /*b3f0*/  SEL R12, R6, R5, P0 ;  /* 0x00000005060c7207 */ /* 0x000fc40000000000 */
[----:B------:R-:W-:Y:S01]  /*b400*/  F2FP.BF16.F32.PACK_AB R150, R150, R27 ;  /* 0x0000001b9696723e */ /* 0x000fe200000010ff */
[----:B------:R-:W-:Y:S01]  /*b410*/  UIADD3 UR5, UR9, UR5, URZ ;  /* 0x0000000509057290 */ /* 0x000fe2000fffe03f */
[----:B------:R-:W-:Y:S01]  /*b420*/  F2FP.BF16.F32.PACK_AB R7, R7, R26 ;  /* 0x0000001a0707723e */ /* 0x000fe200000010ff */
[----:B------:R-:W-:Y:S01]  /*b430*/  ULDC.64 UR6, c[0x0][0xb40] ;  /* 0x0002d00000067ab9 */ /* 0x000fe20000000a00 */
[----:B------:R-:W-:Y:S02]  /*b440*/  IADD3 R5, P5, R18, 0x20, RZ ;  /* 0x0000002012057810 */ /* 0x000fe40007fbe0ff */
[----:B------:R-:W-:Y:S02]  /*b450*/  SEL R75, R21, R4, P0 ;  /* 0x00000004154b7207 */ /* 0x000fe40000000000 */
[----:B------:R-:W-:Y:S02]  /*b460*/  F2FP.BF16.F32.PACK_AB R10, R10, R49 ;  /* 0x000000310a0a723e */ /* 0x000fe400000010ff */
[----:B------:R-:W-:-:S02]  /*b470*/  SEL R21, R4, R21, P0 ;  /* 0x0000001504157207 */ /* 0x000fc40000000000 */
[----:B------:R-:W-:Y:S02]  /*b480*/  SEL R139, R150, R7, P0 ;  /* 0x00000007968b7207 */ /* 0x000fe40000000000 */
[----:B------:R-:W-:Y:S02]  /*b490*/  SEL R49, R7, R150, P0 ;  /* 0x0000009607317207 */ /* 0x000fe40000000000 */
[----:B------:R-:W-:Y:S02]  /*b4a0*/  LOP3.LUT R4, R5, 0x380, RZ, 0xc0, !PT ;  /* 0x0000038005047812 */ /* 0x000fe400078ec0ff */
[----:B------:R-:W-:Y:S02]  /*b4b0*/  IADD3 R7, P6, R18, 0x40, RZ ;  /* 0x0000004012077810 */ /* 0x000fe40007fde0ff */
[----:B------:R-:W-:Y:S02]  /*b4c0*/  F2FP.BF16.F32.PACK_AB R9, R9, R40 ;  /* 0x000000280909723e */ /* 0x000fe400000010ff */
[----:B------:R-:W-:-:S02]  /*b4d0*/  F2FP.BF16.F32.PACK_AB R8, R8, R41 ;  /* 0x000000290808723e */ /* 0x000fc400000010ff */
[----:B------:R-:W-:Y:S02]  /*b4e0*/  SHF.R.U64 R4, R4, 0x3, RZ ;  /* 0x0000000304047819 */ /* 0x000fe400000012ff */
[----:B------:R-:W-:Y:S02]  /*b4f0*/  F2FP.BF16.F32.PACK_AB R51, R102, R51 ;  /* 0x000000336633723e */ /* 0x000fe400000010ff */
[----:B------:R-:W-:Y:S02]  /*b500*/  F2FP.BF16.F32.PACK_AB R50, R103, R50 ;  /* 0x000000326732723e */ /* 0x000fe400000010ff */
[----:B------:R-:W-:Y:S02]  /*b510*/  LOP3.LUT R6, R7, 0x380, RZ, 0xc0, !PT ;  /* 0x0000038007067812 */ /* 0x000fe400078ec0ff */
[----:B------:R-:W-:Y:S02]  /*b520*/  F2FP.BF16.F32.PACK_AB R56, R13, R56 ;  /* 0x000000380d38723e */ /* 0x000fe400000010ff */
[----:B------:R-:W-:-:S02]  /*b530*/  F2FP.BF16.F32.PACK_AB R104, R61, R104 ;  /* 0x000000683d68723e */ /* 0x000fc400000010ff */
[----:B------:R-:W-:Y:S02]  /*b540*/  SEL R61, R9, R8, P0 ;  /* 0x00000008093d7207 */ /* 0x000fe40000000000 */
[----:B------:R-:W-:Y:S02]  /*b550*/  SEL R13, R8, R9, P0 ;  /* 0x00000009080d7207 */ /* 0x000fe40000000000 */
[----:B------:R-:W-:Y:S02]  /*b560*/  F2FP.BF16.F32.PACK_AB R119, R119, R42 ;  /* 0x0000002a7777723e */ /* 0x000fe400000010ff */
[----:B------:R-:W-:Y:S02]  /*b570*/  IADD3 R9, P3, R18, 0x60, RZ ;  /* 0x0000006012097810 */ /* 0x000fe40007f7e0ff */
[----:B------:R-:W-:Y:S01]  /*b580*/  LOP3.LUT R4, R4, R5, RZ, 0x3c, !PT ;  /* 0x0000000504047212 */ /* 0x000fe200078e3cff */
[----:B------:R-:W-:Y:S01]  /*b590*/  IMAD.X R5, RZ, RZ, R19, P5 ;  /* 0x000000ffff057224 */ /* 0x000fe200028e0613 */
[----:B------:R-:W-:-:S02]  /*b5a0*/  SEL R131, R51, R50, P0 ;  /* 0x0000003233837207 */ /* 0x000fc40000000000 */
[----:B------:R-:W-:Y:S02]  /*b5b0*/  SEL R42, R50, R51, P0 ;  /* 0x00000033322a7207 */ /* 0x000fe40000000000 */
[----:B------:R-:W-:Y:S02]  /*b5c0*/  SHF.R.U64 R6, R6, 0x3, RZ ;  /* 0x0000000306067819 */ /* 0x000fe400000012ff */
[----:B------:R-:W-:Y:S02]  /*b5d0*/  F2FP.BF16.F32.PACK_AB R53, R53, R96 ;  /* 0x000000603535723e */ /* 0x000fe400000010ff */
[----:B------:R-:W-:Y:S02]  /*b5e0*/  F2FP.BF16.F32.PACK_AB R52, R52, R97 ;  /* 0x000000613434723e */ /* 0x000fe400000010ff */
[----:B------:R-:W-:Y:S02]  /*b5f0*/  IADD3 R51, P5, R18, 0x4020, RZ ;  /* 0x0000402012337810 */ /* 0x000fe40007fbe0ff */
[----:B------:R-:W-:-:S02]  /*b600*/  LOP3.LUT R8, R9, 0x380, RZ, 0xc0, !PT ;  /* 0x0000038009087812 */ /* 0x000fc400078ec0ff */
[----:B------:R-:W-:Y:S02]  /*b610*/  F2FP.BF16.F32.PACK_AB R24, R3, R24 ;  /* 0x000000180318723e */ /* 0x000fe400000010ff */
[----:B------:R-:W-:Y:S02]  /*b620*/  F2FP.BF16.F32.PACK_AB R44, R44, R89 ;  /* 0x000000592c2c723e */ /* 0x000fe400000010ff */
[----:B------:R-:W-:Y:S01]  /*b630*/  LOP3.LUT R6, R6, R7, RZ, 0x3c, !PT ;  /* 0x0000000706067212 */ /* 0x000fe200078e3cff */
[----:B------:R-:W-:Y:S01]  /*b640*/  IMAD.X R7, RZ, RZ, R19, P6 ;  /* 0x000000ffff077224 */ /* 0x000fe200030e0613 */
[----:B------:R-:W-:Y:S02]  /*b650*/  LOP3.LUT R99, R18, 0x380, RZ, 0xc0, !PT ;  /* 0x0000038012637812 */ /* 0x000fe400078ec0ff */
[----:B------:R-:W-:Y:S02]  /*b660*/  F2FP.BF16.F32.PACK_AB R37, R37, R80 ;  /* 0x000000502525723e */ /* 0x000fe400000010ff */
[----:B------:R-:W-:-:S02]  /*b670*/  F2FP.BF16.F32.PACK_AB R36, R36, R81 ;  /* 0x000000512424723e */ /* 0x000fc400000010ff */
[----:B------:R-:W-:Y:S02]  /*b680*/  SEL R89, R53, R52, P0 ;  /* 0x0000003435597207 */ /* 0x000fe40000000000 */
[----:B------:R-:W-:Y:S02]  /*b690*/  SEL R27, R52, R53, P0 ;  /* 0x00000035341b7207 */ /* 0x000fe40000000000 */
[----:B------:R-:W-:Y:S02]  /*b6a0*/  LOP3.LUT R50, R51, 0x380, RZ, 0xc0, !PT ;  /* 0x0000038033327812 */ /* 0x000fe400078ec0ff */
        /* <DEDUP_REMOVED lines=8> */
[----:B------:R-:W-:-:S02]  /*b730*/  SHF.R.U64 R8, R8, 0x3, RZ ;  /* 0x0000000308087819 */ /* 0x000fc400000012ff */
[----:B------:R-:W-:Y:S02]  /*b740*/  F2FP.BF16.F32.PACK_AB R66, R79, R66 ;  /* 0x000000424f42723e */ /* 0x000fe400000010ff */
[----:B------:R-:W-:Y:S02]  /*b750*/  F2FP.BF16.F32.PACK_AB R55, R94, R55 ;  /* 0x000000375e37723e */ /* 0x000fe400000010ff */
[----:B------:R-:W-:Y:S02]  /*b760*/  F2FP.BF16.F32.PACK_AB R54, R95, R54 ;  /* 0x000000365f36723e */ /* 0x000fe400000010ff */
[----:B------:R-:W-:Y:S02]  /*b770*/  SEL R57, R24, R25, P0 ;  /* 0x0000001918397207 */ /* 0x000fe40000000000 */
[----:B------:R-:W-:Y:S02]  /*b780*/  SEL R43, R25, R24, P0 ;  /* 0x00000018192b7207 */ /* 0x000fe40000000000 */
[----:B------:R-:W-:-:S02]  /*b790*/  SHF.R.U64 R99, R99, 0x3, RZ ;  /* 0x0000000363637819 */ /* 0x000fc400000012ff */
[----:B------:R-:W-:Y:S02]  /*b7a0*/  F2FP.BF16.F32.PACK_AB R76, R76, R121 ;  /* 0x000000794c4c723e */ /* 0x000fe400000010ff */
[----:B------:R-:W-:Y:S02]  /*b7b0*/  SEL R79, R37, R36, P0 ;  /* 0x00000024254f7207 */ /* 0x000fe40000000000 */
[----:B------:R-:W-:Y:S02]  /*b7c0*/  SEL R25, R36, R37, P0 ;  /* 0x0000002524197207 */ /* 0x000fe40000000000 */
[----:B------:R-:W-:Y:S02]  /*b7d0*/  SHF.R.U64 R50, R50, 0x3, RZ ;  /* 0x0000000332327819 */ /* 0x000fe400000012ff */
[----:B------:R-:W-:Y:S02]  /*b7e0*/  F2FP.BF16.F32.PACK_AB R142, R142, R31 ;  /* 0x0000001f8e8e723e */ /* 0x000fe400000010ff */
[----:B------:R-:W-:-:S02]  /*b7f0*/  SEL R121, R124, R117, P0 ;  /* 0x000000757c797207 */ /* 0x000fc40000000000 */
[----:B------:R-:W-:Y:S02]  /*b800*/  SEL R36, R117, R124, P0 ;  /* 0x0000007c75247207 */ /* 0x000fe40000000000 */
[----:B------:R-:W-:Y:S02]  /*b810*/  LOP3.LUT R52, R53, 0x380, RZ, 0xc0, !PT ;  /* 0x0000038035347812 */ /* 0x000fe400078ec0ff */
[----:B------:R-:W-:Y:S02]  /*b820*/  F2FP.BF16.F32.PACK_AB R101, R101, R144 ;  /* 0x000000906565723e */ /* 0x000fe400000010ff */
[----:B------:R-:W-:Y:S02]  /*b830*/  F2FP.BF16.F32.PACK_AB R100, R100, R145 ;  /* 0x000000916464723e */ /* 0x000fe400000010ff */
[----:B------:R-:W-:Y:S02]  /*b840*/  SEL R103, R128, R129, P0 ;  /* 0x0000008180677207 */ /* 0x000fe40000000000 */
[----:B------:R-:W-:-:S02]  /*b850*/  SEL R31, R129, R128, P0 ;  /* 0x00000080811f7207 */ /* 0x000fc40000000000 */
[----:B------:R-:W-:Y:S02]  /*b860*/  SEL R117, R70, R41, P0 ;  /* 0x0000002946757207 */ /* 0x000fe40000000000 */
[----:B------:R-:W-:Y:S02]  /*b870*/  SEL R37, R41, R70, P0 ;  /* 0x0000004629257207 */ /* 0x000fe40000000000 */
[----:B------:R-:W-:Y:S01]  /*b880*/  LOP3.LUT R8, R8, R9, RZ, 0x3c, !PT ;  /* 0x0000000908087212 */ /* 0x000fe200078e3cff */
[----:B------:R-:W-:Y:S01]  /*b890*/  IMAD.X R9, RZ, RZ, R19, P3 ;  /* 0x000000ffff097224 */ /* 0x000fe200018e0613 */
[----:B------:R-:W-:Y:S02]  /*b8a0*/  F2FP.BF16.F32.PACK_AB R3, R160, R161 ;  /* 0x000000a1a003723e */ /* 0x000fe400000010ff */
[----:B------:R-:W-:Y:S02]  /*b8b0*/  F2FP.BF16.F32.PACK_AB R158, R158, R159 ;  /* 0x0000009f9e9e723e */ /* 0x000fe400000010ff */
[----:B------:R-:W-:-:S02]  /*b8c0*/  SEL R129, R55, R54, P0 ;  /* 0x0000003637817207 */ /* 0x000fc40000000000 */
[----:B------:R-:W-:Y:S02]  /*b8d0*/  SEL R41, R54, R55, P0 ;  /* 0x0000003736297207 */ /* 0x000fe40000000000 */
[----:B------:R-:W-:Y:S01]  /*b8e0*/  LOP3.LUT R98, R99, R18, RZ, 0x3c, !PT ;  /* 0x0000001263627212 */ /* 0x000fe200078e3cff */
[--C-:B------:R-:W-:Y:S01]  /*b8f0*/  IMAD.MOV.U32 R99, RZ, RZ, R19.reuse ;  /* 0x000000ffff637224 */ /* 0x100fe200078e0013 */
[----:B------:R-:W-:Y:S02]  /*b900*/  IADD3 R55, P3, R18, 0x4060, RZ ;  /* 0x0000406012377810 */ /* 0x000fe40007f7e0ff */
[----:B------:R-:W-:Y:S01]  /*b910*/  LOP3.LUT R50, R50, R51, RZ, 0x3c, !PT ;  /* 0x0000003332327212 */ /* 0x000fe200078e3cff */
[----:B------:R-:W-:Y:S01]  /*b920*/  IMAD.X R51, RZ, RZ, R19, P5 ;  /* 0x000000ffff337224 */ /* 0x000fe200028e0613 */
[----:B------:R-:W-:Y:S02]  /*b930*/  SHF.R.U64 R52, R52, 0x3, RZ ;  /* 0x0000000334347819 */ /* 0x000fe400000012ff */
[----:B------:R-:W-:-:S02]  /*b940*/  SEL R107, R101, R100, P0 ;  /* 0x00000064656b7207 */ /* 0x000fc40000000000 */
[----:B------:R-:W-:Y:S02]  /*b950*/  SEL R33, R100, R101, P0 ;  /* 0x0000006564217207 */ /* 0x000fe40000000000 */
[----:B------:R-:W-:Y:S02]  /*b960*/  F2FP.BF16.F32.PACK_AB R11, R11, R48 ;  /* 0x000000300b0b723e */ /* 0x000fe400000010ff */
[----:B------:R-:W-:Y:S02]  /*b970*/  SEL R101, R3, R158, P0 ;  /* 0x0000009e03657207 */ /* 0x000fe40000000000 */
[----:B------:R-:W-:Y:S01]  /*b980*/  SEL R109, R158, R3, P0 ;  /* 0x000000039e6d7207 */ /* 0x000fe20000000000 */
[----:B------:R-:W-:Y:S01]  /*b990*/  VIADD R3, R196, UR42 ;  /* 0x0000002ac4037c36 */ /* 0x000fe20008000000 */
[----:B------:R-:W-:Y:S02]  /*b9a0*/  LOP3.LUT R54, R55, 0x380, RZ, 0xc0, !PT ;  /* 0x0000038037367812 */ /* 0x000fe400078ec0ff */
[----:B------:R-:W-:Y:S01]  /*b9b0*/  LOP3.LUT R52, R52, R53, RZ, 0x3c, !PT ;  /* 0x0000003534347212 */ /* 0x000fe200078e3cff */
[----:B------:R-:W-:Y:S01]  /*b9c0*/  IMAD.X R53, RZ, RZ, R19, P6 ;  /* 0x000000ffff357224 */ /* 0x000fe200030e0613 */
[----:B------:R-:W-:-:S02]  /*b9d0*/  MOV R108, R98 ;  /* 0x00000062006c7202 */ /* 0x000fc40000000f00 */
[----:B------:R-:W-:Y:S02]  /*b9e0*/  MOV R99, R50 ;  /* 0x0000003200637202 */ /* 0x000fe40000000f00 */
[----:B------:R-:W-:Y:S02]  /*b9f0*/  SEL R65, R11, R10, P0 ;  /* 0x0000000a0b417207 */ /* 0x000fe40000000000 */
[----:B-1----:R-:W-:Y:S01]  /*ba00*/  SEL R15, R10, R11, P0 ;  /* 0x0000000b0a0f7207 */ /* 0x002fe20000000000 */
[----:B------:R-:W-:Y:S01]  /*ba10*/  VIADD R10, R3, 0x8 ;  /* 0x00000008030a7836 */ /* 0x000fe20000000000 */
[----:B------:R-:W-:Y:S02]  /*ba20*/  SHF.R.U64 R54, R54, 0x3, RZ ;  /* 0x0000000336367819 */ /* 0x000fe400000012ff */
[----:B------:R-:W-:Y:S02]  /*ba30*/  F2FP.BF16.F32.PACK_AB R77, R77, R120 ;  /* 0x000000784d4d723e */ /* 0x000fe400000010ff */
[----:B------:R-:W-:-:S02]  /*ba40*/  LOP3.LUT P1, RZ, R195, 0x3, RZ, 0xc0, !PT ;  /* 0x00000003c3ff7812 */ /* 0x000fc4000782c0ff */
[----:B------:R-:W-:Y:S02]  /*ba50*/  IADD3 R11, P4, R18, 0x4000, RZ ;  /* 0x00004000120b7810 */ /* 0x000fe40007f9e0ff */
[----:B------:R-:W-:Y:S02]  /*ba60*/  MOV R98, R52 ;  /* 0x0000003400627202 */ /* 0x000fe40000000f00 */
[----:B------:R-:W-:Y:S02]  /*ba70*/  F2FP.BF16.F32.PACK_AB R62, R87, R62 ;  /* 0x0000003e573e723e */ /* 0x000fe400000010ff */
[----:B------:R-:W-:Y:S02]  /*ba80*/  F2FP.BF16.F32.PACK_AB R143, R143, R30 ;  /* 0x0000001e8f8f723e */ /* 0x000fe400000010ff */
[----:B------:R-:W-:Y:S01]  /*ba90*/  LOP3.LUT R54, R54, R55, RZ, 0x3c, !PT ;  /* 0x0000003736367212 */ /* 0x000fe200078e3cff */
[----:B------:R-:W-:Y:S01]  /*baa0*/  IMAD.X R55, RZ, RZ, R19, P3 ;  /* 0x000000ffff377224 */ /* 0x000fe200018e0613 */
[----:B------:R-:W-:-:S02]  /*bab0*/  F2FP.BF16.F32.PACK_AB R29, R29, R72 ;  /* 0x000000481d1d723e */ /* 0x000fc400000010ff */
[----:B------:R-:W-:Y:S02]  /*bac0*/  F2FP.BF16.F32.PACK_AB R28, R28, R73 ;  /* 0x000000491c1c723e */ /* 0x000fe400000010ff */
[----:B------:R-:W-:Y:S02]  /*bad0*/  SEL R87, R77, R76, P0 ;  /* 0x0000004c4d577207 */ /* 0x000fe40000000000 */
[----:B------:R-:W-:Y:S02]  /*bae0*/  SEL R30, R76, R77, P0 ;  /* 0x0000004d4c1e7207 */ /* 0x000fe40000000000 */
[----:B------:R-:W-:Y:S02]  /*baf0*/  ISETP.GE.OR P2, PT, R10, UR10, P1 ;  /* 0x0000000a0a007c0c */ /* 0x000fe40008f46670 */
[----:B------:R-:W-:Y:S02]  /*bb00*/  F2FP.BF16.F32.PACK_AB R105, R60, R105 ;  /* 0x000000693c69723e */ /* 0x000fe400000010ff */
[----:B------:R-:W-:-:S02]  /*bb10*/  LOP3.LUT R10, R11, 0x380, RZ, 0xc0, !PT ;  /* 0x000003800b0a7812 */ /* 0x000fc400078ec0ff */
[----:B------:R-:W-:Y:S02]  /*bb20*/  IADD3 R77, P3, R18, 0x8060, RZ ;  /* 0x00008060124d7810 */ /* 0x000fe40007f7e0ff */
[----:B------:R-:W-:Y:S02]  /*bb30*/  F2FP.BF16.F32.PACK_AB R67, R78, R67 ;  /* 0x000000434e43723e */ /* 0x000fe400000010ff */
[----:B------:R-:W-:Y:S02]  /*bb40*/  SEL R71, R29, R28, P0 ;  /* 0x0000001c1d477207 */ /* 0x000fe40000000000 */
[----:B------:R-:W-:Y:S02]  /*bb50*/  SEL R24, R28, R29, P0 ;  /* 0x0000001d1c187207 */ /* 0x000fe40000000000 */
[----:B------:R-:W-:Y:S02]  /*bb60*/  SEL R81, R104, R105, P0 ;  /* 0x0000006968517207 */ /* 0x000fe40000000000 */
[----:B------:R-:W-:-:S02]  /*bb70*/  SEL R28, R105, R104, P0 ;  /* 0x00000068691c7207 */ /* 0x000fc40000000000 */
[----:B------:R-:W-:Y:S02]  /*bb80*/  SHF.R.U64 R10, R10, 0x3, RZ ;  /* 0x000000030a0a7819 */ /* 0x000fe400000012ff */
[----:B------:R-:W-:Y:S02]  /*bb90*/  LOP3.LUT R76, R77, 0x380, RZ, 0xc0, !PT ;  /* 0x000003804d4c7812 */ /* 0x000fe400078ec0ff */
[----:B------:R-:W-:Y:S02]  /*bba0*/  F2FP.BF16.F32.PACK_AB R63, R86, R63 ;  /* 0x0000003f563f723e */ /* 0x000fe400000010ff */
[----:B------:R-:W-:Y:S02]  /*bbb0*/  F2FP.BF16.F32.PACK_AB R112, R69, R112 ;  /* 0x000000704570723e */ /* 0x000fe400000010ff */
[----:B------:R-:W-:Y:S02]  /*bbc0*/  MOV R104, R6 ;  /* 0x0000000600687202 */ /* 0x000fe40000000f00 */
[----:B------:R-:W-:-:S02]  /*bbd0*/  F2FP.BF16.F32.PACK_AB R126, R126, R39 ;  /* 0x000000277e7e723e */ /* 0x000fc400000010ff */
[----:B------:R-:W-:Y:S02]  /*bbe0*/  SEL R69, R56, R17, P0 ;  /* 0x0000001138457207 */ /* 0x000fe40000000000 */
[----:B------:R-:W-:Y:S02]  /*bbf0*/  SEL R20, R17, R56, P0 ;  /* 0x0000003811147207 */ /* 0x000fe40000000000 */
[----:B------:R-:W-:Y:S02]  /*bc00*/  IADD3 R73, P6, R18, 0x8040, RZ ;  /* 0x0000804012497810 */ /* 0x000fe40007fde0ff */
[----:B------:R-:W-:Y:S02]  /*bc10*/  SEL R123, R67, R66, P0 ;  /* 0x00000042437b7207 */ /* 0x000fe40000000000 */
[----:B------:R-:W-:Y:S02]  /*bc20*/  SEL R39, R66, R67, P0 ;  /* 0x0000004342277207 */ /* 0x000fe40000000000 */
[----:B------:R-:W-:Y:S01]  /*bc30*/  LOP3.LUT R10, R10, R11, RZ, 0x3c, !PT ;  /* 0x0000000b0a0a7212 */ /* 0x000fe200078e3cff */
[----:B------:R-:W-:Y:S01]  /*bc40*/  IMAD.X R11, RZ, RZ, R19, P4 ;  /* 0x000000ffff0b7224 */ /* 0x000fe200020e0613 */
[----:B------:R-:W-:-:S02]  /*bc50*/  IADD3 R67, P5, R18, 0x8020, RZ ;  /* 0x0000802012437810 */ /* 0x000fc40007fbe0ff */
[----:B------:R-:W-:Y:S02]  /*bc60*/  SHF.R.U64 R76, R76, 0x3, RZ ;  /* 0x000000034c4c7819 */ /* 0x000fe400000012ff */
[----:B------:R-:W-:Y:S02]  /*bc70*/  SEL R125, R63, R62, P0 ;  /* 0x0000003e3f7d7207 */ /* 0x000fe40000000000 */
[----:B------:R-:W-:Y:S02]  /*bc80*/  SEL R40, R62, R63, P0 ;  /* 0x0000003f3e287207 */ /* 0x000fe40000000000 */
[----:B------:R-:W-:Y:S02]  /*bc90*/  IADD3 R63, P4, R18, 0x8000, RZ ;  /* 0x00008000123f7810 */ /* 0x000fe40007f9e0ff */
[----:B------:R-:W-:Y:S02]  /*bca0*/  LOP3.LUT R72, R73, 0x380, RZ, 0xc0, !PT ;  /* 0x0000038049487812 */ /* 0x000fe400078ec0ff */
[----:B------:R-:W-:-:S02]  /*bcb0*/  LOP3.LUT R66, R67, 0x380, RZ, 0xc0, !PT ;  /* 0x0000038043427812 */ /* 0x000fc400078ec0ff */
[----:B------:R-:W-:Y:S01]  /*bcc0*/  LOP3.LUT R76, R76, R77, RZ, 0x3c, !PT ;  /* 0x0000004d4c4c7212 */ /* 0x000fe200078e3cff */
[----:B------:R-:W-:Y:S01]  /*bcd0*/  IMAD.X R77, RZ, RZ, R19, P3 ;  /* 0x000000ffff4d7224 */ /* 0x000fe200018e0613 */
[----:B------:R-:W-:Y:S02]  /*bce0*/  F2FP.BF16.F32.PACK_AB R156, R156, R157 ;  /* 0x0000009d9c9c723e */ /* 0x000fe400000010ff */
[----:B------:R-:W-:Y:S02]  /*bcf0*/  F2FP.BF16.F32.PACK_AB R155, R154, R155 ;  /* 0x0000009b9a9b723e */ /* 0x000fe400000010ff */
[----:B------:R-:W-:Y:S02]  /*bd00*/  F2FP.BF16.F32.PACK_AB R113, R68, R113 ;  /* 0x000000714471723e */ /* 0x000fe400000010ff */
[----:B------:R-:W-:Y:S02]  /*bd10*/  F2FP.BF16.F32.PACK_AB R152, R152, R153 ;  /* 0x000000999898723e */ /* 0x000fe400000010ff */
[----:B------:R-:W-:-:S02]  /*bd20*/  F2FP.BF16.F32.PACK_AB R149, R148, R149 ;  /* 0x000000959495723e */ /* 0x000fc400000010ff */
[----:B------:R-:W-:Y:S02]  /*bd30*/  LOP3.LUT R62, R63, 0x380, RZ, 0xc0, !PT ;  /* 0x000003803f3e7812 */ /* 0x000fe400078ec0ff */
[----:B------:R-:W-:Y:S02]  /*bd40*/  SHF.R.U64 R72, R72, 0x3, RZ ;  /* 0x0000000348487819 */ /* 0x000fe400000012ff */
[----:B------:R-:W-:Y:S02]  /*bd50*/  IADD3 R91, P3, R18, 0xc060, RZ ;  /* 0x0000c060125b7810 */ /* 0x000fe40007f7e0ff */
[----:B------:R-:W-:Y:S02]  /*bd60*/  F2FP.BF16.F32.PACK_AB R140, R140, R141 ;  /* 0x0000008d8c8c723e */ /* 0x000fe400000010ff */
[----:B------:R-:W-:Y:S02]  /*bd70*/  F2FP.BF16.F32.PACK_AB R133, R132, R133 ;  /* 0x000000858485723e */ /* 0x000fe400000010ff */
[----:B------:R-:W-:-:S02]  /*bd80*/  F2FP.BF16.F32.PACK_AB R93, R93, R136 ;  /* 0x000000885d5d723e */ /* 0x000fc400000010ff */
[----:B------:R-:W-:Y:S02]  /*bd90*/  F2FP.BF16.F32.PACK_AB R92, R92, R137 ;  /* 0x000000895c5c723e */ /* 0x000fe400000010ff */
[----:B------:R-:W-:Y:S02]  /*bda0*/  F2FP.BF16.F32.PACK_AB R46, R111, R46 ;  /* 0x0000002e6f2e723e */ /* 0x000fe400000010ff */
[----:B------:R-:W-:Y:S02]  /*bdb0*/  F2FP.BF16.F32.PACK_AB R127, R127, R38 ;  /* 0x000000267f7f723e */ /* 0x000fe400000010ff */
[----:B------:R-:W-:Y:S01]  /*bdc0*/  SHF.R.U64 R66, R66, 0x3, RZ ;  /* 0x0000000342427819 */ /* 0x000fe200000012ff */
[----:B--2---:R-:W-:Y:S01]  /*bdd0*/  SHFL.IDX PT, R101, R101, R14, 0x1c1f ;  /* 0x001c1f0e65657589 */ /* 0x004fe200000e0000 */
[----:B------:R-:W-:Y:S02]  /*bde0*/  LOP3.LUT R50, R14, 0x2, RZ, 0x3c, !PT ;  /* 0x000000020e327812 */ /* 0x000fe400078e3cff */
[----:B------:R-:W-:Y:S01]  /*bdf0*/  SEL R83, R112, R113, P0 ;  /* 0x0000007170537207 */ /* 0x000fe20000000000 */
[----:B------:R-:W-:Y:S01]  /*be00*/  SHFL.IDX PT, R57, R57, R14, 0x1c1f ;  /* 0x001c1f0e39397589 */ /* 0x000fe200000e0000 */
[----:B------:R-:W-:-:S02]  /*be10*/  SEL R29, R113, R112, P0 ;  /* 0x00000070711d7207 */ /* 0x000fc40000000000 */
[----:B------:R-:W-:Y:S01]  /*be20*/  SEL R111, R156, R155, P0 ;  /* 0x0000009b9c6f7207 */ /* 0x000fe20000000000 */
[----:B------:R-:W1:Y:S01]  /*be30*/  SHFL.IDX PT, R52, R109, R50, 0x1c1f ;  /* 0x001c1f326d347589 */ /* 0x000e6200000e0000 */
[----:B------:R-:W-:Y:S02]  /*be40*/  SEL R38, R155, R156, P0 ;  /* 0x0000009c9b267207 */ /* 0x000fe40000000000 */
[----:B------:R-:W-:Y:S01]  /*be50*/  F2FP.BF16.F32.PACK_AB R134, R134, R35 ;  /* 0x000000238686723e */ /* 0x000fe200000010ff */
[----:B------:R-:W2:Y:S01]  /*be60*/  SHFL.IDX PT, R6, R43, R50, 0x1c1f ;  /* 0x001c1f322b067589 */ /* 0x000ea200000e0000 */
[----:B------:R-:W-:Y:S02]  /*be70*/  F2FP.BF16.F32.PACK_AB R135, R135, R34 ;  /* 0x000000228787723e */ /* 0x000fe400000010ff */
[----:B------:R-:W-:Y:S01]  /*be80*/  SEL R113, R152, R149, P0 ;  /* 0x0000009598717207 */ /* 0x000fe20000000000 */
[----:B------:R-:W-:Y:S01]  /*be90*/  SHFL.IDX PT, R65, R65, R14, 0x1c1f ;  /* 0x001c1f0e41417589 */ /* 0x000fe200000e0000 */
[----:B------:R-:W-:-:S02]  /*bea0*/  SHF.R.U64 R62, R62, 0x3, RZ ;  /* 0x000000033e3e7819 */ /* 0x000fc400000012ff */
[----:B------:R-:W-:Y:S01]  /*beb0*/  LOP3.LUT R72, R72, R73, RZ, 0x3c, !PT ;  /* 0x0000004948487212 */ /* 0x000fe200078e3cff */
[----:B------:R-:W-:Y:S01]  /*bec0*/  SHFL.IDX PT, R56, R15, R50, 0x1c1f ;  /* 0x001c1f320f387589 */ /* 0x000fe200000e0000 */
[----:B------:R-:W-:Y:S01]  /*bed0*/  LOP3.LUT R90, R91, 0x380, RZ, 0xc0, !PT ;  /* 0x000003805b5a7812 */ /* 0x000fe200078ec0ff */
[----:B------:R-:W-:Y:S01]  /*bee0*/  IMAD.X R73, RZ, RZ, R19, P6 ;  /* 0x000000ffff497224 */ /* 0x000fe200030e0613 */
        /* <DEDUP_REMOVED lines=8> */
[----:B------:R-:W-:Y:S02]  /*bf70*/  F2FP.BF16.F32.PACK_AB R45, R45, R88 ;  /* 0x000000582d2d723e */ /* 0x000fe400000010ff */
[----:B------:R-:W-:Y:S01]  /*bf80*/  LOP3.LUT R66, R66, R67, RZ, 0x3c, !PT ;  /* 0x0000004342427212 */ /* 0x000fe200078e3cff */
[--C-:B------:R-:W-:Y:S01]  /*bf90*/  IMAD.X R67, RZ, RZ, R19.reuse, P5 ;  /* 0x000000ffff437224 */ /* 0x100fe200028e0613 */
[----:B------:R-:W-:Y:S01]  /*bfa0*/  IADD3 R93, P6, R18, 0xc040, RZ ;  /* 0x0000c040125d7810 */ /* 0x000fe20007fde0ff */
[----:B------:R-:W-:Y:S01]  /*bfb0*/  SHFL.IDX PT, R61, R61, R14, 0x1c1f ;  /* 0x001c1f0e3d3d7589 */ /* 0x000fe200000e0000 */
[----:B------:R-:W-:Y:S02]  /*bfc0*/  MOV R106, R4 ;  /* 0x00000004006a7202 */ /* 0x000fe40000000f00 */
[----:B------:R-:W-:Y:S01]  /*bfd0*/  LOP3.LUT R62, R62, R63, RZ, 0x3c, !PT ;  /* 0x0000003f3e3e7212 */ /* 0x000fe200078e3cff */
[----:B------:R-:W-:Y:S01]  /*bfe0*/  IMAD.X R63, RZ, RZ, R19, P4 ;  /* 0x000000ffff3f7224 */ /* 0x000fe200020e0613 */
[----:B------:R-:W-:Y:S01]  /*bff0*/  IADD3 R95, P5, R18, 0xc020, RZ ;  /* 0x0000c020125f7810 */ /* 0x000fe20007fbe0ff */
[----:B------:R-:W-:Y:S01]  /*c000*/  SHFL.IDX PT, R113, R113, R14, 0x1c1f ;  /* 0x001c1f0e71717589 */ /* 0x000fe200000e0000 */
[----:B------:R-:W-:-:S02]  /*c010*/  SHF.R.U64 R90, R90, 0x3, RZ ;  /* 0x000000035a5a7819 */ /* 0x000fc400000012ff */
[----:B-1----:R-:W-:Y:S01]  /*c020*/  SEL R5, R101, R52, P0 ;  /* 0x0000003465057207 */ /* 0x002fe20000000000 */
[----:B------:R-:W-:Y:S01]  /*c030*/  SHFL.IDX PT, R80, R35, R50, 0x1c1f ;  /* 0x001c1f3223507589 */ /* 0x000fe200000e0000 */
[----:B------:R-:W-:Y:S02]  /*c040*/  SEL R7, R52, R101, P0 ;  /* 0x0000006534077207 */ /* 0x000fe40000000000 */
[----:B------:R-:W-:Y:S01]  /*c050*/  MOV R55, R54 ;  /* 0x0000003600377202 */ /* 0x000fe20000000f00 */
[----:B------:R-:W1:Y:S01]  /*c060*/  SHFL.IDX PT, R52, R12, R50, 0x1c1f ;  /* 0x001c1f320c347589 */ /* 0x000e6200000e0000 */
[----:B------:R-:W-:Y:S02]  /*c070*/  SEL R85, R45, R44, P0 ;  /* 0x0000002c2d557207 */ /* 0x000fe40000000000 */
[----:B------:R-:W-:Y:S01]  /*c080*/  IADD3 R97, P4, R18, 0xc000, RZ ;  /* 0x0000c00012617810 */ /* 0x000fe20007f9e0ff */
[----:B------:R3:W4:Y:S01]  /*c090*/  SHFL.IDX PT, R54, R13, R50, 0x1c1f ;  /* 0x001c1f320d367589 */ /* 0x00072200000e0000 */
[----:B------:R-:W-:-:S02]  /*c0a0*/  LOP3.LUT R92, R93, 0x380, RZ, 0xc0, !PT ;  /* 0x000003805d5c7812 */ /* 0x000fc400078ec0ff */
[----:B------:R-:W-:Y:S01]  /*c0b0*/  SEL R26, R44, R45, P0 ;  /* 0x0000002d2c1a7207 */ /* 0x000fe20000000000 */
[----:B------:R-:W-:Y:S01]  /*c0c0*/  SHFL.IDX PT, R115, R115, R14, 0x1c1f ;  /* 0x001c1f0e73737589 */ /* 0x000fe200000e0000 */
[----:B------:R-:W-:Y:S02]  /*c0d0*/  LOP3.LUT R94, R95, 0x380, RZ, 0xc0, !PT ;  /* 0x000003805f5e7812 */ /* 0x000fe400078ec0ff */
[----:B------:R-:W-:Y:S01]  /*c0e0*/  LOP3.LUT R90, R90, R91, RZ, 0x3c, !PT ;  /* 0x0000005b5a5a7212 */ /* 0x000fe200078e3cff */
[----:B------:R-:W-:Y:S01]  /*c0f0*/  SHFL.IDX PT, R34, R34, R50, 0x1c1f ;  /* 0x001c1f3222227589 */ /* 0x000fe200000e0000 */
[----:B------:R-:W-:Y:S01]  /*c100*/  IMAD.X R91, RZ, RZ, R19, P3 ;  /* 0x000000ffff5b7224 */ /* 0x000fe200018e0613 */
[----:B------:R-:W-:Y:S02]  /*c110*/  F2FP.BF16.F32.PACK_AB R47, R110, R47 ;  /* 0x0000002f6e2f723e */ /* 0x000fe400000010ff */
[----:B------:R-:W-:Y:S01]  /*c120*/  SHFL.IDX PT, R69, R69, R14, 0x1c1f ;  /* 0x001c1f0e45457589 */ /* 0x000fe200000e0000 */
[----:B------:R-:W-:-:S02]  /*c130*/  LOP3.LUT R96, R97, 0x380, RZ, 0xc0, !PT ;  /* 0x0000038061607812 */ /* 0x000fc400078ec0ff */
[----:B------:R-:W-:Y:S01]  /*c140*/  SHF.R.U64 R92, R92, 0x3, RZ ;  /* 0x000000035c5c7819 */ /* 0x000fe200000012ff */
[----:B------:R-:W-:Y:S01]  /*c150*/  SHFL.IDX PT, R121, R121, R14, 0x1c1f ;  /* 0x001c1f0e79797589 */ /* 0x000fe200000e0000 */
[----:B------:R-:W-:Y:S02]  /*c160*/  MOV R63, R62 ;  /* 0x0000003e003f7202 */ /* 0x000fe40000000f00 */
[----:B------:R-:W-:Y:S01]  /*c170*/  MOV R53, R72 ;  /* 0x0000004800357202 */ /* 0x000fe20000000f00 */
[----:B------:R-:W-:Y:S01]  /*c180*/  SHFL.IDX PT, R20, R20, R50, 0x1c1f ;  /* 0x001c1f3214147589 */ /* 0x000fe200000e0000 */
[----:B------:R-:W-:Y:S02]  /*c190*/  SHF.R.U64 R94, R94, 0x3, RZ ;  /* 0x000000035e5e7819 */ /* 0x000fe400000012ff */
[----:B--2---:R-:W-:Y:S01]  /*c1a0*/  SEL R4, R57, R6, P0 ;  /* 0x0000000639047207 */ /* 0x004fe20000000000 */
[----:B------:R-:W-:Y:S01]  /*c1b0*/  SHFL.IDX PT, R36, R36, R50, 0x1c1f ;  /* 0x001c1f3224247589 */ /* 0x000fe200000e0000 */
[----:B------:R-:W-:-:S02]  /*c1c0*/  SEL R6, R6, R57, P0 ;  /* 0x0000003906067207 */ /* 0x000fc40000000000 */
[----:B------:R-:W-:Y:S01]  /*c1d0*/  SEL R133, R47, R46, P0 ;  /* 0x0000002e2f857207 */ /* 0x000fe20000000000 */
[----:B------:R-:W-:Y:S01]  /*c1e0*/  BAR.SYNC.DEFER_BLOCKING 0x1, 0x100 ;  /* 0x0044000000007b1d */ /* 0x000fe20000010000 */
[----:B------:R-:W-:Y:S02]  /*c1f0*/  SEL R44, R46, R47, P0 ;  /* 0x0000002f2e2c7207 */ /* 0x000fe40000000000 */
[----:B------:R-:W-:Y:S02]  /*c200*/  SHF.R.U64 R96, R96, 0x3, RZ ;  /* 0x0000000360607819 */ /* 0x000fe400000012ff */
[----:B------:R-:W-:Y:S01]  /*c210*/  LOP3.LUT R92, R92, R93, RZ, 0x3c, !PT ;  /* 0x0000005d5c5c7212 */ /* 0x000fe200078e3cff */
[----:B------:R-:W-:Y:S01]  /*c220*/  IMAD.X R93, RZ, RZ, R19, P6 ;  /* 0x000000ffff5d7224 */ /* 0x000fe200030e0613 */
[----:B------:R-:W-:Y:S01]  /*c230*/  MOV R67, R66 ;  /* 0x0000004200437202 */ /* 0x000fe20000000f00 */
[----:B------:R-:W-:Y:S01]  /*c240*/  SHFL.IDX PT, R75, R75, R14, 0x1c1f ;  /* 0x001c1f0e4b4b7589 */ /* 0x000fe200000e0000 */
[----:B------:R-:W-:-:S02]  /*c250*/  MOV R17, R90 ;  /* 0x0000005a00117202 */ /* 0x000fc40000000f00 */
[----:B------:R-:W-:Y:S01]  /*c260*/  SEL R137, R118, R119, P0 ;  /* 0x0000007776897207 */ /* 0x000fe20000000000 */
[----:B------:R-:W-:Y:S01]  /*c270*/  SHFL.IDX PT, R117, R117, R14, 0x1c1f ;  /* 0x001c1f0e75757589 */ /* 0x000fe200000e0000 */
[----:B------:R-:W-:Y:S02]  /*c280*/  SEL R45, R119, R118, P0 ;  /* 0x00000076772d7207 */ /* 0x000fe40000000000 */
[----:B------:R-:W-:Y:S01]  /*c290*/  SEL R119, R126, R127, P0 ;  /* 0x0000007f7e777207 */ /* 0x000fe20000000000 */
[----:B------:R-:W-:Y:S01]  /*c2a0*/  SHFL.IDX PT, R58, R21, R50, 0x1c1f ;  /* 0x001c1f32153a7589 */ /* 0x000fe200000e0000 */
[----:B------:R-:W-:Y:S02]  /*c2b0*/  SEL R46, R127, R126, P0 ;  /* 0x0000007e7f2e7207 */ /* 0x000fe40000000000 */
[----:B------:R-:W-:Y:S01]  /*c2c0*/  LOP3.LUT R94, R94, R95, RZ, 0x3c, !PT ;  /* 0x0000005f5e5e7212 */ /* 0x000fe200078e3cff */
[----:B------:R-:W2:Y:S01]  /*c2d0*/  SHFL.IDX PT, R82, R37, R50, 0x1c1f ;  /* 0x001c1f3225527589 */ /* 0x000ea200000e0000 */
[----:B------:R-:W-:Y:S01]  /*c2e0*/  SEL R127, R134, R135, P0 ;  /* 0x00000087867f7207 */ /* 0x000fe20000000000 */
[----:B------:R-:W-:Y:S01]  /*c2f0*/  IMAD.X R95, RZ, RZ, R19, P5 ;  /* 0x000000ffff5f7224 */ /* 0x000fe200028e0613 */
[----:B------:R-:W-:Y:S01]  /*c300*/  SEL R47, R135, R134, P0 ;  /* 0x00000086872f7207 */ /* 0x000fe20000000000 */
[----:B------:R-:W-:Y:S01]  /*c310*/  SHFL.IDX PT, R71, R71, R14, 0x1c1f ;  /* 0x001c1f0e47477589 */ /* 0x000fe200000e0000 */
[----:B------:R-:W-:-:S02]  /*c320*/  SEL R135, R142, R143, P0 ;  /* 0x0000008f8e877207 */ /* 0x000fc40000000000 */
[----:B------:R-:W-:Y:S01]  /*c330*/  SEL R48, R143, R142, P0 ;  /* 0x0000008e8f307207 */ /* 0x000fe20000000000 */
[----:B------:R-:W-:Y:S01]  /*c340*/  SHFL.IDX PT, R123, R123, R14, 0x1c1f ;  /* 0x001c1f0e7b7b7589 */ /* 0x000fe200000e0000 */
[----:B------:R-:W-:Y:S01]  /*c350*/  LOP3.LUT R96, R96, R97, RZ, 0x3c, !PT ;  /* 0x0000006160607212 */ /* 0x000fe200078e3cff */
[----:B------:R-:W-:Y:S01]  /*c360*/  IMAD.X R97, RZ, RZ, R19, P4 ;  /* 0x000000ffff617224 */ /* 0x000fe200020e0613 */
[----:B------:R-:W-:Y:S01]  /*c370*/  MOV R100, R10 ;  /* 0x0000000a00647202 */ /* 0x000fe20000000f00 */
[----:B------:R4:W5:Y:S01]  /*c380*/  SHFL.IDX PT, R60, R24, R50, 0x1c1f ;  /* 0x001c1f32183c7589 */ /* 0x00096200000e0000 */
[----:B------:R-:W-:Y:S02]  /*c390*/  MOV R11, R92 ;  /* 0x0000005c000b7202 */ /* 0x000fe40000000f00 */
[----:B------:R-:W-:Y:S01]  /*c3a0*/  MOV R51, R76 ;  /* 0x0000004c00337202 */ /* 0x000fe20000000f00 */
[----:B------:R-:W5:Y:S01]  /*c3b0*/  SHFL.IDX PT, R84, R39, R50, 0x1c1f ;  /* 0x001c1f3227547589 */ /* 0x000f6200000e0000 */
[----:B------:R-:W-:-:S02]  /*c3c0*/  MOV R10, R94 ;  /* 0x0000005e000a7202 */ /* 0x000fc40000000f00 */
[----:B------:R-:W-:Y:S01]  /*c3d0*/  MOV R97, R96 ;  /* 0x0000006000617202 */ /* 0x000fe20000000f00 */
[----:B------:R-:W-:Y:S01]  /*c3e0*/  SHFL.IDX PT, R79, R79, R14, 0x1c1f ;  /* 0x001c1f0e4f4f7589 */ /* 0x000fe200000e0000 */
[----:B------:R-:W-:Y:S01]  /*c3f0*/  MOV R102, R8 ;  /* 0x0000000800667202 */ /* 0x000fe20000000f00 */
[----:B------:R-:W-:Y:S01]  /*c400*/  IMAD.U32 R9, RZ, RZ, UR9 ;  /* 0x00000009ff097e24 */ /* 0x000fe2000f8e00ff */
[----:B-1----:R-:W-:Y:S01]  /*c410*/  SEL R12, R59, R52, P0 ;  /* 0x000000343b0c7207 */ /* 0x002fe20000000000 */
[----:B------:R-:W-:Y:S01]  /*c420*/  SHFL.IDX PT, R125, R125, R14, 0x1c1f ;  /* 0x001c1f0e7d7d7589 */ /* 0x000fe200000e0000 */
[----:B---3--:R-:W-:Y:S01]  /*c430*/  SEL R13, R111, R38, P0 ;  /* 0x000000266f0d7207 */ /* 0x008fe20000000000 */
[----:B------:R-:W-:Y:S01]  /*c440*/  IMAD.U32 R9, RZ, RZ, UR5 ;  /* 0x00000005ff097e24 */ /* 0x000fe2000f8e00ff */
[----:B------:R-:W-:Y:S01]  /*c450*/  SEL R15, R38, R111, P0 ;  /* 0x0000006f260f7207 */ /* 0x000fe20000000000 */
[----:B------:R1:W3:Y:S01]  /*c460*/  SHFL.IDX PT, R62, R25, R50, 0x1c1f ;  /* 0x001c1f32193e7589 */ /* 0x0002e200000e0000 */
[----:B----4-:R-:W-:Y:S01]  /*c470*/  SEL R24, R61, R54, P0 ;  /* 0x000000363d187207 */ /* 0x010fe20000000000 */
[----:B------:R-:W-:Y:S01]  /*c480*/  USHF.R.S32.HI UR5, URZ, 0x1f, UR44 ;  /* 0x0000001f3f057899 */ /* 0x000fe2000801142c */
[----:B--2---:R-:W-:Y:S01]  /*c490*/  SEL R35, R82, R117, P0 ;  /* 0x0000007552237207 */ /* 0x004fe20000000000 */
[----:B------:R3:W2:Y:S01]  /*c4a0*/  SHFL.IDX PT, R86, R40, R50, 0x1c1f ;  /* 0x001c1f3228567589 */ /* 0x0006a200000e0000 */
[----:B------:R-:W-:Y:S01]  /*c4b0*/  IMAD.U32 R8, RZ, RZ, UR8 ;  /* 0x00000008ff087e24 */ /* 0x000fe2000f8e00ff */
[----:B------:R-:W-:-:S02]  /*c4c0*/  ISETP.GE.OR P1, PT, R3, UR10, P1 ;  /* 0x0000000a03007c0c */ /* 0x000fc40008f26670 */
[----:B------:R-:W-:Y:S01]  /*c4d0*/  SHFL.IDX PT, R85, R85, R14, 0x1c1f ;  /* 0x001c1f0e55557589 */ /* 0x000fe200000e0000 */
[----:B-----5:R-:W-:Y:S02]  /*c4e0*/  SEL R38, R60, R71, P0 ;  /* 0x000000473c267207 */ /* 0x020fe40000000000 */
[----:B-1----:R-:W-:Y:S01]  /*c4f0*/  SEL R25, R113, R80, P0 ;  /* 0x0000005071197207 */ /* 0x002fe20000000000 */
[----:B------:R-:W-:Y:S01]  /*c500*/  SHFL.IDX PT, R129, R129, R14, 0x1c1f ;  /* 0x001c1f0e81817589 */ /* 0x000fe200000e0000 */
[----:B------:R-:W-:Y:S02]  /*c510*/  SEL R37, R123, R84, P0 ;  /* 0x000000547b257207 */ /* 0x000fe40000000000 */
[----:B------:R-:W-:Y:S01]  /*c520*/  SEL R39, R84, R123, P0 ;  /* 0x0000007b54277207 */ /* 0x000fe20000000000 */
[----:B------:R1:W-:Y:S04]  /*c530*/  SHFL.IDX PT, R64, R26, R50, 0x1c1f ;  /* 0x001c1f321a407589 */ /* 0x0003e800000e0000 */
[----:B------:R4:W-:Y:S04]  /*c540*/  SHFL.IDX PT, R68, R28, R50, 0x1c1f ;  /* 0x001c1f321c447589 */ /* 0x0009e800000e0000 */
[----:B------:R5:W-:Y:S01]  /*c550*/  SHFL.IDX PT, R72, R30, R50, 0x1c1f ;  /* 0x001c1f321e487589 */ /* 0x000be200000e0000 */
[----:B---3--:R-:W-:-:S02]  /*c560*/  SEL R40, R79, R62, P0 ;  /* 0x0000003e4f287207 */ /* 0x008fc40000000000 */
[----:B-1----:R-:W-:Y:S01]  /*c570*/  SEL R26, R54, R61, P0 ;  /* 0x0000003d361a7207 */ /* 0x002fe20000000000 */
[----:B------:R1:W-:Y:S01]  /*c580*/  SHFL.IDX PT, R88, R41, R50, 0x1c1f ;  /* 0x001c1f3229587589 */ /* 0x0003e200000e0000 */
[----:B--2---:R-:W-:Y:S02]  /*c590*/  SEL R43, R86, R125, P0 ;  /* 0x0000007d562b7207 */ /* 0x004fe40000000000 */
[----:B----4-:R-:W-:Y:S01]  /*c5a0*/  SEL R28, R65, R56, P0 ;  /* 0x00000038411c7207 */ /* 0x010fe20000000000 */
[----:B------:R-:W-:Y:S01]  /*c5b0*/  SHFL.IDX PT, R89, R89, R14, 0x1c1f ;  /* 0x001c1f0e59597589 */ /* 0x000fe200000e0000 */
[----:B-----5:R-:W-:Y:S02]  /*c5c0*/  SEL R30, R56, R65, P0 ;  /* 0x00000041381e7207 */ /* 0x020fe40000000000 */
[----:B------:R-:W2:Y:S01]  /*c5d0*/  LDC.64 R56, c[0x0][0xb78] ;  /* 0x0002de00ff387b82 */ /* 0x000ea20000000a00 */
[----:B------:R-:W-:Y:S01]  /*c5e0*/  SHFL.IDX PT, R131, R131, R14, 0x1c1f ;  /* 0x001c1f0e83837589 */ /* 0x000fe200000e0000 */
[----:B-1----:R-:W-:-:S03]  /*c5f0*/  SEL R41, R125, R86, P0 ;  /* 0x000000567d297207 */ /* 0x002fc60000000000 */
[----:B------:R1:W-:Y:S04]  /*c600*/  SHFL.IDX PT, R66, R27, R50, 0x1c1f ;  /* 0x001c1f321b427589 */ /* 0x0003e800000e0000 */
[----:B------:R3:W-:Y:S04]  /*c610*/  SHFL.IDX PT, R90, R42, R50, 0x1c1f ;  /* 0x001c1f322a5a7589 */ /* 0x0007e800000e0000 */
[----:B------:R-:W-:Y:S01]  /*c620*/  SHFL.IDX PT, R81, R81, R14, 0x1c1f ;  /* 0x001c1f0e51517589 */ /* 0x000fe200000e0000 */
[----:B-1----:R-:W-:-:S03]  /*c630*/  SEL R27, R80, R113, P0 ;  /* 0x00000071501b7207 */ /* 0x002fc60000000000 */
[----:B------:R-:W-:Y:S01]  /*c640*/  SHFL.IDX PT, R83, R83, R14, 0x1c1f ;  /* 0x001c1f0e53537589 */ /* 0x000fe200000e0000 */
[----:B---3--:R-:W-:-:S03]  /*c650*/  SEL R42, R62, R79, P0 ;  /* 0x0000004f3e2a7207 */ /* 0x008fc60000000000 */
[----:B------:R-:W-:Y:S01]  /*c660*/  SHFL.IDX PT, R133, R133, R14, 0x1c1f ;  /* 0x001c1f0e85857589 */ /* 0x000fe200000e0000 */
[----:B--2---:R-:W-:-:S03]  /*c670*/  IMAD.WIDE.U32 R8, R56, UR44, R8 ;  /* 0x0000002c38087c25 */ /* 0x004fc6000f8e0008 */
[----:B------:R1:W-:Y:S04]  /*c680*/  SHFL.IDX PT, R70, R29, R50, 0x1c1f ;  /* 0x001c1f321d467589 */ /* 0x0003e800000e0000 */
[----:B------:R-:W-:Y:S04]  /*c690*/  SHFL.IDX PT, R44, R44, R50, 0x1c1f ;  /* 0x001c1f322c2c7589 */ /* 0x000fe800000e0000 */
[----:B------:R-:W-:Y:S01]  /*c6a0*/  SHFL.IDX PT, R87, R87, R14, 0x1c1f ;  /* 0x001c1f0e57577589 */ /* 0x000fe200000e0000 */
[----:B-1----:R-:W-:-:S03]  /*c6b0*/  SEL R29, R115, R34, P0 ;  /* 0x00000022731d7207 */ /* 0x002fc60000000000 */
[----:B------:R-:W-:Y:S04]  /*c6c0*/  SHFL.IDX PT, R137, R137, R14, 0x1c1f ;  /* 0x001c1f0e89897589 */ /* 0x000fe800000e0000 */
[----:B------:R-:W-:Y:S04]  /*c6d0*/  SHFL.IDX PT, R92, R45, R50, 0x1c1f ;  /* 0x001c1f322d5c7589 */ /* 0x000fe800000e0000 */
[----:B------:R-:W-:Y:S04]  /*c6e0*/  SHFL.IDX PT, R103, R103, R14, 0x1c1f ;  /* 0x001c1f0e67677589 */ /* 0x000fe800000e0000 */
[----:B------:R-:W-:Y:S04]  /*c6f0*/  SHFL.IDX PT, R119, R119, R14, 0x1c1f ;  /* 0x001c1f0e77777589 */ /* 0x000fe800000e0000 */
[----:B------:R1:W-:Y:S04]  /*c700*/  SHFL.IDX PT, R74, R31, R50, 0x1c1f ;  /* 0x001c1f321f4a7589 */ /* 0x0003e800000e0000 */
[----:B------:R-:W-:Y:S04]  /*c710*/  SHFL.IDX PT, R46, R46, R50, 0x1c1f ;  /* 0x001c1f322e2e7589 */ /* 0x000fe800000e0000 */
[----:B------:R-:W-:Y:S01]  /*c720*/  SHFL.IDX PT, R105, R105, R14, 0x1c1f ;  /* 0x001c1f0e69697589 */ /* 0x000fe200000e0000 */
[----:B-1----:R-:W-:-:S03]  /*c730*/  SEL R31, R34, R115, P0 ;  /* 0x00000073221f7207 */ /* 0x002fc60000000000 */
[----:B------:R-:W-:Y:S01]  /*c740*/  SHFL.IDX PT, R127, R127, R14, 0x1c1f ;  /* 0x001c1f0e7f7f7589 */ /* 0x000fe200000e0000 */
[----:B------:R-:W-:-:S03]  /*c750*/  SEL R34, R58, R75, P0 ;  /* 0x0000004b3a227207 */ /* 0x000fc60000000000 */
[----:B------:R1:W-:Y:S04]  /*c760*/  SHFL.IDX PT, R76, R32, R50, 0x1c1f ;  /* 0x001c1f32204c7589 */ /* 0x0003e800000e0000 */
[----:B------:R-:W2:Y:S04]  /*c770*/  SHFL.IDX PT, R94, R47, R50, 0x1c1f ;  /* 0x001c1f322f5e7589 */ /* 0x000ea800000e0000 */
[----:B------:R-:W-:Y:S01]  /*c780*/  SHFL.IDX PT, R107, R107, R14, 0x1c1f ;  /* 0x001c1f0e6b6b7589 */ /* 0x000fe200000e0000 */
[----:B-1----:R-:W-:-:S03]  /*c790*/  SEL R32, R75, R58, P0 ;  /* 0x0000003a4b207207 */ /* 0x002fc60000000000 */
[----:B------:R-:W-:Y:S04]  /*c7a0*/  SHFL.IDX PT, R135, R135, R14, 0x1c1f ;  /* 0x001c1f0e87877589 */ /* 0x000fe800000e0000 */
[----:B------:R1:W-:Y:S04]  /*c7b0*/  SHFL.IDX PT, R78, R33, R50, 0x1c1f ;  /* 0x001c1f32214e7589 */ /* 0x0003e800000e0000 */
[----:B------:R-:W-:Y:S04]  /*c7c0*/  SHFL.IDX PT, R48, R48, R50, 0x1c1f ;  /* 0x001c1f3230307589 */ /* 0x000fe800000e0000 */
[----:B------:R3:W-:Y:S01]  /*c7d0*/  SHFL.IDX PT, R139, R139, R14, 0x1c1f ;  /* 0x001c1f0e8b8b7589 */ /* 0x0007e200000e0000 */
[----:B-1----:R-:W-:-:S03]  /*c7e0*/  SEL R33, R117, R82, P0 ;  /* 0x0000005275217207 */ /* 0x002fc60000000000 */
[----:B------:R-:W1:Y:S01]  /*c7f0*/  SHFL.IDX PT, R96, R49, R50, 0x1c1f ;  /* 0x001c1f3231607589 */ /* 0x000e6200000e0000 */
[----:B--2---:R-:W-:Y:S02]  /*c800*/  SEL R73, R127, R94, P0 ;  /* 0x0000005e7f497207 */ /* 0x004fe40000000000 */
[----:B------:R-:W-:Y:S01]  /*c810*/  SEL R75, R94, R127, P0 ;  /* 0x0000007f5e4b7207 */ /* 0x000fe20000000000 */
[----:B------:R2:W-:Y:S01]  /*c820*/  STSM.16.M88.4 [R108], R4 ;  /* 0x000000046c007844 */ /* 0x0005e20000000200 */
[----:B---3--:R-:W-:-:S05]  /*c830*/  SEL R14, R52, R59, P0 ;  /* 0x0000003b340e7207 */ /* 0x008fca0000000000 */
[----:B------:R3:W-:Y:S04]  /*c840*/  STSM.16.M88.4 [R106], R12 ;  /* 0x0000000c6a007844 */ /* 0x0007e80000000200 */
[----:B------:R4:W-:Y:S04]  /*c850*/  STSM.16.M88.4 [R104], R24 ;  /* 0x0000001868007844 */ /* 0x0009e80000000200 */
[----:B------:R-:W-:Y:S01]  /*c860*/  STSM.16.M88.4 [R102], R28 ;  /* 0x0000001c66007844 */ /* 0x000fe20000000200 */
[----:B--2---:R-:W-:Y:S02]  /*c870*/  SEL R4, R69, R20, P0 ;  /* 0x0000001445047207 */ /* 0x004fe40000000000 */
[----:B------:R-:W-:Y:S01]  /*c880*/  SEL R6, R20, R69, P0 ;  /* 0x0000004514067207 */ /* 0x000fe20000000000 */
[----:B------:R-:W-:Y:S01]  /*c890*/  IMAD R20, R56, UR5, RZ ;  /* 0x0000000538147c24 */ /* 0x000fe2000f8e02ff */
[----:B------:R-:W-:-:S02]  /*c8a0*/  SEL R5, R121, R36, P0 ;  /* 0x0000002479057207 */ /* 0x000fc40000000000 */
[----:B------:R-:W-:Y:S01]  /*c8b0*/  SEL R7, R36, R121, P0 ;  /* 0x0000007924077207 */ /* 0x000fe20000000000 */
[----:B------:R-:W-:Y:S01]  /*c8c0*/  IMAD R20, R57, UR44, R20 ;  /* 0x0000002c39147c24 */ /* 0x000fe2000f8e0214 */
[----:B------:R-:W-:Y:S02]  /*c8d0*/  SEL R36, R71, R60, P0 ;  /* 0x0000003c47247207 */ /* 0x000fe40000000000 */
[----:B---3--:R-:W-:Y:S01]  /*c8e0*/  SEL R12, R85, R64, P0 ;  /* 0x00000040550c7207 */ /* 0x008fe20000000000 */
[----:B------:R2:W-:Y:S01]  /*c8f0*/  STSM.16.M88.4 [R100], R4 ;  /* 0x0000000464007844 */ /* 0x0005e20000000200 */
[----:B------:R-:W-:Y:S02]  /*c900*/  SEL R14, R64, R85, P0 ;  /* 0x00000055400e7207 */ /* 0x000fe40000000000 */
[----:B------:R-:W-:Y:S01]  /*c910*/  SEL R13, R129, R88, P0 ;  /* 0x00000058810d7207 */ /* 0x000fe20000000000 */
[----:B------:R-:W-:Y:S01]  /*c920*/  STSM.16.M88.4 [R99], R32 ;  /* 0x0000002063007844 */ /* 0x000fe20000000200 */
[----:B------:R-:W-:-:S02]  /*c930*/  SEL R15, R88, R129, P0 ;  /* 0x00000081580f7207 */ /* 0x000fc40000000000 */
[----:B----4-:R-:W-:Y:S01]  /*c940*/  SEL R24, R81, R68, P0 ;  /* 0x0000004451187207 */ /* 0x010fe20000000000 */
[----:B------:R-:W-:Y:S01]  /*c950*/  STSM.16.M88.4 [R98], R36 ;  /* 0x0000002462007844 */ /* 0x000fe20000000200 */
[----:B------:R-:W-:Y:S02]  /*c960*/  SEL R26, R68, R81, P0 ;  /* 0x00000051441a7207 */ /* 0x000fe40000000000 */
[----:B------:R-:W-:Y:S01]  /*c970*/  SEL R25, R133, R44, P0 ;  /* 0x0000002c85197207 */ /* 0x000fe20000000000 */
[----:B------:R-:W-:Y:S01]  /*c980*/  STSM.16.M88.4 [R55], R40 ;  /* 0x0000002837007844 */ /* 0x000fe20000000200 */
[----:B------:R-:W-:Y:S02]  /*c990*/  SEL R27, R44, R133, P0 ;  /* 0x000000852c1b7207 */ /* 0x000fe40000000000 */
[----:B------:R-:W-:Y:S01]  /*c9a0*/  SEL R68, R83, R70, P0 ;  /* 0x0000004653447207 */ /* 0x000fe20000000000 */
[----:B------:R3:W-:Y:S01]  /*c9b0*/  STSM.16.M88.4 [R63], R12 ;  /* 0x0000000c3f007844 */ /* 0x0007e20000000200 */
[----:B--2---:R-:W-:-:S02]  /*c9c0*/  SEL R4, R89, R66, P0 ;  /* 0x0000004259047207 */ /* 0x004fc40000000000 */
[----:B------:R-:W-:Y:S02]  /*c9d0*/  SEL R6, R66, R89, P0 ;  /* 0x0000005942067207 */ /* 0x000fe40000000000 */
[----:B------:R-:W-:Y:S02]  /*c9e0*/  SEL R5, R131, R90, P0 ;  /* 0x0000005a83057207 */ /* 0x000fe40000000000 */
[----:B------:R-:W-:Y:S02]  /*c9f0*/  SEL R7, R90, R131, P0 ;  /* 0x000000835a077207 */ /* 0x000fe40000000000 */
[----:B------:R-:W-:Y:S02]  /*ca00*/  SEL R70, R70, R83, P0 ;  /* 0x0000005346467207 */ /* 0x000fe40000000000 */
[----:B------:R-:W-:Y:S01]  /*ca10*/  SEL R69, R137, R92, P0 ;  /* 0x0000005c89457207 */ /* 0x000fe20000000000 */
[----:B------:R2:W-:Y:S01]  /*ca20*/  STSM.16.M88.4 [R67], R4 ;  /* 0x0000000443007844 */ /* 0x0005e20000000200 */
[----:B------:R-:W-:-:S02]  /*ca30*/  SEL R71, R92, R137, P0 ;  /* 0x000000895c477207 */ /* 0x000fc40000000000 */
[----:B-1----:R-:W-:Y:S01]  /*ca40*/  SEL R77, R139, R96, P0 ;  /* 0x000000608b4d7207 */ /* 0x002fe20000000000 */
[----:B------:R-:W-:Y:S01]  /*ca50*/  STSM.16.M88.4 [R53], R24 ;  /* 0x0000001835007844 */ /* 0x000fe20000000200 */
[----:B---3--:R-:W-:Y:S02]  /*ca60*/  SHF.R.S32.HI R13, RZ, 0x1f, R3 ;  /* 0x0000001fff0d7819 */ /* 0x008fe40000011403 */
[----:B------:R-:W-:Y:S01]  /*ca70*/  IADD3 R3, P3, R3, R8, RZ ;  /* 0x0000000803037210 */ /* 0x000fe20007f7e0ff */
[----:B------:R-:W-:Y:S01]  /*ca80*/  STSM.16.M88.4 [R51], R68 ;  /* 0x0000004433007844 */ /* 0x000fe20000000200 */
[----:B------:R-:W-:Y:S02]  /*ca90*/  SEL R12, R105, R76, P0 ;  /* 0x0000004c690c7207 */ /* 0x000fe40000000000 */
[----:B------:R-:W-:Y:S02]  /*caa0*/  IADD3.X R8, R13, R9, R20, P3, !PT ;  /* 0x000000090d087210 */ /* 0x000fe40001ffe414 */
[----:B------:R-:W-:-:S02]  /*cab0*/  SEL R14, R76, R105, P0 ;  /* 0x000000694c0e7207 */ /* 0x000fc40000000000 */
[----:B------:R-:W-:Y:S02]  /*cac0*/  SEL R13, R135, R48, P0 ;  /* 0x00000030870d7207 */ /* 0x000fe40000000000 */
[----:B--2---:R-:W-:Y:S02]  /*cad0*/  SEL R4, R87, R72, P0 ;  /* 0x0000004857047207 */ /* 0x004fe40000000000 */
[----:B------:R-:W-:Y:S02]  /*cae0*/  SEL R6, R72, R87, P0 ;  /* 0x0000005748067207 */ /* 0x000fe40000000000 */
[----:B------:R-:W-:Y:S02]  /*caf0*/  SEL R5, R119, R46, P0 ;  /* 0x0000002e77057207 */ /* 0x000fe40000000000 */
[----:B------:R-:W-:Y:S02]  /*cb00*/  SEL R7, R46, R119, P0 ;  /* 0x000000772e077207 */ /* 0x000fe40000000000 */
        /* <DEDUP_REMOVED lines=8> */
[----:B------:R-:W-:Y:S04]  /*cb90*/  STSM.16.M88.4 [R11], R12 ;  /* 0x0000000c0b007844 */ /* 0x000fe80000000200 */
[----:B------:R-:W-:Y:S01]  /*cba0*/  STSM.16.M88.4 [R17], R76 ;  /* 0x0000004c11007844 */ /* 0x000fe20000000200 */
[----:B------:R2:W-:Y:S06]  /*cbb0*/  MEMBAR.ALL.CTA ;  /* 0x0000000000007992 */ /* 0x0005ec0000008000 */
[----:B--2---:R-:W2:Y:S02]  /*cbc0*/  FENCE.VIEW.ASYNC.S ;  /* 0x00000000000073c6 */ /* 0x004ea40000000000 */
[----:B--2---:R-:W-:Y:S06]  /*cbd0*/  BAR.ARV 0x1, 0x120 ;  /* 0x0044800000007b1d */ /* 0x004fec0000002000 */
[----:B-1----:R-:W-:-:S04]  /*cbe0*/  LEA R4, P3, R3, UR6, 0x2 ;  /* 0x0000000603047c11 */ /* 0x002fc8000f8610ff */
[----:B------:R-:W-:Y:S02]  /*cbf0*/  LEA.HI.X R5, R3, UR7, R8, 0x2, P3 ;  /* 0x0000000703057c11 */ /* 0x000fe400098f1408 */
[----:B------:R-:W1:Y:S04]  /*cc00*/  SHFL.IDX PT, R3, R199, RZ, 0x1f ;  /* 0x00001fffc7037589 */ /* 0x000e6800000e0000 */
[----:B------:R2:W-:Y:S04]  /*cc10*/  @!P1 STG.E desc[UR52][R4.64], R2 ;  /* 0x0000000204009986 */ /* 0x0005e8000c101934 */
[----:B------:R2:W-:Y:S01]  /*cc20*/  @!P2 STG.E desc[UR52][R4.64+0x20], R0 ;  /* 0x000020000400a986 */ /* 0x0005e2000c101934 */
[----:B-1----:R-:W-:-:S13]  /*cc30*/  ISETP.NE.AND P0, PT, R3, 0x7, PT ;  /* 0x000000070300780c */ /* 0x002fda0003f05270 */
[----:B--2---:R-:W-:Y:S05]  /*cc40*/  @P0 BRA `(.L_x_849) ;  /* 0x0000000c00000947 */ /* 0x004fea0003800000 */
[----:B------:R-:W-:Y:S01]  /*cc50*/  BAR.SYNC.DEFER_BLOCKING 0x1, 0x120 ;  /* 0x0044800000007b1d */ /* 0x000fe20000010000 */
[----:B------:R-:W-:-:S05]  /*cc60*/  ELECT P0, URZ, PT ;  /* 0x00000000003f782f */ /* 0x000fca0003800000 */
[----:B------:R-:W-:Y:S08]  /*cc70*/  BSSY B0, `(.L_x_850) ;  /* 0x000001d000007945 */ /* 0x000ff00003800000 */
[----:B------:R-:W-:Y:S05]  /*cc80*/  @!P0 BRA `(.L_x_851) ;  /* 0x00000000006c8947 */ /* 0x000fea0003800000 */
[----:B------:R-:W-:Y:S01]  /*cc90*/  ULDC.64 UR12, c[0x0][0x198] ;  /* 0x00006600000c7ab9 */ /* 0x000fe20000000a00 */
[----:B------:R-:W-:Y:S02]  /*cca0*/  UIADD3 UR5, UR37, 0x4000, URZ ;  /* 0x0000400025057890 */ /* 0x000fe4000fffe03f */
[----:B------:R-:W-:Y:S02]  /*ccb0*/  UIADD3 UR6, UP0, UR12, 0x9f0, URZ ;  /* 0x000009f00c067890 */ /* 0x000fe4000ff1e03f */
[----:B------:R-:W-:Y:S02]  /*ccc0*/  UIADD3 UR10, UR37, 0x8000, URZ ;  /* 0x00008000250a7890 */ /* 0x000fe4000fffe03f */
[----:B------:R-:W-:Y:S01]  /*ccd0*/  UIADD3.X UR7, URZ, UR13, URZ, UP0, !UPT ;  /* 0x0000000d3f077290 */ /* 0x000fe200087fe43f */
[----:B------:R-:W-:Y:S01]  /*cce0*/  UMOV UR41, URZ ;  /* 0x0000003f00297c82 */ /* 0x000fe20008000000 */
[----:B------:R-:W-:Y:S01]  /*ccf0*/  UMOV UR45, URZ ;  /* 0x0000003f002d7c82 */ /* 0x000fe20008000000 */
[----:B------:R-:W-:Y:S01]  /*cd00*/  UMOV UR40, UR37 ;  /* 0x0000002500287c82 */ /* 0x000fe20008000000 */
[----:B------:R-:W-:Y:S01]  /*cd10*/  UMOV UR8, 0x40 ;  /* 0x0000004000087882 */ /* 0x000fe20000000000 */
[----:B------:R-:W-:-:S04]  /*cd20*/  UIADD3 UR9, UR37, 0xc000, URZ ;  /* 0x0000c00025097890 */ /* 0x000fc8000fffe03f */
        /* <DEDUP_REMOVED lines=17> */
.L_x_851:
[----:B------:R-:W-:Y:S05]  /*ce40*/  BSYNC B0 ;  /* 0x0000000000007941 */ /* 0x000fea0003800000 */
.L_x_850:
[----:B------:R-:W-:Y:S05]  /*ce50*/  BRA `(.L_x_849) ;  /* 0x00000008007c7947 */ /* 0x000fea0003800000 */
.L_x_848:
[----:B------:R-:W1:Y:S01]  /*ce60*/  LDC.64 R8, c[0x0][0xae0] ;  /* 0x0002b800ff087b82 */ /* 0x000e620000000a00 */
[----:B------:R-:W-:Y:S01]  /*ce70*/  ISETP.GT.AND P0, PT, R200, 0x7f, PT ;  /* 0x0000007fc800780c */ /* 0x000fe20003f04270 */
[----:B------:R-:W-:Y:S01]  /*ce80*/  USHF.R.S32.HI UR5, URZ, 0x1f, UR43 ;  /* 0x0000001f3f057899 */ /* 0x000fe2000801142b */
[--C-:B------:R-:W-:Y:S01]  /*ce90*/  SHF.R.S32.HI R23, RZ, 0x1f, R22.reuse ;  /* 0x0000001fff177819 */ /* 0x100fe20000011416 */
[----:B------:R-:W-:Y:S01]  /*cea0*/  USHF.R.S32.HI UR6, URZ, 0x1f, UR44 ;  /* 0x0000001f3f067899 */ /* 0x000fe2000801142c */
[----:B------:R-:W-:Y:S03]  /*ceb0*/  BSSY B0, `(.L_x_852) ;  /* 0x000001c000007945 */ /* 0x000fe60003800000 */
[----:B------:R-:W2:Y:S08]  /*cec0*/  LDC R14, c[0x0][0xdac] ;  /* 0x00036b00ff0e7b82 */ /* 0x000eb00000000800 */
[----:B------:R-:W3:Y:S01]  /*ced0*/  LDC.64 R10, c[0x0][0xae8] ;  /* 0x0002ba00ff0a7b82 */ /* 0x000ee20000000a00 */
[----:B-1----:R-:W-:-:S04]  /*cee0*/  IMAD.WIDE.U32 R6, R8, UR43, R22 ;  /* 0x0000002b08067c25 */ /* 0x002fc8000f8e0016 */
[----:B------:R-:W-:Y:S01]  /*cef0*/  IMAD R8, R8, UR5, RZ ;  /* 0x0000000508087c24 */ /* 0x000fe2000f8e02ff */
[----:B------:R-:W-:Y:S06]  /*cf00*/  @P0 BRA `(.L_x_853) ;  /* 0x0000000000580947 */ /* 0x000fec0003800000 */
[----:B------:R-:W1:Y:S01]  /*cf10*/  S2R R0, SR_TID.X ;  /* 0x0000000000007919 */ /* 0x000e620000002100 */
[----:B------:R-:W-:Y:S01]  /*cf20*/  IMAD.U32 R2, RZ, RZ, UR42 ;  /* 0x0000002aff027e24 */ /* 0x000fe2000f8e00ff */
[----:B------:R-:W-:-:S04]  /*cf30*/  ULDC UR7, c[0x0][0xa88] ;  /* 0x0002a20000077ab9 */ /* 0x000fc80000000800 */
[----:B-1----:R-:W-:-:S04]  /*cf40*/  IADD3 R2, R2, -0x80, R0 ;  /* 0xffffff8002027810 */ /* 0x002fc80007ffe000 */
[----:B------:R-:W-:-:S13]  /*cf50*/  ISETP.GE.AND P0, PT, R2, UR7, PT ;  /* 0x0000000702007c0c */ /* 0x000fda000bf06270 */
[----:B------:R-:W-:Y:S05]  /*cf60*/  @P0 BRA `(.L_x_853) ;  /* 0x0000000000400947 */ /* 0x000fea0003800000 */
[----:B------:R-:W1:Y:S01]  /*cf70*/  LDC.64 R4, c[0x0][0xb70] ;  /* 0x0002dc00ff047b82 */ /* 0x000e620000000a00 */
[----:B------:R-:W-:Y:S01]  /*cf80*/  SHF.R.S32.HI R3, RZ, 0x1f, R2 ;  /* 0x0000001fff037819 */ /* 0x000fe20000011402 */
[----:B------:R-:W-:-:S06]  /*cf90*/  ULDC.64 UR8, c[0x0][0xb40] ;  /* 0x0002d00000087ab9 */ /* 0x000fcc0000000a00 */
[----:B------:R-:W4:Y:S01]  /*cfa0*/  LDC.64 R12, c[0x0][0xb78] ;  /* 0x0002de00ff0c7b82 */ /* 0x000f220000000a00 */
[C---:B-1----:R-:W-:Y:S02]  /*cfb0*/  IMAD R0, R4.reuse, UR5, RZ ;  /* 0x0000000504007c24 */ /* 0x042fe4000f8e02ff */
[----:B------:R-:W-:-:S04]  /*cfc0*/  IMAD.WIDE.U32 R2, R4, UR43, R2 ;  /* 0x0000002b04027c25 */ /* 0x000fc8000f8e0002 */
[----:B------:R-:W-:Y:S02]  /*cfd0*/  IMAD R5, R5, UR43, R0 ;  /* 0x0000002b05057c24 */ /* 0x000fe4000f8e0200 */
[C---:B----4-:R-:W-:Y:S02]  /*cfe0*/  IMAD R0, R12.reuse, UR6, RZ ;  /* 0x000000060c007c24 */ /* 0x050fe4000f8e02ff */
[----:B------:R-:W-:Y:S02]  /*cff0*/  IMAD.IADD R3, R3, 0x1, R5 ;  /* 0x0000000103037824 */ /* 0x000fe400078e0205 */
[----:B------:R-:W-:Y:S02]  /*d000*/  IMAD R5, R13, UR44, R0 ;  /* 0x0000002c0d057c24 */ /* 0x000fe4000f8e0200 */
[----:B------:R-:W-:-:S04]  /*d010*/  IMAD.WIDE.U32 R2, R12, UR44, R2 ;  /* 0x0000002c0c027c25 */ /* 0x000fc8000f8e0002 */
[----:B------:R-:W-:Y:S01]  /*d020*/  IMAD.IADD R3, R3, 0x1, R5 ;  /* 0x0000000103037824 */ /* 0x000fe200078e0205 */
[----:B------:R-:W-:-:S04]  /*d030*/  LEA R4, P0, R2, UR8, 0x2 ;  /* 0x0000000802047c11 */ /* 0x000fc8000f8010ff */
[----:B------:R-:W-:Y:S01]  /*d040*/  LEA.HI.X R5, R2, UR9, R3, 0x2, P0 ;  /* 0x0000000902057c11 */ /* 0x000fe200080f1403 */
[----:B------:R-:W-:-:S05]  /*d050*/  IMAD.MOV.U32 R3, RZ, RZ, -0x800000 ;  /* 0xff800000ff037424 */ /* 0x000fca00078e00ff */
[----:B------:R1:W-:Y:S03]  /*d060*/  STG.E desc[UR52][R4.64], R3 ;  /* 0x0000000304007986 */ /* 0x0003e6000c101934 */
.L_x_853:
[----:B------:R-:W-:Y:S05]  /*d070*/  BSYNC B0 ;  /* 0x0000000000007941 */ /* 0x000fea0003800000 */
.L_x_852:
[----:B------:R-:W-:Y:S01]  /*d080*/  ULDC UR5, c[0x0][0xa88] ;  /* 0x0002a20000057ab9 */ /* 0x000fe20000000800 */
[C---:B------:R-:W-:Y:S01]  /*d090*/  VIADD R0, R192.reuse, 0x20 ;  /* 0x00000020c0007836 */ /* 0x040fe20000000000 */
[----:B------:R-:W-:Y:S01]  /*d0a0*/  UIADD3 UR42, -UR42, UR5, URZ ;  /* 0x000000052a2a7290 */ /* 0x000fe2000fffe13f */
[----:B-1----:R-:W-:Y:S01]  /*d0b0*/  IMAD R3, R9, UR43, R8 ;  /* 0x0000002b09037c24 */ /* 0x002fe2000f8e0208 */
[----:B------:R-:W-:Y:S01]  /*d0c0*/  ULOP3.LUT UR47, URZ, UR47, URZ, 0x33, !UPT ;  /* 0x0000002f3f2f7292 */ /* 0x000fe2000f8e333f */
[C---:B------:R-:W-:Y:S01]  /*d0d0*/  VIADD R2, R192.reuse, 0x40 ;  /* 0x00000040c0027836 */ /* 0x040fe20000000000 */
[----:B------:R-:W-:Y:S01]  /*d0e0*/  SHF.R.S32.HI R193, RZ, 0x1f, R192 ;  /* 0x0000001fffc17819 */ /* 0x000fe200000114c0 */
[----:B------:R-:W-:Y:S01]  /*d0f0*/  IMAD.IADD R7, R7, 0x1, R3 ;  /* 0x0000000107077824 */ /* 0x000fe200078e0203 */
[----:B------:R-:W-:Y:S01]  /*d100*/  ISETP.GE.AND P2, PT, R192, UR42, PT ;  /* 0x0000002ac0007c0c */ /* 0x000fe2000bf46270 */
[----:B------:R-:W-:Y:S01]  /*d110*/  BSSY B0, `(.L_x_854) ;  /* 0x0000021000007945 */ /* 0x000fe20003800000 */
[----:B------:R-:W-:Y:S01]  /*d120*/  ISETP.GE.AND P0, PT, R0, UR42, PT ;  /* 0x0000002a00007c0c */ /* 0x000fe2000bf06270 */
[----:B---3--:R-:W-:Y:S01]  /*d130*/  IMAD R0, R10, UR6, RZ ;  /* 0x000000060a007c24 */ /* 0x008fe2000f8e02ff */
[----:B------:R-:W-:Y:S01]  /*d140*/  ISETP.GE.AND P1, PT, R2, UR42, PT ;  /* 0x0000002a02007c0c */ /* 0x000fe2000bf26270 */
[----:B--2---:R-:W-:-:S02]  /*d150*/  VIADD R5, R14, UR47 ;  /* 0x0000002f0e057c36 */ /* 0x004fc40008000000 */
[----:B------:R-:W-:Y:S02]  /*d160*/  IMAD R3, R11, UR44, R0 ;  /* 0x0000002c0b037c24 */ /* 0x000fe4000f8e0200 */
[----:B------:R-:W-:-:S04]  /*d170*/  IMAD.WIDE.U32 R6, R10, UR44, R6 ;  /* 0x0000002c0a067c25 */ /* 0x000fc8000f8e0006 */
[----:B------:R-:W-:-:S04]  /*d180*/  IMAD.WIDE R4, R5, 0x80, R192 ;  /* 0x0000008005047825 */ /* 0x000fc800078e02c0 */
[----:B------:R-:W-:Y:S02]  /*d190*/  VIADD R8, R192, 0x60 ;  /* 0x00000060c0087836 */ /* 0x000fe40000000000 */
[----:B------:R-:W-:Y:S01]  /*d1a0*/  IMAD.IADD R11, R7, 0x1, R3 ;  /* 0x00000001070b7824 */ /* 0x000fe200078e0203 */
[----:B------:R-:W-:Y:S06]  /*d1b0*/  @P2 BRA `(.L_x_855) ;  /* 0x0000000000582947 */ /* 0x000fec0003800000 */
[C---:B------:R-:W-:Y:S01]  /*d1c0*/  VIADD R0, R22.reuse, 0x40 ;  /* 0x0000004016007836 */ /* 0x040fe20000000000 */
[----:B------:R-:W-:Y:S01]  /*d1d0*/  ULDC UR5, c[0x0][0xa8c] ;  /* 0x0002a30000057ab9 */ /* 0x000fe20000000800 */
[----:B------:R-:W-:Y:S01]  /*d1e0*/  VIADD R2, R22, 0x80 ;  /* 0x0000008016027836 */ /* 0x000fe20000000000 */
[----:B------:R-:W-:Y:S01]  /*d1f0*/  ULDC.64 UR6, c[0x0][0xad8] ;  /* 0x0002b60000067ab9 */ /* 0x000fe20000000a00 */
[----:B------:R-:W-:Y:S01]  /*d200*/  IMAD.MOV.U32 R3, RZ, RZ, R11 ;  /* 0x000000ffff037224 */ /* 0x000fe200078e000b */
[----:B------:R-:W-:Y:S01]  /*d210*/  ISETP.GE.AND P3, PT, R0, UR5, PT ;  /* 0x0000000500007c0c */ /* 0x000fe2000bf66270 */
[----:B------:R-:W-:Y:S01]  /*d220*/  IMAD R9, R5, UR6, RZ ;  /* 0x0000000605097c24 */ /* 0x000fe2000f8e02ff */
[----:B------:R-:W-:Y:S01]  /*d230*/  ISETP.GE.AND P4, PT, R2, UR5, PT ;  /* 0x0000000502007c0c */ /* 0x000fe2000bf86270 */
[C---:B------:R-:W-:Y:S01]  /*d240*/  VIADD R0, R22.reuse, 0xc0 ;  /* 0x000000c016007836 */ /* 0x040fe20000000000 */
[----:B------:R-:W-:Y:S01]  /*d250*/  ISETP.GE.AND P2, PT, R22, UR5, PT ;  /* 0x0000000516007c0c */ /* 0x000fe2000bf46270 */
[----:B------:R-:W-:-:S02]  /*d260*/  IMAD.MOV.U32 R2, RZ, RZ, R6 ;  /* 0x000000ffff027224 */ /* 0x000fc400078e0006 */
        /* <DEDUP_REMOVED lines=11> */
.L_x_855:
[----:B------:R-:W-:Y:S05]  /*d320*/  BSYNC B0 ;  /* 0x0000000000007941 */ /* 0x000fea0003800000 */
.L_x_854:
[----:B------:R-:W-:Y:S01]  /*d330*/  BSSY B0, `(.L_x_856) ;  /* 0x000001b000007945 */ /* 0x000fe20003800000 */
[----:B------:R-:W-:-:S03]  /*d340*/  ISETP.GE.AND P2, PT, R8, UR42, PT ;  /* 0x0000002a08007c0c */ /* 0x000fc6000bf46270 */
[----:B------:R-:W-:Y:S10]  /*d350*/  @P0 BRA `(.L_x_857) ;  /* 0x0000000000600947 */ /* 0x000ff40003800000 */
        /* <DEDUP_REMOVED lines=24> */
.L_x_857:
[----:B------:R-:W-:Y:S05]  /*d4e0*/  BSYNC B0 ;  /* 0x0000000000007941 */ /* 0x000fea0003800000 */
.L_x_856:
[----:B------:R-:W-:Y:S04]  /*d4f0*/  BSSY B0, `(.L_x_858) ;  /* 0x000001a000007945 */ /* 0x000fe80003800000 */
[----:B------:R-:W-:Y:S05]  /*d500*/  @P1 BRA `(.L_x_859) ;  /* 0x0000000000601947 */ /* 0x000fea0003800000 */
[----:B--2---:R-:W-:Y:S01]  /*d510*/  IADD3 R9, P0, R4, 0x40, RZ ;  /* 0x0000004004097810 */ /* 0x004fe20007f1e0ff */
        /* <DEDUP_REMOVED lines=23> */
.L_x_859:
[----:B------:R-:W-:Y:S05]  /*d690*/  BSYNC B0 ;  /* 0x0000000000007941 */ /* 0x000fea0003800000 */
.L_x_858:
[----:B------:R-:W-:Y:S04]  /*d6a0*/  BSSY B0, `(.L_x_849) ;  /* 0x000001a000007945 */ /* 0x000fe80003800000 */
        /* <DEDUP_REMOVED lines=25> */
.L_x_860:
[----:B------:R-:W-:Y:S05]  /*d840*/  BSYNC B0 ;  /* 0x0000000000007941 */ /* 0x000fea0003800000 */
.L_x_849:
[----:B------:R-:W5:Y:S02]  /*d850*/  LDC R0, c[0x0][0xda8] ;  /* 0x00036a00ff007b82 */ /* 0x000f640000000800 */
[----:B-----5:R-:W-:-:S13]  /*d860*/  ISETP.LE.AND P0, PT, R0, UR4, PT ;  /* 0x0000000400007c0c */ /* 0x020fda000bf03270 */
[----:B------:R-:W-:Y:S05]  /*d870*/  @!P0 BRA `(.L_x_861) ;  /* 0xffffff3400508947 */ /* 0x000fea000383ffff */
[----:B------:R-:W-:Y:S05]  /*d880*/  EXIT ;  /* 0x000000000000794d */ /* 0x000fea0003800000 */
.L_x_763:
[----:B------:R-:W-:-:S08]  /*d890*/  NOP ;  /* 0x0000000000007918 */ /* 0x000fd00000000000 */
[----:B------:R-:W1:-:S00]  /*d8a0*/  USETMAXREG.DEALLOC.CTAPOOL 0x18 ;  /* 0x00000018000079c8 */ /* 0x000e4000080e0500 */
[----:B-1----:R-:W2:Y:S01]  /*d8b0*/  LDL.LU R2, [R1+0x24] ;  /* 0x0000240001027983 */ /* 0x002ea20000300800 */
[----:B------:R-:W-:-:S05]  /*d8c0*/  LOP3.LUT R0, R0, 0x3, RZ, 0xc0, !PT ;  /* 0x0000000300007812 */ /* 0x000fca00078ec0ff */
[----:B------:R-:W1:Y:S01]  /*d8d0*/  S2UR UR4, SR_CTAID.X ;  /* 0x00000000000479c3 */ /* 0x000e620000002500 */
[----:B------:R-:W3:Y:S02]  /*d8e0*/  SHFL.IDX PT, R0, R0, RZ, 0x1f ;  /* 0x00001fff00007589 */ /* 0x000ee400000e0000 */
[----:B---3--:R-:W-:-:S05]  /*d8f0*/  ISETP.NE.AND P0, PT, R0, RZ, PT ;  /* 0x000000ff0000720c */ /* 0x008fca0003f05270 */
[----:B------:R-:W1:Y:S08]  /*d900*/  LDC R0, c[0x0][0xda8] ;  /* 0x00036a00ff007b82 */ /* 0x000e700000000800 */
[----:B------:R-:W-:Y:S06]  /*d910*/  @P0 BAR.ARV 0x4, 0x180 ;  /* 0x0106000000000b1d */ /* 0x000fec0000002000 */
[----:B--2---:R-:W-:-:S04]  /*d920*/  LOP3.LUT R2, R2, 0xfffffffd, RZ, 0xc0, !PT ;  /* 0xfffffffd02027812 */ /* 0x004fc800078ec0ff */
[----:B------:R-:W-:Y:S02]  /*d930*/  @P0 LOP3.LUT R2, R2, 0x2, RZ, 0xfc, !PT ;  /* 0x0000000202020812 */ /* 0x000fe400078efcff */
[----:B-1----:R-:W-:Y:S01]  /*d940*/  ISETP.LE.AND P0, PT, R0, UR4, PT ;  /* 0x0000000400007c0c */ /* 0x002fe2000bf03270 */
[----:B------:R-:W-:Y:S02]  /*d950*/  IMAD.MOV.U32 R0, RZ, RZ, 0x1 ;  /* 0x00000001ff007424 */ /* 0x000fe400078e00ff */
[----:B------:R1:W-:Y:S04]  /*d960*/  STL [R1+0x24], R2 ;  /* 0x0000240201007387 */ /* 0x0003e80000100800 */
[----:B------:R1:W-:Y:S04]  /*d970*/  STL [R1+0x8], RZ ;  /* 0x000008ff01007387 */ /* 0x0003e80000100800 */
[----:B------:R1:W-:Y:S04]  /*d980*/  STL [R1+0x28], RZ ;  /* 0x000028ff01007387 */ /* 0x0003e80000100800 */
[----:B------:R1:W-:Y:S01]  /*d990*/  STL [R1+0xc], R0 ;  /* 0x00000c0001007387 */ /* 0x0003e20000100800 */
[----:B------:R-:W-:Y:S05]  /*d9a0*/  @P0 BRA `(.L_x_862) ;  /* 0x0000003400080947 */ /* 0x000fea0003800000 */
[----:B-1----:R-:W1:Y:S01]  /*d9b0*/  S2R R2, SR_TID.X ;  /* 0x0000000000027919 */ /* 0x002e620000002100 */
[----:B------:R-:W-:Y:S01]  /*d9c0*/  ULDC UR47, c[0x0][0xc] ;  /* 0x00000300002f7ab9 */ /* 0x000fe20000000800 */
[----:B------:R-:W-:Y:S01]  /*d9d0*/  ULOP3.LUT UR43, UR61, 0x1, URZ, 0xfc, !UPT ;  /* 0x000000013d2b7892 */ /* 0x000fe2000f8efc3f */
[----:B------:R-:W2:Y:S01]  /*d9e0*/  S2R R7, SR_TID.X ;  /* 0x0000000000077919 */ /* 0x000ea20000002100 */
[----:B------:R-:W-:Y:S01]  /*d9f0*/  ULOP3.LUT UR46, UR61, 0x2, URZ, 0xfc, !UPT ;  /* 0x000000023d2e7892 */ /* 0x000fe2000f8efc3f */
[----:B------:R-:W-:Y:S01]  /*da00*/  ULDC.64 UR44, c[0x0][0x198] ;  /* 0x00006600002c7ab9 */ /* 0x000fe20000000a00 */
[----:B-1----:R-:W-:Y:S01]  /*da10*/  LOP3.LUT R2, R2, 0x7f, RZ, 0xc0, !PT ;  /* 0x0000007f02027812 */ /* 0x002fe200078ec0ff */
[----:B--2---:R-:W-:-:S03]  /*da20*/  IMAD.SHL.U32 R0, R7, 0x80, RZ ;  /* 0x0000008007007824 */ /* 0x004fc600078e00ff */
[----:B------:R-:W-:Y:S01]  /*da30*/  SHF.R.U32.HI R3, RZ, 0x5, R2 ;  /* 0x00000005ff037819 */ /* 0x000fe20000011602 */
[C---:B------:R-:W-:Y:S01]  /*da40*/  IMAD.SHL.U32 R4, R7.reuse, 0x40, RZ ;  /* 0x0000004007047824 */ /* 0x040fe200078e00ff */
[C---:B------:R-:W-:Y:S01]  /*da50*/  LOP3.LUT P0, RZ, R7.reuse, 0x4, RZ, 0xc0, !PT ;  /* 0x0000000407ff7812 */ /* 0x040fe2000780c0ff */
[----:B------:R-:W-:Y:S01]  /*da60*/  IMAD.SHL.U32 R5, R7, 0x8, RZ ;  /* 0x0000000807057824 */ /* 0x000fe200078e00ff */
[----:B------:R-:W-:Y:S02]  /*da70*/  LOP3.LUT R2, R0, 0x380, RZ, 0xc0, !PT ;  /* 0x0000038000027812 */ /* 0x000fe400078ec0ff */
[----:B------:R-:W-:-:S03]  /*da80*/  LOP3.LUT R6, R4, 0x40, RZ, 0xc0, !PT ;  /* 0x0000004004067812 */ /* 0x000fc600078ec0ff */
[C---:B------:R-:W-:Y:S02]  /*da90*/  IMAD R2, R3.reuse, 0x10, R2 ;  /* 0x0000001003027824 */ /* 0x040fe400078e0202 */
[----:B------:R-:W-:Y:S02]  /*daa0*/  IMAD R6, R3, 0x400, R6 ;  /* 0x0000040003067824 */ /* 0x000fe400078e0206 */
[----:B------:R-:W-:-:S05]  /*dab0*/  IMAD.SHL.U32 R3, R7, 0x10, RZ ;  /* 0x0000001007037824 */ /* 0x000fca00078e00ff */
[----:B------:R-:W-:Y:S02]  /*dac0*/  LOP3.LUT R3, R2, 0x70, R3, 0x78, !PT ;  /* 0x0000007002037812 */ /* 0x000fe400078e7803 */
[C---:B------:R-:W-:Y:S02]  /*dad0*/  LOP3.LUT R2, R4.reuse, 0x180, RZ, 0xc0, !PT ;  /* 0x0000018004027812 */ /* 0x040fe400078ec0ff */
[----:B------:R-:W-:Y:S02]  /*dae0*/  LOP3.LUT R4, R4, 0x200, RZ, 0xc0, !PT ;  /* 0x0000020004047812 */ /* 0x000fe400078ec0ff */
[----:B------:R-:W-:Y:S02]  /*daf0*/  LOP3.LUT R2, R2, 0x10, R7, 0xf8, !PT ;  /* 0x0000001002027812 */ /* 0x000fe400078ef807 */
[----:B------:R-:W-:Y:S02]  /*db00*/  LOP3.LUT R0, R3, 0xc00, R0, 0xf8, !PT ;  /* 0x00000c0003007812 */ /* 0x000fe400078ef800 */
[----:B------:R-:W-:-:S04]  /*db10*/  LOP3.LUT R5, R2, 0x30, R5, 0x78, !PT ;  /* 0x0000003002057812 */ /* 0x000fc800078e7805 */
[----:B------:R-:W-:-:S05]  /*db20*/  IADD3 R2, R5, R6, R4 ;  /* 0x0000000605027210 */ /* 0x000fca0007ffe004 */
[----:B------:R1:W-:Y:S04]  /*db30*/  STL [R1+0x18], R2 ;  /* 0x0000180201007387 */ /* 0x0003e80000100800 */
[----:B------:R2:W-:Y:S04]  /*db40*/  STL [R1+0x1c], R0 ;  /* 0x00001c0001007387 */ /* 0x0005e80000100800 */
[----:B------:R-:W-:Y:S01]  /*db50*/  STL [R1+0x28], RZ ;  /* 0x000028ff01007387 */ /* 0x000fe20000100800 */
[----:B-1----:R-:W-:Y:S02]  /*db60*/  IMAD.MOV.U32 R2, RZ, RZ, 0x20 ;  /* 0x00000020ff027424 */ /* 0x002fe400078e00ff */
[----:B--2---:R-:W-:-:S03]  /*db70*/  IMAD.MOV.U32 R0, RZ, RZ, 0x40 ;  /* 0x00000040ff007424 */ /* 0x004fc600078e00ff */
[----:B------:R-:W-:Y:S02]  /*db80*/  SEL R2, R2, 0xffffffe0, !P0 ;  /* 0xffffffe002027807 */ /* 0x000fe40004000000 */
[----:B------:R-:W-:Y:S01]  /*db90*/  SEL R3, R0, 0xffffffc0, !P0 ;  /* 0xffffffc000037807 */ /* 0x000fe20004000000 */
[----:B------:R-:W-:-:S05]  /*dba0*/  IMAD.U32 R0, RZ, RZ, UR4 ;  /* 0x00000004ff007e24 */ /* 0x000fca000f8e00ff */
[----:B------:R1:W-:Y:S04]  /*dbb0*/  STL [R1+0x20], R0 ;  /* 0x0000200001007387 */ /* 0x0003e80000100800 */
[----:B------:R2:W-:Y:S01]  /*dbc0*/  STL [R1+0x8], RZ ;  /* 0x000008ff01007387 */ /* 0x0005e20000100800 */
[----:B-1----:R-:W-:-:S05]  /*dbd0*/  IMAD.MOV.U32 R0, RZ, RZ, 0x1 ;  /* 0x00000001ff007424 */ /* 0x002fca00078e00ff */
[----:B------:R2:W-:Y:S02]  /*dbe0*/  STL [R1+0xc], R0 ;  /* 0x00000c0001007387 */ /* 0x0005e40000100800 */
.L_x_922:
[----:B-1----:R-:W3:Y:S01]  /*dbf0*/  LDL R2, [R1+0x20] ;  /* 0x0000200001027983 */ /* 0x002ee20000100800 */
[----:B------:R-:W-:Y:S01]  /*dc00*/  ULDC UR8, c[0x0][0xdd0] ;  /* 0x0003740000087ab9 */ /* 0x000fe20000000800 */
[----:B--2---:R-:W1:Y:S01]  /*dc10*/  LDC R0, c[0x0][0xde8] ;  /* 0x00037a00ff007b82 */ /* 0x004e620000000800 */
[----:B------:R-:W-:-:S11]  /*dc20*/  UISETP.NE.AND UP0, UPT, UR8, 0x1, UPT ;  /* 0x000000010800788c */ /* 0x000fd6000bf05270 */
[----:B------:R-:W-:Y:S01]  /*dc30*/  @UP0 ULDC UR4, c[0x0][0xdd4] ;  /* 0x0003750000040ab9 */ /* 0x000fe20000000800 */
[----:B------:R-:W-:Y:S01]  /*dc40*/  @UP0 ULDC UR9, c[0x0][0xdd8] ;  /* 0x0003760000090ab9 */ /* 0x000fe20000000800 */
[C---:B---3--:R-:W-:Y:S02]  /*dc50*/  R2UR UR6, R2.reuse ;  /* 0x00000000020672ca */ /* 0x048fe400000e0000 */
[----:B------:R-:W-:-:S11]  /*dc60*/  R2UR UR7, R2 ;  /* 0x00000000020772ca */ /* 0x000fd600000e0000 */
[----:B------:R-:W-:-:S04]  /*dc70*/  UIMAD.WIDE.U32 UR4, UR6, UR4, URZ ;  /* 0x00000004060472a5 */ /* 0x000fc8000f8e003f */
[----:B------:R-:W-:-:S04]  /*dc80*/  @UP0 USHF.R.U32.HI UR6, URZ, UR9, UR5 ;  /* 0x000000093f060299 */ /* 0x000fc80008011605 */
[----:B------:R-:W-:Y:S02]  /*dc90*/  UIADD3 UR4, -UR6, URZ, URZ ;  /* 0x0000003f06047290 */ /* 0x000fe4000fffe13f */
[----:B-1----:R-:W-:Y:S02]  /*dca0*/  ISETP.LE.AND P0, PT, R0, UR6, PT ;  /* 0x0000000600007c0c */ /* 0x002fe4000bf03270 */
[----:B------:R-:W-:-:S11]  /*dcb0*/  UIMAD UR8, UR8, UR4, UR7 ;  /* 0x00000004080872a4 */ /* 0x000fd6000f8e0207 */
[----:B------:R-:W-:Y:S05]  /*dcc0*/  @!P0 BRA `(.L_x_863) ;  /* 0x0000000000208947 */ /* 0x000fea0003800000 */
        /* <DEDUP_REMOVED lines=8> */
.L_x_863:
[----:B------:R-:W-:Y:S01]  /*dd50*/  ULDC UR9, c[0x0][0xdc4] ;  /* 0x0003710000097ab9 */ /* 0x000fe20000000800 */
[----:B------:R-:W-:Y:S01]  /*dd60*/  UMOV UR7, UR8 ;  /* 0x0000000800077c82 */ /* 0x000fe20008000000 */
[----:B------:R-:W-:-:S11]  /*dd70*/  UISETP.NE.AND UP0, UPT, UR9, 0x1, UPT ;  /* 0x000000010900788c */ /* 0x000fd6000bf05270 */
[----:B------:R-:W-:Y:S02]  /*dd80*/  @UP0 ULDC.64 UR10, c[0x0][0xdc8] ;  /* 0x00037200000a0ab9 */ /* 0x000fe40000000a00 */
[----:B------:R-:W-:-:S04]  /*dd90*/  UIMAD.WIDE.U32 UR4, UR8, UR10, URZ ;  /* 0x0000000a080472a5 */ /* 0x000fc8000f8e003f */
[----:B------:R-:W-:-:S04]  /*dda0*/  @UP0 USHF.R.U32.HI UR7, URZ, UR11, UR5 ;  /* 0x0000000b3f070299 */ /* 0x000fc80008011605 */
[----:B------:R-:W-:-:S12]  /*ddb0*/  UIMAD UR4, UR7, UR9, URZ ;  /* 0x00000009070472a4 */ /* 0x000fd8000f8e023f */
.L_x_864:
[----:B------:R-:W-:Y:S01]  /*ddc0*/  ULDC.64 UR10, c[0x0][0x3f8] ;  /* 0x0000fe00000a7ab9 */ /* 0x000fe20000000a00 */
[----:B------:R-:W-:Y:S02]  /*ddd0*/  UIADD3 UR8, UR8, -UR4, URZ ;  /* 0x8000000408087290 */ /* 0x000fe4000fffe03f */
[----:B------:R-:W-:Y:S02]  /*dde0*/  UISETP.NE.U32.AND UP0, UPT, UR10, URZ, UPT ;  /* 0x0000003f0a00728c */ /* 0x000fe4000bf05070 */
[----:B------:R-:W-:Y:S01]  /*ddf0*/  ULOP3.LUT UR7, URZ, UR7, URZ, 0x33, !UPT ;  /* 0x000000073f077292 */ /* 0x000fe2000f8e333f */
[----:B------:R-:W-:Y:S01]  /*de00*/  ULDC UR10, c[0x0][0xdb8] ;  /* 0x00036e00000a7ab9 */ /* 0x000fe20000000800 */
[----:B------:R-:W-:Y:S01]  /*de10*/  ULDC.64 UR4, c[0x0][0x9e0] ;  /* 0x0002780000047ab9 */ /* 0x000fe20000000a00 */
[----:B------:R-:W-:Y:S01]  /*de20*/  UISETP.NE.AND UP1, UPT, UR10, 0x1, UPT ;  /* 0x000000010a00788c */ /* 0x000fe2000bf25270 */
[----:B------:R-:W-:Y:S01]  /*de30*/  ULDC UR9, c[0x0][0xdc4] ;  /* 0x0003710000097ab9 */ /* 0x000fe20000000800 */
[----:B------:R-:W-:Y:S01]  /*de40*/  ULDC UR37, c[0x0][0xdac] ;  /* 0x00036b0000257ab9 */ /* 0x000fe20000000800 */
[----:B------:R-:W-:-:S02]  /*de50*/  UISETP.GE.AND UP2, UPT, UR5, 0x1, UPT ;  /* 0x000000010500788c */ /* 0x000fc4000bf46270 */
[----:B------:R-:W-:Y:S02]  /*de60*/  UIMAD UR9, UR6, UR9, UR8 ;  /* 0x00000009060972a4 */ /* 0x000fe4000f8e0208 */
[----:B------:R-:W-:Y:S02]  /*de70*/  UIADD3 UR37, UR7, UR37, URZ ;  /* 0x0000002507257290 */ /* 0x000fe4000fffe03f */
[----:B------:R-:W-:Y:S01]  /*de80*/  UISETP.NE.AND.EX UP0, UPT, UR11, URZ, UPT, UP0 ;  /* 0x0000003f0b00728c */ /* 0x000fe2000bf05300 */
[----:B------:R-:W-:Y:S01]  /*de90*/  PLOP3.LUT P1, PT, PT, PT, UP2, 0x80, 0x0 ;  /* 0x000000000000781c */ /* 0x000fe20003f2f028 */
[----:B------:R-:W-:Y:S01]  /*dea0*/  @UP1 ULDC UR6, c[0x0][0xdbc] ;  /* 0x00036f0000061ab9 */ /* 0x000fe20000000800 */
[----:B------:R-:W-:Y:S02]  /*deb0*/  USHF.L.U32 UR37, UR37, 0x7, URZ ;  /* 0x0000000725257899 */ /* 0x000fe4000800063f */
[----:B------:R-:W-:Y:S01]  /*dec0*/  UIMAD.WIDE.U32 UR6, UR9, UR6, URZ ;  /* 0x00000006090672a5 */ /* 0x000fe2000f8e003f */
[----:B------:R-:W-:Y:S01]  /*ded0*/  ULDC UR11, c[0x0][0x404] ;  /* 0x00010100000b7ab9 */ /* 0x000fe20000000800 */
[----:B------:R-:W-:Y:S01]  /*dee0*/  ULDC UR12, c[0x0][0x288] ;  /* 0x0000a200000c7ab9 */ /* 0x000fe20000000800 */
[----:B------:R-:W-:Y:S01]  /*def0*/  @UP1 ULDC UR14, c[0x0][0xdc0] ;  /* 0x00037000000e1ab9 */ /* 0x000fe20000000800 */
[----:B------:R-:W-:Y:S01]  /*df00*/  UMOV UR39, UR9 ;  /* 0x0000000900277c82 */ /* 0x000fe20008000000 */
[----:B------:R-:W-:-:S02]  /*df10*/  USEL UR11, UR11, 0x1, UP0 ;  /* 0x000000010b0b7887 */ /* 0x000fc40008000000 */
[----:B------:R-:W-:Y:S02]  /*df20*/  UIADD3 UR8, UR37, 0x80, -UR12 ;  /* 0x0000008025087890 */ /* 0x000fe4000fffe80c */
[----:B------:R-:W-:Y:S01]  /*df30*/  @UP1 USHF.R.U32.HI UR39, URZ, UR14, UR7 ;  /* 0x0000000e3f271299 */ /* 0x000fe20008011607 */
[----:B------:R-:W-:Y:S02]  /*df40*/  ULDC UR13, c[0x0][0x2e0] ;  /* 0x0000b800000d7ab9 */ /* 0x000fe40000000800 */
[----:B------:R-:W-:Y:S02]  /*df50*/  UIMAD UR6, UR11, UR13, UR8 ;  /* 0x0000000d0b0672a4 */ /* 0x000fe4000f8e0208 */
[----:B------:R-:W-:Y:S02]  /*df60*/  UIADD3 UR38, -UR39, URZ, URZ ;  /* 0x0000003f27267290 */ /* 0x000fe4000fffe13f */
[----:B------:R-:W-:Y:S02]  /*df70*/  UIADD3 UR4, UR6, UR4, URZ ;  /* 0x0000000406047290 */ /* 0x000fe4000fffe03f */
[----:B------:R-:W-:Y:S01]  /*df80*/  UIMAD UR38, UR10, UR38, UR9 ;  /* 0x000000260a2672a4 */ /* 0x000fe2000f8e0209 */
[----:B------:R-:W-:Y:S11]  /*df90*/  @!P1 BRA `(.L_x_865) ;  /* 0x0000000000449947 */ /* 0x000ff60003800000 */
[----:B------:R-:W-:Y:S01]  /*dfa0*/  ISETP.LT.AND P0, PT, RZ, UR6, PT ;  /* 0x00000006ff007c0c */ /* 0x000fe2000bf01270 */
[----:B------:R-:W-:-:S12]  /*dfb0*/  UIADD3 UR8, UR6, -0x1, URZ ;  /* 0xffffffff06087890 */ /* 0x000fd8000fffe03f */
[----:B------:R-:W-:Y:S05]  /*dfc0*/  @P0 BRA `(.L_x_866) ;  /* 0x00000000001c0947 */ /* 0x000fea0003800000 */
[----:B------:R-:W-:Y:S02]  /*dfd0*/  UISETP.NE.AND UP0, UPT, UR5, 0x1, UPT ;  /* 0x000000010500788c */ /* 0x000fe4000bf05270 */
[----:B------:R-:W-:-:S09]  /*dfe0*/  UIADD3 UR8, -UR6, URZ, URZ ;  /* 0x0000003f06087290 */ /* 0x000fd2000fffe13f */
[----:B------:R-:W-:Y:S02]  /*dff0*/  @UP0 ULDC.64 UR14, c[0x0][0x9e8] ;  /* 0x00027a00000e0ab9 */ /* 0x000fe40000000a00 */
[----:B------:R-:W-:-:S04]  /*e000*/  UIMAD.WIDE.U32 UR6, UR8, UR14, URZ ;  /* 0x0000000e080672a5 */ /* 0x000fc8000f8e003f */
[----:B------:R-:W-:-:S04]  /*e010*/  @UP0 USHF.R.U32.HI UR8, URZ, UR15, UR7 ;  /* 0x0000000f3f080299 */ /* 0x000fc80008011607 */
[----:B------:R-:W-:Y:S01]  /*e020*/  ULOP3.LUT UR8, URZ, UR8, URZ, 0x33, !UPT ;  /* 0x000000083f087292 */ /* 0x000fe2000f8e333f */
[----:B------:R-:W-:Y:S11]  /*e030*/  BRA `(.L_x_867) ;  /* 0x0000000000107947 */ /* 0x000ff60003800000 */
.L_x_866:
[----:B------:R-:W-:-:S11]  /*e040*/  UISETP.NE.AND UP0, UPT, UR5, 0x1, UPT ;  /* 0x000000010500788c */ /* 0x000fd6000bf05270 */
[----:B------:R-:W-:Y:S02]  /*e050*/  @UP0 ULDC.64 UR14, c[0x0][0x9e8] ;  /* 0x00027a00000e0ab9 */ /* 0x000fe40000000a00 */
[----:B------:R-:W-:-:S04]  /*e060*/  UIMAD.WIDE.U32 UR6, UR8, UR14, URZ ;  /* 0x0000000e080672a5 */ /* 0x000fc8000f8e003f */
[----:B------:R-:W-:-:S12]  /*e070*/  @UP0 USHF.R.U32.HI UR8, URZ, UR15, UR7 ;  /* 0x0000000f3f080299 */ /* 0x000fd80008011607 */
.L_x_867:
[----:B------:R-:W-:-:S04]  /*e080*/  UIMAD UR8, UR8, UR5, UR5 ;  /* 0x00000005080872a4 */ /* 0x000fc8000f8e0205 */
[----:B------:R-:W-:-:S04]  /*e090*/  UISETP.LT.AND UP0, UPT, UR4, UR8, UPT ;  /* 0x000000080400728c */ /* 0x000fc8000bf01270 */
[----:B------:R-:W-:-:S12]  /*e0a0*/  USEL UR4, UR4, UR8, UP0 ;  /* 0x0000000804047287 */ /* 0x000fd80008000000 */
.L_x_865:
[----:B------:R-:W-:Y:S02]  /*e0b0*/  UIMAD UR7, UR11, UR13, 0x3f ;  /* 0x0000003f0b0774a4 */ /* 0x000fe4000f8e020d */
[----:B------:R-:W-:Y:S02]  /*e0c0*/  UIADD3 UR4, UR4, 0x3f, URZ ;  /* 0x0000003f04047890 */ /* 0x000fe4000fffe03f */
[----:B------:R-:W-:Y:S02]  /*e0d0*/  USHF.R.S32.HI UR8, URZ, 0x1f, UR7 ;  /* 0x0000001f3f087899 */ /* 0x000fe40008011407 */
[----:B------:R-:W-:Y:S02]  /*e0e0*/  USHF.R.S32.HI UR6, URZ, 0x1f, UR4 ;  /* 0x0000001f3f067899 */ /* 0x000fe40008011404 */
[----:B------:R-:W-:Y:S02]  /*e0f0*/  ULEA.HI UR8, UR8, UR7, URZ, 0x6 ;  /* 0x0000000708087291 */ /* 0x000fe4000f8f303f */
[----:B------:R-:W-:-:S02]  /*e100*/  ULEA.HI UR6, UR6, UR4, URZ, 0x6 ;  /* 0x0000000406067291 */ /* 0x000fc4000f8f303f */
[----:B------:R-:W-:Y:S02]  /*e110*/  UIADD3 UR4, UR37, -UR12, URZ ;  /* 0x8000000c25047290 */ /* 0x000fe4000fffe03f */
[----:B------:R-:W-:Y:S02]  /*e120*/  USHF.R.S32.HI UR41, URZ, 0x6, UR8 ;  /* 0x000000063f297899 */ /* 0x000fe40008011408 */
[----:B------:R-:W-:Y:S02]  /*e130*/  USHF.R.S32.HI UR6, URZ, 0x6, UR6 ;  /* 0x000000063f067899 */ /* 0x000fe40008011406 */
[----:B------:R-:W-:Y:S02]  /*e140*/  UIMAD UR4, UR11, UR13, UR4 ;  /* 0x0000000d0b0472a4 */ /* 0x000fe4000f8e0204 */
[----:B------:R-:W-:Y:S01]  /*e150*/  UISETP.LT.AND UP0, UPT, UR41, UR6, UPT ;  /* 0x000000062900728c */ /* 0x000fe2000bf01270 */
[----:B------:R-:W-:Y:S02]  /*e160*/  ULDC UR8, c[0x0][0x9dc] ;  /* 0x0002770000087ab9 */ /* 0x000fe40000000800 */
[----:B------:R-:W-:-:S02]  /*e170*/  UIADD3 UR8, UR4, -UR8, URZ ;  /* 0x8000000804087290 */ /* 0x000fc4000fffe03f */
[----:B------:R-:W-:Y:S01]  /*e180*/  USEL UR41, UR41, UR6, UP0 ;  /* 0x0000000629297287 */ /* 0x000fe20008000000 */
[----:B------:R-:W-:Y:S11]  /*e190*/  @!P1 BRA `(.L_x_868) ;  /* 0x0000000000449947 */ /* 0x000ff60003800000 */
[----:B------:R-:W-:-:S06]  /*e1a0*/  UISETP.GT.AND UP0, UPT, UR4, -0x1, UPT ;  /* 0xffffffff0400788c */ /* 0x000fcc000bf04270 */
[----:B------:R-:W-:-:S13]  /*e1b0*/  PLOP3.LUT P0, PT, PT, PT, UP0, 0x80, 0x0 ;  /* 0x000000000000781c */ /* 0x000fda0003f0f008 */
[----:B------:R-:W-:Y:S05]  /*e1c0*/  @P0 BRA `(.L_x_869) ;  /* 0x00000000001c0947 */ /* 0x000fea0003800000 */
[----:B------:R-:W-:Y:S02]  /*e1d0*/  UISETP.NE.AND UP0, UPT, UR5, 0x1, UPT ;  /* 0x000000010500788c */ /* 0x000fe4000bf05270 */
[----:B------:R-:W-:-:S09]  /*e1e0*/  ULOP3.LUT UR4, URZ, UR4, URZ, 0x33, !UPT ;  /* 0x000000043f047292 */ /* 0x000fd2000f8e333f */
[----:B------:R-:W-:Y:S02]  /*e1f0*/  @UP0 ULDC.64 UR10, c[0x0][0x9e8] ;  /* 0x00027a00000a0ab9 */ /* 0x000fe40000000a00 */
[----:B------:R-:W-:-:S04]  /*e200*/  UIMAD.WIDE.U32 UR6, UR4, UR10, URZ ;  /* 0x0000000a040672a5 */ /* 0x000fc8000f8e003f */
[----:B------:R-:W-:-:S04]  /*e210*/  @UP0 USHF.R.U32.HI UR4, URZ, UR11, UR7 ;  /* 0x0000000b3f040299 */ /* 0x000fc80008011607 */
[----:B------:R-:W-:Y:S01]  /*e220*/  ULOP3.LUT UR4, URZ, UR4, URZ, 0x33, !UPT ;  /* 0x000000043f047292 */ /* 0x000fe2000f8e333f */
[----:B------:R-:W-:Y:S11]  /*e230*/  BRA `(.L_x_870) ;  /* 0x0000000000107947 */ /* 0x000ff60003800000 */
.L_x_869:
[----:B------:R-:W-:-:S11]  /*e240*/  UISETP.NE.AND UP0, UPT, UR5, 0x1, UPT ;  /* 0x000000010500788c */ /* 0x000fd6000bf05270 */
[----:B------:R-:W-:Y:S02]  /*e250*/  @UP0 ULDC.64 UR10, c[0x0][0x9e8] ;  /* 0x00027a00000a0ab9 */ /* 0x000fe40000000a00 */
[----:B------:R-:W-:-:S04]  /*e260*/  UIMAD.WIDE.U32 UR6, UR4, UR10, URZ ;  /* 0x0000000a040672a5 */ /* 0x000fc8000f8e003f */
[----:B------:R-:W-:-:S12]  /*e270*/  @UP0 USHF.R.U32.HI UR4, URZ, UR11, UR7 ;  /* 0x0000000b3f040299 */ /* 0x000fd80008011607 */
.L_x_870:
[----:B------:R-:W-:-:S04]  /*e280*/  UIMAD UR4, UR4, UR5, URZ ;  /* 0x00000005040472a4 */ /* 0x000fc8000f8e023f */
[----:B------:R-:W-:-:S04]  /*e290*/  UISETP.LT.AND UP0, UPT, UR8, UR4, UPT ;  /* 0x000000040800728c */ /* 0x000fc8000bf01270 */
[----:B------:R-:W-:-:S12]  /*e2a0*/  USEL UR8, UR8, UR4, !UP0 ;  /* 0x0000000408087287 */ /* 0x000fd8000c000000 */
.L_x_868:
[----:B------:R-:W-:Y:S01]  /*e2b0*/  USHF.R.S32.HI UR4, URZ, 0x1f, UR8 ;  /* 0x0000001f3f047899 */ /* 0x000fe20008011408 */
[----:B------:R-:W-:Y:S03]  /*e2c0*/  BSSY B6, `(.L_x_871) ;  /* 0x0000295000067945 */ /* 0x000fe60003800000 */
[----:B------:R-:W-:-:S04]  /*e2d0*/  ULEA.HI UR4, UR4, UR8, URZ, 0x6 ;  /* 0x0000000804047291 */ /* 0x000fc8000f8f303f */
[----:B------:R-:W-:-:S04]  /*e2e0*/  USHF.R.S32.HI UR4, URZ, 0x6, UR4 ;  /* 0x000000063f047899 */ /* 0x000fc80008011404 */
[----:B------:R-:W-:-:S04]  /*e2f0*/  UISETP.LT.AND UP0, UPT, URZ, UR4, UPT ;  /* 0x000000043f00728c */ /* 0x000fc8000bf01270 */
[----:B------:R-:W-:-:S04]  /*e300*/  USEL UR42, URZ, UR4, !UP0 ;  /* 0x000000043f2a7287 */ /* 0x000fc8000c000000 */
[----:B------:R-:W-:-:S06]  /*e310*/  UISETP.GT.AND UP0, UPT, UR41, UR42, UPT ;  /* 0x0000002a2900728c */ /* 0x000fcc000bf04270 */
[----:B------:R-:W-:-:S13]  /*e320*/  PLOP3.LUT P0, PT, PT, PT, UP0, 0x80, 0x0 ;  /* 0x000000000000781c */ /* 0x000fda0003f0f008 */
[----:B------:R-:W-:Y:S05]  /*e330*/  @P0 BRA `(.L_x_872) ;  /* 0x0000000000480947 */ /* 0x000fea0003800000 */
[----:B------:R-:W1:Y:S02]  /*e340*/  S2R R0, SR_TID.X ;  /* 0x0000000000007919 */ /* 0x000e640000002100 */
[----:B-1----:R-:W-:-:S04]  /*e350*/  LOP3.LUT R0, R0, 0x7f, RZ, 0xc0, !PT ;  /* 0x0000007f00007812 */ /* 0x002fc800078ec0ff */
[----:B------:R-:W-:-:S13]  /*e360*/  ISETP.NE.AND P0, PT, R0, RZ, PT ;  /* 0x000000ff0000720c */ /* 0x000fda0003f05270 */
[----:B------:R-:W-:Y:S05]  /*e370*/  @P0 BRA `(.L_x_873) ;  /* 0x0000002800240947 */ /* 0x000fea0003800000 */
[----:B------:R-:W1:Y:S01]  /*e380*/  S2R R5, SR_LANEID ;  /* 0x0000000000057919 */ /* 0x000e620000000000 */
[----:B------:R-:W-:Y:S01]  /*e390*/  VOTEU.ANY UR4, UPT, PT ;  /* 0x0000000000047886 */ /* 0x000fe200038e0100 */
[----:B------:R-:W2:Y:S01]  /*e3a0*/  LDC.64 R2, c[0x0][0xdf0] ;  /* 0x00037c00ff027b82 */ /* 0x000ea20000000a00 */
[----:B------:R-:W1:Y:S02]  /*e3b0*/  FLO.U32 R0, UR4 ;  /* 0x0000000400007d00 */ /* 0x000e6400080e0000 */
[----:B-1----:R-:W-:-:S06]  /*e3c0*/  ISETP.EQ.U32.AND P0, PT, R0, R5, PT ;  /* 0x000000050000720c */ /* 0x002fcc0003f02070 */
[----:B------:R-:W2:Y:S07]  /*e3d0*/  POPC R5, UR4 ;  /* 0x0000000400057d09 */ /* 0x000eae0008000000 */
[----:B--2---:R-:W2:Y:S01]  /*e3e0*/  @P0 ATOMG.E.ADD.STRONG.GPU PT, R3, desc[UR52][R2.64], R5 ;  /* 0x00000005020309a8 */ /* 0x004ea200081ee1f4 */
[----:B------:R-:W1:Y:S02]  /*e3f0*/  S2R R4, SR_LTMASK ;  /* 0x0000000000047919 */ /* 0x000e640000003900 */
[----:B-1----:R-:W-:-:S04]  /*e400*/  LOP3.LUT R4, R4, UR4, RZ, 0xc0, !PT ;  /* 0x0000000404047c12 */ /* 0x002fc8000f8ec0ff */
[----:B------:R-:W1:Y:S01]  /*e410*/  POPC R7, R4 ;  /* 0x0000000400077309 */ /* 0x000e620000000000 */
[----:B--2---:R-:W1:Y:S02]  /*e420*/  SHFL.IDX PT, R0, R3, R0, 0x1f ;  /* 0x00001f0003007589 */ /* 0x004e6400000e0000 */
[----:B-1----:R-:W-:-:S05]  /*e430*/  IADD3 R0, R0, UR47, R7 ;  /* 0x0000002f00007c10 */ /* 0x002fca000fffe007 */
[----:B------:R2:W-:Y:S01]  /*e440*/  STL [R1+0x20], R0 ;  /* 0x0000200001007387 */ /* 0x0005e20000100800 */
[----:B------:R-:W-:Y:S05]  /*e450*/  BRA `(.L_x_873) ;  /* 0x0000002400ec7947 */ /* 0x000fea0003800000 */
.L_x_872:
[----:B------:R-:W1:Y:S01]  /*e460*/  S2UR UR4, SR_CgaCtaId ;  /* 0x00000000000479c3 */ /* 0x000e620000008800 */
[----:B------:R-:W-:Y:S02]  /*e470*/  UMOV UR40, 0x400 ;  /* 0x0000040000287882 */ /* 0x000fe40000000000 */
[----:B-1----:R-:W-:-:S04]  /*e480*/  ULEA UR40, UR4, UR40, 0x18 ;  /* 0x0000002804287291 */ /* 0x002fc8000f8ec03f */
        /* <DEDUP_REMOVED lines=9> */
[----:B------:R-:W1:Y:S01]  /*e520*/  LDC.64 R2, c[0x4][R2] ;  /* 0x0100000002027b82 */ /* 0x000e620000000a00 */
        /* <DEDUP_REMOVED lines=9> */
[----:B-1----:R-:W-:Y:S05]  /*e5c0*/  CALL.ABS.NOINC R2 ;  /* 0x0000000002007343 */ /* 0x002fea0003c00000 */
.L_x_874:
        /* <DEDUP_REMOVED lines=24> */
.L_x_875:
[----:B------:R-:W-:-:S04]  /*e750*/  UIADD3 UR4, UR40, 0x8000, URZ ;  /* 0x0000800028047890 */ /* 0x000fc8000fffe03f */
[----:B------:R-:W-:-:S06]  /*e760*/  ULOP3.LUT UP0, URZ, UR4, 0x1bf, URZ, 0xc0, !UPT ;  /* 0x000001bf043f7892 */ /* 0x000fcc000f80c03f */
[----:B------:R-:W-:-:S13]  /*e770*/  PLOP3.LUT P0, PT, PT, PT, UP0, 0x80, 0x0 ;  /* 0x000000000000781c */ /* 0x000fda0003f0f008 */
        /* <DEDUP_REMOVED lines=17> */
.L_x_876:
[----:B------:R-:W-:-:S13]  /*e890*/  LOP3.LUT P6, RZ, R16, 0x3ff, RZ, 0xc0, !PT ;  /* 0x000003ff10ff7812 */ /* 0x000fda00078cc0ff */
        /* <DEDUP_REMOVED lines=17> */
.L_x_877:
[----:B------:R-:W-:Y:S01]  /*e9b0*/  ULDC.64 UR4, c[0x0][0x9f8] ;  /* 0x00027e0000047ab9 */ /* 0x000fe20000000a00 */
[----:B------:R-:W-:Y:S01]  /*e9c0*/  IMAD.U32 R5, RZ, RZ, UR39 ;  /* 0x00000027ff057e24 */ /* 0x000fe2000f8e00ff */
[----:B------:R-:W-:Y:S01]  /*e9d0*/  ISETP.NE.U32.AND P0, PT, RZ, UR4, PT ;  /* 0x00000004ff007c0c */ /* 0x000fe2000bf05070 */
[----:B------:R-:W-:Y:S01]  /*e9e0*/  IMAD.U32 R8, RZ, RZ, UR39 ;  /* 0x00000027ff087e24 */ /* 0x000fe2000f8e00ff */
[----:B------:R-:W2:Y:S01]  /*e9f0*/  LDC R0, c[0x0][0x428] ;  /* 0x00010a00ff007b82 */ /* 0x000ea20000000800 */
[----:B------:R-:W3:Y:S01]  /*ea00*/  S2R R17, SR_TID.X ;  /* 0x0000000000117919 */ /* 0x000ee20000002100 */
[----:B------:R-:W-:-:S13]  /*ea10*/  ISETP.NE.AND.EX P0, PT, RZ, UR5, PT, P0 ;  /* 0x00000005ff007c0c */ /* 0x000fda000bf05300 */
[----:B-1----:R-:W1:Y:S01]  /*ea20*/  @P0 LDC.64 R2, c[0x0][0x9f8] ;  /* 0x00027e00ff020b82 */ /* 0x002e620000000a00 */
[----:B------:R-:W-:Y:S01]  /*ea30*/  IMAD.U32 R4, RZ, RZ, UR38 ;  /* 0x00000026ff047e24 */ /* 0x000fe2000f8e00ff */
[----:B---3--:R-:W-:Y:S01]  /*ea40*/  LOP3.LUT R16, R17, 0x7f, RZ, 0xc0, !PT ;  /* 0x0000007f11107812 */ /* 0x008fe200078ec0ff */
[----:B-1----:R-:W-:-:S05]  /*ea50*/  @P0 IMAD.WIDE R2, R5, 0x4, R2 ;  /* 0x0000000405020825 */ /* 0x002fca00078e0202 */
[----:B------:R1:W3:Y:S01]  /*ea60*/  @P0 LDG.E R8, desc[UR52][R2.64] ;  /* 0x0000003402080981 */ /* 0x0002e2000c1e1900 */
[----:B--2---:R-:W-:Y:S01]  /*ea70*/  ISETP.NE.AND P0, PT, R0, 0x1, PT ;  /* 0x000000010000780c */ /* 0x004fe20003f05270 */
[----:B------:R-:W-:Y:S01]  /*ea80*/  UMOV UR36, URZ ;  /* 0x0000003f00247c82 */ /* 0x000fe20008000000 */
[----:B------:R-:W-:Y:S01]  /*ea90*/  ISETP.NE.AND P2, PT, R16, RZ, PT ;  /* 0x000000ff1000720c */ /* 0x000fe20003f45270 */
[----:B------:R-:W-:Y:S01]  /*eaa0*/  UMOV UR8, 0x80 ;  /* 0x0000008000087882 */ /* 0x000fe20000000000 */
[----:B------:R-:W-:Y:S01]  /*eab0*/  UMOV UR9, UR37 ;  /* 0x0000002500097c82 */ /* 0x000fe20008000000 */
[----:B------:R-:W-:Y:S01]  /*eac0*/  UMOV UR10, UR38 ;  /* 0x00000026000a7c82 */ /* 0x000fe20008000000 */
[----:B------:R-:W-:Y:S01]  /*ead0*/  UMOV UR11, UR39 ;  /* 0x00000027000b7c82 */ /* 0x000fe20008000000 */
[----:B------:R-:W-:Y:S01]  /*eae0*/  UMOV UR6, 0xffffffff ;  /* 0xffffffff00067882 */ /* 0x000fe20000000000 */
[----:B------:R-:W-:Y:S01]  /*eaf0*/  SHF.R.U32.HI R17, RZ, 0x5, R17 ;  /* 0x00000005ff117819 */ /* 0x000fe20000011611 */
[----:B-1----:R-:W1:Y:S03]  /*eb00*/  LDC.64 R2, c[0x0][0x3f8] ;  /* 0x0000fe00ff027b82 */ /* 0x002e660000000a00 */
[----:B------:R-:W-:-:S03]  /*eb10*/  LOP3.LUT R17, R17, 0x3, RZ, 0xc0, !PT ;  /* 0x0000000311117812 */ /* 0x000fc600078ec0ff */
[----:B------:R-:W-:Y:S02]  /*eb20*/  VOTEU.ALL UP1, P2 ;  /* 0x00000000003f7886 */ /* 0x000fe40001020000 */
[----:B------:R-:W2:Y:S03]  /*eb30*/  @P0 LDC R0, c[0x0][0x42c] ;  /* 0x00010b00ff000b82 */ /* 0x000ea60000000800 */
[----:B------:R-:W-:-:S04]  /*eb40*/  @!UP1 UIADD3 UR4, UP0, UR44, 0x270, URZ ;  /* 0x000002702c049890 */ /* 0x000fc8000ff1e03f */
[----:B------:R-:W-:Y:S01]  /*eb50*/  @!UP1 UIADD3.X UR5, URZ, UR45, URZ, UP0, !UPT ;  /* 0x0000002d3f059290 */ /* 0x000fe200087fe43f */
[----:B------:R-:W4:Y:S01]  /*eb60*/  @P0 LDC R5, c[0x0][0x430] ;  /* 0x00010c00ff050b82 */ /* 0x000f220000000800 */
[----:B-1----:R-:W-:-:S07]  /*eb70*/  ISETP.NE.U32.AND P1, PT, R2, RZ, PT ;  /* 0x000000ff0200720c */ /* 0x002fce0003f25070 */
[----:B------:R1:W-:Y:S01]  /*eb80*/  @!UP1 UTMAPF.L2.4D [UR36], [UR4] ;  /* 0x00000024040095b8 */ /* 0x0003e20008018000 */
[----:B------:R-:W-:Y:S01]  /*eb90*/  ISETP.NE.AND.EX P1, PT, R3, RZ, PT, P1 ;  /* 0x000000ff0300720c */ /* 0x000fe20003f25310 */
[----:B--2---:R-:W-:Y:S01]  /*eba0*/  @P0 IMAD.HI.U32 R0, R0, UR38, RZ ;  /* 0x0000002600000c27 */ /* 0x004fe2000f8e00ff */
[----:B------:R1:W-:Y:S04]  /*ebb0*/  @!UP1 UTMAPF.L2.4D [UR8], [UR4] ;  /* 0x00000008040095b8 */ /* 0x0003e80008018000 */
[----:B----4-:R-:W-:Y:S02]  /*ebc0*/  @P0 SHF.R.U32.HI R4, RZ, R5, R0 ;  /* 0x00000005ff040219 */ /* 0x010fe40000011600 */
[----:B---3--:R-:W-:Y:S01]  /*ebd0*/  SHF.R.S32.HI R9, RZ, 0x1f, R8 ;  /* 0x0000001fff097819 */ /* 0x008fe20000011408 */
[----:B------:R1:W-:Y:S01]  /*ebe0*/  STL [R1+0x10], R8 ;  /* 0x0000100801007387 */ /* 0x0003e20000100800 */
[----:B------:R-:W-:-:S03]  /*ebf0*/  SEL R0, R8, RZ, !P1 ;  /* 0x000000ff08007207 */ /* 0x000fc60004800000 */
[----:B------:R1:W-:Y:S04]  /*ec00*/  STL [R1+0x4], R4 ;  /* 0x0000040401007387 */ /* 0x0003e80000100800 */
[----:B------:R1:W-:Y:S01]  /*ec10*/  STL [R1+0x14], R9 ;  /* 0x0000140901007387 */ /* 0x0003e20000100800 */
[----:B------:R-:W-:Y:S05]  /*ec20*/  BRA.DIV UR6, `(.L_x_878) ;  /* 0x0000002a064c7947 */ /* 0x000fea000b800000 */
[----:B------:R2:W3:Y:S02]  /*ec30*/  SHFL.IDX PT, R14, R17, RZ, 0x1f ;  /* 0x00001fff110e7589 */ /* 0x0004e400000e0000 */
.L_x_941:
[----:B---3--:R-:W-:Y:S02]  /*ec40*/  ISETP.NE.AND P0, PT, R14, RZ, PT ;  /* 0x000000ff0e00720c */ /* 0x008fe40003f05270 */
[----:B------:R-:W-:-:S11]  /*ec50*/  PLOP3.LUT P6, PT, PT, PT, PT, 0x8, 0x0 ;  /* 0x000000000000781c */ /* 0x000fd60003fce170 */
[----:B------:R-:W-:Y:S05]  /*ec60*/  @P0 BRA `(.L_x_879) ;  /* 0x0000000400d00947 */ /* 0x000fea0003800000 */
[----:B-1----:R-:W-:-:S06]  /*ec70*/  UIADD3 UR4, UR41, -0x1, URZ ;  /* 0xffffffff29047890 */ /* 0x002fcc000fffe03f */
[----:B------:R-:W-:Y:S01]  /*ec80*/  IMAD.U32 R6, RZ, RZ, UR4 ;  /* 0x00000004ff067e24 */ /* 0x000fe2000f8e00ff */
[----:B------:R-:W-:-:S03]  /*ec90*/  UMOV UR4, 0xffffffff ;  /* 0xffffffff00047882 */ /* 0x000fc60000000000 */
[----:B------:R-:W-:Y:S05]  /*eca0*/  BRA.DIV UR4, `(.L_x_880) ;  /* 0x0000002a044c7947 */ /* 0x000fea000b800000 */
[----:B------:R-:W-:-:S13]  /*ecb0*/  ELECT P6, URZ, PT ;  /* 0x00000000003f782f */ /* 0x000fda00038c0000 */
.L_x_944:
        /* <DEDUP_REMOVED lines=9> */
[----:B------:R-:W-:-:S05]  /*ed50*/  @P0 SHF.R.U32.HI R4, RZ, R5, R7 ;  /* 0x00000005ff040219 */ /* 0x000fca0000011607 */
[----:B------:R-:W-:-:S04]  /*ed60*/  IMAD.MOV R5, RZ, RZ, -R4 ;  /* 0x000000ffff057224 */ /* 0x000fc800078e0a04 */
[----:B------:R-:W-:Y:S01]  /*ed70*/  IMAD R6, R0, R5, R6 ;  /* 0x0000000500067224 */ /* 0x000fe200078e0206 */
[--C-:B------:R-:W-:Y:S01]  /*ed80*/  SHF.R.S32.HI R5, RZ, 0x1f, R4.reuse ;  /* 0x0000001fff057819 */ /* 0x100fe20000011404 */
[----:B------:R-:W-:Y:S02]  /*ed90*/  IMAD R0, R9, UR4, RZ ;  /* 0x0000000409007c24 */ /* 0x000fe4000f8e02ff */
[----:B------:R-:W-:-:S04]  /*eda0*/  IMAD.WIDE.U32 R4, R8, UR4, R4 ;  /* 0x0000000408047c25 */ /* 0x000fc8000f8e0004 */
[----:B------:R-:W-:Y:S01]  /*edb0*/  IMAD R0, R8, UR5, R0 ;  /* 0x0000000508007c24 */ /* 0x000fe2000f8e0200 */
[----:B------:R-:W-:-:S03]  /*edc0*/  LEA R2, P0, R4, R2, 0x2 ;  /* 0x0000000204027211 */ /* 0x000fc600078010ff */
[----:B------:R-:W-:-:S05]  /*edd0*/  IMAD.IADD R0, R5, 0x1, R0 ;  /* 0x0000000105007824 */ /* 0x000fca00078e0200 */
[----:B------:R-:W-:-:S05]  /*ede0*/  LEA.HI.X R3, R4, R3, R0, 0x2, P0 ;  /* 0x0000000304037211 */ /* 0x000fca00000f1400 */
[----:B------:R1:W5:Y:S02]  /*edf0*/  LDG.E R0, desc[UR52][R2.64] ;  /* 0x0000003402007981 */ /* 0x000364000c1e1900 */
.L_x_882:
[----:B-1----:R-:W3:Y:S04]  /*ee00*/  LDL R3, [R1+0x8] ;  /* 0x0000080001037983 */ /* 0x002ee80000100800 */
[----:B------:R-:W4:Y:S01]  /*ee10*/  LDL R2, [R1+0xc] ;  /* 0x00000c0001027983 */ /* 0x000f220000100800 */
[----:B------:R-:W-:Y:S02]  /*ee20*/  ISETP.NE.AND P0, PT, R16, RZ, PT ;  /* 0x000000ff1000720c */ /* 0x000fe40003f05270 */
[----:B---3--:R-:W-:Y:S02]  /*ee30*/  LEA R3, R3, UR40, 0x3 ;  /* 0x0000002803037c11 */ /* 0x008fe4000f8e18ff */
[----:B----4-:R-:W-:-:S04]  /*ee40*/  SHF.L.U32 R2, R2, 0x1f, RZ ;  /* 0x0000001f02027819 */ /* 0x010fc800000006ff */
[----:B------:R-:W1:Y:S02]  /*ee50*/  SYNCS.PHASECHK.TRANS64.TRYWAIT P3, [R3+URZ+0x28480], R2 ;  /* 0x02848002030075a7 */ /* 0x000e64000806017f */
[----:B-1----:R-:W-:Y:S05]  /*ee60*/  @!P3 BRA `(.L_x_883) ;  /* 0x0000002400fcb947 */ /* 0x002fea0003800000 */
.L_x_945:
        /* <DEDUP_REMOVED lines=8> */
.L_x_884:
[----:B------:R-:W3:Y:S04]  /*eef0*/  LDL R4, [R1+0x8] ;  /* 0x0000080001047983 */ /* 0x000ee80000100800 */
[----:B------:R-:W4:Y:S01]  /*ef00*/  LDL R5, [R1+0x4] ;  /* 0x0000040001057983 */ /* 0x000f220000100800 */
        /* <DEDUP_REMOVED lines=11> */
[----:B---3--:R-:W-:-:S04]  /*efc0*/  LEA R4, R4, UR40, 0xe ;  /* 0x0000002804047c11 */ /* 0x008fc8000f8e70ff */
[----:B------:R-:W-:Y:S02]  /*efd0*/  R2UR UR14, R4 ;  /* 0x00000000040e72ca */ /* 0x000fe400000e0000 */
[----:B----4-:R-:W-:-:S11]  /*efe0*/  R2UR UR12, R5 ;  /* 0x00000000050c72ca */ /* 0x010fd600000e0000 */
[----:B------:R-:W-:Y:S02]  /*eff0*/  UIADD3 UR8, UR14, 0x10000, URZ ;  /* 0x000100000e087890 */ /* 0x000fe4000fffe03f */
[----:B------:R-:W-:-:S07]  /*f000*/  UIADD3 UR14, UR14, 0x12000, URZ ;  /* 0x000120000e0e7890 */ /* 0x000fce000fffe03f */
[----:B------:R3:W-:Y:S02]  /*f010*/  UTMALDG.4D [UR8], [UR4], desc[UR6] ;  /* 0x00000608040075b4 */ /* 0x0007e40008019000 */
[----:B---3--:R-:W-:Y:S01]  /*f020*/  UMOV UR8, UR14 ;  /* 0x0000000e00087c82 */ /* 0x008fe20008000000 */
[----:B------:R-:W-:Y:S02]  /*f030*/  UMOV UR10, UR15 ;  /* 0x0000000f000a7c82 */ /* 0x000fe40008000000 */
[----:B------:R3:W-:Y:S01]  /*f040*/  UTMALDG.4D [UR8], [UR4], desc[UR6] ;  /* 0x00000608040075b4 */ /* 0x0007e20008019000 */
[----:B------:R-:W4:Y:S02]  /*f050*/  SYNCS.PHASECHK.TRANS64.TRYWAIT P3, [R3+URZ+0x28440], R2 ;  /* 0x02844002030075a7 */ /* 0x000f24000806017f */
[----:B---34-:R-:W-:Y:S05]  /*f060*/  @!P3 BRA `(.L_x_885) ;  /* 0x000000240090b947 */ /* 0x018fea0003800000 */
.L_x_946:
[----:B------:R-:W-:Y:S05]  /*f070*/  @P0 BRA `(.L_x_886) ;  /* 0x00000000001c0947 */ /* 0x000fea0003800000 */
[----:B------:R-:W4:Y:S01]  /*f080*/  S2R R5, SR_TID.X ;  /* 0x0000000000057919 */ /* 0x000f220000002100 */
[----:B-1-3--:R-:W-:-:S04]  /*f090*/  IMAD.MOV.U32 R2, RZ, RZ, 0x4000 ;  /* 0x00004000ff027424 */ /* 0x00afc800078e00ff */
[----:B------:R1:W-:Y:S01]  /*f0a0*/  SYNCS.ARRIVE.TRANS64 RZ, [R3+URZ+0x28430], R2 ;  /* 0x0284300203ff79a7 */ /* 0x0003e2000800003f */
[----:B----4-:R-:W-:-:S04]  /*f0b0*/  LOP3.LUT R5, R5, 0x1f, RZ, 0xc0, !PT ;  /* 0x0000001f05057812 */ /* 0x010fc800078ec0ff */
[----:B------:R-:W-:-:S13]  /*f0c0*/  ISETP.NE.AND P0, PT, R5, RZ, PT ;  /* 0x000000ff0500720c */ /* 0x000fda0003f05270 */
[----:B-1----:R-:W-:Y:S05]  /*f0d0*/  @!P0 BRA `(.L_x_886) ;  /* 0x0000000000048947 */ /* 0x002fea0003800000 */
[----:B------:R-:W-:Y:S01]  /*f0e0*/  BPT.TRAP 0x1 ;  /* 0x000000040000795c */ /* 0x000fe20000300000 */
.L_x_886:
[----:B-1-3--:R-:W3:Y:S01]  /*f0f0*/  LDL R2, [R1+0x4] ;  /* 0x0000040001027983 */ /* 0x00aee20000100800 */
        /* <DEDUP_REMOVED lines=13> */
[----:B---3--:R-:W-:-:S13]  /*f1d0*/  R2UR UR12, R2 ;  /* 0x00000000020c72ca */ /* 0x008fda00000e0000 */
[----:B------:R1:W-:Y:S02]  /*f1e0*/  UTMALDG.4D [UR8], [UR4], desc[UR6] ;  /* 0x00000608040075b4 */ /* 0x0003e40008019000 */
[----:B-1----:R-:W-:Y:S01]  /*f1f0*/  UMOV UR8, UR14 ;  /* 0x0000000e00087c82 */ /* 0x002fe20008000000 */
[----:B------:R-:W-:Y:S02]  /*f200*/  UMOV UR10, UR15 ;  /* 0x0000000f000a7c82 */ /* 0x000fe40008000000 */
[----:B------:R1:W-:Y:S02]  /*f210*/  UTMALDG.4D [UR8], [UR4], desc[UR6] ;  /* 0x00000608040075b4 */ /* 0x0003e40008019000 */
[----:B-1----:R-:W-:Y:S01]  /*f220*/  NOP ;  /* 0x0000000000007918 */ /* 0x002fe20000000000 */
.L_x_881:
[----:B------:R-:W-:Y:S05]  /*f230*/  WARPSYNC.ALL ;  /* 0x0000000000007948 */ /* 0x000fea0003800000 */
[----:B------:R-:W-:Y:S01]  /*f240*/  BAR.SYNC.DEFER_BLOCKING 0x8, 0x120 ;  /* 0x0204800000007b1d */ /* 0x000fe20000010000 */
[----:B------:R-:W-:Y:S01]  /*f250*/  ELECT P0, URZ, PT ;  /* 0x00000000003f782f */ /* 0x000fe20003800000 */
[----:B------:R-:W-:Y:S02]  /*f260*/  UIADD3 UR4, UP0, UR44, 0x270, URZ ;  /* 0x000002702c047890 */ /* 0x000fe4000ff1e03f */
[----:B------:R-:W-:Y:S02]  /*f270*/  UIADD3 UR8, UR40, 0x18000, URZ ;  /* 0x0001800028087890 */ /* 0x000fe4000fffe03f */
[----:B------:R-:W-:-:S02]  /*f280*/  UIADD3 UR9, UR40, 0x28400, URZ ;  /* 0x0002840028097890 */ /* 0x000fc4000fffe03f */
[----:B------:R-:W-:Y:S02]  /*f290*/  UIADD3.X UR5, URZ, UR45, URZ, UP0, !UPT ;  /* 0x0000002d3f057290 */ /* 0x000fe400087fe43f */
[----:B------:R-:W-:Y:S01]  /*f2a0*/  UIADD3 UR16, UR40, 0x1c000, URZ ;  /* 0x0001c00028107890 */ /* 0x000fe2000fffe03f */
[----:B------:R-:W-:-:S03]  /*f2b0*/  UMOV UR6, 0x0 ;  /* 0x0000000000067882 */ /* 0x000fc60000000000 */
[----:B------:R-:W-:Y:S01]  /*f2c0*/  @P0 IMAD.MOV.U32 R2, RZ, RZ, 0x8000 ;  /* 0x00008000ff020424 */ /* 0x000fe200078e00ff */
[----:B------:R-:W-:Y:S01]  /*f2d0*/  UMOV UR7, 0x12f00000 ;  /* 0x12f0000000077882 */ /* 0x000fe20000000000 */
[----:B------:R-:W-:Y:S01]  /*f2e0*/  UMOV UR10, URZ ;  /* 0x0000003f000a7c82 */ /* 0x000fe20008000000 */
[----:B------:R-:W-:Y:S01]  /*f2f0*/  UMOV UR11, UR37 ;  /* 0x00000025000b7c82 */ /* 0x000fe20008000000 */
[----:B------:R-:W-:Y:S01]  /*f300*/  UMOV UR12, UR38 ;  /* 0x00000026000c7c82 */ /* 0x000fe20008000000 */
[----:B------:R-:W-:Y:S01]  /*f310*/  UMOV UR13, UR39 ;  /* 0x00000027000d7c82 */ /* 0x000fe20008000000 */
[----:B------:R-:W-:Y:S01]  /*f320*/  UMOV UR18, 0x80 ;  /* 0x0000008000127882 */ /* 0x000fe20000000000 */
[----:B------:R-:W-:Y:S01]  /*f330*/  UMOV UR19, UR37 ;  /* 0x0000002500137c82 */ /* 0x000fe20008000000 */
[----:B------:R-:W-:Y:S01]  /*f340*/  UMOV UR20, UR38 ;  /* 0x0000002600147c82 */ /* 0x000fe20008000000 */
[----:B------:R-:W-:Y:S01]  /*f350*/  UMOV UR21, UR39 ;  /* 0x0000002700157c82 */ /* 0x000fe20008000000 */
[----:B------:R3:W-:Y:S01]  /*f360*/  @P0 SYNCS.ARRIVE.TRANS64 RZ, [UR40+0x28400], R2 ;  /* 0x02840002ffff09a7 */ /* 0x0007e20008000028 */
[----:B------:R-:W-:Y:S01]  /*f370*/  UMOV UR17, UR9 ;  /* 0x0000000900117c82 */ /* 0x000fe20008000000 */
[----:B------:R3:W-:Y:S01]  /*f380*/  UTMALDG.4D [UR8], [UR4], desc[UR6] ;  /* 0x00000608040075b4 */ /* 0x0007e20008019000 */
[----:B------:R3:W-:Y:S01]  /*f390*/  UTMALDG.4D [UR16], [UR4], desc[UR6] ;  /* 0x00000610040075b4 */ /* 0x0007e20008019000 */
[----:B------:R-:W-:-:S02]  /*f3a0*/  NOP ;  /* 0x0000000000007918 */ /* 0x000fc40000000000 */
.L_x_879:
[----:B------:R-:W4:Y:S01]  /*f3b0*/  LDL.LU R3, [R1+0x28] ;  /* 0x0000280001037983 */ /* 0x000f220000300800 */
[----:B------:R-:W-:Y:S01]  /*f3c0*/  BSSY B0, `(.L_x_887) ;  /* 0x0000009000007945 */ /* 0x000fe20003800000 */
[----:B----4-:R-:W-:-:S05]  /*f3d0*/  VIADD R3, R3, 0x1 ;  /* 0x0000000103037836 */ /* 0x010fca0000000000 */
[----:B---3--:R-:W-:Y:S01]  /*f3e0*/  LEA.HI R2, R3, R3, RZ, 0x1 ;  /* 0x0000000303027211 */ /* 0x008fe200078f08ff */
[----:B------:R3:W-:Y:S03]  /*f3f0*/  STL [R1+0x28], R3 ;  /* 0x0000280301007387 */ /* 0x0007e60000100800 */
[----:B------:R-:W-:-:S05]  /*f400*/  LOP3.LUT R2, R2, 0xfffffffe, RZ, 0xc0, !PT ;  /* 0xfffffffe02027812 */ /* 0x000fca00078ec0ff */
[----:B------:R-:W-:-:S05]  /*f410*/  IMAD.IADD R2, R3, 0x1, -R2 ;  /* 0x0000000103027824 */ /* 0x000fca00078e0a02 */
[----:B------:R-:W-:-:S04]  /*f420*/  SHF.L.U32 R2, R2, 0x1f, RZ ;  /* 0x0000001f02027819 */ /* 0x000fc800000006ff */
[----:B------:R-:W4:Y:S02]  /*f430*/  SYNCS.PHASECHK.TRANS64.TRYWAIT P0, [UR40+0x28420], R2 ;  /* 0x02842002ff0075a7 */ /* 0x000f240008000168 */
[----:B---34-:R-:W-:Y:S05]  /*f440*/  @!P0 BRA `(.L_x_888) ;  /* 0x0000002000ac8947 */ /* 0x018fea0003800000 */
.L_x_947:
[----:B-1----:R-:W-:Y:S05]  /*f450*/  BSYNC B0 ;  /* 0x0000000000007941 */ /* 0x002fea0003800000 */
.L_x_887:
[----:B------:R-:W-:-:S04]  /*f460*/  UIADD3 UR4, UR41, -0x2, URZ ;  /* 0xfffffffe29047890 */ /* 0x000fc8000fffe03f */
[----:B------:R-:W-:-:S06]  /*f470*/  UISETP.GE.AND UP0, UPT, UR4, UR42, UPT ;  /* 0x0000002a0400728c */ /* 0x000fcc000bf06270 */
[----:B------:R-:W-:-:S13]  /*f480*/  PLOP3.LUT P0, PT, PT, PT, UP0, 0x80, 0x0 ;  /* 0x000000000000781c */ /* 0x000fda0003f0f008 */
[----:B------:R-:W-:Y:S05]  /*f490*/  @!P0 BRA `(.L_x_889) ;  /* 0x0000000c00e88947 */ /* 0x000fea0003800000 */
[----:B---3--:R1:W5:Y:S04]  /*f4a0*/  LDL.LU R3, [R1+0x8] ;  /* 0x0000080001037983 */ /* 0x0083680000300800 */
[----:B------:R1:W5:Y:S01]  /*f4b0*/  LDL.LU R8, [R1+0xc] ;  /* 0x00000c0001087983 */ /* 0x0003620000300800 */
[----:B------:R-:W-:-:S07]  /*f4c0*/  IMAD.U32 R2, RZ, RZ, UR4 ;  /* 0x00000004ff027e24 */ /* 0x000fce000f8e00ff */
.L_x_911:
[----:B-----5:R-:W-:Y:S01]  /*f4d0*/  VIADD R4, R3, 0x1 ;  /* 0x0000000103047836 */ /* 0x020fe20000000000 */
[----:B------:R-:W-:Y:S05]  /*f4e0*/  YIELD ;  /* 0x0000000000007946 */ /* 0x000fea0003800000 */
[----:B------:R-:W-:Y:S01]  /*f4f0*/  ISETP.NE.AND P0, PT, R4, 0x2, PT ;  /* 0x000000020400780c */ /* 0x000fe20003f05270 */
[----:B------:R-:W-:Y:S03]  /*f500*/  BSSY B0, `(.L_x_890) ;  /* 0x000008b000007945 */ /* 0x000fe60003800000 */
[----:B------:R-:W-:-:S02]  /*f510*/  SEL R5, RZ, 0x1, P0 ;  /* 0x00000001ff057807 */ /* 0x000fc40000000000 */
[----:B------:R-:W-:Y:S02]  /*f520*/  SEL R11, R4, RZ, P0 ;  /* 0x000000ff040b7207 */ /* 0x000fe40000000000 */
[----:B------:R-:W-:-:S05]  /*f530*/  LOP3.LUT R10, R8, R5, RZ, 0x3c, !PT ;  /* 0x00000005080a7212 */ /* 0x000fca00078e3cff */
[----:B------:R3:W-:Y:S04]  /*f540*/  STL [R1+0xc], R10 ;  /* 0x00000c0a01007387 */ /* 0x0007e80000100800 */
[----:B------:R3:W-:Y:S01]  /*f550*/  STL [R1+0x8], R11 ;  /* 0x0000080b01007387 */ /* 0x0007e20000100800 */
[----:B----4-:R-:W-:Y:S05]  /*f560*/  @!P6 BRA `(.L_x_891) ;  /* 0x000000080010e947 */ /* 0x010fea0003800000 */
[----:B------:R-:W-:Y:S01]  /*f570*/  IMAD.MOV.U32 R9, RZ, RZ, R2 ;  /* 0x000000ffff097224 */ /* 0x000fe200078e0002 */
[----:B------:R-:W-:Y:S06]  /*f580*/  @!P1 BRA `(.L_x_892) ;  /* 0x0000000000509947 */ /* 0x000fec0003800000 */
[----:B------:R-:W4:Y:S01]  /*f590*/  LDL R7, [R1+0x14] ;  /* 0x0000140001077983 */ /* 0x000f220000100800 */
[----:B------:R-:W1:Y:S01]  /*f5a0*/  LDC R9, c[0x0][0x41c] ;  /* 0x00010700ff097b82 */ /* 0x000e620000000800 */
[----:B------:R-:W-:Y:S02]  /*f5b0*/  ULDC.64 UR4, c[0x0][0x408] ;  /* 0x0001020000047ab9 */ /* 0x000fe40000000a00 */
[----:B------:R-:W2:Y:S01]  /*f5c0*/  LDL R6, [R1+0x10] ;  /* 0x0000100001067983 */ /* 0x000ea20000100800 */
        /* <DEDUP_REMOVED lines=8> */
[----:B----4-:R-:W-:-:S04]  /*f650*/  IMAD R0, R7, UR4, RZ ;  /* 0x0000000407007c24 */ /* 0x010fc8000f8e02ff */
[C---:B--2---:R-:W-:Y:S02]  /*f660*/  IMAD R0, R6.reuse, UR5, R0 ;  /* 0x0000000506007c24 */ /* 0x044fe4000f8e0200 */
[----:B------:R-:W-:Y:S01]  /*f670*/  IMAD.WIDE.U32 R4, R6, UR4, R4 ;  /* 0x0000000406047c25 */ /* 0x000fe2000f8e0004 */
[----:B------:R-:W-:-:S03]  /*f680*/  ULDC.64 UR4, c[0x0][0x3f8] ;  /* 0x0000fe0000047ab9 */ /* 0x000fc60000000a00 */
[----:B------:R-:W-:Y:S01]  /*f690*/  IMAD.IADD R0, R0, 0x1, R5 ;  /* 0x0000000100007824 */ /* 0x000fe200078e0205 */
[----:B------:R-:W-:-:S04]  /*f6a0*/  LEA R6, P0, R4, UR4, 0x2 ;  /* 0x0000000404067c11 */ /* 0x000fc8000f8010ff */
[----:B------:R-:W-:-:S05]  /*f6b0*/  LEA.HI.X R7, R4, UR5, R0, 0x2, P0 ;  /* 0x0000000504077c11 */ /* 0x000fca00080f1400 */
[----:B------:R4:W5:Y:S04]  /*f6c0*/  LDG.E R0, desc[UR52][R6.64] ;  /* 0x0000003406007981 */ /* 0x000968000c1e1900 */
.L_x_892:
[----:B----4-:R-:W-:Y:S01]  /*f6d0*/  LEA R6, R11, UR40, 0x3 ;  /* 0x000000280b067c11 */ /* 0x010fe2000f8e18ff */
[----:B------:R-:W4:Y:S01]  /*f6e0*/  S2R R4, SR_TID.X ;  /* 0x0000000000047919 */ /* 0x000f220000002100 */
[----:B------:R-:W-:Y:S01]  /*f6f0*/  SHF.L.U32 R5, R10, 0x1f, RZ ;  /* 0x0000001f0a057819 */ /* 0x000fe200000006ff */
[----:B------:R-:W-:Y:S03]  /*f700*/  BSSY B1, `(.L_x_893) ;  /* 0x0000005000017945 */ /* 0x000fe60003800000 */
[----:B------:R-:W1:Y:S01]  /*f710*/  SYNCS.PHASECHK.TRANS64.TRYWAIT P0, [R6+URZ+0x28480], R5 ;  /* 0x02848005060075a7 */ /* 0x000e62000800017f */
[----:B----4-:R-:W-:-:S04]  /*f720*/  LOP3.LUT R4, R4, 0x7f, RZ, 0xc0, !PT ;  /* 0x0000007f04047812 */ /* 0x010fc800078ec0ff */
[----:B------:R-:W-:Y:S01]  /*f730*/  ISETP.NE.AND P3, PT, R4, RZ, PT ;  /* 0x000000ff0400720c */ /* 0x000fe20003f65270 */
[----:B-1----:R-:W-:-:S12]  /*f740*/  @!P0 BRA `(.L_x_894) ;  /* 0x0000002000048947 */ /* 0x002fd80003800000 */
.L_x_948:
[----:B------:R-:W-:Y:S05]  /*f750*/  BSYNC B1 ;  /* 0x0000000000017941 */ /* 0x000fea0003800000 */
.L_x_893:
        /* <DEDUP_REMOVED lines=9> */
.L_x_896:
[----:B------:R-:W-:Y:S05]  /*f7f0*/  BSYNC B1 ;  /* 0x0000000000017941 */ /* 0x000fea0003800000 */
.L_x_895:
[----:B------:R-:W4:Y:S04]  /*f800*/  LDL R4, [R1+0x8] ;  /* 0x0000080001047983 */ /* 0x000f280000100800 */
[----:B------:R-:W2:Y:S01]  /*f810*/  LDL R7, [R1+0x4] ;  /* 0x0000040001077983 */ /* 0x000ea20000100800 */
[----:B------:R-:W-:-:S05]  /*f820*/  IMAD.MOV.U32 R13, RZ, RZ, RZ ;  /* 0x000000ffff0d7224 */ /* 0x000fca00078e00ff */
[----:B------:R-:W-:Y:S01]  /*f830*/  R2UR UR10, R13 ;  /* 0x000000000d0a72ca */ /* 0x000fe200000e0000 */
[----:B------:R-:W-:Y:S01]  /*f840*/  UIADD3 UR4, UP0, UR44, 0x470, URZ ;  /* 0x000004702c047890 */ /* 0x000fe2000ff1e03f */
[----:B------:R-:W-:Y:S01]  /*f850*/  PLOP3.LUT P0, PT, PT, PT, PT, 0x80, 0x0 ;  /* 0x000000000000781c */ /* 0x000fe20003f0f070 */
[----:B------:R-:W-:Y:S01]  /*f860*/  IMAD.SHL.U32 R9, R9, 0x40, RZ ;  /* 0x0000004009097824 */ /* 0x000fe200078e00ff */
[----:B------:R-:W-:Y:S01]  /*f870*/  UMOV UR6, 0x0 ;  /* 0x0000000000067882 */ /* 0x000fe20000000000 */
[----:B------:R-:W-:Y:S01]  /*f880*/  UIADD3.X UR5, URZ, UR45, URZ, UP0, !UPT ;  /* 0x0000002d3f057290 */ /* 0x000fe200087fe43f */
[----:B------:R-:W-:Y:S01]  /*f890*/  UMOV UR7, 0x14f00000 ;  /* 0x14f0000000077882 */ /* 0x000fe20000000000 */
[----:B----4-:R-:W-:Y:S02]  /*f8a0*/  LEA R4, R4, UR40, 0xe ;  /* 0x0000002804047c11 */ /* 0x010fe4000f8e70ff */
[----:B--2---:R-:W-:Y:S01]  /*f8b0*/  R2UR UR12, R7 ;  /* 0x00000000070c72ca */ /* 0x004fe200000e0000 */
[----:B------:R-:W-:-:S02]  /*f8c0*/  VIADD R7, R6, 0x28470 ;  /* 0x0002847006077836 */ /* 0x000fc40000000000 */
[----:B---3--:R-:W-:-:S12]  /*f8d0*/  VIADD R10, R4, 0x10000 ;  /* 0x00010000040a7836 */ /* 0x008fd80000000000 */
.L_x_897:
        /* <DEDUP_REMOVED lines=17> */
.L_x_898:
        /* <DEDUP_REMOVED lines=12> */
.L_x_949:
[----:B------:R-:W-:Y:S05]  /*fab0*/  BSYNC B1 ;  /* 0x0000000000017941 */ /* 0x000fea0003800000 */
.L_x_899:
        /* <DEDUP_REMOVED lines=11> */
.L_x_902:
[----:B------:R-:W-:Y:S05]  /*fb70*/  BSYNC B1 ;  /* 0x0000000000017941 */ /* 0x000fea0003800000 */
.L_x_901:
        /* <DEDUP_REMOVED lines=10> */
.L_x_903:
        /* <DEDUP_REMOVED lines=16> */
.L_x_904:
        /* <DEDUP_REMOVED lines=8> */
[----:B----4-:R-:W-:Y:S05]  /*fda0*/  @P0 BRA.U.ANY `(.L_x_904) ;  /* 0xfffffffd00dc0947 */ /* 0x010fea000393ffff */
.L_x_891:
[----:B------:R-:W-:Y:S05]  /*fdb0*/  BSYNC B0 ;  /* 0x0000000000007941 */ /* 0x000fea0003800000 */
.L_x_890:
[----:B------:R-:W-:-:S06]  /*fdc0*/  UISETP.NE.AND UP0, UPT, UR43, 0x3, UPT ;  /* 0x000000032b00788c */ /* 0x000fcc000bf05270 */
[----:B------:R-:W-:-:S13]  /*fdd0*/  PLOP3.LUT P0, PT, PT, PT, UP0, 0x80, 0x0 ;  /* 0x000000000000781c */ /* 0x000fda0003f0f008 */
[----:B------:R-:W-:Y:S05]  /*fde0*/  @!P0 BRA `(.L_x_905) ;  /* 0x0000000000048947 */ /* 0x000fea0003800000 */
[----:B------:R-:W-:Y:S01]  /*fdf0*/  BPT.TRAP 0x1 ;  /* 0x000000040000795c */ /* 0x000fe20000300000 */
.L_x_905:
[----:B------:R-:W-:Y:S01]  /*fe00*/  IMAD.U32 R4, RZ, RZ, UR46 ;  /* 0x0000002eff047e24 */ /* 0x000fe2000f8e00ff */
[----:B------:R-:W-:Y:S01]  /*fe10*/  LEA R5, R3, UR40, 0x3 ;  /* 0x0000002803057c11 */ /* 0x000fe2000f8e18ff */
[----:B------:R-:W-:Y:S03]  /*fe20*/  BSSY B0, `(.L_x_906) ;  /* 0x0000007000007945 */ /* 0x000fe60003800000 */
[----:B------:R-:W-:Y:S01]  /*fe30*/  ISETP.NE.AND P0, PT, R4, 0x3, PT ;  /* 0x000000030400780c */ /* 0x000fe20003f05270 */
[----:B------:R4:W-:Y:S01]  /*fe40*/  STL [R1], R5 ;  /* 0x0000000501007387 */ /* 0x0009e20000100800 */
[----:B------:R-:W-:-:S04]  /*fe50*/  LOP3.LUT R4, R8, 0x1, RZ, 0x3c, !PT ;  /* 0x0000000108047812 */ /* 0x000fc800078e3cff */
[----:B------:R-:W-:-:S04]  /*fe60*/  SHF.L.U32 R4, R4, 0x1f, RZ ;  /* 0x0000001f04047819 */ /* 0x000fc800000006ff */
[----:B------:R-:W5:Y:S02]  /*fe70*/  SYNCS.PHASECHK.TRANS64.TRYWAIT P3, [R5+URZ+0x28470], R4 ;  /* 0x02847004050075a7 */ /* 0x000f64000806017f */
[----:B----45:R-:W-:Y:S05]  /*fe80*/  @!P3 BRA `(.L_x_907) ;  /* 0x00000018005cb947 */ /* 0x030fea0003800000 */
.L_x_950:
[----:B------:R-:W-:Y:S05]  /*fe90*/  BSYNC B0 ;  /* 0x0000000000007941 */ /* 0x000fea0003800000 */
.L_x_906:
[----:B------:R-:W-:Y:S05]  /*fea0*/  @!P0 BRA `(.L_x_908) ;  /* 0x0000000000048947 */ /* 0x000fea0003800000 */
[----:B------:R-:W-:Y:S01]  /*feb0*/  BPT.TRAP 0x1 ;  /* 0x000000040000795c */ /* 0x000fe20000300000 */
.L_x_908:
[----:B----4-:R-:W4:Y:S01]  /*fec0*/  LDL R5, [R1] ;  /* 0x0000000001057983 */ /* 0x010f220000100800 */
[----:B------:R-:W-:Y:S01]  /*fed0*/  SHF.L.U32 R4, R8, 0x1f, RZ ;  /* 0x0000001f08047819 */ /* 0x000fe200000006ff */
[----:B------:R-:W-:-:S03]  /*fee0*/  IMAD.SHL.U32 R3, R3, 0x4000, RZ ;  /* 0x0000400003037824 */ /* 0x000fc600078e00ff */
[----:B----4-:R-:W4:Y:S02]  /*fef0*/  SYNCS.PHASECHK.TRANS64.TRYWAIT P3, [R5+URZ+0x28460], R4 ;  /* 0x02846004050075a7 */ /* 0x010f24000806017f */
[----:B----4-:R-:W-:Y:S05]  /*ff00*/  @!P3 BRA `(.L_x_909) ;  /* 0x000000180054b947 */ /* 0x010fea0003800000 */
.L_x_951:
[----:B------:R-:W5:Y:S04]  /*ff10*/  LDL R6, [R1+0x1c] ;  /* 0x00001c0001067983 */ /* 0x000f680000100800 */
[----:B------:R-:W2:Y:S01]  /*ff20*/  LDL R12, [R1+0x18] ;  /* 0x00001800010c7983 */ /* 0x000ea20000100800 */
[----:B------:R-:W-:Y:S05]  /*ff30*/  WARPSYNC.ALL ;  /* 0x0000000000007948 */ /* 0x000fea0003800000 */
[----:B----4-:R-:W4:Y:S02]  /*ff40*/  S2R R5, SR_TID.X ;  /* 0x0000000000057919 */ /* 0x010f240000002100 */
[----:B----4-:R-:W-:-:S02]  /*ff50*/  LOP3.LUT P3, RZ, R5, 0x4, RZ, 0xc0, !PT ;  /* 0x0000000405ff7812 */ /* 0x010fc4000786c0ff */
[C---:B-----5:R-:W-:Y:S01]  /*ff60*/  LOP3.LUT R20, R3.reuse, R6, RZ, 0xfc, !PT ;  /* 0x0000000603147212 */ /* 0x060fe200078efcff */
[----:B------:R-:W-:Y:S01]  /*ff70*/  IMAD.MOV.U32 R6, RZ, RZ, 0x40 ;  /* 0x00000040ff067424 */ /* 0x000fe200078e00ff */
[----:B--2---:R-:W-:-:S03]  /*ff80*/  IADD3 R3, R3, UR40, R12 ;  /* 0x0000002803037c10 */ /* 0x004fc6000fffe00c */
[----:B---3--:R-:W2:Y:S01]  /*ff90*/  LDSM.16.MT88.4 R8, [R20+UR40+0x10000] ;  /* 0x010000281408783b */ /* 0x008ea20008004200 */
[----:B------:R-:W-:Y:S01]  /*ffa0*/  SEL R6, R6, 0xffffffc0, !P3 ;  /* 0xffffffc006067807 */ /* 0x000fe20005800000 */
[----:B------:R-:W-:-:S04]  /*ffb0*/  VIADD R21, R20, UR40 ;  /* 0x0000002814157c36 */ /* 0x000fc80008000000 */
[----:B------:R-:W-:Y:S01]  /*ffc0*/  IMAD.IADD R21, R6, 0x1, R21 ;  /* 0x0000000106157824 */ /* 0x000fe200078e0215 */
[C-C-:B--2---:R-:W-:Y:S02]  /*ffd0*/  PRMT R4, R8.reuse, 0x6420, R9.reuse ;  /* 0x0000642008047816 */ /* 0x144fe40000000009 */
[----:B------:R-:W-:Y:S02]  /*ffe0*/  PRMT R5, R8, 0x7531, R9 ;  /* 0x0000753108057816 */ /* 0x000fe40000000009 */
[C-C-:B------:R-:W-:Y:S02]  /*fff0*/  PRMT R6, R10.reuse, 0x6420, R11.reuse ;  /* 0x000064200a067816 */ /* 0x140fe4000000000b */
[----:B------:R-:W-:Y:S02]  /*10000*/  PRMT R7, R10, 0x7531, R11 ;  /* 0x000075310a077816 */ /* 0x000fe4000000000b */
[----:B------:R-:W2:Y:S04]  /*10010*/  LDSM.16.MT88.4 R8, [R21+0x10000] ;  /* 0x010000001508783b */ /* 0x000ea80000004200 */
[----:B------:R-:W-:Y:S01]  /*10020*/  STSM.16.M88.4 [R3+0x8000], R4 ;  /* 0x0080000403007844 */ /* 0x000fe20000000200 */
[----:B--2---:R-:W-:-:S02]  /*10030*/  PRMT R12, R8, 0x6420, R9 ;  /* 0x00006420080c7816 */ /* 0x004fc40000000009 */
[----:B------:R-:W-:Y:S02]  /*10040*/  PRMT R13, R8, 0x7531, R9 ;  /* 0x00007531080d7816 */ /* 0x000fe40000000009 */
[C-C-:B------:R-:W-:Y:S02]  /*10050*/  PRMT R14, R10.reuse, 0x6420, R11.reuse ;  /* 0x000064200a0e7816 */ /* 0x140fe4000000000b */
[----:B------:R-:W-:-:S05]  /*10060*/  PRMT R15, R10, 0x7531, R11 ;  /* 0x000075310a0f7816 */ /* 0x000fca000000000b */
[----:B------:R2:W-:Y:S04]  /*10070*/  STSM.16.M88.4 [R3+0x9000], R12 ;  /* 0x0090000c03007844 */ /* 0x0005e80000000200 */
[----:B------:R-:W3:Y:S01]  /*10080*/  LDSM.16.MT88.4 R8, [R20+UR40+0x12000] ;  /* 0x012000281408783b */ /* 0x000ee20008004200 */
[----:B--2---:R-:W2:Y:S01]  /*10090*/  S2R R15, SR_TID.X ;  /* 0x00000000000f7919 */ /* 0x004ea20000002100 */
[C-C-:B---3--:R-:W-:Y:S02]  /*100a0*/  PRMT R4, R8.reuse, 0x6420, R9.reuse ;  /* 0x0000642008047816 */ /* 0x148fe40000000009 */
[----:B------:R-:W-:Y:S02]  /*100b0*/  PRMT R5, R8, 0x7531, R9 ;  /* 0x0000753108057816 */ /* 0x000fe40000000009 */
[----:B------:R-:W-:-:S02]  /*100c0*/  PRMT R6, R10, 0x6420, R11 ;  /* 0x000064200a067816 */ /* 0x000fc4000000000b */
[----:B------:R-:W-:Y:S02]  /*100d0*/  PRMT R7, R10, 0x7531, R11 ;  /* 0x000075310a077816 */ /* 0x000fe4000000000b */
[----:B------:R-:W3:Y:S01]  /*100e0*/  LDSM.16.MT88.4 R8, [R21+0x12000] ;  /* 0x012000001508783b */ /* 0x000ee20000004200 */
[----:B--2---:R-:W-:Y:S01]  /*100f0*/  LOP3.LUT P3, RZ, R15, 0x4, RZ, 0xc0, !PT ;  /* 0x000000040fff7812 */ /* 0x004fe2000786c0ff */
[----:B------:R-:W-:Y:S02]  /*10100*/  IMAD.MOV.U32 R15, RZ, RZ, 0x20 ;  /* 0x00000020ff0f7424 */ /* 0x000fe400078e00ff */
[----:B------:R-:W-:Y:S03]  /*10110*/  STSM.16.M88.4 [R3+0xa000], R4 ;  /* 0x00a0000403007844 */ /* 0x000fe60000000200 */
[----:B------:R-:W-:Y:S02]  /*10120*/  SEL R15, R15, 0xffffffe0, !P3 ;  /* 0xffffffe00f0f7807 */ /* 0x000fe40005800000 */
[----:B---3--:R-:W-:-:S02]  /*10130*/  PRMT R16, R8, 0x6420, R9 ;  /* 0x0000642008107816 */ /* 0x008fc40000000009 */
[----:B------:R-:W-:Y:S02]  /*10140*/  PRMT R17, R8, 0x7531, R9 ;  /* 0x0000753108117816 */ /* 0x000fe40000000009 */
[C-C-:B------:R-:W-:Y:S02]  /*10150*/  PRMT R18, R10.reuse, 0x6420, R11.reuse ;  /* 0x000064200a127816 */ /* 0x140fe4000000000b */
[----:B------:R-:W-:-:S05]  /*10160*/  PRMT R19, R10, 0x7531, R11 ;  /* 0x000075310a137816 */ /* 0x000fca000000000b */
[----:B------:R2:W-:Y:S04]  /*10170*/  STSM.16.M88.4 [R3+0xb000], R16 ;  /* 0x00b0001003007844 */ /* 0x0005e80000000200 */
[----:B------:R-:W3:Y:S01]  /*10180*/  LDSM.16.MT88.4 R8, [R20+UR40+0x11000] ;  /* 0x011000281408783b */ /* 0x000ee20008004200 */
[----:B--2---:R-:W-:Y:S02]  /*10190*/  IADD3 R3, R15, 0x8000, R3 ;  /* 0x000080000f037810 */ /* 0x004fe40007ffe003 */
[C-C-:B---3--:R-:W-:Y:S02]  /*101a0*/  PRMT R4, R8.reuse, 0x6420, R9.reuse ;  /* 0x0000642008047816 */ /* 0x148fe40000000009 */
[----:B------:R-:W-:Y:S02]  /*101b0*/  PRMT R5, R8, 0x7531, R9 ;  /* 0x0000753108057816 */ /* 0x000fe40000000009 */
[----:B------:R-:W-:-:S02]  /*101c0*/  PRMT R6, R10, 0x6420, R11 ;  /* 0x000064200a067816 */ /* 0x000fc4000000000b */
[----:B------:R-:W-:Y:S02]  /*101d0*/  PRMT R7, R10, 0x7531, R11 ;  /* 0x000075310a077816 */ /* 0x000fe4000000000b */
[----:B------:R-:W2:Y:S04]  /*101e0*/  LDSM.16.MT88.4 R8, [R21+0x11000] ;  /* 0x011000001508783b */ /* 0x000ea80000004200 */
[----:B------:R-:W-:Y:S01]  /*101f0*/  STSM.16.M88.4 [R3], R4 ;  /* 0x0000000403007844 */ /* 0x000fe20000000200 */
[C-C-:B--2---:R-:W-:Y:S02]  /*10200*/  PRMT R12, R8.reuse, 0x6420, R9.reuse ;  /* 0x00006420080c7816 */ /* 0x144fe40000000009 */
[----:B------:R-:W-:Y:S02]  /*10210*/  PRMT R13, R8, 0x7531, R9 ;  /* 0x00007531080d7816 */ /* 0x000fe40000000009 */
[----:B------:R-:W-:-:S02]  /*10220*/  PRMT R14, R10, 0x6420, R11 ;  /* 0x000064200a0e7816 */ /* 0x000fc4000000000b */
[----:B------:R-:W-:-:S05]  /*10230*/  PRMT R15, R10, 0x7531, R11 ;  /* 0x000075310a0f7816 */ /* 0x000fca000000000b */
[----:B------:R-:W-:Y:S04]  /*10240*/  STSM.16.M88.4 [R3+0x1000], R12 ;  /* 0x0010000c03007844 */ /* 0x000fe80000000200 */
[----:B------:R-:W2:Y:S02]  /*10250*/  LDSM.16.MT88.4 R8, [R20+UR40+0x13000] ;  /* 0x013000281408783b */ /* 0x000ea40008004200 */
[C-C-:B--2---:R-:W-:Y:S02]  /*10260*/  PRMT R4, R8.reuse, 0x6420, R9.reuse ;  /* 0x0000642008047816 */ /* 0x144fe40000000009 */
[----:B------:R-:W-:Y:S02]  /*10270*/  PRMT R5, R8, 0x7531, R9 ;  /* 0x0000753108057816 */ /* 0x000fe40000000009 */
[----:B------:R-:W-:-:S02]  /*10280*/  PRMT R6, R10, 0x6420, R11 ;  /* 0x000064200a067816 */ /* 0x000fc4000000000b */
[----:B------:R-:W-:Y:S02]  /*10290*/  PRMT R7, R10, 0x7531, R11 ;  /* 0x000075310a077816 */ /* 0x000fe4000000000b */
[----:B------:R-:W2:Y:S04]  /*102a0*/  LDSM.16.MT88.4 R8, [R21+0x13000] ;  /* 0x013000001508783b */ /* 0x000ea80000004200 */
[----:B------:R2:W-:Y:S02]  /*102b0*/  STSM.16.M88.4 [R3+0x2000], R4 ;  /* 0x0020000403007844 */ /* 0x0005e40000000200 */
[C-C-:B--2---:R-:W-:Y:S02]  /*102c0*/  PRMT R4, R8.reuse, 0x6420, R9.reuse ;  /* 0x0000642008047816 */ /* 0x144fe40000000009 */
[----:B------:R-:W-:-:S02]  /*102d0*/  PRMT R5, R8, 0x7531, R9 ;  /* 0x0000753108057816 */ /* 0x000fc40000000009 */
[C-C-:B------:R-:W-:Y:S02]  /*102e0*/  PRMT R6, R10.reuse, 0x6420, R11.reuse ;  /* 0x000064200a067816 */ /* 0x140fe4000000000b */
[----:B------:R-:W-:-:S05]  /*102f0*/  PRMT R7, R10, 0x7531, R11 ;  /* 0x000075310a077816 */ /* 0x000fca000000000b */
        /* <DEDUP_REMOVED lines=9> */
.L_x_910:
[----:B--2---:R-:W3:Y:S01]  /*10390*/  LDL.LU R4, [R1] ;  /* 0x0000000001047983 */ /* 0x004ee20000300800 */
[C---:B------:R-:W-:Y:S01]  /*103a0*/  ISETP.GT.AND P0, PT, R2.reuse, UR42, PT ;  /* 0x0000002a02007c0c */ /* 0x040fe2000bf04270 */
[----:B------:R-:W-:Y:S02]  /*103b0*/  VIADD R2, R2, 0xffffffff ;  /* 0xffffffff02027836 */ /* 0x000fe40000000000 */
[----:B------:R4:W5:Y:S01]  /*103c0*/  LDL R8, [R1+0xc] ;  /* 0x00000c0001087983 */ /* 0x0009620000100800 */
[----:B---3--:R-:W-:Y:S01]  /*103d0*/  SYNCS.ARRIVE.TRANS64.A1T0 RZ, [R4+URZ+0x28450], RZ ;  /* 0x028450ff04ff79a7 */ /* 0x008fe2000810003f */
[----:B------:R-:W-:-:S05]  /*103e0*/  @!P2 VIADD R3, R4, 0x28480 ;  /* 0x000284800403a836 */ /* 0x000fca0000000000 */
[----:B------:R-:W-:Y:S01]  /*103f0*/  @!P2 PRMT R3, RZ, 0x654, R3 ;  /* 0x00000654ff03a816 */ /* 0x000fe20000000003 */
[----:B------:R-:W-:Y:S06]  /*10400*/  BAR.SYNC.DEFER_BLOCKING 0x2, 0x80 ;  /* 0x0082000000007b1d */ /* 0x000fec0000010000 */
[----:B------:R2:W-:Y:S02]  /*10410*/  @!P2 SYNCS.ARRIVE.TRANS64.RED.A1T0 RZ, [R3+URZ], RZ ;  /* 0x000000ff03ffa9a7 */ /* 0x0005e4000810043f */
[----:B--2---:R4:W5:Y:S01]  /*10420*/  LDL R3, [R1+0x8] ;  /* 0x0000080001037983 */ /* 0x0049620000100800 */
[----:B------:R-:W-:Y:S05]  /*10430*/  @P0 BRA `(.L_x_911) ;  /* 0xfffffff000240947 */ /* 0x000fea000383ffff */
.L_x_889:
[----:B------:R-:W-:Y:S04]  /*10440*/  BSSY B0, `(.L_x_912) ;  /* 0x000000f000007945 */ /* 0x000fe80003800000 */
[----:B------:R-:W-:Y:S05]  /*10450*/  @P2 BRA `(.L_x_913) ;  /* 0x0000000000342947 */ /* 0x000fea0003800000 */
[----:B------:R-:W1:Y:S01]  /*10460*/  S2R R5, SR_LANEID ;  /* 0x0000000000057919 */ /* 0x000e620000000000 */
[----:B------:R-:W-:Y:S01]  /*10470*/  VOTEU.ANY UR4, UPT, PT ;  /* 0x0000000000047886 */ /* 0x000fe200038e0100 */
[----:B---3-5:R-:W3:Y:S01]  /*10480*/  LDC.64 R2, c[0x0][0xdf0] ;  /* 0x00037c00ff027b82 */ /* 0x028ee20000000a00 */
[----:B------:R-:W1:Y:S02]  /*10490*/  FLO.U32 R0, UR4 ;  /* 0x0000000400007d00 */ /* 0x000e6400080e0000 */
[----:B-1----:R-:W-:-:S06]  /*104a0*/  ISETP.EQ.U32.AND P0, PT, R0, R5, PT ;  /* 0x000000050000720c */ /* 0x002fcc0003f02070 */
[----:B------:R-:W3:Y:S07]  /*104b0*/  POPC R5, UR4 ;  /* 0x0000000400057d09 */ /* 0x000eee0008000000 */
[----:B---3--:R-:W3:Y:S01]  /*104c0*/  @P0 ATOMG.E.ADD.STRONG.GPU PT, R3, desc[UR52][R2.64], R5 ;  /* 0x00000005020309a8 */ /* 0x008ee200081ee1f4 */
[----:B------:R-:W1:Y:S02]  /*104d0*/  S2R R4, SR_LTMASK ;  /* 0x0000000000047919 */ /* 0x000e640000003900 */
[----:B-1----:R-:W-:-:S04]  /*104e0*/  LOP3.LUT R4, R4, UR4, RZ, 0xc0, !PT ;  /* 0x0000000404047c12 */ /* 0x002fc8000f8ec0ff */
[----:B------:R-:W1:Y:S01]  /*104f0*/  POPC R7, R4 ;  /* 0x0000000400077309 */ /* 0x000e620000000000 */
[----:B---3--:R-:W1:Y:S02]  /*10500*/  SHFL.IDX PT, R0, R3, R0, 0x1f ;  /* 0x00001f0003007589 */ /* 0x008e6400000e0000 */
[----:B-1----:R-:W-:-:S05]  /*10510*/  IADD3 R0, R0, UR47, R7 ;  /* 0x0000002f00007c10 */ /* 0x002fca000fffe007 */
[----:B------:R1:W-:Y:S02]  /*10520*/  STL [R1+0x20], R0 ;  /* 0x0000200001007387 */ /* 0x0003e40000100800 */
.L_x_913:
[----:B------:R-:W-:Y:S05]  /*10530*/  BSYNC B0 ;  /* 0x0000000000007941 */ /* 0x000fea0003800000 */
.L_x_912:
[----:B------:R-:W-:-:S06]  /*10540*/  UISETP.NE.AND UP0, UPT, UR43, 0x3, UPT ;  /* 0x000000032b00788c */ /* 0x000fcc000bf05270 */
[----:B------:R-:W-:-:S13]  /*10550*/  PLOP3.LUT P0, PT, PT, PT, UP0, 0x80, 0x0 ;  /* 0x000000000000781c */ /* 0x000fda0003f0f008 */
[----:B------:R-:W-:Y:S05]  /*10560*/  @!P0 BRA `(.L_x_914) ;  /* 0x0000000000048947 */ /* 0x000fea0003800000 */
[----:B------:R-:W-:Y:S01]  /*10570*/  BPT.TRAP 0x1 ;  /* 0x000000040000795c */ /* 0x000fe20000300000 */
.L_x_914:
[----:B---3--:R-:W3:Y:S04]  /*10580*/  LDL R2, [R1+0xc] ;  /* 0x00000c0001027983 */ /* 0x008ee80000100800 */
[----:B-1----:R-:W2:Y:S01]  /*10590*/  LDL R0, [R1+0x8] ;  /* 0x0000080001007983 */ /* 0x002ea20000100800 */
[----:B------:R-:W-:Y:S01]  /*105a0*/  BSSY B0, `(.L_x_915) ;  /* 0x0000008000007945 */ /* 0x000fe20003800000 */
[----:B---3-5:R-:W-:-:S04]  /*105b0*/  LOP3.LUT R3, R2, 0x1, RZ, 0x3c, !PT ;  /* 0x0000000102037812 */ /* 0x028fc800078e3cff */
[----:B------:R-:W-:Y:S02]  /*105c0*/  SHF.L.U32 R3, R3, 0x1f, RZ ;  /* 0x0000001f03037819 */ /* 0x000fe400000006ff */
[----:B--2---:R-:W-:-:S04]  /*105d0*/  LEA R20, R0, UR40, 0x3 ;  /* 0x0000002800147c11 */ /* 0x004fc8000f8e18ff */
[----:B------:R-:W1:Y:S01]  /*105e0*/  SYNCS.PHASECHK.TRANS64.TRYWAIT P0, [R20+URZ+0x28470], R3 ;  /* 0x02847003140075a7 */ /* 0x000e62000800017f */
[----:B------:R-:W-:-:S05]  /*105f0*/  IMAD.U32 R0, RZ, RZ, UR46 ;  /* 0x0000002eff007e24 */ /* 0x000fca000f8e00ff */
[----:B------:R-:W-:Y:S01]  /*10600*/  ISETP.NE.AND P1, PT, R0, 0x3, PT ;  /* 0x000000030000780c */ /* 0x000fe20003f25270 */
[----:B-1----:R-:W-:-:S12]  /*10610*/  @!P0 BRA `(.L_x_916) ;  /* 0x0000001000a88947 */ /* 0x002fd80003800000 */
.L_x_952:
[----:B------:R-:W-:Y:S05]  /*10620*/  BSYNC B0 ;  /* 0x0000000000007941 */ /* 0x000fea0003800000 */
.L_x_915:
[----:B------:R-:W-:Y:S05]  /*10630*/  @!P1 BRA `(.L_x_917) ;  /* 0x0000000000049947 */ /* 0x000fea0003800000 */
[----:B------:R-:W-:Y:S01]  /*10640*/  BPT.TRAP 0x1 ;  /* 0x000000040000795c */ /* 0x000fe20000300000 */
.L_x_917:
[----:B------:R-:W1:Y:S02]  /*10650*/  LDL R0, [R1+0xc] ;  /* 0x00000c0001007983 */ /* 0x000e640000100800 */
[----:B-1----:R-:W-:-:S04]  /*10660*/  SHF.L.U32 R3, R0, 0x1f, RZ ;  /* 0x0000001f00037819 */ /* 0x002fc800000006ff */
[----:B------:R-:W1:Y:S02]  /*10670*/  SYNCS.PHASECHK.TRANS64.TRYWAIT P0, [R20+URZ+0x28460], R3 ;  /* 0x02846003140075a7 */ /* 0x000e64000800017f */
[----:B-1----:R-:W-:Y:S05]  /*10680*/  @!P0 BRA `(.L_x_918) ;  /* 0x0000001000a08947 */ /* 0x002fea0003800000 */
.L_x_953:
[----:B------:R-:W2:Y:S04]  /*10690*/  LDL R0, [R1+0x8] ;  /* 0x0000080001007983 */ /* 0x000ea80000100800 */
[----:B------:R-:W3:Y:S04]  /*106a0*/  LDL R2, [R1+0x1c] ;  /* 0x00001c0001027983 */ /* 0x000ee80000100800 */
[----:B------:R-:W5:Y:S01]  /*106b0*/  LDL R12, [R1+0x18] ;  /* 0x00001800010c7983 */ /* 0x000f620000100800 */
[----:B------:R-:W-:Y:S05]  /*106c0*/  WARPSYNC.ALL ;  /* 0x0000000000007948 */ /* 0x000fea0003800000 */
[----:B------:R-:W1:Y:S01]  /*106d0*/  S2R R8, SR_TID.X ;  /* 0x0000000000087919 */ /* 0x000e620000002100 */
[----:B------:R-:W-:Y:S01]  /*106e0*/  IMAD.MOV.U32 R10, RZ, RZ, 0x40 ;  /* 0x00000040ff0a7424 */ /* 0x000fe200078e00ff */
[----:B------:R-:W4:Y:S01]  /*106f0*/  S2R R18, SR_TID.X ;  /* 0x0000000000127919 */ /* 0x000f220000002100 */
[----:B-1----:R-:W-:-:S04]  /*10700*/  LOP3.LUT P0, RZ, R8, 0x4, RZ, 0xc0, !PT ;  /* 0x0000000408ff7812 */ /* 0x002fc8000780c0ff */
[----:B------:R-:W-:Y:S02]  /*10710*/  SEL R10, R10, 0xffffffc0, !P0 ;  /* 0xffffffc00a0a7807 */ /* 0x000fe40004000000 */
[----:B----4-:R-:W-:Y:S01]  /*10720*/  LOP3.LUT P0, RZ, R18, 0x4, RZ, 0xc0, !PT ;  /* 0x0000000412ff7812 */ /* 0x010fe2000780c0ff */
[----:B--2---:R-:W-:-:S05]  /*10730*/  IMAD.SHL.U32 R0, R0, 0x4000, RZ ;  /* 0x0000400000007824 */ /* 0x004fca00078e00ff */
[C---:B---3--:R-:W-:Y:S02]  /*10740*/  LOP3.LUT R2, R0.reuse, R2, RZ, 0xfc, !PT ;  /* 0x0000000200027212 */ /* 0x048fe400078efcff */
[----:B-----5:R-:W-:-:S03]  /*10750*/  IADD3 R0, R0, UR40, R12 ;  /* 0x0000002800007c10 */ /* 0x020fc6000fffe00c */
[----:B------:R-:W1:Y:S01]  /*10760*/  LDSM.16.MT88.4 R4, [R2+UR40+0x10000] ;  /* 0x010000280204783b */ /* 0x000e620008004200 */
[----:B------:R-:W-:-:S04]  /*10770*/  VIADD R3, R2, UR40 ;  /* 0x0000002802037c36 */ /* 0x000fc80008000000 */
[----:B------:R-:W-:Y:S01]  /*10780*/  IMAD.IADD R3, R10, 0x1, R3 ;  /* 0x000000010a037824 */ /* 0x000fe200078e0203 */
[C-C-:B-1----:R-:W-:Y:S02]  /*10790*/  PRMT R8, R4.reuse, 0x6420, R5.reuse ;  /* 0x0000642004087816 */ /* 0x142fe40000000005 */
[----:B------:R-:W-:Y:S02]  /*107a0*/  PRMT R9, R4, 0x7531, R5 ;  /* 0x0000753104097816 */ /* 0x000fe40000000005 */
[C-C-:B------:R-:W-:Y:S02]  /*107b0*/  PRMT R10, R6.reuse, 0x6420, R7.reuse ;  /* 0x00006420060a7816 */ /* 0x140fe40000000007 */
[----:B------:R-:W-:Y:S02]  /*107c0*/  PRMT R11, R6, 0x7531, R7 ;  /* 0x00007531060b7816 */ /* 0x000fe40000000007 */
[----:B------:R-:W1:Y:S04]  /*107d0*/  LDSM.16.MT88.4 R4, [R3+0x10000] ;  /* 0x010000000304783b */ /* 0x000e680000004200 */
[----:B------:R1:W-:Y:S02]  /*107e0*/  STSM.16.M88.4 [R0+0x8000], R8 ;  /* 0x0080000800007844 */ /* 0x0003e40000000200 */
        /* <DEDUP_REMOVED lines=11> */
[----:B------:R2:W-:Y:S02]  /*108a0*/  STSM.16.M88.4 [R0+0xa000], R12 ;  /* 0x00a0000c00007844 */ /* 0x0005e40000000200 */
[----:B--2---:R-:W-:-:S05]  /*108b0*/  IMAD.MOV.U32 R15, RZ, RZ, 0x20 ;  /* 0x00000020ff0f7424 */ /* 0x004fca00078e00ff */
[----:B------:R-:W-:Y:S02]  /*108c0*/  SEL R15, R15, 0xffffffe0, !P0 ;  /* 0xffffffe00f0f7807 */ /* 0x000fe40004000000 */
[C-C-:B-1----:R-:W-:Y:S02]  /*108d0*/  PRMT R8, R4.reuse, 0x6420, R5.reuse ;  /* 0x0000642004087816 */ /* 0x142fe40000000005 */
[----:B------:R-:W-:Y:S02]  /*108e0*/  PRMT R9, R4, 0x7531, R5 ;  /* 0x0000753104097816 */ /* 0x000fe40000000005 */
[C-C-:B------:R-:W-:Y:S02]  /*108f0*/  PRMT R10, R6.reuse, 0x6420, R7.reuse ;  /* 0x00006420060a7816 */ /* 0x140fe40000000007 */
[----:B------:R-:W-:-:S05]  /*10900*/  PRMT R11, R6, 0x7531, R7 ;  /* 0x00007531060b7816 */ /* 0x000fca0000000007 */
[----:B------:R1:W-:Y:S04]  /*10910*/  STSM.16.M88.4 [R0+0xb000], R8 ;  /* 0x00b0000800007844 */ /* 0x0003e80000000200 */
[----:B------:R-:W2:Y:S01]  /*10920*/  LDSM.16.MT88.4 R4, [R2+UR40+0x11000] ;  /* 0x011000280204783b */ /* 0x000ea20008004200 */
[----:B-1----:R-:W-:Y:S02]  /*10930*/  IADD3 R0, R15, 0x8000, R0 ;  /* 0x000080000f007810 */ /* 0x002fe40007ffe000 */
[C-C-:B--2---:R-:W-:Y:S02]  /*10940*/  PRMT R16, R4.reuse, 0x6420, R5.reuse ;  /* 0x0000642004107816 */ /* 0x144fe40000000005 */
[----:B------:R-:W-:Y:S02]  /*10950*/  PRMT R17, R4, 0x7531, R5 ;  /* 0x0000753104117816 */ /* 0x000fe40000000005 */
[----:B------:R-:W-:-:S02]  /*10960*/  PRMT R18, R6, 0x6420, R7 ;  /* 0x0000642006127816 */ /* 0x000fc40000000007 */
[----:B------:R-:W-:Y:S02]  /*10970*/  PRMT R19, R6, 0x7531, R7 ;  /* 0x0000753106137816 */ /* 0x000fe40000000007 */
[----:B------:R-:W1:Y:S04]  /*10980*/  LDSM.16.MT88.4 R4, [R3+0x11000] ;  /* 0x011000000304783b */ /* 0x000e680000004200 */
[----:B------:R-:W-:Y:S01]  /*10990*/  STSM.16.M88.4 [R0], R16 ;  /* 0x0000001000007844 */ /* 0x000fe20000000200 */
[C-C-:B-1----:R-:W-:Y:S02]  /*109a0*/  PRMT R8, R4.reuse, 0x6420, R5.reuse ;  /* 0x0000642004087816 */ /* 0x142fe40000000005 */
[----:B------:R-:W-:Y:S02]  /*109b0*/  PRMT R9, R4, 0x7531, R5 ;  /* 0x0000753104097816 */ /* 0x000fe40000000005 */
[----:B------:R-:W-:-:S02]  /*109c0*/  PRMT R10, R6, 0x6420, R7 ;  /* 0x00006420060a7816 */ /* 0x000fc40000000007 */
        /* <DEDUP_REMOVED lines=22> */
.L_x_919:
[----:B------:R-:W3:Y:S01]  /*10b30*/  LDL.LU R2, [R1+0x8] ;  /* 0x0000080001027983 */ /* 0x000ee20000300800 */
[----:B-1----:R-:W-:Y:S03]  /*10b40*/  SYNCS.ARRIVE.TRANS64.A1T0 RZ, [R20+URZ+0x28450], RZ ;  /* 0x028450ff14ff79a7 */ /* 0x002fe6000810003f */
[----:B------:R-:W4:Y:S01]  /*10b50*/  LDL.LU R3, [R1+0xc] ;  /* 0x00000c0001037983 */ /* 0x000f220000300800 */
[----:B--2---:R-:W-:-:S05]  /*10b60*/  @!P2 VIADD R0, R20, 0x28480 ;  /* 0x000284801400a836 */ /* 0x004fca0000000000 */
[----:B------:R-:W-:Y:S01]  /*10b70*/  @!P2 PRMT R0, RZ, 0x654, R0 ;  /* 0x00000654ff00a816 */ /* 0x000fe20000000000 */
[----:B------:R-:W-:Y:S06]  /*10b80*/  BAR.SYNC.DEFER_BLOCKING 0x2, 0x80 ;  /* 0x0082000000007b1d */ /* 0x000fec0000010000 */
[----:B------:R3:W-:Y:S02]  /*10b90*/  @!P2 SYNCS.ARRIVE.TRANS64.RED.A1T0 RZ, [R0+URZ], RZ ;  /* 0x000000ff00ffa9a7 */ /* 0x0007e4000810043f */
[----:B---3--:R-:W-:-:S05]  /*10ba0*/  VIADD R0, R2, 0x1 ;  /* 0x0000000102007836 */ /* 0x008fca0000000000 */
[----:B------:R-:W-:-:S04]  /*10bb0*/  ISETP.NE.AND P0, PT, R0, 0x2, PT ;  /* 0x000000020000780c */ /* 0x000fc80003f05270 */
[----:B------:R-:W-:Y:S02]  /*10bc0*/  SEL R2, RZ, 0x1, P0 ;  /* 0x00000001ff027807 */ /* 0x000fe40000000000 */
[----:B------:R-:W-:Y:S02]  /*10bd0*/  SEL R0, R0, RZ, P0 ;  /* 0x000000ff00007207 */ /* 0x000fe40000000000 */
[----:B----4-:R-:W-:-:S03]  /*10be0*/  LOP3.LUT R3, R3, R2, RZ, 0x3c, !PT ;  /* 0x0000000203037212 */ /* 0x010fc600078e3cff */
[----:B------:R1:W-:Y:S04]  /*10bf0*/  STL [R1+0x8], R0 ;  /* 0x0000080001007387 */ /* 0x0003e80000100800 */
[----:B------:R1:W-:Y:S02]  /*10c00*/  STL [R1+0xc], R3 ;  /* 0x00000c0301007387 */ /* 0x0003e40000100800 */
.L_x_873:
[----:B------:R-:W-:Y:S05]  /*10c10*/  BSYNC B6 ;  /* 0x0000000000067941 */ /* 0x000fea0003800000 */
.L_x_871:
[----:B-12---:R-:W2:Y:S04]  /*10c20*/  LDL R0, [R1+0x24] ;  /* 0x0000240001007983 */ /* 0x006ea80000100800 */
[----:B------:R1:W5:Y:S01]  /*10c30*/  LDL R2, [R1+0x20] ;  /* 0x0000200001027983 */ /* 0x0003620000100800 */
[----:B--2---:R-:W-:-:S13]  /*10c40*/  LOP3.LUT P0, RZ, R0, 0x2, RZ, 0xc0, !PT ;  /* 0x0000000200ff7812 */ /* 0x004fda000780c0ff */
[----:B-1----:R-:W-:Y:S05]  /*10c50*/  @!P0 BRA `(.L_x_920) ;  /* 0x0000000000208947 */ /* 0x002fea0003800000 */
[----:B------:R-:W1:Y:S08]  /*10c60*/  S2UR UR5, SR_CgaCtaId ;  /* 0x00000000000579c3 */ /* 0x000e700000008800 */
[----:B------:R-:W-:Y:S06]  /*10c70*/  BAR.SYNC.DEFER_BLOCKING 0x5, 0x180 ;  /* 0x0146000000007b1d */ /* 0x000fec0000010000 */
[----:B------:R-:W-:-:S02]  /*10c80*/  UMOV UR4, 0x400 ;  /* 0x0000040000047882 */ /* 0x000fc40000000000 */
[----:B-1----:R-:W-:-:S09]  /*10c90*/  ULEA UR4, UR5, UR4, 0x18 ;  /* 0x0000000405047291 */ /* 0x002fd2000f8ec03f */
[----:B-----5:R-:W1:Y:S04]  /*10ca0*/  LDS R2, [UR4+0x284d0] ;  /* 0x0284d004ff027984 */ /* 0x020e680008000800 */
[----:B-1----:R1:W-:Y:S01]  /*10cb0*/  STL [R1+0x20], R2 ;  /* 0x0000200201007387 */ /* 0x0023e20000100800 */
[----:B------:R-:W-:Y:S06]  /*10cc0*/  BAR.ARV 0x4, 0x180 ;  /* 0x0106000000007b1d */ /* 0x000fec0000002000 */
[----:B------:R-:W-:Y:S05]  /*10cd0*/  BRA `(.L_x_921) ;  /* 0x00000000002c7947 */ /* 0x000fea0003800000 */
.L_x_920:
[----:B------:R-:W1:Y:S01]  /*10ce0*/  S2R R0, SR_TID.X ;  /* 0x0000000000007919 */ /* 0x000e620000002100 */
[----:B------:R-:W-:Y:S01]  /*10cf0*/  BAR.SYNC.DEFER_BLOCKING 0x4, 0x180 ;  /* 0x0106000000007b1d */ /* 0x000fe20000010000 */
[----:B-1----:R-:W-:-:S04]  /*10d00*/  LOP3.LUT R0, R0, 0x7f, RZ, 0xc0, !PT ;  /* 0x0000007f00007812 */ /* 0x002fc800078ec0ff */
[----:B------:R-:W-:-:S13]  /*10d10*/  ISETP.NE.AND P0, PT, R0, RZ, PT ;  /* 0x000000ff0000720c */ /* 0x000fda0003f05270 */
[----:B------:R-:W1:Y:S01]  /*10d20*/  @!P0 S2R R3, SR_CgaCtaId ;  /* 0x0000000000038919 */ /* 0x000e620000008800 */
[----:B------:R-:W-:-:S04]  /*10d30*/  @!P0 MOV R0, 0x400 ;  /* 0x0000040000008802 */ /* 0x000fc80000000f00 */
[----:B-1----:R-:W-:Y:S02]  /*10d40*/  @!P0 LEA R3, R3, R0, 0x18 ;  /* 0x0000000003038211 */ /* 0x002fe400078ec0ff */
[----:B-----5:R-:W1:Y:S04]  /*10d50*/  SHFL.IDX PT, R0, R2, RZ, 0x1f ;  /* 0x00001fff02007589 */ /* 0x020e6800000e0000 */
[----:B------:R2:W-:Y:S04]  /*10d60*/  @!P0 STS [R3+0x284d0], R2 ;  /* 0x0284d00203008388 */ /* 0x0005e80000000800 */
[----:B-1----:R2:W-:Y:S01]  /*10d70*/  STL [R1+0x20], R0 ;  /* 0x0000200001007387 */ /* 0x0025e20000100800 */
[----:B------:R-:W-:Y:S06]  /*10d80*/  BAR.ARV 0x5, 0x180 ;  /* 0x0146000000007b1d */ /* 0x000fec0000002000 */
.L_x_921:
[----:B--2---:R-:W2:Y:S01]  /*10d90*/  LDL R0, [R1+0x20] ;  /* 0x0000200001007983 */ /* 0x004ea20000100800 */
[----:B------:R-:W-:Y:S02]  /*10da0*/  ULDC UR4, c[0x0][0xda8] ;  /* 0x00036a0000047ab9 */ /* 0x000fe40000000800 */
[----:B--2---:R-:W-:-:S13]  /*10db0*/  ISETP.GE.AND P0, PT, R0, UR4, PT ;  /* 0x0000000400007c0c */ /* 0x004fda000bf06270 */
[----:B------:R-:W-:Y:S05]  /*10dc0*/  @!P0 BRA `(.L_x_922) ;  /* 0xffffffcc00888947 */ /* 0x000fea000383ffff */
.L_x_862:
[----:B-1----:R-:W2:Y:S01]  /*10dd0*/  LDL.LU R0, [R1+0x28] ;  /* 0x0000280001007983 */ /* 0x002ea20000300800 */
[----:B------:R-:W-:Y:S01]  /*10de0*/  BSSY B0, `(.L_x_923) ;  /* 0x000000b000007945 */ /* 0x000fe20003800000 */
[----:B------:R-:W1:Y:S01]  /*10df0*/  S2R R5, SR_CgaCtaId ;  /* 0x0000000000057919 */ /* 0x000e620000008800 */
[----:B--2---:R-:W-:-:S05]  /*10e00*/  VIADD R0, R0, 0x1 ;  /* 0x0000000100007836 */ /* 0x004fca0000000000 */
[----:B------:R-:W-:-:S04]  /*10e10*/  LEA.HI R2, R0, R0, RZ, 0x1 ;  /* 0x0000000000027211 */ /* 0x000fc800078f08ff */
[----:B------:R-:W-:-:S05]  /*10e20*/  LOP3.LUT R3, R2, 0xfffffffe, RZ, 0xc0, !PT ;  /* 0xfffffffe02037812 */ /* 0x000fca00078ec0ff */
[----:B------:R-:W-:Y:S01]  /*10e30*/  IMAD.IADD R3, R0, 0x1, -R3 ;  /* 0x0000000100037824 */ /* 0x000fe200078e0a03 */
[----:B------:R-:W-:-:S04]  /*10e40*/  MOV R0, 0x400 ;  /* 0x0000040000007802 */ /* 0x000fc80000000f00 */
[----:B-1----:R-:W-:Y:S02]  /*10e50*/  LEA R0, R5, R0, 0x18 ;  /* 0x0000000005007211 */ /* 0x002fe400078ec0ff */
[----:B------:R-:W-:-:S04]  /*10e60*/  SHF.L.U32 R3, R3, 0x1f, RZ ;  /* 0x0000001f03037819 */ /* 0x000fc800000006ff */
[----:B------:R-:W1:Y:S02]  /*10e70*/  SYNCS.PHASECHK.TRANS64.TRYWAIT P0, [R0+URZ+0x28420], R3 ;  /* 0x02842003000075a7 */ /* 0x000e64000800017f */
[----:B-1----:R-:W-:Y:S05]  /*10e80*/  @!P0 BRA `(.L_x_924) ;  /* 0x0000000800b48947 */ /* 0x002fea0003800000 */
.L_x_954:
[----:B------:R-:W-:Y:S05]  /*10e90*/  BSYNC B0 ;  /* 0x0000000000007941 */ /* 0x000fea0003800000 */
.L_x_923:
[----:B------:R-:W-:-:S03]  /*10ea0*/  UMOV UR4, 0xffffffff ;  /* 0xffffffff00047882 */ /* 0x000fc60000000000 */
[----:B------:R-:W-:Y:S05]  /*10eb0*/  BRA.DIV UR4, `(.L_x_925) ;  /* 0x0000000a04bc7947 */ /* 0x000fea000b800000 */
[----:B------:R-:W2:Y:S02]  /*10ec0*/  S2R R2, SR_TID.X ;  /* 0x0000000000027919 */ /* 0x000ea40000002100 */
[----:B--2---:R-:W-:-:S04]  /*10ed0*/  SHF.R.U32.HI R2, RZ, 0x5, R2 ;  /* 0x00000005ff027819 */ /* 0x004fc80000011602 */
[----:B------:R-:W-:-:S05]  /*10ee0*/  LOP3.LUT R2, R2, 0x3, RZ, 0xc0, !PT ;  /* 0x0000000302027812 */ /* 0x000fca00078ec0ff */
[----:B------:R2:W3:Y:S02]  /*10ef0*/  SHFL.IDX PT, R14, R2, RZ, 0x1f ;  /* 0x00001fff020e7589 */ /* 0x0004e400000e0000 */
.L_x_957:
[----:B---3--:R-:W-:Y:S01]  /*10f00*/  ISETP.NE.AND P0, PT, R14, RZ, PT ;  /* 0x000000ff0e00720c */ /* 0x008fe20003f05270 */
[----:B------:R-:W-:-:S12]  /*10f10*/  BSSY B0, `(.L_x_926) ;  /* 0x000002e000007945 */ /* 0x000fd80003800000 */
[----:B------:R-:W-:Y:S05]  /*10f20*/  @P0 BRA `(.L_x_927) ;  /* 0x0000000000b00947 */ /* 0x000fea0003800000 */
[----:B------:R-:W-:-:S03]  /*10f30*/  UMOV UR4, 0xffffffff ;  /* 0xffffffff00047882 */ /* 0x000fc60000000000 */
[----:B------:R-:W-:Y:S05]  /*10f40*/  BRA.DIV UR4, `(.L_x_928) ;  /* 0x0000000a04cc7947 */ /* 0x000fea000b800000 */
[----:B------:R-:W-:-:S13]  /*10f50*/  ELECT P6, URZ, PT ;  /* 0x00000000003f782f */ /* 0x000fda00038c0000 */
.L_x_960:
[----:B------:R-:W-:Y:S05]  /*10f60*/  @!P6 BRA `(.L_x_927) ;  /* 0x0000000000a0e947 */ /* 0x000fea0003800000 */
[----:B------:R-:W-:-:S06]  /*10f70*/  ULOP3.LUT UR4, UR61, 0x2, URZ, 0xfc, !UPT ;  /* 0x000000023d047892 */ /* 0x000fcc000f8efc3f */
[----:B--2---:R-:W-:-:S05]  /*10f80*/  IMAD.U32 R2, RZ, RZ, UR4 ;  /* 0x00000004ff027e24 */ /* 0x004fca000f8e00ff */
[----:B------:R-:W-:-:S13]  /*10f90*/  ISETP.NE.AND P0, PT, R2, 0x3, PT ;  /* 0x000000030200780c */ /* 0x000fda0003f05270 */
[----:B------:R-:W-:Y:S05]  /*10fa0*/  @!P0 BRA `(.L_x_929) ;  /* 0x0000000000048947 */ /* 0x000fea0003800000 */
[----:B------:R-:W-:Y:S01]  /*10fb0*/  BPT.TRAP 0x1 ;  /* 0x000000040000795c */ /* 0x000fe20000300000 */
.L_x_929:
[----:B-1----:R-:W2:Y:S04]  /*10fc0*/  LDL R3, [R1+0x8] ;  /* 0x0000080001037983 */ /* 0x002ea80000100800 */
[----:B------:R-:W3:Y:S01]  /*10fd0*/  LDL.LU R7, [R1+0xc] ;  /* 0x00000c0001077983 */ /* 0x000ee20000300800 */
[----:B------:R-:W-:-:S04]  /*10fe0*/  VIADD R2, R0, 0x28440 ;  /* 0x0002844000027836 */ /* 0x000fc80000000000 */
[C---:B--2---:R-:W-:Y:S02]  /*10ff0*/  IMAD R6, R3.reuse, 0x8, R2 ;  /* 0x0000000803067824 */ /* 0x044fe400078e0202 */
[----:B------:R-:W-:Y:S01]  /*11000*/  VIADD R3, R3, 0x1 ;  /* 0x0000000103037836 */ /* 0x000fe20000000000 */
[----:B---3--:R-:W-:-:S04]  /*11010*/  SHF.L.U32 R5, R7, 0x1f, RZ ;  /* 0x0000001f07057819 */ /* 0x008fc800000006ff */
[C---:B------:R-:W-:Y:S01]  /*11020*/  ISETP.NE.AND P2, PT, R3.reuse, 0x2, PT ;  /* 0x000000020300780c */ /* 0x040fe20003f45270 */
[----:B------:R-:W1:Y:S03]  /*11030*/  SYNCS.PHASECHK.TRANS64.TRYWAIT P1, [R6+URZ], R5 ;  /* 0x00000005060075a7 */ /* 0x000e66000802017f */
[----:B------:R-:W-:Y:S02]  /*11040*/  SEL R4, RZ, 0x1, P2 ;  /* 0x00000001ff047807 */ /* 0x000fe40001000000 */
[----:B------:R-:W-:Y:S02]  /*11050*/  SEL R3, R3, RZ, P2 ;  /* 0x000000ff03037207 */ /* 0x000fe40001000000 */
[----:B------:R-:W-:-:S03]  /*11060*/  LOP3.LUT R4, R7, R4, RZ, 0x3c, !PT ;  /* 0x0000000407047212 */ /* 0x000fc600078e3cff */
[----:B------:R-:W-:Y:S01]  /*11070*/  IMAD R7, R3, 0x8, R2 ;  /* 0x0000000803077824 */ /* 0x000fe200078e0202 */
[----:B------:R-:W-:Y:S01]  /*11080*/  SHF.L.U32 R2, R4, 0x1f, RZ ;  /* 0x0000001f04027819 */ /* 0x000fe200000006ff */
[----:B-1----:R-:W-:Y:S06]  /*11090*/  @!P1 BRA `(.L_x_930) ;  /* 0x0000000800989947 */ /* 0x002fec0003800000 */
.L_x_961:
[----:B------:R-:W2:Y:S02]  /*110a0*/  SYNCS.PHASECHK.TRANS64.TRYWAIT P1, [R7+URZ], R2 ;  /* 0x00000002070075a7 */ /* 0x000ea4000802017f */
[----:B--2---:R-:W-:Y:S05]  /*110b0*/  @!P1 BRA `(.L_x_931) ;  /* 0x0000000800a49947 */ /* 0x004fea0003800000 */
.L_x_962:
[----:B------:R-:W-:Y:S05]  /*110c0*/  @!P0 BRA `(.L_x_932) ;  /* 0x0000000000048947 */ /* 0x000fea0003800000 */
[----:B------:R-:W-:Y:S01]  /*110d0*/  BPT.TRAP 0x1 ;  /* 0x000000040000795c */ /* 0x000fe20000300000 */
.L_x_932:
[----:B------:R-:W3:Y:S02]  /*110e0*/  LDL.LU R4, [R1+0x8] ;  /* 0x0000080001047983 */ /* 0x000ee40000300800 */
[----:B---3--:R-:W-:-:S04]  /*110f0*/  IMAD R4, R4, 0x8, R0 ;  /* 0x0000000804047824 */ /* 0x008fc800078e0200 */
[----:B------:R-:W3:Y:S02]  /*11100*/  SYNCS.PHASECHK.TRANS64.TRYWAIT P1, [R4+URZ+0x28460], R5 ;  /* 0x02846005040075a7 */ /* 0x000ee4000802017f */
[----:B---3--:R-:W-:Y:S05]  /*11110*/  @!P1 BRA `(.L_x_933) ;  /* 0x0000000800a09947 */ /* 0x008fea0003800000 */
.L_x_963:
[----:B------:R-:W-:Y:S05]  /*11120*/  @!P0 BRA `(.L_x_934) ;  /* 0x0000000000048947 */ /* 0x000fea0003800000 */
[----:B------:R-:W-:Y:S01]  /*11130*/  BPT.TRAP 0x1 ;  /* 0x000000040000795c */ /* 0x000fe20000300000 */
.L_x_934:
[----:B------:R-:W-:-:S04]  /*11140*/  IMAD R3, R3, 0x8, R0 ;  /* 0x0000000803037824 */ /* 0x000fc800078e0200 */
[----:B------:R-:W4:Y:S02]  /*11150*/  SYNCS.PHASECHK.TRANS64.TRYWAIT P1, [R3+URZ+0x28460], R2 ;  /* 0x02846002030075a7 */ /* 0x000f24000802017f */
[----:B----4-:R-:W-:Y:S05]  /*11160*/  @!P1 BRA `(.L_x_935) ;  /* 0x0000000800a09947 */ /* 0x010fea0003800000 */
.L_x_964:
[----:B------:R-:W-:Y:S05]  /*11170*/  @!P0 BRA `(.L_x_936) ;  /* 0x0000000000048947 */ /* 0x000fea0003800000 */
[----:B------:R-:W-:Y:S01]  /*11180*/  BPT.TRAP 0x1 ;  /* 0x000000040000795c */ /* 0x000fe20000300000 */
.L_x_936:
[----:B------:R-:W5:Y:S02]  /*11190*/  SYNCS.PHASECHK.TRANS64.TRYWAIT P0, [R4+URZ+0x28480], R5 ;  /* 0x02848005040075a7 */ /* 0x000f64000800017f */
[----:B-----5:R-:W-:Y:S05]  /*111a0*/  @!P0 BRA `(.L_x_937) ;  /* 0x0000000800a48947 */ /* 0x020fea0003800000 */
.L_x_938:
[----:B------:R1:W1:Y:S02]  /*111b0*/  SYNCS.PHASECHK.TRANS64.TRYWAIT P0, [R3+URZ+0x28480], R2 ;  /* 0x02848002030075a7 */ /* 0x000264000800017f */
[----:B-1----:R-:W-:Y:S05]  /*111c0*/  @!P0 NANOSLEEP.SYNCS 0x989680 ;  /* 0x009896800000895d */ /* 0x002fea0003900000 */
[----:B------:R-:W1:Y:S02]  /*111d0*/  @!P0 SYNCS.PHASECHK.TRANS64 P0, [R3+URZ+0x28480], R2 ;  /* 0x02848002030085a7 */ /* 0x000e64000800007f */
[----:B-1----:R-:W-:Y:S05]  /*111e0*/  @!P0 BRA `(.L_x_938) ;  /* 0xfffffffc00f08947 */ /* 0x002fea000383ffff */
.L_x_927:
[----:B------:R-:W-:Y:S05]  /*111f0*/  BSYNC B0 ;  /* 0x0000000000007941 */ /* 0x000fea0003800000 */
.L_x_926:
[----:B------:R-:W-:Y:S05]  /*11200*/  EXIT ;  /* 0x000000000000794d */ /* 0x000fea0003800000 */
.L_x_775:
[----:B-1----:R-:W-:-:S04]  /*11210*/  IMAD.U32 R3, RZ, RZ, UR37 ;  /* 0x00000025ff037e24 */ /* 0x002fc8000f8e00ff */
[----:B------:R1:W2:Y:S03]  /*11220*/  SYNCS.PHASECHK.TRANS64.TRYWAIT P1, [R3+URZ+0x28400], R0 ;  /* 0x02840000030075a7 */ /* 0x0002a6000802017f */
[----:B--2---:R-:W-:Y:S05]  /*11230*/  @!P1 NANOSLEEP.SYNCS 0x989680 ;  /* 0x009896800000995d */ /* 0x004fea0003900000 */
[----:B------:R-:W2:Y:S02]  /*11240*/  @!P1 SYNCS.PHASECHK.TRANS64 P1, [R3+URZ+0x28400], R0 ;  /* 0x02840000030095a7 */ /* 0x000ea4000802007f */
[----:B--2---:R-:W-:Y:S05]  /*11250*/  @!P1 BRA `(.L_x_775) ;  /* 0xfffffffc00ec9947 */ /* 0x004fea000383ffff */
[----:B------:R-:W-:Y:S05]  /*11260*/  BRA `(.L_x_939) ;  /* 0xffffff0c00287947 */ /* 0x000fea000383ffff */
.L_x_779:
[----:B--2---:R2:W3:Y:S02]  /*11270*/  SYNCS.PHASECHK.TRANS64.TRYWAIT P2, [R5+URZ+0x28430], R0 ;  /* 0x02843000050075a7 */ /* 0x0044e4000804017f */
[----:B---3--:R-:W-:Y:S05]  /*11280*/  @!P2 NANOSLEEP.SYNCS 0x989680 ;  /* 0x009896800000a95d */ /* 0x008fea0003900000 */
[----:B------:R-:W3:Y:S02]  /*11290*/  @!P2 SYNCS.PHASECHK.TRANS64 P2, [R5+URZ+0x28430], R0 ;  /* 0x028430000500a5a7 */ /* 0x000ee4000804007f */
[----:B---3--:R-:W-:Y:S05]  /*112a0*/  @!P2 BRA `(.L_x_779) ;  /* 0xfffffffc00f0a947 */ /* 0x008fea000383ffff */
[----:B------:R-:W-:Y:S05]  /*112b0*/  BRA `(.L_x_778) ;  /* 0xffffff0c004c7947 */ /* 0x000fea000383ffff */
.L_x_795:
[----:B--2---:R-:W-:-:S04]  /*112c0*/  IMAD.U32 R10, RZ, RZ, UR10 ;  /* 0x0000000aff0a7e24 */ /* 0x004fc8000f8e00ff */
[----:B------:R2:W3:Y:S03]  /*112d0*/  SYNCS.PHASECHK.TRANS64.TRYWAIT P2, [R10+URZ+0x28430], R9 ;  /* 0x028430090a0075a7 */ /* 0x0004e6000804017f */
[----:B---3--:R-:W-:Y:S05]  /*112e0*/  @!P2 NANOSLEEP.SYNCS 0x989680 ;  /* 0x009896800000a95d */ /* 0x008fea0003900000 */
[----:B------:R-:W3:Y:S02]  /*112f0*/  @!P2 SYNCS.PHASECHK.TRANS64 P2, [R10+URZ+0x28430], R9 ;  /* 0x028430090a00a5a7 */ /* 0x000ee4000804007f */
[----:B---3--:R-:W-:Y:S05]  /*11300*/  @!P2 BRA `(.L_x_795) ;  /* 0xfffffffc00eca947 */ /* 0x008fea000383ffff */
[----:B------:R-:W-:Y:S05]  /*11310*/  BRA `(.L_x_792) ;  /* 0xffffff2c00c47947 */ /* 0x000fea000383ffff */
.L_x_799:
[----:B--2---:R-:W-:-:S04]  /*11320*/  IMAD.U32 R10, RZ, RZ, UR10 ;  /* 0x0000000aff0a7e24 */ /* 0x004fc8000f8e00ff */
[----:B------:R2:W3:Y:S03]  /*11330*/  SYNCS.PHASECHK.TRANS64.TRYWAIT P2, [R10+URZ+0x28450], R9 ;  /* 0x028450090a0075a7 */ /* 0x0004e6000804017f */
[----:B---3--:R-:W-:Y:S05]  /*11340*/  @!P2 NANOSLEEP.SYNCS 0x989680 ;  /* 0x009896800000a95d */ /* 0x008fea0003900000 */
[----:B------:R-:W3:Y:S02]  /*11350*/  @!P2 SYNCS.PHASECHK.TRANS64 P2, [R10+URZ+0x28450], R9 ;  /* 0x028450090a00a5a7 */ /* 0x000ee4000804007f */
[----:B---3--:R-:W-:Y:S05]  /*11360*/  @!P2 BRA `(.L_x_799) ;  /* 0xfffffffc00eca947 */ /* 0x008fea000383ffff */
[----:B------:R-:W-:Y:S05]  /*11370*/  BRA `(.L_x_796) ;  /* 0xffffff3000907947 */ /* 0x000fea000383ffff */
.L_x_817:
[----:B--2---:R-:W-:-:S04]  /*11380*/  IMAD.U32 R6, RZ, RZ, UR6 ;  /* 0x00000006ff067e24 */ /* 0x004fc8000f8e00ff */
[----:B------:R2:W3:Y:S03]  /*11390*/  SYNCS.PHASECHK.TRANS64.TRYWAIT P2, [R6+URZ+0x28430], R5 ;  /* 0x02843005060075a7 */ /* 0x0004e6000804017f */
[----:B---3--:R-:W-:Y:S05]  /*113a0*/  @!P2 NANOSLEEP.SYNCS 0x989680 ;  /* 0x009896800000a95d */ /* 0x008fea0003900000 */
[----:B------:R-:W3:Y:S02]  /*113b0*/  @!P2 SYNCS.PHASECHK.TRANS64 P2, [R6+URZ+0x28430], R5 ;  /* 0x028430050600a5a7 */ /* 0x000ee4000804007f */
[----:B---3--:R-:W-:Y:S05]  /*113c0*/  @!P2 BRA `(.L_x_817) ;  /* 0xfffffffc00eca947 */ /* 0x008fea000383ffff */
[----:B------:R-:W-:Y:S05]  /*113d0*/  BRA `(.L_x_814) ;  /* 0xffffff5400047947 */ /* 0x000fea000383ffff */
.L_x_821:
[----:B--2---:R-:W-:-:S04]  /*113e0*/  IMAD.U32 R6, RZ, RZ, UR10 ;  /* 0x0000000aff067e24 */ /* 0x004fc8000f8e00ff */
[----:B------:R2:W3:Y:S03]  /*113f0*/  SYNCS.PHASECHK.TRANS64.TRYWAIT P2, [R6+URZ+0x28450], R5 ;  /* 0x02845005060075a7 */ /* 0x0004e6000804017f */
[----:B---3--:R-:W-:Y:S05]  /*11400*/  @!P2 NANOSLEEP.SYNCS 0x989680 ;  /* 0x009896800000a95d */ /* 0x008fea0003900000 */
[----:B------:R-:W3:Y:S02]  /*11410*/  @!P2 SYNCS.PHASECHK.TRANS64 P2, [R6+URZ+0x28450], R5 ;  /* 0x028450050600a5a7 */ /* 0x000ee4000804007f */
[----:B---3--:R-:W-:Y:S05]  /*11420*/  @!P2 BRA `(.L_x_821) ;  /* 0xfffffffc00eca947 */ /* 0x008fea000383ffff */
[----:B------:R-:W-:Y:S05]  /*11430*/  BRA `(.L_x_818) ;  /* 0xffffff5400dc7947 */ /* 0x000fea000383ffff */
.L_x_828:
[----:B--2---:R-:W-:-:S04]  /*11440*/  IMAD.U32 R6, RZ, RZ, UR6 ;  /* 0x00000006ff067e24 */ /* 0x004fc8000f8e00ff */
[----:B------:R2:W3:Y:S03]  /*11450*/  SYNCS.PHASECHK.TRANS64.TRYWAIT P2, [R6+URZ+0x28430], R5 ;  /* 0x02843005060075a7 */ /* 0x0004e6000804017f */
[----:B---3--:R-:W-:Y:S05]  /*11460*/  @!P2 NANOSLEEP.SYNCS 0x989680 ;  /* 0x009896800000a95d */ /* 0x008fea0003900000 */
[----:B------:R-:W3:Y:S02]  /*11470*/  @!P2 SYNCS.PHASECHK.TRANS64 P2, [R6+URZ+0x28430], R5 ;  /* 0x028430050600a5a7 */ /* 0x000ee4000804007f */
[----:B---3--:R-:W-:Y:S05]  /*11480*/  @!P2 BRA `(.L_x_828) ;  /* 0xfffffffc00eca947 */ /* 0x008fea000383ffff */
[----:B------:R-:W-:Y:S05]  /*11490*/  BRA `(.L_x_825) ;  /* 0xffffff6c00587947 */ /* 0x000fea000383ffff */
.L_x_832:
[----:B--2---:R-:W-:-:S04]  /*114a0*/  IMAD.U32 R6, RZ, RZ, UR10 ;  /* 0x0000000aff067e24 */ /* 0x004fc8000f8e00ff */
[----:B------:R2:W3:Y:S03]  /*114b0*/  SYNCS.PHASECHK.TRANS64.TRYWAIT P2, [R6+URZ+0x28450], R5 ;  /* 0x02845005060075a7 */ /* 0x0004e6000804017f */
[----:B---3--:R-:W-:Y:S05]  /*114c0*/  @!P2 NANOSLEEP.SYNCS 0x989680 ;  /* 0x009896800000a95d */ /* 0x008fea0003900000 */
[----:B------:R-:W3:Y:S02]  /*114d0*/  @!P2 SYNCS.PHASECHK.TRANS64 P2, [R6+URZ+0x28450], R5 ;  /* 0x028450050600a5a7 */ /* 0x000ee4000804007f */
[----:B---3--:R-:W-:Y:S05]  /*114e0*/  @!P2 BRA `(.L_x_832) ;  /* 0xfffffffc00eca947 */ /* 0x008fea000383ffff */
[----:B------:R-:W-:Y:S05]  /*114f0*/  BRA `(.L_x_829) ;  /* 0xffffff7000307947 */ /* 0x000fea000383ffff */
.L_x_846:
[----:B--2---:R-:W-:-:S04]  /*11500*/  IMAD.U32 R7, RZ, RZ, UR14 ;  /* 0x0000000eff077e24 */ /* 0x004fc8000f8e00ff */
[----:B------:R2:W3:Y:S03]  /*11510*/  SYNCS.PHASECHK.TRANS64.TRYWAIT P1, [R7+URZ+0x28450], R0 ;  /* 0x02845000070075a7 */ /* 0x0004e6000802017f */
[----:B---3--:R-:W-:Y:S05]  /*11520*/  @!P1 NANOSLEEP.SYNCS 0x989680 ;  /* 0x009896800000995d */ /* 0x008fea0003900000 */
[----:B------:R-:W3:Y:S02]  /*11530*/  @!P1 SYNCS.PHASECHK.TRANS64 P1, [R7+URZ+0x28450], R0 ;  /* 0x02845000070095a7 */ /* 0x000ee4000802007f */
[----:B---3--:R-:W-:Y:S05]  /*11540*/  @!P1 BRA `(.L_x_846) ;  /* 0xfffffffc00ec9947 */ /* 0x008fea000383ffff */
[----:B------:R-:W-:Y:S05]  /*11550*/  BRA `(.L_x_845) ;  /* 0xffffff8c00ec7947 */ /* 0x000fea000383ffff */
.L_x_878:
[----:B------:R-:W-:Y:S02]  /*11560*/  IMAD.MOV.U32 R13, RZ, RZ, R17 ;  /* 0x000000ffff0d7224 */ /* 0x000fe400078e0011 */
[----:B------:R-:W-:Y:S02]  /*11570*/  IMAD.MOV.U32 R12, RZ, RZ, RZ ;  /* 0x000000ffff0c7224 */ /* 0x000fe400078e00ff */
[----:B------:R-:W-:Y:S02]  /*11580*/  IMAD.MOV.U32 R11, RZ, RZ, 0x1f ;  /* 0x0000001fff0b7424 */ /* 0x000fe400078e00ff */
[----:B------:R-:W-:-:S07]  /*11590*/  IMAD.MOV.U32 R15, RZ, RZ, -0x1 ;  /* 0xffffffffff0f7424 */ /* 0x000fce00078e00ff */
[----:B-1----:R-:W-:Y:S05]  /*115a0*/  WARPSYNC.COLLECTIVE R15, `(.L_x_940) ;  /* 0x000000000f087348 */ /* 0x002fea0003c00000 */
[----:B------:R2:W3:Y:S02]  /*115b0*/  SHFL.IDX P6, R14, R13, R12, R11 ;  /* 0x0000000c0d0e7389 */ /* 0x0004e400000c000b */
[----:B-123--:R-:W-:Y:S01]  /*115c0*/  ENDCOLLECTIVE ;  /* 0x000000000000791b */ /* 0x00efe20003800000 */
.L_x_940:
[----:B------:R-:W-:Y:S05]  /*115d0*/  BRA `(.L_x_941) ;  /* 0xffffffd400987947 */ /* 0x000fea000383ffff */
.L_x_880:
[----:B------:R-:W-:Y:S01]  /*115e0*/  BSSY B0, `(.L_x_942) ;  /* 0x0000006000007945 */ /* 0x000fe20003800000 */
[----:B------:R-:W-:-:S07]  /*115f0*/  IMAD.MOV.U32 R15, RZ, RZ, -0x1 ;  /* 0xffffffffff0f7424 */ /* 0x000fce00078e00ff */
[----:B--2---:R-:W-:Y:S05]  /*11600*/  WARPSYNC.COLLECTIVE R15, `(.L_x_943) ;  /* 0x000000000f0c7348 */ /* 0x004fea0003c00000 */
[----:B------:R-:W-:Y:S02]  /*11610*/  ELECT P6, UR62, PT ;  /* 0x00000000003e782f */ /* 0x000fe400038c0000 */
[----:B------:R-:W-:Y:S01]  /*11620*/  MOV R14, UR62 ;  /* 0x0000003e000e7c02 */ /* 0x000fe20008000f00 */
[----:B--2---:R-:W-:Y:S10]  /*11630*/  ENDCOLLECTIVE ;  /* 0x000000000000791b */ /* 0x004ff40003800000 */
.L_x_943:
[----:B------:R-:W-:Y:S05]  /*11640*/  BSYNC B0 ;  /* 0x0000000000007941 */ /* 0x000fea0003800000 */
.L_x_942:
[----:B------:R-:W-:Y:S05]  /*11650*/  BRA `(.L_x_944) ;  /* 0xffffffd400987947 */ /* 0x000fea000383ffff */
.L_x_883:
[----:B-1----:R1:W3:Y:S02]  /*11660*/  SYNCS.PHASECHK.TRANS64.TRYWAIT P3, [R3+URZ+0x28480], R2 ;  /* 0x02848002030075a7 */ /* 0x0022e4000806017f */
[----:B---3--:R-:W-:Y:S05]  /*11670*/  @!P3 NANOSLEEP.SYNCS 0x989680 ;  /* 0x009896800000b95d */ /* 0x008fea0003900000 */
[----:B------:R-:W3:Y:S02]  /*11680*/  @!P3 SYNCS.PHASECHK.TRANS64 P3, [R3+URZ+0x28480], R2 ;  /* 0x028480020300b5a7 */ /* 0x000ee4000806007f */
[----:B---3--:R-:W-:Y:S05]  /*11690*/  @!P3 BRA `(.L_x_883) ;  /* 0xfffffffc00f0b947 */ /* 0x008fea000383ffff */
[----:B------:R-:W-:Y:S05]  /*116a0*/  BRA `(.L_x_945) ;  /* 0xffffffd400f07947 */ /* 0x000fea000383ffff */
.L_x_885:
[----:B---3--:R3:W4:Y:S02]  /*116b0*/  SYNCS.PHASECHK.TRANS64.TRYWAIT P3, [R3+URZ+0x28440], R2 ;  /* 0x02844002030075a7 */ /* 0x008724000806017f */
[----:B----4-:R-:W-:Y:S05]  /*116c0*/  @!P3 NANOSLEEP.SYNCS 0x989680 ;  /* 0x009896800000b95d */ /* 0x010fea0003900000 */
[----:B------:R-:W4:Y:S02]  /*116d0*/  @!P3 SYNCS.PHASECHK.TRANS64 P3, [R3+URZ+0x28440], R2 ;  /* 0x028440020300b5a7 */ /* 0x000f24000806007f */
[----:B----4-:R-:W-:Y:S05]  /*116e0*/  @!P3 BRA `(.L_x_885) ;  /* 0xfffffffc00f0b947 */ /* 0x010fea000383ffff */
[----:B------:R-:W-:Y:S05]  /*116f0*/  BRA `(.L_x_946) ;  /* 0xffffffd8005c7947 */ /* 0x000fea000383ffff */
.L_x_888:
[----:B---3--:R-:W-:-:S04]  /*11700*/  IMAD.U32 R3, RZ, RZ, UR40 ;  /* 0x00000028ff037e24 */ /* 0x008fc8000f8e00ff */
[----:B------:R3:W4:Y:S03]  /*11710*/  SYNCS.PHASECHK.TRANS64.TRYWAIT P0, [R3+URZ+0x28420], R2 ;  /* 0x02842002030075a7 */ /* 0x000726000800017f */
[----:B----4-:R-:W-:Y:S05]  /*11720*/  @!P0 NANOSLEEP.SYNCS 0x989680 ;  /* 0x009896800000895d */ /* 0x010fea0003900000 */
[----:B------:R-:W4:Y:S02]  /*11730*/  @!P0 SYNCS.PHASECHK.TRANS64 P0, [R3+URZ+0x28420], R2 ;  /* 0x02842002030085a7 */ /* 0x000f24000800007f */
[----:B----4-:R-:W-:Y:S05]  /*11740*/  @!P0 BRA `(.L_x_888) ;  /* 0xfffffffc00ec8947 */ /* 0x010fea000383ffff */
[----:B------:R-:W-:Y:S05]  /*11750*/  BRA `(.L_x_947) ;  /* 0xffffffdc003c7947 */ /* 0x000fea000383ffff */
.L_x_894:
[----:B-1----:R1:W4:Y:S02]  /*11760*/  SYNCS.PHASECHK.TRANS64.TRYWAIT P0, [R6+URZ+0x28480], R5 ;  /* 0x02848005060075a7 */ /* 0x002324000800017f */
[----:B----4-:R-:W-:Y:S05]  /*11770*/  @!P0 NANOSLEEP.SYNCS 0x989680 ;  /* 0x009896800000895d */ /* 0x010fea0003900000 */
[----:B------:R-:W4:Y:S02]  /*11780*/  @!P0 SYNCS.PHASECHK.TRANS64 P0, [R6+URZ+0x28480], R5 ;  /* 0x02848005060085a7 */ /* 0x000f24000800007f */
[----:B----4-:R-:W-:Y:S05]  /*11790*/  @!P0 BRA `(.L_x_894) ;  /* 0xfffffffc00f08947 */ /* 0x010fea000383ffff */
[----:B------:R-:W-:Y:S05]  /*117a0*/  BRA `(.L_x_948) ;  /* 0xffffffdc00e87947 */ /* 0x000fea000383ffff */
.L_x_900:
[----:B--2---:R2:W3:Y:S02]  /*117b0*/  SYNCS.PHASECHK.TRANS64.TRYWAIT P0, [R6+URZ+0x28440], R5 ;  /* 0x02844005060075a7 */ /* 0x0044e4000800017f */
[----:B---3--:R-:W-:Y:S05]  /*117c0*/  @!P0 NANOSLEEP.SYNCS 0x989680 ;  /* 0x009896800000895d */ /* 0x008fea0003900000 */
[----:B------:R-:W3:Y:S02]  /*117d0*/  @!P0 SYNCS.PHASECHK.TRANS64 P0, [R6+URZ+0x28440], R5 ;  /* 0x02844005060085a7 */ /* 0x000ee4000800007f */
[----:B---3--:R-:W-:Y:S05]  /*117e0*/  @!P0 BRA `(.L_x_900) ;  /* 0xfffffffc00f08947 */ /* 0x008fea000383ffff */
[----:B------:R-:W-:Y:S05]  /*117f0*/  BRA `(.L_x_949) ;  /* 0xffffffe000ac7947 */ /* 0x000fea000383ffff */
.L_x_907:
[----:B----4-:R-:W4:Y:S02]  /*11800*/  LDL R5, [R1] ;  /* 0x0000000001057983 */ /* 0x010f240000100800 */
[----:B----4-:R4:W1:Y:S02]  /*11810*/  SYNCS.PHASECHK.TRANS64.TRYWAIT P3, [R5+URZ+0x28470], R4 ;  /* 0x02847004050075a7 */ /* 0x010864000806017f */
[----:B-1----:R-:W-:Y:S05]  /*11820*/  @!P3 NANOSLEEP.SYNCS 0x989680 ;  /* 0x009896800000b95d */ /* 0x002fea0003900000 */
[----:B------:R-:W1:Y:S02]  /*11830*/  @!P3 SYNCS.PHASECHK.TRANS64 P3, [R5+URZ+0x28470], R4 ;  /* 0x028470040500b5a7 */ /* 0x000e64000806007f */
[----:B-1----:R-:W-:Y:S05]  /*11840*/  @!P3 BRA `(.L_x_907) ;  /* 0xfffffffc00ecb947 */ /* 0x002fea000383ffff */
[----:B------:R-:W-:Y:S05]  /*11850*/  BRA `(.L_x_950) ;  /* 0xffffffe4008c7947 */ /* 0x000fea000383ffff */
.L_x_909:
[----:B----4-:R-:W4:Y:S02]  /*11860*/  LDL R5, [R1] ;  /* 0x0000000001057983 */ /* 0x010f240000100800 */
[----:B----4-:R4:W1:Y:S02]  /*11870*/  SYNCS.PHASECHK.TRANS64.TRYWAIT P3, [R5+URZ+0x28460], R4 ;  /* 0x02846004050075a7 */ /* 0x010864000806017f */
[----:B-1----:R-:W-:Y:S05]  /*11880*/  @!P3 NANOSLEEP.SYNCS 0x989680 ;  /* 0x009896800000b95d */ /* 0x002fea0003900000 */
[----:B------:R-:W1:Y:S02]  /*11890*/  @!P3 SYNCS.PHASECHK.TRANS64 P3, [R5+URZ+0x28460], R4 ;  /* 0x028460040500b5a7 */ /* 0x000e64000806007f */
[----:B-1----:R-:W-:Y:S05]  /*118a0*/  @!P3 BRA `(.L_x_909) ;  /* 0xfffffffc00ecb947 */ /* 0x002fea000383ffff */
[----:B------:R-:W-:Y:S05]  /*118b0*/  BRA `(.L_x_951) ;  /* 0xffffffe400947947 */ /* 0x000fea000383ffff */
.L_x_916:
[----:B-1----:R1:W2:Y:S02]  /*118c0*/  SYNCS.PHASECHK.TRANS64.TRYWAIT P0, [R20+URZ+0x28470], R3 ;  /* 0x02847003140075a7 */ /* 0x0022a4000800017f */
[----:B--2---:R-:W-:Y:S05]  /*118d0*/  @!P0 NANOSLEEP.SYNCS 0x989680 ;  /* 0x009896800000895d */ /* 0x004fea0003900000 */
[----:B------:R-:W2:Y:S02]  /*118e0*/  @!P0 SYNCS.PHASECHK.TRANS64 P0, [R20+URZ+0x28470], R3 ;  /* 0x02847003140085a7 */ /* 0x000ea4000800007f */
[----:B--2---:R-:W-:Y:S05]  /*118f0*/  @!P0 BRA `(.L_x_916) ;  /* 0xfffffffc00f08947 */ /* 0x004fea000383ffff */
[----:B------:R-:W-:Y:S05]  /*11900*/  BRA `(.L_x_952) ;  /* 0xffffffec00447947 */ /* 0x000fea000383ffff */
.L_x_918:
[----:B-1----:R1:W2:Y:S02]  /*11910*/  SYNCS.PHASECHK.TRANS64.TRYWAIT P0, [R20+URZ+0x28460], R3 ;  /* 0x02846003140075a7 */ /* 0x0022a4000800017f */
[----:B--2---:R-:W-:Y:S05]  /*11920*/  @!P0 NANOSLEEP.SYNCS 0x989680 ;  /* 0x009896800000895d */ /* 0x004fea0003900000 */
[----:B------:R-:W2:Y:S02]  /*11930*/  @!P0 SYNCS.PHASECHK.TRANS64 P0, [R20+URZ+0x28460], R3 ;  /* 0x02846003140085a7 */ /* 0x000ea4000800007f */
[----:B--2---:R-:W-:Y:S05]  /*11940*/  @!P0 BRA `(.L_x_918) ;  /* 0xfffffffc00f08947 */ /* 0x004fea000383ffff */
[----:B------:R-:W-:Y:S05]  /*11950*/  BRA `(.L_x_953) ;  /* 0xffffffec004c7947 */ /* 0x000fea000383ffff */
.L_x_924:
[----:B-1----:R1:W2:Y:S02]  /*11960*/  SYNCS.PHASECHK.TRANS64.TRYWAIT P0, [R0+URZ+0x28420], R3 ;  /* 0x02842003000075a7 */ /* 0x0022a4000800017f */
[----:B--2---:R-:W-:Y:S05]  /*11970*/  @!P0 NANOSLEEP.SYNCS 0x989680 ;  /* 0x009896800000895d */ /* 0x004fea0003900000 */
[----:B------:R-:W2:Y:S02]  /*11980*/  @!P0 SYNCS.PHASECHK.TRANS64 P0, [R0+URZ+0x28420], R3 ;  /* 0x02842003000085a7 */ /* 0x000ea4000800007f */
[----:B--2---:R-:W-:Y:S05]  /*11990*/  @!P0 BRA `(.L_x_924) ;  /* 0xfffffffc00f08947 */ /* 0x004fea000383ffff */
[----:B------:R-:W-:Y:S05]  /*119a0*/  BRA `(.L_x_954) ;  /* 0xfffffff400387947 */ /* 0x000fea000383ffff */
.L_x_925:
[----:B------:R-:W2:Y:S01]  /*119b0*/  S2R R2, SR_TID.X ;  /* 0x0000000000027919 */ /* 0x000ea20000002100 */
[----:B------:R-:W-:Y:S01]  /*119c0*/  BSSY B0, `(.L_x_955) ;  /* 0x000000a000007945 */ /* 0x000fe20003800000 */
[----:B------:R-:W-:Y:S02]  /*119d0*/  IMAD.MOV.U32 R12, RZ, RZ, RZ ;  /* 0x000000ffff0c7224 */ /* 0x000fe400078e00ff */
[----:B------:R-:W-:Y:S02]  /*119e0*/  IMAD.MOV.U32 R11, RZ, RZ, 0x1f ;  /* 0x0000001fff0b7424 */ /* 0x000fe400078e00ff */
[----:B------:R-:W-:Y:S01]  /*119f0*/  IMAD.MOV.U32 R15, RZ, RZ, -0x1 ;  /* 0xffffffffff0f7424 */ /* 0x000fe200078e00ff */
[----:B--2---:R-:W-:-:S04]  /*11a00*/  SHF.R.U32.HI R2, RZ, 0x5, R2 ;  /* 0x00000005ff027819 */ /* 0x004fc80000011602 */
[----:B------:R-:W-:-:S05]  /*11a10*/  LOP3.LUT R2, R2, 0x3, RZ, 0xc0, !PT ;  /* 0x0000000302027812 */ /* 0x000fca00078ec0ff */
[----:B------:R-:W-:-:S07]  /*11a20*/  IMAD.MOV.U32 R13, RZ, RZ, R2 ;  /* 0x000000ffff0d7224 */ /* 0x000fce00078e0002 */
[----:B-1----:R-:W-:Y:S05]  /*11a30*/  WARPSYNC.COLLECTIVE R15, `(.L_x_956) ;  /* 0x000000000f087348 */ /* 0x002fea0003c00000 */
[----:B------:R2:W3:Y:S02]  /*11a40*/  SHFL.IDX P6, R14, R13, R12, R11 ;  /* 0x0000000c0d0e7389 */ /* 0x0004e400000c000b */
[----:B-123--:R-:W-:Y:S01]  /*11a50*/  ENDCOLLECTIVE ;  /* 0x000000000000791b */ /* 0x00efe20003800000 */
.L_x_956:
[----:B------:R-:W-:Y:S05]  /*11a60*/  BSYNC B0 ;  /* 0x0000000000007941 */ /* 0x000fea0003800000 */
.L_x_955:
[----:B------:R-:W-:Y:S05]  /*11a70*/  BRA `(.L_x_957) ;  /* 0xfffffff400207947 */ /* 0x000fea000383ffff */
.L_x_928:
[----:B------:R-:W-:Y:S01]  /*11a80*/  BSSY B1, `(.L_x_958) ;  /* 0x0000006000017945 */ /* 0x000fe20003800000 */
[----:B------:R-:W-:-:S07]  /*11a90*/  IMAD.MOV.U32 R15, RZ, RZ, -0x1 ;  /* 0xffffffffff0f7424 */ /* 0x000fce00078e00ff */
[----:B-12---:R-:W-:Y:S05]  /*11aa0*/  WARPSYNC.COLLECTIVE R15, `(.L_x_959) ;  /* 0x000000000f0c7348 */ /* 0x006fea0003c00000 */
[----:B------:R-:W-:Y:S02]  /*11ab0*/  ELECT P6, UR62, PT ;  /* 0x00000000003e782f */ /* 0x000fe400038c0000 */
[----:B------:R-:W-:Y:S01]  /*11ac0*/  MOV R14, UR62 ;  /* 0x0000003e000e7c02 */ /* 0x000fe20008000f00 */
[----:B-12---:R-:W-:Y:S10]  /*11ad0*/  ENDCOLLECTIVE ;  /* 0x000000000000791b */ /* 0x006ff40003800000 */
.L_x_959:
[----:B------:R-:W-:Y:S05]  /*11ae0*/  BSYNC B1 ;  /* 0x0000000000017941 */ /* 0x000fea0003800000 */
.L_x_958:
[----:B------:R-:W-:Y:S05]  /*11af0*/  BRA `(.L_x_960) ;  /* 0xfffffff400187947 */ /* 0x000fea000383ffff */
.L_x_930:
[----:B-1----:R1:W2:Y:S02]  /*11b00*/  SYNCS.PHASECHK.TRANS64.TRYWAIT P1, [R6+URZ], R5 ;  /* 0x00000005060075a7 */ /* 0x0022a4000802017f */
[----:B--2---:R-:W-:Y:S05]  /*11b10*/  @!P1 NANOSLEEP.SYNCS 0x989680 ;  /* 0x009896800000995d */ /* 0x004fea0003900000 */
[----:B------:R-:W2:Y:S02]  /*11b20*/  @!P1 SYNCS.PHASECHK.TRANS64 P1, [R6+URZ], R5 ;  /* 0x00000005060095a7 */ /* 0x000ea4000802007f */
[----:B--2---:R-:W-:Y:S05]  /*11b30*/  @!P1 BRA `(.L_x_930) ;  /* 0xfffffffc00f09947 */ /* 0x004fea000383ffff */
[----:B------:R-:W-:Y:S05]  /*11b40*/  BRA `(.L_x_961) ;  /* 0xfffffff400547947 */ /* 0x000fea000383ffff */
.L_x_931:
[----:B--2---:R2:W3:Y:S02]  /*11b50*/  SYNCS.PHASECHK.TRANS64.TRYWAIT P1, [R7+URZ], R2 ;  /* 0x00000002070075a7 */ /* 0x0044e4000802017f */
[----:B---3--:R-:W-:Y:S05]  /*11b60*/  @!P1 NANOSLEEP.SYNCS 0x989680 ;  /* 0x009896800000995d */ /* 0x008fea0003900000 */
[----:B------:R-:W3:Y:S02]  /*11b70*/  @!P1 SYNCS.PHASECHK.TRANS64 P1, [R7+URZ], R2 ;  /* 0x00000002070095a7 */ /* 0x000ee4000802007f */
[----:B---3--:R-:W-:Y:S05]  /*11b80*/  @!P1 BRA `(.L_x_931) ;  /* 0xfffffffc00f09947 */ /* 0x008fea000383ffff */
[----:B------:R-:W-:Y:S05]  /*11b90*/  BRA `(.L_x_962) ;  /* 0xfffffff400487947 */ /* 0x000fea000383ffff */
.L_x_933:
[----:B---3--:R3:W4:Y:S02]  /*11ba0*/  SYNCS.PHASECHK.TRANS64.TRYWAIT P1, [R4+URZ+0x28460], R5 ;  /* 0x02846005040075a7 */ /* 0x008724000802017f */
[----:B----4-:R-:W-:Y:S05]  /*11bb0*/  @!P1 NANOSLEEP.SYNCS 0x989680 ;  /* 0x009896800000995d */ /* 0x010fea0003900000 */
[----:B------:R-:W4:Y:S02]  /*11bc0*/  @!P1 SYNCS.PHASECHK.TRANS64 P1, [R4+URZ+0x28460], R5 ;  /* 0x02846005040095a7 */ /* 0x000f24000802007f */
[----:B----4-:R-:W-:Y:S05]  /*11bd0*/  @!P1 BRA `(.L_x_933) ;  /* 0xfffffffc00f09947 */ /* 0x010fea000383ffff */
[----:B------:R-:W-:Y:S05]  /*11be0*/  BRA `(.L_x_963) ;  /* 0xfffffff4004c7947 */ /* 0x000fea000383ffff */
.L_x_935:
[----:B----4-:R4:W1:Y:S02]  /*11bf0*/  SYNCS.PHASECHK.TRANS64.TRYWAIT P1, [R3+URZ+0x28460], R2 ;  /* 0x02846002030075a7 */ /* 0x010864000802017f */
[----:B-1----:R-:W-:Y:S05]  /*11c00*/  @!P1 NANOSLEEP.SYNCS 0x989680 ;  /* 0x009896800000995d */ /* 0x002fea0003900000 */
[----:B------:R-:W1:Y:S02]  /*11c10*/  @!P1 SYNCS.PHASECHK.TRANS64 P1, [R3+URZ+0x28460], R2 ;  /* 0x02846002030095a7 */ /* 0x000e64000802007f */
[----:B-1----:R-:W-:Y:S05]  /*11c20*/  @!P1 BRA `(.L_x_935) ;  /* 0xfffffffc00f09947 */ /* 0x002fea000383ffff */
[----:B------:R-:W-:Y:S05]  /*11c30*/  BRA `(.L_x_964) ;  /* 0xfffffff4004c7947 */ /* 0x000fea000383ffff */
.L_x_937:
[----:B------:R1:W1:Y:S02]  /*11c40*/  SYNCS.PHASECHK.TRANS64.TRYWAIT P0, [R4+URZ+0x28480], R5 ;  /* 0x02848005040075a7 */ /* 0x000264000800017f */
[----:B-1----:R-:W-:Y:S05]  /*11c50*/  @!P0 NANOSLEEP.SYNCS 0x989680 ;  /* 0x009896800000895d */ /* 0x002fea0003900000 */
[----:B------:R-:W1:Y:S02]  /*11c60*/  @!P0 SYNCS.PHASECHK.TRANS64 P0, [R4+URZ+0x28480], R5 ;  /* 0x02848005040085a7 */ /* 0x000e64000800007f */
[----:B-1----:R-:W-:Y:S05]  /*11c70*/  @!P0 BRA `(.L_x_937) ;  /* 0xfffffffc00f08947 */ /* 0x002fea000383ffff */
[----:B------:R-:W-:Y:S05]  /*11c80*/  BRA `(.L_x_938) ;  /* 0xfffffff400487947 */ /* 0x000fea000383ffff */
.L_x_965:
        /* <DEDUP_REMOVED lines=15> */
.L_x_2767:


//--------------------- .text._ZN7cutlass13device_kernelIN5flash11enable_sm90INS1_16FlashAttnFwdSm90INS1_25CollectiveMainloopFwdSm90ILi2EN4cute5tupleIJNS5_1CILi1EEES8_S8_EEENS6_IJNS7_ILi128EEENS7_ILi64EEENS7_ILi256EEEEEELi256ENS_12float_e4m3_tEfNS_4arch4Sm90ELb0ELb1ELb0ELb1ELb0ELb0ELb0ELb1ELb1ELb0ELb0ELb0EEENS1_21CollectiveEpilogueFwdINS6_IJSA_SC_SB_EEES9_NS_10bfloat16_tESG_Li256ELb1ELb0ELb0ELb1EEENS1_36VarlenDynamicPersistentTileSchedulerILi128ELi64ELi256ELi128ELb0ELb0ELb1ELb1ELb0ELb1EEEEEEEEEvNT_6ParamsE --------------------------
	.section	.text._ZN7cutlass13device_kernelIN5flash11enable_sm90INS1_16FlashAttnFwdSm90INS1_25CollectiveMainloopFwdSm90ILi2EN4cute5tupleIJNS5_1CILi1EEES8_S8_EEENS6_IJNS7_ILi128EEENS7_ILi64EEENS7_ILi256EEEEEELi256ENS_12float_e4m3_tEfNS_4arch4Sm90ELb0ELb1ELb0ELb1ELb0ELb0ELb0ELb1ELb1ELb0ELb0ELb0EEENS1_21CollectiveEpilogueFwdINS6_IJSA_SC_SB_EEES9_NS_10bfloat16_tESG_Li256ELb1ELb0ELb0ELb1EEENS1_36VarlenDynamicPersistentTileSchedulerILi128ELi64ELi256ELi128ELb0ELb0ELb1ELb1ELb0ELb1EEEEEEEEEvNT_6ParamsE,"ax",@progbits
	.align	128
.text._ZN7cutlass13device_kernelIN5flash11enable_sm90INS1_16FlashAttnFwdSm90INS1_25CollectiveMainloopFwdSm90ILi2EN4cute5tupleIJNS5_1CILi1EEES8_S8_EEENS6_IJNS7_ILi128EEENS7_ILi64EEENS7_ILi256EEEEEELi256ENS_12float_e4m3_tEfNS_4arch4Sm90ELb0ELb1ELb0ELb1ELb0ELb0ELb0ELb1ELb1ELb0ELb0ELb0EEENS1_21CollectiveEpilogueFwdINS6_IJSA_SC_SB_EEES9_NS_10bfloat16_tESG_Li256ELb1ELb0ELb0ELb1EEENS1_36VarlenDynamicPersistentTileSchedulerILi128ELi64ELi256ELi128ELb0ELb0ELb1ELb1ELb0ELb1EEEEEEEEEvNT_6ParamsE:
        .type           _ZN7cutlass13device_kernelIN5flash11enable_sm90INS1_16FlashAttnFwdSm90INS1_25CollectiveMainloopFwdSm90ILi2EN4cute5tupleIJNS5_1CILi1EEES8_S8_EEENS6_IJNS7_ILi128EEENS7_ILi64EEENS7_ILi256EEEEEELi256ENS_12float_e4m3_tEfNS_4arch4Sm90ELb0ELb1ELb0ELb1ELb0ELb0ELb0ELb1ELb1ELb0ELb0ELb0EEENS1_21CollectiveEpilogueFwdINS6_IJSA_SC_SB_EEES9_NS_10bfloat16_tESG_Li256ELb1ELb0ELb0ELb1EEENS1_36VarlenDynamicPersistentTileSchedulerILi128ELi64ELi256ELi128ELb0ELb0ELb1ELb1ELb0ELb1EEEEEEEEEvNT_6ParamsE,@function
        .size           _ZN7cutlass13device_kernelIN5flash11enable_sm90INS1_16FlashAttnFwdSm90INS1_25CollectiveMainloopFwdSm90ILi2EN4cute5tupleIJNS5_1CILi1EEES8_S8_EEENS6_IJNS7_ILi128EEENS7_ILi64EEENS7_ILi256EEEEEELi256ENS_12float_e4m3_tEfNS_4arch4Sm90ELb0ELb1ELb0ELb1ELb0ELb0ELb0ELb1ELb1ELb0ELb0ELb0EEENS1_21CollectiveEpilogueFwdINS6_IJSA_SC_SB_EEES9_NS_10bfloat16_tESG_Li256ELb1ELb0ELb0ELb1EEENS1_36VarlenDynamicPersistentTileSchedulerILi128ELi64ELi256ELi128ELb0ELb0ELb1ELb1ELb0ELb1EEEEEEEEEvNT_6ParamsE,(.L_x_2768 - _ZN7cutlass13device_kernelIN5flash11enable_sm90INS1_16FlashAttnFwdSm90INS1_25CollectiveMainloopFwdSm90ILi2EN4cute5tupleIJNS5_1CILi1EEES8_S8_EEENS6_IJNS7_ILi128EEENS7_ILi64EEENS7_ILi256EEEEEELi256ENS_12float_e4m3_tEfNS_4arch4Sm90ELb0ELb1ELb0ELb1ELb0ELb0ELb0ELb1ELb1ELb0ELb0ELb0EEENS1_21CollectiveEpilogueFwdINS6_IJSA_SC_SB_EEES9_NS_10bfloat16_tESG_Li256ELb1ELb0ELb0ELb1EEENS1_36VarlenDynamicPersistentTileSchedulerILi128ELi64ELi256ELi128ELb0ELb0ELb1ELb1ELb0ELb1EEEEEEEEEvNT_6ParamsE)
        .other          _ZN7cutlass13device_kernelIN5flash11enable_sm90INS1_16FlashAttnFwdSm90INS1_25CollectiveMainloopFwdSm90ILi2EN4cute5tupleIJNS5_1CILi1EEES8_S8_EEENS6_IJNS7_ILi128EEENS7_ILi64EEENS7_ILi256EEEEEELi256ENS_12float_e4m3_tEfNS_4arch4Sm90ELb0ELb1ELb0ELb1ELb0ELb0ELb0ELb1ELb1ELb0ELb0ELb0EEENS1_21CollectiveEpilogueFwdINS6_IJSA_SC_SB_EEES9_NS_10bfloat16_tESG_Li256ELb1ELb0ELb0ELb1EEENS1_36VarlenDynamicPersistentTileSchedulerILi128ELi64ELi256ELi128ELb0ELb0ELb1ELb1ELb0ELb1EEEEEEEEEvNT_6ParamsE,@"STO_CUDA_ENTRY STV_DEFAULT"
_ZN7cutlass13device_kernelIN5flash11enable_sm90INS1_16FlashAttnFwdSm90INS1_25CollectiveMainloopFwdSm90ILi2EN4cute5tupleIJNS5_1CILi1EEES8_S8_EEENS6_IJNS7_ILi128EEENS7_ILi64EEENS7_ILi256EEEEEELi256ENS_12float_e4m3_tEfNS_4arch4Sm90ELb0ELb1ELb0ELb1ELb0ELb0ELb0ELb1ELb1ELb0ELb0ELb0EEENS1_21CollectiveEpilogueFwdINS6_IJSA_SC_SB_EEES9_NS_10bfloat16_tESG_Li256ELb1ELb0ELb0ELb1EEENS1_36VarlenDynamicPersistentTileSchedulerILi128ELi64ELi256ELi128ELb0ELb0ELb1ELb1ELb0ELb1EEEEEEEEEvNT_6ParamsE:
        /* <DEDUP_REMOVED lines=21> */
.L_x_967:
[----:B------:R-:W-:Y:S05]  /*0150*/  BSYNC B0 ;  /* 0x0000000000007941 */ /* 0x000fea0003800000 */
.L_x_966:
        /* <DEDUP_REMOVED lines=41> */
.L_x_968:
        /* <DEDUP_REMOVED lines=22> */
.L_x_969:
        /* <DEDUP_REMOVED lines=18> */
.L_x_970:
        /* <DEDUP_REMOVED lines=22> */
.L_x_971:
        /* <DEDUP_REMOVED lines=22> */
.L_x_972:
[----:B------:R-:W-:Y:S01]  /*0930*/  PLOP3.LUT P0, PT, PT, PT, UP0, 0x80, 0x0 ;  /* 0x000000000000781c */ /* 0x000fe20003f0f008 */
[----:B------:R-:W-:Y:S01]  /*0940*/  UMOV UR40, 0x1 ;  /* 0x0000000100287882 */ /* 0x000fe20000000000 */
[----:B------:R-:W-:Y:S01]  /*0950*/  NOP ;  /* 0x0000000000007918 */ /* 0x000fe20000000000 */
[----:B------:R-:W-:Y:S01]  /*0960*/  USEL UR40, UR40, 0x2, !UP0 ;  /* 0x0000000228287887 */ /* 0x000fe2000c000000 */
[----:B------:R-:W-:Y:S01]  /*0970*/  ULDC.64 UR50, c[0x0][0x208] ;  /* 0x0000820000327ab9 */ /* 0x000fe20000000a00 */
[----:B012-4-:R-:W-:Y:S08]  /*0980*/  BAR.SYNC.DEFER_BLOCKING 0x0 ;  /* 0x0000000000007b1d */ /* 0x017ff00000010000 */
[----:B------:R-:W-:Y:S05]  /*0990*/  @!P0 BRA `(.L_x_973) ;  /* 0x000000e000208947 */ /* 0x000fea0003800000 */
.L_x_974:
        /* <DEDUP_REMOVED lines=21> */
[----:B------:R-:W-:Y:S01]  /*0af0*/  R2UR UR48, R63 ;  /* 0x000000003f3072ca */ /* 0x000fe200000e0000 */
[----:B------:R-:W-:Y:S01]  /*0b00*/  UMOV UR46, URZ ;  /* 0x0000003f002e7c82 */ /* 0x000fe20008000000 */
[----:B------:R-:W-:Y:S01]  /*0b10*/  SHF.R.S32.HI R3, RZ, 0x1f, R196 ;  /* 0x0000001fff037819 */ /* 0x000fe200000114c4 */
[----:B------:R-:W-:Y:S01]  /*0b20*/  UMOV UR45, URZ ;  /* 0x0000003f002d7c82 */ /* 0x000fe20008000000 */
[----:B------:R-:W-:Y:S02]  /*0b30*/  UMOV UR52, URZ ;  /* 0x0000003f00347c82 */ /* 0x000fe40008000000 */
[CC--:B------:R-:W-:Y:S02]  /*0b40*/  LEA.HI R5, R3.reuse, R196.reuse, RZ, 0x7 ;  /* 0x000000c403057211 */ /* 0x0c0fe400078f38ff */
[----:B------:R-:W-:-:S02]  /*0b50*/  LEA.HI R0, R3, R196, RZ, 0x4 ;  /* 0x000000c403007211 */ /* 0x000fc400078f20ff */
[----:B------:R-:W-:Y:S02]  /*0b60*/  LOP3.LUT R7, R5, 0xffffff80, RZ, 0xc0, !PT ;  /* 0xffffff8005077812 */ /* 0x000fe400078ec0ff */
[CC--:B------:R-:W-:Y:S02]  /*0b70*/  LEA.HI R2, R3.reuse, R196.reuse, RZ, 0x5 ;  /* 0x000000c403027211 */ /* 0x0c0fe400078f28ff */
[----:B------:R-:W-:Y:S01]  /*0b80*/  SHF.R.S32.HI R9, RZ, 0x4, R0 ;  /* 0x00000004ff097819 */ /* 0x000fe20000011400 */
[----:B------:R-:W-:Y:S01]  /*0b90*/  IMAD.IADD R192, R196, 0x1, -R7 ;  /* 0x00000001c4c07824 */ /* 0x000fe200078e0a07 */
[----:B------:R-:W-:Y:S01]  /*0ba0*/  SHF.R.S32.HI R194, RZ, 0x7, R5 ;  /* 0x00000007ffc27819 */ /* 0x000fe20000011405 */
[----:B------:R-:W-:Y:S01]  /*0bb0*/  IMAD.SHL.U32 R2, R2, 0x20, RZ ;  /* 0x0000002002027824 */ /* 0x000fe200078e00ff */
[----:B------:R-:W-:Y:S02]  /*0bc0*/  LEA.HI R3, R3, R196, RZ, 0x3 ;  /* 0x000000c403037211 */ /* 0x000fe400078f18ff */
[----:B------:R-:W-:-:S02]  /*0bd0*/  SHF.R.S32.HI R11, RZ, 0x1f, R192 ;  /* 0x0000001fff0b7819 */ /* 0x000fc400000114c0 */
[----:B------:R-:W-:Y:S02]  /*0be0*/  LEA.HI R5, R5, R194, RZ, 0x1 ;  /* 0x000000c205057211 */ /* 0x000fe400078f08ff */
[----:B------:R-:W-:Y:S02]  /*0bf0*/  LEA.HI R4, R11, R192, RZ, 0x2 ;  /* 0x000000c00b047211 */ /* 0x000fe400078f10ff */
[----:B------:R-:W-:Y:S02]  /*0c00*/  LOP3.LUT R2, R2, 0xfffffc00, RZ, 0xc0, !PT ;  /* 0xfffffc0002027812 */ /* 0x000fe400078ec0ff */
[--C-:B------:R-:W-:Y:S02]  /*0c10*/  SHF.R.S32.HI R6, RZ, 0x2, R4.reuse ;  /* 0x00000002ff067819 */ /* 0x100fe40000011404 */
[----:B------:R-:W-:Y:S02]  /*0c20*/  SHF.R.S32.HI R7, RZ, 0x1f, R4 ;  /* 0x0000001fff077819 */ /* 0x000fe40000011404 */
[----:B------:R-:W-:-:S02]  /*0c30*/  LOP3.LUT R5, R5, 0x3fffffe, RZ, 0xc0, !PT ;  /* 0x03fffffe05057812 */ /* 0x000fc400078ec0ff */
[----:B------:R-:W-:Y:S02]  /*0c40*/  LEA.HI R7, R7, R6, RZ, 0x3 ;  /* 0x0000000607077211 */ /* 0x000fe400078f18ff */
[----:B------:R-:W-:Y:S01]  /*0c50*/  LEA.HI R11, R11, R192, RZ, 0x5 ;  /* 0x000000c00b0b7211 */ /* 0x000fe200078f28ff */
[----:B------:R-:W-:Y:S01]  /*0c60*/  IMAD.IADD R193, R194, 0x1, -R5 ;  /* 0x00000001c2c17824 */ /* 0x000fe200078e0a05 */
[----:B------:R-:W-:Y:S02]  /*0c70*/  LOP3.LUT R7, R7, 0xfffffff8, RZ, 0xc0, !PT ;  /* 0xfffffff807077812 */ /* 0x000fe400078ec0ff */
[----:B------:R-:W-:Y:S02]  /*0c80*/  SHF.R.S32.HI R11, RZ, 0x5, R11 ;  /* 0x00000005ff0b7819 */ /* 0x000fe4000001140b */
[----:B------:R-:W-:Y:S01]  /*0c90*/  LOP3.LUT R5, R3, 0x1ffffff8, RZ, 0xc0, !PT ;  /* 0x1ffffff803057812 */ /* 0x000fe200078ec0ff */
[----:B------:R-:W-:Y:S01]  /*0ca0*/  IMAD.IADD R6, R6, 0x1, -R7 ;  /* 0x0000000106067824 */ /* 0x000fe200078e0a07 */
[----:B------:R-:W-:-:S02]  /*0cb0*/  LOP3.LUT R7, R0, 0x3fffff0, RZ, 0xc0, !PT ;  /* 0x03fffff000077812 */ /* 0x000fc400078ec0ff */
[----:B------:R-:W-:Y:S01]  /*0cc0*/  LEA.HI R0, R0, R9, RZ, 0x1 ;  /* 0x0000000900007211 */ /* 0x000fe200078f08ff */
[----:B------:R-:W-:Y:S01]  /*0cd0*/  IMAD R6, R11, 0x10, R6 ;  /* 0x000000100b067824 */ /* 0x000fe200078e0206 */
[----:B------:R-:W-:Y:S01]  /*0ce0*/  SHF.R.S32.HI R22, RZ, 0x3, R3 ;  /* 0x00000003ff167819 */ /* 0x000fe20000011403 */
[----:B------:R-:W-:Y:S01]  /*0cf0*/  IMAD.IADD R7, R196, 0x1, -R7 ;  /* 0x00000001c4077824 */ /* 0x000fe200078e0a07 */
[----:B------:R-:W-:Y:S01]  /*0d00*/  LOP3.LUT R0, R0, 0x1ffffffe, RZ, 0xc0, !PT ;  /* 0x1ffffffe00007812 */ /* 0x000fe200078ec0ff */
[----:B------:R-:W-:Y:S02]  /*0d10*/  IMAD.IADD R5, R196, 0x1, -R5 ;  /* 0x00000001c4057824 */ /* 0x000fe400078e0a05 */
[----:B------:R-:W-:Y:S02]  /*0d20*/  IMAD R7, R7, 0x40, R2 ;  /* 0x0000004007077824 */ /* 0x000fe400078e0202 */
[----:B------:R-:W-:Y:S02]  /*0d30*/  IMAD.IADD R0, R9, 0x1, -R0 ;  /* 0x0000000109007824 */ /* 0x000fe400078e0a00 */
[----:B------:R-:W-:-:S02]  /*0d40*/  IMAD R193, R193, 0x40, R6 ;  /* 0x00000040c1c17824 */ /* 0x000fc400078e0206 */
[----:B------:R-:W-:Y:S01]  /*0d50*/  IMAD R195, R0, 0x8, R7 ;  /* 0x0000000800c37824 */ /* 0x000fe200078e0207 */
[----:B------:R-:W-:Y:S01]  /*0d60*/  LOP3.LUT R7, R4, 0x7ffffffc, RZ, 0xc0, !PT ;  /* 0x7ffffffc04077812 */ /* 0x000fe200078ec0ff */
[----:B------:R-:W-:-:S04]  /*0d70*/  IMAD.SHL.U32 R18, R5, 0x8, RZ ;  /* 0x0000000805127824 */ /* 0x000fc800078e00ff */
[----:B------:R-:W-:-:S07]  /*0d80*/  IMAD.IADD R2, R192, 0x1, -R7 ;  /* 0x00000001c0027824 */ /* 0x000fce00078e0a07 */
.L_x_1078:
[----:B------:R-:W-:Y:S01]  /*0d90*/  ULDC.64 UR4, c[0x0][0xa28] ;  /* 0x00028a0000047ab9 */ /* 0x000fe20000000a00 */
[----:B0-----:R-:W0:Y:S01]  /*0da0*/  LDC R17, c[0x0][0x288] ;  /* 0x0000a200ff117b82 */ /* 0x001e220000000800 */
[----:B------:R-:W-:Y:S01]  /*0db0*/  UISETP.NE.U32.AND UP0, UPT, UR4, URZ, UPT ;  /* 0x0000003f0400728c */ /* 0x000fe2000bf05070 */
[----:B------:R-:W-:-:S03]  /*0dc0*/  IMAD.MOV.U32 R3, RZ, RZ, RZ ;  /* 0x000000ffff037224 */ /* 0x000fc600078e00ff */
[----:B------:R-:W-:-:S03]  /*0dd0*/  UISETP.NE.AND.EX UP0, UPT, UR5, URZ, UPT, UP0 ;  /* 0x0000003f0500728c */ /* 0x000fc6000bf05300 */
[----:B------:R-:W-:Y:S01]  /*0de0*/  ULDC.64 UR4, c[0x0][0xa18] ;  /* 0x0002860000047ab9 */ /* 0x000fe20000000a00 */
[----:B-1--45:R-:W1:Y:S01]  /*0df0*/  LDC.64 R8, c[0x0][0x3f8] ;  /* 0x0000fe00ff087b82 */ /* 0x032e620000000a00 */
[----:B------:R-:W-:Y:S01]  /*0e00*/  UISETP.NE.U32.AND UP1, UPT, UR4, URZ, UPT ;  /* 0x0000003f0400728c */ /* 0x000fe2000bf25070 */
[----:B------:R-:W-:-:S03]  /*0e10*/  PLOP3.LUT P0, PT, PT, PT, UP0, 0x80, 0x0 ;  /* 0x000000000000781c */ /* 0x000fc60003f0f008 */
[----:B------:R-:W-:-:S03]  /*0e20*/  UISETP.NE.AND.EX UP1, UPT, UR5, URZ, UPT, UP1 ;  /* 0x0000003f0500728c */ /* 0x000fc6000bf25310 */
[----:B------:R-:W-:Y:S01]  /*0e30*/  @UP0 ULDC.64 UR4, c[0x0][0xa28] ;  /* 0x00028a0000040ab9 */ /* 0x000fe20000000a00 */
[----:B--2---:R-:W2:Y:S01]  /*0e40*/  LDC R0, c[0x0][0x404] ;  /* 0x00010100ff007b82 */ /* 0x004ea20000000800 */
[----:B------:R-:W-:Y:S01]  /*0e50*/  @UP0 UIMAD.WIDE UR4, UR48, 0x4, UR4 ;  /* 0x00000004300408a5 */ /* 0x000fe2000f8e0204 */
[----:B------:R-:W-:-:S05]  /*0e60*/  PLOP3.LUT P2, PT, PT, PT, UP1, 0x80, 0x0 ;  /* 0x000000000000781c */ /* 0x000fca0003f4f018 */
[----:B------:R-:W-:Y:S01]  /*0e70*/  @UP1 ULDC.64 UR6, c[0x0][0xa18] ;  /* 0x0002860000061ab9 */ /* 0x000fe20000000a00 */
[----:B------:R-:W-:Y:S01]  /*0e80*/  IMAD.U32 R4, RZ, RZ, UR4 ;  /* 0x00000004ff047e24 */ /* 0x000fe2000f8e00ff */
[----:B---3--:R-:W3:Y:S01]  /*0e90*/  LDC R11, c[0x0][0x2e0] ;  /* 0x0000b800ff0b7b82 */ /* 0x008ee20000000800 */
[----:B------:R-:W-:Y:S01]  /*0ea0*/  IMAD.U32 R5, RZ, RZ, UR5 ;  /* 0x00000005ff057e24 */ /* 0x000fe2000f8e00ff */
[----:B------:R-:W-:-:S04]  /*0eb0*/  @UP1 UIMAD.WIDE UR4, UR48, 0x4, UR6 ;  /* 0x00000004300418a5 */ /* 0x000fc8000f8e0206 */
[----:B------:R4:W5:Y:S02]  /*0ec0*/  @P0 LDG.E R3, desc[UR50][R4.64] ;  /* 0x0000003204030981 */ /* 0x000964000c1e1900 */
[----:B------:R-:W-:Y:S02]  /*0ed0*/  IMAD.U32 R6, RZ, RZ, UR4 ;  /* 0x00000004ff067e24 */ /* 0x000fe4000f8e00ff */
[----:B------:R-:W-:Y:S01]  /*0ee0*/  IMAD.U32 R7, RZ, RZ, UR5 ;  /* 0x00000005ff077e24 */ /* 0x000fe2000f8e00ff */
[----:B------:R-:W-:-:S04]  /*0ef0*/  ULDC.64 UR4, c[0x0][0xa20] ;  /* 0x0002880000047ab9 */ /* 0x000fc80000000a00 */
[----:B0-----:R4:W5:Y:S01]  /*0f00*/  @P2 LDG.E R17, desc[UR50][R6.64] ;  /* 0x0000003206112981 */ /* 0x001962000c1e1900 */
[----:B-1----:R-:W-:Y:S02]  /*0f10*/  ISETP.NE.U32.AND P0, PT, R8, RZ, PT ;  /* 0x000000ff0800720c */ /* 0x002fe40003f05070 */
[----:B------:R-:W-:Y:S02]  /*0f20*/  ISETP.NE.U32.AND P1, PT, RZ, UR4, PT ;  /* 0x00000004ff007c0c */ /* 0x000fe4000bf25070 */
[----:B------:R-:W-:Y:S02]  /*0f30*/  ISETP.NE.AND.EX P0, PT, R9, RZ, PT, P0 ;  /* 0x000000ff0900720c */ /* 0x000fe40003f05300 */
[----:B------:R-:W-:Y:S02]  /*0f40*/  ISETP.NE.AND.EX P1, PT, RZ, UR5, PT, P1 ;  /* 0x00000005ff007c0c */ /* 0x000fe4000bf25310 */
[----:B--2---:R-:W-:Y:S01]  /*0f50*/  SEL R0, R0, 0x1, P0 ;  /* 0x0000000100007807 */ /* 0x004fe20000000000 */
[----:B----4-:R-:W-:Y:S10]  /*0f60*/  @P2 BRA `(.L_x_975) ;  /* 0x00000000002c2947 */ /* 0x010ff40003800000 */
        /* <DEDUP_REMOVED lines=8> */
[----:B-----5:R-:W2:Y:S04]  /*0ff0*/  LDG.E R17, desc[UR50][R4.64] ;  /* 0x0000003204117981 */ /* 0x020ea8000c1e1900 */
[----:B------:R-:W2:Y:S02]  /*1000*/  LDG.E R6, desc[UR50][R4.64+0x4] ;  /* 0x0000043204067981 */ /* 0x000ea4000c1e1900 */
[----:B--2---:R-:W-:-:S07]  /*1010*/  IMAD.IADD R17, R6, 0x1, -R17 ;  /* 0x0000000106117824 */ /* 0x004fce00078e0a11 */
.L_x_975:
[----:B------:R-:W-:Y:S01]  /*1020*/  UMOV UR42, UR44 ;  /* 0x0000002c002a7c82 */ /* 0x000fe20008000000 */
[----:B------:R-:W-:Y:S01]  /*1030*/  UMOV UR36, UR48 ;  /* 0x0000003000247c82 */ /* 0x000fe20008000000 */
[----:B---3--:R-:W-:Y:S02]  /*1040*/  IMAD R16, R0, R11, RZ ;  /* 0x0000000b00107224 */ /* 0x008fe400078e02ff */
[----:B------:R-:W-:Y:S01]  /*1050*/  IMAD.MOV.U32 R19, RZ, RZ, R61 ;  /* 0x000000ffff137224 */ /* 0x000fe200078e003d */
[----:B------:R-:W-:Y:S06]  /*1060*/  @!P1 BRA `(.L_x_976) ;  /* 0x0000000000189947 */ /* 0x000fec0003800000 */
[----:B------:R-:W-:Y:S02]  /*1070*/  ULDC.64 UR4, c[0x0][0xa20] ;  /* 0x0002880000047ab9 */ /* 0x000fe40000000a00 */
[----:B------:R-:W-:-:S06]  /*1080*/  UIMAD.WIDE UR4, UR48, 0x4, UR4 ;  /* 0x00000004300478a5 */ /* 0x000fcc000f8e0204 */
[----:B------:R-:W-:Y:S02]  /*1090*/  IMAD.U32 R4, RZ, RZ, UR4 ;  /* 0x00000004ff047e24 */ /* 0x000fe4000f8e00ff */
[----:B------:R-:W-:-:S05]  /*10a0*/  IMAD.U32 R5, RZ, RZ, UR5 ;  /* 0x00000005ff057e24 */ /* 0x000fca000f8e00ff */
[----:B------:R0:W5:Y:S01]  /*10b0*/  LDG.E R16, desc[UR50][R4.64] ;  /* 0x0000003204107981 */ /* 0x000162000c1e1900 */
[----:B------:R-:W-:Y:S05]  /*10c0*/  BRA `(.L_x_977) ;  /* 0x00000000002c7947 */ /* 0x000fea0003800000 */
.L_x_976:
        /* <DEDUP_REMOVED lines=9> */
[----:B------:R-:W2:Y:S02]  /*1160*/  LDG.E R7, desc[UR50][R4.64+0x4] ;  /* 0x0000043204077981 */ /* 0x000ea4000c1e1900 */
[----:B--2---:R-:W-:-:S07]  /*1170*/  IMAD.IADD R16, R7, 0x1, -R16 ;  /* 0x0000000107107824 */ /* 0x004fce00078e0a10 */
.L_x_977:
[----:B------:R-:W-:Y:S01]  /*1180*/  ULDC.64 UR6, c[0x0][0x990] ;  /* 0x0002640000067ab9 */ /* 0x000fe20000000a00 */
[----:B------:R-:W-:Y:S01]  /*1190*/  ULDC.64 UR4, c[0x0][0x998] ;  /* 0x0002660000047ab9 */ /* 0x000fe20000000a00 */
[----:B------:R-:W-:Y:S01]  /*11a0*/  UISETP.NE.U32.AND UP0, UPT, UR6, URZ, UPT ;  /* 0x0000003f0600728c */ /* 0x000fe2000bf05070 */
[----:B------:R-:W-:Y:S01]  /*11b0*/  IMAD.MOV.U32 R9, RZ, RZ, 0x3f800000 ;  /* 0x3f800000ff097424 */ /* 0x000fe200078e00ff */
[----:B------:R-:W-:Y:S01]  /*11c0*/  UISETP.NE.U32.AND UP1, UPT, UR4, URZ, UPT ;  /* 0x0000003f0400728c */ /* 0x000fe2000bf25070 */
[----:B------:R-:W-:Y:S01]  /*11d0*/  IMAD.MOV.U32 R0, RZ, RZ, 0x3f800000 ;  /* 0x3f800000ff007424 */ /* 0x000fe200078e00ff */
[----:B------:R-:W-:Y:S01]  /*11e0*/  UISETP.NE.AND.EX UP0, UPT, UR7, URZ, UPT, UP0 ;  /* 0x0000003f0700728c */ /* 0x000fe2000bf05300 */
[----:B------:R-:W1:Y:S01]  /*11f0*/  LDC.64 R10, c[0x0][0x9e0] ;  /* 0x00027800ff0a7b82 */ /* 0x000e620000000a00 */
[----:B------:R-:W-:Y:S01]  /*1200*/  UISETP.NE.AND.EX UP1, UPT, UR5, URZ, UPT, UP1 ;  /* 0x0000003f0500728c */ /* 0x000fe2000bf25310 */
[----:B------:R-:W-:Y:S02]  /*1210*/  ULDC UR8, c[0x0][0x428] ;  /* 0x00010a0000087ab9 */ /* 0x000fe40000000800 */
[----:B------:R-:W-:Y:S01]  /*1220*/  UISETP.NE.AND UP2, UPT, UR8, 0x1, UPT ;  /* 0x000000010800788c */ /* 0x000fe2000bf45270 */
[----:B------:R-:W-:-:S02]  /*1230*/  PLOP3.LUT P0, PT, PT, PT, UP0, 0x80, 0x0 ;  /* 0x000000000000781c */ /* 0x000fc40003f0f008 */
[----:B------:R-:W-:-:S03]  /*1240*/  PLOP3.LUT P1, PT, PT, PT, UP1, 0x80, 0x0 ;  /* 0x000000000000781c */ /* 0x000fc60003f2f018 */
[----:B------:R-:W-:Y:S01]  /*1250*/  @UP0 USHF.R.S32.HI UR8, URZ, 0x1f, UR48 ;  /* 0x0000001f3f080899 */ /* 0x000fe20008011430 */
[----:B------:R-:W-:Y:S01]  /*1260*/  @UP0 ULDC.64 UR14, c[0x0][0x9a8] ;  /* 0x00026a00000e0ab9 */ /* 0x000fe20000000a00 */
[----:B------:R-:W-:Y:S02]  /*1270*/  @UP1 ULDC.64 UR16, c[0x0][0x9b8] ;  /* 0x00026e0000101ab9 */ /* 0x000fe40000000a00 */
[----:B------:R-:W-:Y:S02]  /*1280*/  @UP0 UIMAD UR10, UR8, UR14, URZ ;  /* 0x0000000e080a02a4 */ /* 0x000fe4000f8e023f */
[----:B------:R-:W-:Y:S02]  /*1290*/  @UP0 UIMAD.WIDE.U32 UR8, UR48, UR14, URZ ;  /* 0x0000000e300802a5 */ /* 0x000fe4000f8e003f */
[----:B------:R-:W-:Y:S01]  /*12a0*/  @UP1 USHF.R.S32.HI UR14, URZ, 0x1f, UR48 ;  /* 0x0000001f3f0e1899 */ /* 0x000fe20008011430 */
[----:B------:R-:W-:Y:S01]  /*12b0*/  @UP2 ULDC UR12, c[0x0][0x42c] ;  /* 0x00010b00000c2ab9 */ /* 0x000fe20000000800 */
[----:B------:R-:W-:-:S02]  /*12c0*/  @UP0 UIMAD UR15, UR48, UR15, UR10 ;  /* 0x0000000f300f02a4 */ /* 0x000fc4000f8e020a */
[----:B------:R-:W-:Y:S02]  /*12d0*/  @UP1 UIMAD UR14, UR14, UR16, URZ ;  /* 0x000000100e0e12a4 */ /* 0x000fe4000f8e023f */
[----:B------:R-:W-:Y:S02]  /*12e0*/  UIMAD.WIDE.U32 UR12, UR44, UR12, URZ ;  /* 0x0000000c2c0c72a5 */ /* 0x000fe4000f8e003f */
[----:B------:R-:W-:Y:S02]  /*12f0*/  @UP1 UIMAD.WIDE.U32 UR10, UR48, UR16, URZ ;  /* 0x00000010300a12a5 */ /* 0x000fe4000f8e003f */
[----:B------:R-:W-:Y:S01]  /*1300*/  @UP1 UIMAD UR16, UR48, UR17, UR14 ;  /* 0x00000011301012a4 */ /* 0x000fe2000f8e020e */
[----:B------:R-:W-:Y:S02]  /*1310*/  @UP0 ULDC.64 UR18, c[0x0][0x9b0] ;  /* 0x00026c0000120ab9 */ /* 0x000fe40000000a00 */
[----:B------:R-:W-:Y:S01]  /*1320*/  @UP2 ULDC UR17, c[0x0][0x430] ;  /* 0x00010c0000112ab9 */ /* 0x000fe20000000800 */
[----:B------:R-:W-:Y:S01]  /*1330*/  UMOV UR14, UR44 ;  /* 0x0000002c000e7c82 */ /* 0x000fe20008000000 */
[----:B------:R-:W-:Y:S01]  /*1340*/  @UP2 USHF.R.U32.HI UR14, URZ, UR17, UR13 ;  /* 0x000000113f0e2299 */ /* 0x000fe2000801160d */
[----:B------:R-:W-:Y:S01]  /*1350*/  @UP1 ULDC.64 UR20, c[0x0][0x9c0] ;  /* 0x0002700000141ab9 */ /* 0x000fe20000000a00 */
[----:B------:R-:W-:-:S02]  /*1360*/  @UP0 UIADD3 UR9, UR9, UR15, URZ ;  /* 0x0000000f09090290 */ /* 0x000fc4000fffe03f */
[----:B------:R-:W-:Y:S02]  /*1370*/  @UP0 USHF.R.S32.HI UR12, URZ, 0x1f, UR14 ;  /* 0x0000001f3f0c0899 */ /* 0x000fe4000801140e */
[----:B------:R-:W-:Y:S02]  /*1380*/  @UP1 USHF.R.S32.HI UR13, URZ, 0x1f, UR14 ;  /* 0x0000001f3f0d1899 */ /* 0x000fe4000801140e */
[----:B------:R-:W-:Y:S02]  /*1390*/  @UP0 UIMAD UR12, UR12, UR18, URZ ;  /* 0x000000120c0c02a4 */ /* 0x000fe4000f8e023f */
[----:B------:R-:W-:Y:S02]  /*13a0*/  @UP1 UIADD3 UR11, UR11, UR16, URZ ;  /* 0x000000100b0b1290 */ /* 0x000fe4000fffe03f */
[----:B------:R-:W-:Y:S02]  /*13b0*/  @UP1 UIMAD UR13, UR13, UR20, URZ ;  /* 0x000000140d0d12a4 */ /* 0x000fe4000f8e023f */
[----:B------:R-:W-:-:S02]  /*13c0*/  @UP0 UIMAD.WIDE.U32 UR8, UR14, UR18, UR8 ;  /* 0x000000120e0802a5 */ /* 0x000fc4000f8e0008 */
[----:B------:R-:W-:Y:S02]  /*13d0*/  @UP0 UIMAD UR12, UR14, UR19, UR12 ;  /* 0x000000130e0c02a4 */ /* 0x000fe4000f8e020c */
[----:B------:R-:W-:Y:S02]  /*13e0*/  @UP1 UIMAD.WIDE.U32 UR10, UR14, UR20, UR10 ;  /* 0x000000140e0a12a5 */ /* 0x000fe4000f8e000a */
[----:B------:R-:W-:Y:S02]  /*13f0*/  @UP1 UIMAD UR13, UR14, UR21, UR13 ;  /* 0x000000150e0d12a4 */ /* 0x000fe4000f8e020d */
[----:B------:R-:W-:Y:S02]  /*1400*/  @UP0 UIADD3 UR12, UR9, UR12, URZ ;  /* 0x0000000c090c0290 */ /* 0x000fe4000fffe03f */
[----:B------:R-:W-:Y:S02]  /*1410*/  @UP0 ULEA UR6, UP3, UR8, UR6, 0x2 ;  /* 0x0000000608060291 */ /* 0x000fe4000f86103f */
[----:B------:R-:W-:-:S02]  /*1420*/  @UP1 UIADD3 UR9, UR11, UR13, URZ ;  /* 0x0000000d0b091290 */ /* 0x000fc4000fffe03f */
[----:B------:R-:W-:Y:S02]  /*1430*/  @UP1 ULEA UR4, UP4, UR10, UR4, 0x2 ;  /* 0x000000040a041291 */ /* 0x000fe4000f88103f */
[----:B------:R-:W-:Y:S01]  /*1440*/  @UP0 ULEA.HI.X UR7, UR8, UR7, UR12, 0x2, UP3 ;  /* 0x0000000708070291 */ /* 0x000fe200098f140c */
[----:B0-----:R-:W-:Y:S01]  /*1450*/  IMAD.U32 R4, RZ, RZ, UR6 ;  /* 0x00000006ff047e24 */ /* 0x001fe2000f8e00ff */
[----:B------:R-:W-:Y:S02]  /*1460*/  @UP1 ULEA.HI.X UR5, UR10, UR5, UR9, 0x2, UP4 ;  /* 0x000000050a051291 */ /* 0x000fe4000a0f1409 */
[----:B------:R-:W-:Y:S01]  /*1470*/  IMAD.U32 R6, RZ, RZ, UR4 ;  /* 0x00000004ff067e24 */ /* 0x000fe2000f8e00ff */
[----:B------:R-:W-:Y:S01]  /*1480*/  ULDC UR4, c[0x0][0x988] ;  /* 0x0002620000047ab9 */ /* 0x000fe20000000800 */
[----:B------:R-:W-:Y:S01]  /*1490*/  IMAD.U32 R5, RZ, RZ, UR7 ;  /* 0x00000007ff057e24 */ /* 0x000fe2000f8e00ff */
[----:B------:R-:W-:Y:S01]  /*14a0*/  @UP2 ULDC UR6, c[0x0][0x430] ;  /* 0x00010c0000062ab9 */ /* 0x000fe20000000800 */
[----:B------:R-:W-:-:S03]  /*14b0*/  IMAD.U32 R7, RZ, RZ, UR5 ;  /* 0x00000005ff077e24 */ /* 0x000fc6000f8e00ff */
[----:B------:R-:W2:Y:S04]  /*14c0*/  @P0 LDG.E R9, desc[UR50][R4.64] ;  /* 0x0000003204090981 */ /* 0x000ea8000c1e1900 */
[----:B------:R-:W2:Y:S01]  /*14d0*/  @P1 LDG.E R0, desc[UR50][R6.64] ;  /* 0x0000003206001981 */ /* 0x000ea2000c1e1900 */
[----:B-1----:R-:W-:Y:S01]  /*14e0*/  ISETP.GE.AND P1, PT, R11, 0x1, PT ;  /* 0x000000010b00780c */ /* 0x002fe20003f26270 */
[----:B-----5:R-:W-:Y:S02]  /*14f0*/  IMAD.IADD R16, R16, 0x1, -R3 ;  /* 0x0000000110107824 */ /* 0x020fe400078e0a03 */
[----:B--2---:R-:W-:-:S04]  /*1500*/  FMUL.FTZ R0, R9, R0 ;  /* 0x0000000009007220 */ /* 0x004fc80000410000 */
[----:B------:R-:W-:Y:S01]  /*1510*/  FMUL.FTZ R0, R0, UR4 ;  /* 0x0000000400007c20 */ /* 0x000fe20008410000 */
[----:B------:R-:W-:Y:S02]  /*1520*/  @UP2 ULDC UR4, c[0x0][0x42c] ;  /* 0x00010b0000042ab9 */ /* 0x000fe40000000800 */
[----:B------:R-:W-:Y:S02]  /*1530*/  UIMAD.WIDE.U32 UR4, UR44, UR4, URZ ;  /* 0x000000042c0472a5 */ /* 0x000fe4000f8e003f */
[----:B------:R-:W-:Y:S02]  /*1540*/  R2UR UR37, R0 ;  /* 0x00000000002572ca */ /* 0x000fe400000e0000 */
[----:B------:R-:W-:Y:S01]  /*1550*/  IADD3 R0, R16, 0x80, -R17 ;  /* 0x0000008010007810 */ /* 0x000fe20007ffe811 */
[----:B------:R-:W-:-:S04]  /*1560*/  @UP2 USHF.R.U32.HI UR44, URZ, UR6, UR5 ;  /* 0x000000063f2c2299 */ /* 0x000fc80008011605 */
[----:B------:R-:W-:-:S04]  /*1570*/  IMAD R197, R61, 0x80, R0 ;  /* 0x000000803dc57824 */ /* 0x000fc800078e0200 */
[----:B------:R-:W-:Y:S01]  /*1580*/  IMAD.IADD R0, R197, 0x1, R10 ;  /* 0x00000001c5007824 */ /* 0x000fe200078e020a */
[----:B------:R-:W-:Y:S06]  /*1590*/  @!P1 BRA `(.L_x_978) ;  /* 0x0000000000409947 */ /* 0x000fec0003800000 */
[C---:B------:R-:W-:Y:S01]  /*15a0*/  ISETP.GT.AND P0, PT, R197.reuse, RZ, PT ;  /* 0x000000ffc500720c */ /* 0x040fe20003f04270 */
[----:B------:R-:W-:-:S12]  /*15b0*/  VIADD R3, R197, 0xffffffff ;  /* 0xffffffffc5037836 */ /* 0x000fd80000000000 */
[----:B------:R-:W-:Y:S05]  /*15c0*/  @P0 BRA `(.L_x_979) ;  /* 0x00000000001c0947 */ /* 0x000fea0003800000 */
[----:B------:R-:W-:Y:S01]  /*15d0*/  ISETP.NE.AND P0, PT, R11, 0x1, PT ;  /* 0x000000010b00780c */ /* 0x000fe20003f05270 */
[----:B------:R-:W-:-:S12]  /*15e0*/  IMAD.MOV R3, RZ, RZ, -R197 ;  /* 0x000000ffff037224 */ /* 0x000fd800078e0ac5 */
[----:B------:R-:W0:Y:S02]  /*15f0*/  @P0 LDC.64 R4, c[0x0][0x9e8] ;  /* 0x00027a00ff040b82 */ /* 0x000e240000000a00 */
[----:B0-----:R-:W-:-:S05]  /*1600*/  @P0 IMAD.HI.U32 R4, R3, R4, RZ ;  /* 0x0000000403040227 */ /* 0x001fca00078e00ff */
[----:B------:R-:W-:-:S04]  /*1610*/  @P0 SHF.R.U32.HI R3, RZ, R5, R4 ;  /* 0x00000005ff030219 */ /* 0x000fc80000011604 */
[----:B------:R-:W-:Y:S01]  /*1620*/  LOP3.LUT R3, RZ, R3, RZ, 0x33, !PT ;  /* 0x00000003ff037212 */ /* 0x000fe200078e33ff */
[----:B------:R-:W-:Y:S06]  /*1630*/  BRA `(.L_x_980) ;  /* 0x0000000000107947 */ /* 0x000fec0003800000 */
.L_x_979:
[----:B------:R-:W-:-:S13]  /*1640*/  ISETP.NE.AND P0, PT, R11, 0x1, PT ;  /* 0x000000010b00780c */ /* 0x000fda0003f05270 */
[----:B------:R-:W0:Y:S02]  /*1650*/  @P0 LDC.64 R4, c[0x0][0x9e8] ;  /* 0x00027a00ff040b82 */ /* 0x000e240000000a00 */
[----:B0-----:R-:W-:-:S05]  /*1660*/  @P0 IMAD.HI.U32 R4, R3, R4, RZ ;  /* 0x0000000403040227 */ /* 0x001fca00078e00ff */
[----:B------:R-:W-:-:S07]  /*1670*/  @P0 SHF.R.U32.HI R3, RZ, R5, R4 ;  /* 0x00000005ff030219 */ /* 0x000fce0000011604 */
.L_x_980:
[----:B------:R-:W-:-:S05]  /*1680*/  IMAD R3, R3, R11, R11 ;  /* 0x0000000b03037224 */ /* 0x000fca00078e020b */
[----:B------:R-:W-:-:S07]  /*1690*/  VIMNMX R0, R0, R3, PT ;  /* 0x0000000300007248 */ /* 0x000fce0003fe0100 */
.L_x_978:
[----:B------:R-:W-:Y:S01]  /*16a0*/  VIADD R4, R0, 0x3f ;  /* 0x0000003f00047836 */ /* 0x000fe20000000000 */
[----:B------:R-:W-:Y:S01]  /*16b0*/  ULDC UR4, c[0x0][0x9dc] ;  /* 0x0002770000047ab9 */ /* 0x000fe20000000800 */
[C---:B------:R-:W-:Y:S02]  /*16c0*/  VIADD R0, R16.reuse, 0x3f ;  /* 0x0000003f10007836 */ /* 0x040fe40000000000 */
[----:B------:R-:W-:Y:S01]  /*16d0*/  IMAD.IADD R6, R16, 0x1, -R17 ;  /* 0x0000000110067824 */ /* 0x000fe200078e0a11 */
[----:B------:R-:W-:Y:S02]  /*16e0*/  SHF.R.S32.HI R5, RZ, 0x1f, R4 ;  /* 0x0000001fff057819 */ /* 0x000fe40000011404 */
[----:B------:R-:W-:Y:S01]  /*16f0*/  SHF.R.S32.HI R3, RZ, 0x1f, R0 ;  /* 0x0000001fff037819 */ /* 0x000fe20000011400 */
[----:B------:R-:W-:Y:S01]  /*1700*/  IMAD R59, R61, 0x80, R6 ;  /* 0x000000803d3b7824 */ /* 0x000fe200078e0206 */
        /* <DEDUP_REMOVED lines=12> */
[----:B------:R-:W0:Y:S02]  /*17d0*/  @P0 LDC.64 R4, c[0x0][0x9e8] ;  /* 0x00027a00ff040b82 */ /* 0x000e240000000a00 */
[----:B0-----:R-:W-:-:S05]  /*17e0*/  @P0 IMAD.HI.U32 R0, R3, R4, RZ ;  /* 0x0000000403000227 */ /* 0x001fca00078e00ff */
[----:B------:R-:W-:-:S04]  /*17f0*/  @P0 SHF.R.U32.HI R3, RZ, R5, R0 ;  /* 0x00000005ff030219 */ /* 0x000fc80000011600 */
[----:B------:R-:W-:Y:S01]  /*1800*/  LOP3.LUT R0, RZ, R3, RZ, 0x33, !PT ;  /* 0x00000003ff007212 */ /* 0x000fe200078e33ff */
[----:B------:R-:W-:Y:S06]  /*1810*/  BRA `(.L_x_983) ;  /* 0x0000000000147947 */ /* 0x000fec0003800000 */
.L_x_982:
[----:B------:R-:W-:Y:S01]  /*1820*/  ISETP.NE.AND P0, PT, R11, 0x1, PT ;  /* 0x000000010b00780c */ /* 0x000fe20003f05270 */
[----:B------:R-:W-:-:S12]  /*1830*/  IMAD.MOV.U32 R0, RZ, RZ, R59 ;  /* 0x000000ffff007224 */ /* 0x000fd800078e003b */
[----:B------:R-:W0:Y:S02]  /*1840*/  @P0 LDC.64 R4, c[0x0][0x9e8] ;  /* 0x00027a00ff040b82 */ /* 0x000e240000000a00 */
[----:B0-----:R-:W-:-:S05]  /*1850*/  @P0 IMAD.HI.U32 R4, R59, R4, RZ ;  /* 0x000000043b040227 */ /* 0x001fca00078e00ff */
[----:B------:R-:W-:-:S07]  /*1860*/  @P0 SHF.R.U32.HI R0, RZ, R5, R4 ;  /* 0x00000005ff000219 */ /* 0x000fce0000011604 */
.L_x_983:
[----:B------:R-:W-:-:S05]  /*1870*/  IMAD R0, R0, R11, RZ ;  /* 0x0000000b00007224 */ /* 0x000fca00078e02ff */
[----:B------:R-:W-:-:S13]  /*1880*/  R2UR UR5, R0 ;  /* 0x00000000000572ca */ /* 0x000fda00000e0000 */
[----:B------:R-:W-:-:S04]  /*1890*/  UISETP.LT.AND UP0, UPT, UR4, UR5, UPT ;  /* 0x000000050400728c */ /* 0x000fc8000bf01270 */
[----:B------:R-:W-:-:S12]  /*18a0*/  USEL UR4, UR4, UR5, !UP0 ;  /* 0x0000000504047287 */ /* 0x000fd8000c000000 */
.L_x_981:
[----:B------:R-:W-:Y:S01]  /*18b0*/  USHF.R.S32.HI UR5, URZ, 0x1f, UR4 ;  /* 0x0000001f3f057899 */ /* 0x000fe20008011404 */
[----:B------:R-:W-:Y:S01]  /*18c0*/  PLOP3.LUT P0, PT, PT, PT, PT, 0x80, 0x0 ;  /* 0x000000000000781c */ /* 0x000fe20003f0f070 */
[----:B------:R-:W-:Y:S01]  /*18d0*/  IMAD.MOV.U32 R0, RZ, RZ, RZ ;  /* 0x000000ffff007224 */ /* 0x000fe200078e00ff */
[----:B------:R-:W-:Y:S01]  /*18e0*/  CS2R R150, SRZ ;  /* 0x0000000000967805 */ /* 0x000fe2000001ff00 */
[----:B------:R-:W-:Y:S01]  /*18f0*/  ULEA.HI UR5, UR5, UR4, URZ, 0x6 ;  /* 0x0000000405057291 */ /* 0x000fe2000f8f303f */
[----:B------:R-:W-:Y:S01]  /*1900*/  IMAD.MOV.U32 R3, RZ, RZ, RZ ;  /* 0x000000ffff037224 */ /* 0x000fe200078e00ff */
[----:B------:R-:W-:Y:S02]  /*1910*/  CS2R R26, SRZ ;  /* 0x00000000001a7805 */ /* 0x000fe4000001ff00 */
[----:B------:R-:W-:Y:S01]  /*1920*/  CS2R R108, SRZ ;  /* 0x00000000006c7805 */ /* 0x000fe2000001ff00 */
[----:B------:R-:W-:Y:S01]  /*1930*/  USHF.R.S32.HI UR5, URZ, 0x6, UR5 ;  /* 0x000000063f057899 */ /* 0x000fe20008011405 */
[----:B------:R-:W-:-:S02]  /*1940*/  CS2R R144, SRZ ;  /* 0x0000000000907805 */ /* 0x000fc4000001ff00 */
[----:B------:R-:W-:Y:S02]  /*1950*/  CS2R R100, SRZ ;  /* 0x0000000000647805 */ /* 0x000fe4000001ff00 */
[----:B------:R-:W-:Y:S01]  /*1960*/  CS2R R142, SRZ ;  /* 0x00000000008e7805 */ /* 0x000fe2000001ff00 */
[----:B------:R-:W-:Y:S01]  /*1970*/  UISETP.LT.AND UP0, UPT, URZ, UR5, UPT ;  /* 0x000000053f00728c */ /* 0x000fe2000bf01270 */
[----:B------:R-:W-:Y:S02]  /*1980*/  CS2R R30, SRZ ;  /* 0x00000000001e7805 */ /* 0x000fe4000001ff00 */
[----:B------:R-:W-:Y:S02]  /*1990*/  CS2R R136, SRZ ;  /* 0x0000000000887805 */ /* 0x000fe4000001ff00 */
[----:B------:R-:W-:Y:S01]  /*19a0*/  CS2R R92, SRZ ;  /* 0x00000000005c7805 */ /* 0x000fe2000001ff00 */
[----:B------:R-:W-:Y:S01]  /*19b0*/  USEL UR38, URZ, UR5, !UP0 ;  /* 0x000000053f267287 */ /* 0x000fe2000c000000 */
[----:B------:R-:W-:-:S02]  /*19c0*/  CS2R R134, SRZ ;  /* 0x0000000000867805 */ /* 0x000fc4000001ff00 */
[----:B------:R-:W-:Y:S02]  /*19d0*/  CS2R R34, SRZ ;  /* 0x0000000000227805 */ /* 0x000fe4000001ff00 */
[----:B------:R-:W-:Y:S02]  /*19e0*/  CS2R R128, SRZ ;  /* 0x0000000000807805 */ /* 0x000fe4000001ff00 */
[----:B------:R-:W-:Y:S02]  /*19f0*/  CS2R R84, SRZ ;  /* 0x0000000000547805 */ /* 0x000fe4000001ff00 */
[----:B------:R-:W-:Y:S02]  /*1a00*/  CS2R R126, SRZ ;  /* 0x00000000007e7805 */ /* 0x000fe4000001ff00 */
[----:B------:R-:W-:Y:S02]  /*1a10*/  ISETP.GT.AND P1, PT, R58, UR38, PT ;  /* 0x000000263a007c0c */ /* 0x000fe4000bf24270 */
        /* <DEDUP_REMOVED lines=49> */
[----:B------:R-:W-:-:S02]  /*1d30*/  IMAD.MOV.U32 R164, RZ, RZ, RZ ;  /* 0x000000ffffa47224 */ /* 0x000fc400078e00ff */
[----:B------:R-:W-:Y:S01]  /*1d40*/  IMAD.MOV.U32 R5, RZ, RZ, RZ ;  /* 0x000000ffff057224 */ /* 0x000fe200078e00ff */
[----:B------:R-:W-:Y:S06]  /*1d50*/  @!P1 BRA `(.L_x_984) ;  /* 0x0000009400589947 */ /* 0x000fec0003800000 */
[----:B------:R-:W0:Y:S01]  /*1d60*/  SHFL.IDX PT, R0, R194, RZ, 0x1f ;  /* 0x00001fffc2007589 */ /* 0x000e2200000e0000 */
[----:B------:R-:W1:Y:S01]  /*1d70*/  S2UR UR39, SR_CgaCtaId ;  /* 0x00000000002779c3 */ /* 0x000e620000008800 */
[----:B------:R-:W-:Y:S01]  /*1d80*/  UMOV UR41, 0x400 ;  /* 0x0000040000297882 */ /* 0x000fe20000000000 */
        /* <DEDUP_REMOVED lines=28> */
.L_x_985:
[----:B------:R-:W-:Y:S01]  /*1f50*/  ULEA.HI UR4, UR46, UR46, URZ, 0x1 ;  /* 0x0000002e2e047291 */ /* 0x000fe2000f8f083f */
[----:B------:R-:W-:-:S03]  /*1f60*/  IMAD.U32 R3, RZ, RZ, UR47 ;  /* 0x0000002fff037e24 */ /* 0x000fc6000f8e00ff */
[----:B------:R-:W-:Y:S02]  /*1f70*/  ULOP3.LUT UR4, UR4, 0xfffffffe, URZ, 0xc0, !UPT ;  /* 0xfffffffe04047892 */ /* 0x000fe4000f8ec03f */
[----:B------:R-:W-:Y:S02]  /*1f80*/  ISETP.NE.AND P0, PT, R3, 0x3, PT ;  /* 0x000000030300780c */ /* 0x000fe40003f05270 */
[----:B------:R-:W-:-:S06]  /*1f90*/  UIADD3 UR4, UR46, -UR4, URZ ;  /* 0x800000042e047290 */ /* 0x000fcc000fffe03f */
[----:B------:R-:W-:-:S05]  /*1fa0*/  IMAD.U32 R0, RZ, RZ, UR4 ;  /* 0x00000004ff007e24 */ /* 0x000fca000f8e00ff */
[----:B------:R-:W-:-:S04]  /*1fb0*/  SHF.L.U32 R0, R0, 0x1f, RZ ;  /* 0x0000001f00007819 */ /* 0x000fc800000006ff */
[----:B------:R-:W0:Y:S02]  /*1fc0*/  SYNCS.PHASECHK.TRANS64.TRYWAIT P1, [UR41+0x28400], R0 ;  /* 0x02840000ff0075a7 */ /* 0x000e240008020169 */
[----:B0-----:R-:W-:Y:S05]  /*1fd0*/  @!P1 BRA `(.L_x_986) ;  /* 0x0000011800f49947 */ /* 0x001fea0003800000 */
.L_x_1173:
[----:B------:R-:W-:Y:S05]  /*1fe0*/  @!P0 BRA `(.L_x_987) ;  /* 0x0000000000048947 */ /* 0x000fea0003800000 */
[----:B------:R-:W-:Y:S01]  /*1ff0*/  BPT.TRAP 0x1 ;  /* 0x000000040000795c */ /* 0x000fe20000300000 */
.L_x_987:
[----:B------:R-:W-:Y:S02]  /*2000*/  IMAD.U32 R5, RZ, RZ, UR52 ;  /* 0x00000034ff057e24 */ /* 0x000fe4000f8e00ff */
[----:B0-----:R-:W-:-:S03]  /*2010*/  IMAD.U32 R0, RZ, RZ, UR45 ;  /* 0x0000002dff007e24 */ /* 0x001fc6000f8e00ff */
[----:B------:R-:W-:Y:S02]  /*2020*/  LEA R5, R5, UR41, 0x3 ;  /* 0x0000002905057c11 */ /* 0x000fe4000f8e18ff */
[----:B------:R-:W-:-:S04]  /*2030*/  SHF.L.U32 R0, R0, 0x1f, RZ ;  /* 0x0000001f00007819 */ /* 0x000fc800000006ff */
[----:B------:R0:W1:Y:S01]  /*2040*/  SYNCS.PHASECHK.TRANS64.TRYWAIT P2, [R5+URZ+0x28430], R0 ;  /* 0x02843000050075a7 */ /* 0x000062000804017f */
[----:B------:R-:W-:Y:S05]  /*2050*/  @!P0 BRA `(.L_x_988) ;  /* 0x0000000000048947 */ /* 0x000fea0003800000 */
[----:B------:R-:W-:Y:S01]  /*2060*/  BPT.TRAP 0x1 ;  /* 0x000000040000795c */ /* 0x000fe20000300000 */
.L_x_988:
[----:B------:R-:W2:Y:S02]  /*2070*/  S2R R3, SR_TID.X ;  /* 0x0000000000037919 */ /* 0x000ea40000002100 */
[----:B--2---:R-:W-:Y:S01]  /*2080*/  LOP3.LUT P1, RZ, R3, 0x7f, RZ, 0xc0, !PT ;  /* 0x0000007f03ff7812 */ /* 0x004fe2000782c0ff */
[----:B-1----:R-:W-:-:S12]  /*2090*/  @P2 BRA `(.L_x_989) ;  /* 0x0000000000082947 */ /* 0x002fd80003800000 */
[----:B------:R-:W1:Y:S02]  /*20a0*/  SYNCS.PHASECHK.TRANS64.TRYWAIT P2, [R5+URZ+0x28430], R0 ;  /* 0x02843000050075a7 */ /* 0x000e64000804017f */
[----:B-1----:R-:W-:Y:S05]  /*20b0*/  @!P2 BRA `(.L_x_990) ;  /* 0x0000011800d4a947 */ /* 0x002fea0003800000 */
.L_x_989:
[----:B------:R-:W-:Y:S05]  /*20c0*/  WARPSYNC.ALL ;  /* 0x0000000000007948 */ /* 0x000fea0003800000 */
[----:B------:R-:W-:Y:S01]  /*20d0*/  UIADD3 UR4, UR41, 0x20000, URZ ;  /* 0x0002000029047890 */ /* 0x000fe2000fffe03f */
[----:B------:R-:W-:Y:S01]  /*20e0*/  WARPGROUP.ARRIVE ;  /* 0x00000000000079c5 */ /* 0x000fe20000000000 */
[----:B------:R-:W-:Y:S01]  /*20f0*/  ULOP3.LUT UR32, UR53, 0x10000, URZ, 0xfc, !UPT ;  /* 0x0001000035207892 */ /* 0x000fe2000f8efc3f */
[----:B------:R-:W-:Y:S01]  /*2100*/  IMAD.MOV.U32 R3, RZ, RZ, -0x40 ;  /* 0xffffffc0ff037424 */ /* 0x000fe200078e00ff */
[----:B------:R-:W-:Y:S01]  /*2110*/  USHF.R.U32.HI UR4, URZ, 0x4, UR4 ;  /* 0x000000043f047899 */ /* 0x000fe20008011604 */
[----:B01----:R-:W-:Y:S01]  /*2120*/  @!P1 VIADD R0, R5, 0x28440 ;  /* 0x0002844005009836 */ /* 0x003fe20000000000 */
[----:B------:R-:W-:Y:S01]  /*2130*/  UMOV UR33, 0x40000040 ;  /* 0x4000004000217882 */ /* 0x000fe20000000000 */
[----:B------:R-:W-:Y:S01]  /*2140*/  UMOV UR35, 0x40000040 ;  /* 0x4000004000237882 */ /* 0x000fe20000000000 */
[----:B------:R-:W-:Y:S01]  /*2150*/  ULOP3.LUT UR4, UR4, 0x3fff, URZ, 0xc0, !UPT ;  /* 0x00003fff04047892 */ /* 0x000fe2000f8ec03f */
[----:B------:R-:W-:Y:S01]  /*2160*/  IMAD R9, R58, R3, 0x40 ;  /* 0x000000403a097424 */ /* 0x000fe200078e0203 */
[----:B------:R-:W-:Y:S01]  /*2170*/  UMOV UR5, 0x40000040 ;  /* 0x4000004000057882 */ /* 0x000fe20000000000 */
[----:B------:R-:W-:Y:S01]  /*2180*/  UMOV UR7, 0x40000040 ;  /* 0x4000004000077882 */ /* 0x000fe20000000000 */
[----:B------:R-:W-:Y:S01]  /*2190*/  ULOP3.LUT UR49, UR4, 0x10000, URZ, 0xfc, !UPT ;  /* 0x0001000004317892 */ /* 0x000fe2000f8efc3f */
[----:B------:R-:W-:Y:S01]  /*21a0*/  IMAD.IADD R3, R16, 0x1, R9 ;  /* 0x0000000110037824 */ /* 0x000fe200078e0209 */
[----:B------:R-:W-:Y:S01]  /*21b0*/  UIADD3 UR4, UR32, 0x2, URZ ;  /* 0x0000000220047890 */ /* 0x000fe2000fffe03f */
[----:B------:R-:W-:Y:S01]  /*21c0*/  @!P1 PRMT R0, RZ, 0x654, R0 ;  /* 0x00000654ff009816 */ /* 0x000fe20000000000 */
[----:B------:R-:W-:Y:S01]  /*21d0*/  ULEA UR34, UR52, UR49, 0xa ;  /* 0x0000003134227291 */ /* 0x000fe2000f8e503f */
[--C-:B------:R-:W-:Y:S01]  /*21e0*/  IMAD R6, R2, -0x2, R3.reuse ;  /* 0xfffffffe02067824 */ /* 0x100fe200078e0203 */
[----:B------:R-:W-:Y:S01]  /*21f0*/  UIADD3 UR8, UR32, 0x4, URZ ;  /* 0x0000000420087890 */ /* 0x000fe2000fffe03f */
[----:B------:R-:W-:Y:S01]  /*2200*/  IADD3 R5, -R17, 0x1, R3 ;  /* 0x0000000111057810 */ /* 0x000fe20007ffe103 */
[----:B------:R-:W-:Y:S01]  /*2210*/  UIADD3 UR6, UR34, 0x2, URZ ;  /* 0x0000000222067890 */ /* 0x000fe2000fffe03f */
[----:B------:R-:W-:Y:S01]  /*2220*/  LEA R7, R58, 0xffffffc0, 0x6 ;  /* 0xffffffc03a077811 */ /* 0x000fe200078e30ff */
[----:B------:R-:W-:Y:S01]  /*2230*/  UIADD3 UR10, UR34, 0x4, URZ ;  /* 0x00000004220a7890 */ /* 0x000fe2000fffe03f */
[----:B------:R-:W-:-:S02]  /*2240*/  UMOV UR9, 0x40000040 ;  /* 0x4000004000097882 */ /* 0x000fc40000000000 */
[----:B------:R-:W-:Y:S01]  /*2250*/  QGMMA.64x64x32.F32.E4M3.E4M3 R24, gdesc[UR32], RZ, !UPT, gsb0 ;  /* 0x00e00000201879f3 */ /* 0x000fe2000c0008ff */
[----:B------:R-:W-:Y:S01]  /*2260*/  UMOV UR11, 0x40000040 ;  /* 0x40000040000b7882 */ /* 0x000fe20000000000 */
[----:B------:R-:W-:Y:S01]  /*2270*/  UIADD3 UR12, UR32, 0x6, URZ ;  /* 0x00000006200c7890 */ /* 0x000fe2000fffe03f */
[----:B------:R-:W-:Y:S01]  /*2280*/  IMAD R5, R2, -0x2, R5 ;  /* 0xfffffffe02057824 */ /* 0x000fe200078e0205 */
        /* <DEDUP_REMOVED lines=19> */
[----:B------:R-:W-:Y:S01]  /*23c0*/  ULDC UR54, c[0x0][0x9dc] ;  /* 0x0002770000367ab9 */ /* 0x000fe20000000800 */
[----:B------:R-:W-:-:S02]  /*23d0*/  WARPGROUP.DEPBAR.LE gsb0, 0x0 ;  /* 0x00008000000079c5 */ /* 0x000fc40000010000 */
[----:B------:R-:W-:-:S06]  /*23e0*/  WARPGROUP.ARRIVE ;  /* 0x00000000000079c5 */ /* 0x000fcc0000000000 */
[----:B------:R-:W-:Y:S01]  /*23f0*/  QGMMA.64x64x32.F32.E4M3.E4M3 R24, gdesc[UR4], R24, gsb0 ;  /* 0x00e00000041879f3 */ /* 0x000fe20008000818 */
[----:B------:R-:W-:Y:S02]  /*2400*/  ULDC.64 UR6, c[0x0][0x9e0] ;  /* 0x0002780000067ab9 */ /* 0x000fe40000000a00 */
[----:B------:R-:W-:Y:S01]  /*2410*/  UISETP.GE.AND UP0, UPT, UR7, 0x1, UPT ;  /* 0x000000010700788c */ /* 0x000fe2000bf06270 */
[----:B------:R-:W-:-:S05]  /*2420*/  VIADD R11, R5, UR6 ;  /* 0x00000006050b7c36 */ /* 0x000fca0008000000 */
[----:B------:R-:W-:Y:S01]  /*2430*/  PLOP3.LUT P2, PT, PT, PT, UP0, 0x40, 0x0 ;  /* 0x000000000000781c */ /* 0x000fe20003f4e808 */
[----:B------:R-:W-:Y:S02]  /*2440*/  WARPGROUP.DEPBAR.LE gsb0, 0x0 ;  /* 0x00008000000079c5 */ /* 0x000fe40000010000 */
[----:B------:R-:W-:-:S06]  /*2450*/  WARPGROUP.ARRIVE ;  /* 0x00000000000079c5 */ /* 0x000fcc0000000000 */
[----:B------:R-:W-:Y:S01]  /*2460*/  QGMMA.64x64x32.F32.E4M3.E4M3 R24, gdesc[UR8], R24, gsb0 ;  /* 0x00e00000081879f3 */ /* 0x000fe20008000818 */
[----:B------:R-:W-:-:S06]  /*2470*/  ULOP3.LUT UR10, URZ, UR54, URZ, 0x33, !UPT ;  /* 0x000000363f0a7292 */ /* 0x000fcc000f8e333f */
[----:B------:R-:W-:Y:S01]  /*2480*/  VIADD R13, R5, UR10 ;  /* 0x0000000a050d7c36 */ /* 0x000fe20008000000 */
        /* <DEDUP_REMOVED lines=17> */
[----:B0-----:R-:W-:-:S04]  /*25a0*/  IMAD R0, R61, 0x80, R193 ;  /* 0x000000803d007824 */ /* 0x001fc800078e02c1 */
[----:B------:R-:W-:Y:S01]  /*25b0*/  IMAD.IADD R4, R13, 0x1, R0 ;  /* 0x000000010d047824 */ /* 0x000fe200078e0200 */
[----:B------:R-:W-:Y:S01]  /*25c0*/  VIADDMNMX R3, R0, R11, R6, PT ;  /* 0x0000000b00037246 */ /* 0x000fe20003800106 */
[----:B------:R-:W-:Y:S06]  /*25d0*/  @P2 BRA `(.L_x_991) ;  /* 0x0000000000582947 */ /* 0x000fec0003800000 */
[----:B------:R-:W-:Y:S01]  /*25e0*/  IADD3 R5, -R17, R16, R0 ;  /* 0x0000001011057210 */ /* 0x000fe20007ffe100 */
[----:B------:R-:W-:Y:S03]  /*25f0*/  BSSY B0, `(.L_x_992) ;  /* 0x0000010000007945 */ /* 0x000fe60003800000 */
        /* <DEDUP_REMOVED lines=10> */
.L_x_993:
[----:B------:R-:W-:-:S06]  /*26a0*/  UISETP.NE.AND UP1, UPT, UR7, 0x1, UPT ;  /* 0x000000010700788c */ /* 0x000fcc000bf25270 */
[----:B------:R-:W-:-:S05]  /*26b0*/  PLOP3.LUT P2, PT, PT, PT, UP1, 0x80, 0x0 ;  /* 0x000000000000781c */ /* 0x000fca0003f4f018 */
[----:B------:R-:W-:-:S08]  /*26c0*/  @UP1 ULDC.64 UR10, c[0x0][0x9e8] ;  /* 0x00027a00000a1ab9 */ /* 0x000fd00000000a00 */
[----:B------:R-:W-:-:S05]  /*26d0*/  @P2 IMAD.HI.U32 R8, R5, UR10, RZ ;  /* 0x0000000a05082c27 */ /* 0x000fca000f8e00ff */
[----:B------:R-:W-:-:S07]  /*26e0*/  @P2 SHF.R.U32.HI R5, RZ, UR11, R8 ;  /* 0x0000000bff052c19 */ /* 0x000fce0008011608 */
.L_x_994:
[----:B------:R-:W-:Y:S05]  /*26f0*/  BSYNC B0 ;  /* 0x0000000000007941 */ /* 0x000fea0003800000 */
.L_x_992:
[----:B------:R-:W-:-:S04]  /*2700*/  IMAD R5, R5, UR7, -R7 ;  /* 0x0000000705057c24 */ /* 0x000fc8000f8e0a07 */
[----:B------:R-:W-:-:S05]  /*2710*/  IMAD R5, R2, -0x2, R5 ;  /* 0xfffffffe02057824 */ /* 0x000fca00078e0205 */
[----:B------:R-:W-:Y:S02]  /*2720*/  VIMNMX R4, R4, R5, !PT ;  /* 0x0000000504047248 */ /* 0x000fe40007fe0100 */
[----:B------:R-:W-:-:S07]  /*2730*/  VIADDMNMX R3, R5, UR7, R3, PT ;  /* 0x0000000705037c46 */ /* 0x000fce000b800103 */
.L_x_991:
        /* <DEDUP_REMOVED lines=12> */
[C---:B------:R-:W-:Y:S02]  /*2800*/  ISETP.LT.OR P5, PT, R3.reuse, 0x9, P5 ;  /* 0x000000090300780c */ /* 0x040fe40002fa1670 */
[----:B------:R-:W-:Y:S02]  /*2810*/  ISETP.GT.AND P4, PT, R4, 0x10, !P6 ;  /* 0x000000100400780c */ /* 0x000fe40007784270 */
[----:B------:R-:W-:Y:S02]  /*2820*/  FSEL R21, R28, -INF , !P5 ;  /* 0xff8000001c157808 */ /* 0x000fe40006800000 */
[----:B------:R-:W-:Y:S02]  /*2830*/  ISETP.LT.OR P4, PT, R3, 0x11, P4 ;  /* 0x000000110300780c */ /* 0x000fe40002781670 */
[----:B------:R-:W-:Y:S02]  /*2840*/  ISETP.GE.AND P5, PT, R9, 0x12, PT ;  /* 0x000000120900780c */ /* 0x000fe40003fa6270 */
[----:B------:R-:W-:-:S02]  /*2850*/  FSEL R57, R32, -INF , !P4 ;  /* 0xff80000020397808 */ /* 0x000fc40006000000 */
[C---:B------:R-:W-:Y:S02]  /*2860*/  ISETP.GT.AND P4, PT, R4.reuse, 0x11, !P5 ;  /* 0x000000110400780c */ /* 0x040fe40006f84270 */
        /* <DEDUP_REMOVED lines=54> */
[----:B------:R-:W-:Y:S02]  /*2bd0*/  ISETP.GT.AND P6, PT, R4, 0x39, !P6 ;  /* 0x000000390400780c */ /* 0x000fe400077c4270 */
[----:B------:R-:W-:Y:S02]  /*2be0*/  IADD3 R4, R13, 0x8, R0 ;  /* 0x000000080d047810 */ /* 0x000fe40007ffe000 */
[----:B------:R-:W-:Y:S01]  /*2bf0*/  ISETP.LT.OR P6, PT, R3, 0x3a, P6 ;  /* 0x0000003a0300780c */ /* 0x000fe200037c1670 */
[----:B------:R-:W-:-:S03]  /*2c00*/  VIADD R3, R0, 0x8 ;  /* 0x0000000800037836 */ /* 0x000fc60000000000 */
[----:B------:R-:W-:Y:S02]  /*2c10*/  FSEL R53, R53, -INF , !P6 ;  /* 0xff80000035357808 */ /* 0x000fe40007000000 */
[----:B------:R-:W-:Y:S02]  /*2c20*/  PLOP3.LUT P6, PT, PT, PT, UP0, 0x40, 0x0 ;  /* 0x000000000000781c */ /* 0x000fe40003fce808 */
[----:B------:R-:W-:-:S11]  /*2c30*/  VIADDMNMX R3, R3, R11, R6, PT ;  /* 0x0000000b03037246 */ /* 0x000fd60003800106 */
[----:B------:R-:W-:Y:S05]  /*2c40*/  @P6 BRA `(.L_x_995) ;  /* 0x0000000000646947 */ /* 0x000fea0003800000 */
[----:B------:R-:W-:Y:S01]  /*2c50*/  IADD3 R6, R16, 0x8, R0 ;  /* 0x0000000810067810 */ /* 0x000fe20007ffe000 */
[----:B------:R-:W-:Y:S04]  /*2c60*/  BSSY B0, `(.L_x_996) ;  /* 0x0000013000007945 */ /* 0x000fe80003800000 */
        /* <DEDUP_REMOVED lines=12> */
.L_x_997:
[----:B------:R-:W-:-:S06]  /*2d30*/  UISETP.NE.AND UP1, UPT, UR7, 0x1, UPT ;  /* 0x000000010700788c */ /* 0x000fcc000bf25270 */
[----:B------:R-:W-:-:S05]  /*2d40*/  PLOP3.LUT P6, PT, PT, PT, UP1, 0x80, 0x0 ;  /* 0x000000000000781c */ /* 0x000fca0003fcf018 */
[----:B------:R-:W-:-:S08]  /*2d50*/  @UP1 ULDC.64 UR10, c[0x0][0x9e8] ;  /* 0x00027a00000a1ab9 */ /* 0x000fd00000000a00 */
[----:B------:R-:W-:Y:S01]  /*2d60*/  @P6 IMAD.HI.U32 R5, R6, UR10, RZ ;  /* 0x0000000a06056c27 */ /* 0x000fe2000f8e00ff */
[----:B------:R-:W-:-:S13]  /*2d70*/  PLOP3.LUT P6, PT, PT, PT, UP1, 0x80, 0x0 ;  /* 0x000000000000781c */ /* 0x000fda0003fcf018 */
[----:B------:R-:W-:-:S07]  /*2d80*/  @P6 SHF.R.U32.HI R6, RZ, UR11, R5 ;  /* 0x0000000bff066c19 */ /* 0x000fce0008011605 */
.L_x_998:
[----:B------:R-:W-:Y:S05]  /*2d90*/  BSYNC B0 ;  /* 0x0000000000007941 */ /* 0x000fea0003800000 */
.L_x_996:
[----:B------:R-:W-:-:S04]  /*2da0*/  IMAD R5, R6, UR7, -R7 ;  /* 0x0000000706057c24 */ /* 0x000fc8000f8e0a07 */
[----:B------:R-:W-:-:S05]  /*2db0*/  IMAD R5, R2, -0x2, R5 ;  /* 0xfffffffe02057824 */ /* 0x000fca00078e0205 */
[----:B------:R-:W-:Y:S02]  /*2dc0*/  VIMNMX R4, R4, R5, !PT ;  /* 0x0000000504047248 */ /* 0x000fe40007fe0100 */
[----:B------:R-:W-:-:S07]  /*2dd0*/  VIADDMNMX R3, R5, UR7, R3, PT ;  /* 0x0000000705037c46 */ /* 0x000fce000b800103 */
.L_x_995:
        /* <DEDUP_REMOVED lines=20> */
[----:B------:R-:W-:Y:S02]  /*2f20*/  FMNMX.FTZ R5, R41, R5, !PT ;  /* 0x0000000529057209 */ /* 0x000fe40007810000 */
[----:B------:R-:W-:Y:S02]  /*2f30*/  ISETP.GT.AND P2, PT, R4, 0x11, !P2 ;  /* 0x000000110400780c */ /* 0x000fe40005744270 */
[----:B------:R-:W-:Y:S02]  /*2f40*/  FMNMX.FTZ R5, R65, R5, !PT ;  /* 0x0000000541057209 */ /* 0x000fe40007810000 */
[----:B------:R-:W-:-:S02]  /*2f50*/  ISETP.LT.OR P2, PT, R3, 0x12, P2 ;  /* 0x000000120300780c */ /* 0x000fc40001741670 */
[----:B------:R-:W-:Y:S02]  /*2f60*/  FMNMX.FTZ R5, R45, R5, !PT ;  /* 0x000000052d057209 */ /* 0x000fe40007810000 */
[----:B------:R-:W-:Y:S02]  /*2f70*/  FSEL R35, R35, -INF , !P2 ;  /* 0xff80000023237808 */ /* 0x000fe40005000000 */
[----:B------:R-:W-:Y:S02]  /*2f80*/  ISETP.NE.AND P2, PT, R20, RZ, PT ;  /* 0x000000ff1400720c */ /* 0x000fe40003f45270 */
[----:B------:R-:W-:Y:S02]  /*2f90*/  FMNMX.FTZ R5, R67, R5, !PT ;  /* 0x0000000543057209 */ /* 0x000fe40007810000 */
[----:B------:R-:W-:Y:S02]  /*2fa0*/  ISETP.GT.AND P2, PT, R4, 0x18, !P2 ;  /* 0x000000180400780c */ /* 0x000fe40005744270 */
[----:B------:R-:W-:-:S02]  /*2fb0*/  FMNMX.FTZ R5, R49, R5, !PT ;  /* 0x0000000531057209 */ /* 0x000fc40007810000 */
[----:B------:R-:W-:Y:S02]  /*2fc0*/  ISETP.LT.OR P2, PT, R3, 0x19, P2 ;  /* 0x000000190300780c */ /* 0x000fe40001741670 */
[----:B------:R-:W-:Y:S02]  /*2fd0*/  FMNMX.FTZ R5, R69, R5, !PT ;  /* 0x0000000545057209 */ /* 0x000fe40007810000 */
[----:B------:R-:W-:Y:S02]  /*2fe0*/  FSEL R38, R38, -INF , !P2 ;  /* 0xff80000026267808 */ /* 0x000fe40005000000 */
[----:B------:R-:W-:Y:S02]  /*2ff0*/  ISETP.NE.AND P2, PT, R28, RZ, PT ;  /* 0x000000ff1c00720c */ /* 0x000fe40003f45270 */
[----:B------:R-:W-:Y:S02]  /*3000*/  ISETP.NE.AND P6, PT, R8, RZ, PT ;  /* 0x000000ff0800720c */ /* 0x000fe40003fc5270 */
[----:B------:R-:W-:-:S02]  /*3010*/  ISETP.GT.AND P2, PT, R4, 0x19, !P2 ;  /* 0x000000190400780c */ /* 0x000fc40005744270 */
[----:B------:R-:W-:Y:S02]  /*3020*/  ISETP.GT.AND P3, PT, R4, 0x8, !P3 ;  /* 0x000000080400780c */ /* 0x000fe40005f64270 */
[----:B------:R-:W-:Y:S02]  /*3030*/  ISETP.LT.OR P2, PT, R3, 0x1a, P2 ;  /* 0x0000001a0300780c */ /* 0x000fe40001741670 */
[----:B------:R-:W-:Y:S02]  /*3040*/  FMNMX.FTZ R8, R53, R5, !PT ;  /* 0x0000000535087209 */ /* 0x000fe40007810000 */
[----:B------:R-:W-:Y:S02]  /*3050*/  FSEL R39, R39, -INF , !P2 ;  /* 0xff80000027277808 */ /* 0x000fe40005000000 */
[----:B------:R-:W-:Y:S01]  /*3060*/  ISETP.NE.AND P2, PT, R32, RZ, PT ;  /* 0x000000ff2000720c */ /* 0x000fe20003f45270 */
[----:B------:R-:W0:Y:S01]  /*3070*/  SHFL.BFLY PT, R5, R8, 0x2, 0x1f ;  /* 0x0c401f0008057f89 */ /* 0x000e2200000e0000 */
[----:B------:R-:W-:-:S02]  /*3080*/  ISETP.LT.OR P3, PT, R3, 0x9, P3 ;  /* 0x000000090300780c */ /* 0x000fc40001f61670 */
[----:B------:R-:W-:Y:S02]  /*3090*/  ISETP.GT.AND P2, PT, R4, 0x20, !P2 ;  /* 0x000000200400780c */ /* 0x000fe40005744270 */
[----:B------:R-:W-:Y:S02]  /*30a0*/  FSEL R30, R30, -INF , !P3 ;  /* 0xff8000001e1e7808 */ /* 0x000fe40005800000 */
[----:B------:R-:W-:Y:S02]  /*30b0*/  ISETP.LT.OR P2, PT, R3, 0x21, P2 ;  /* 0x000000210300780c */ /* 0x000fe40001741670 */
[----:B------:R-:W-:Y:S02]  /*30c0*/  ISETP.NE.AND P3, PT, R40, RZ, PT ;  /* 0x000000ff2800720c */ /* 0x000fe40003f65270 */
[----:B------:R-:W-:Y:S02]  /*30d0*/  FSEL R42, R42, -INF , !P2 ;  /* 0xff8000002a2a7808 */ /* 0x000fe40005000000 */
[----:B------:R-:W-:-:S02]  /*30e0*/  ISETP.NE.AND P2, PT, R36, RZ, PT ;  /* 0x000000ff2400720c */ /* 0x000fc40003f45270 */
[C---:B------:R-:W-:Y:S02]  /*30f0*/  ISETP.GT.AND P4, PT, R4.reuse, 0x31, !P4 ;  /* 0x000000310400780c */ /* 0x040fe40006784270 */
[C---:B------:R-:W-:Y:S02]  /*3100*/  ISETP.GT.AND P2, PT, R4.reuse, 0x21, !P2 ;  /* 0x000000210400780c */ /* 0x040fe40005744270 */
[----:B------:R-:W-:Y:S02]  /*3110*/  ISETP.GT.AND P5, PT, R4, 0x38, !P5 ;  /* 0x000000380400780c */ /* 0x000fe40006fa4270 */
        /* <DEDUP_REMOVED lines=10> */
[----:B------:R-:W-:Y:S02]  /*31c0*/  ISETP.LT.OR P2, PT, R3, 0x1, P2 ;  /* 0x000000010300780c */ /* 0x000fe40001741670 */
[----:B0-----:R-:W-:Y:S02]  /*31d0*/  FMNMX.FTZ R9, R8, R5, !PT ;  /* 0x0000000508097209 */ /* 0x001fe40007810000 */
[----:B------:R-:W-:Y:S02]  /*31e0*/  FSEL R26, R26, -INF , !P2 ;  /* 0xff8000001a1a7808 */ /* 0x000fe40005000000 */
[----:B------:R-:W-:Y:S01]  /*31f0*/  ISETP.NE.AND P2, PT, R44, RZ, PT ;  /* 0x000000ff2c00720c */ /* 0x000fe20003f45270 */
[----:B------:R-:W0:Y:S01]  /*3200*/  SHFL.BFLY PT, R10, R9, 0x1, 0x1f ;  /* 0x0c201f00090a7f89 */ /* 0x000e2200000e0000 */
[----:B------:R-:W-:-:S02]  /*3210*/  FMNMX.FTZ R5, R26, R27, !PT ;  /* 0x0000001b1a057209 */ /* 0x000fc40007810000 */
[----:B------:R-:W-:Y:S02]  /*3220*/  ISETP.GT.AND P2, PT, R4, 0x29, !P2 ;  /* 0x000000290400780c */ /* 0x000fe40005744270 */
[----:B------:R-:W-:Y:S02]  /*3230*/  FMNMX.FTZ R6, R30, R5, !PT ;  /* 0x000000051e067209 */ /* 0x000fe40007810000 */
[----:B------:R-:W-:Y:S02]  /*3240*/  ISETP.LT.OR P2, PT, R3, 0x2a, P2 ;  /* 0x0000002a0300780c */ /* 0x000fe40001741670 */
[----:B------:R-:W-:Y:S02]  /*3250*/  FMNMX.FTZ R5, R31, R6, !PT ;  /* 0x000000061f057209 */ /* 0x000fe40007810000 */
[----:B------:R-:W-:Y:S02]  /*3260*/  FSEL R47, R47, -INF , !P2 ;  /* 0xff8000002f2f7808 */ /* 0x000fe40005000000 */
[----:B------:R-:W-:-:S02]  /*3270*/  FMNMX.FTZ R6, R34, R5, !PT ;  /* 0x0000000522067209 */ /* 0x000fc40007810000 */
[----:B------:R-:W-:Y:S02]  /*3280*/  ISETP.LT.OR P3, PT, R3, 0x31, P3 ;  /* 0x000000310300780c */ /* 0x000fe40001f61670 */
[----:B------:R-:W-:Y:S02]  /*3290*/  FMNMX.FTZ R7, R35, R6, !PT ;  /* 0x0000000623077209 */ /* 0x000fe40007810000 */
[----:B------:R-:W-:Y:S02]  /*32a0*/  FSEL R50, R50, -INF , !P3 ;  /* 0xff80000032327808 */ /* 0x000fe40005800000 */
[----:B------:R-:W-:Y:S02]  /*32b0*/  FMNMX.FTZ R6, R38, R7, !PT ;  /* 0x0000000726067209 */ /* 0x000fe40007810000 */
[----:B------:R-:W-:Y:S02]  /*32c0*/  ISETP.LT.OR P5, PT, R3, 0x39, P5 ;  /* 0x000000390300780c */ /* 0x000fe40002fa1670 */
[----:B0-----:R-:W-:Y:S01]  /*32d0*/  FMNMX.FTZ R5, R9, R10, !PT ;  /* 0x0000000a09057209 */ /* 0x001fe20007810000 */
[----:B------:R-:W-:Y:S01]  /*32e0*/  IMAD.U32 R10, RZ, RZ, UR37 ;  /* 0x00000025ff0a7e24 */ /* 0x000fe2000f8e00ff */
[----:B------:R-:W-:-:S02]  /*32f0*/  FMNMX.FTZ R7, R39, R6, !PT ;  /* 0x0000000627077209 */ /* 0x000fc40007810000 */
[C---:B------:R-:W-:Y:S01]  /*3300*/  FSETP.NEU.FTZ.AND P2, PT, R5.reuse, -INF , PT ;  /* 0xff8000000500780b */ /* 0x040fe20003f5d000 */
[----:B------:R-:W-:-:S01]  /*3310*/  FFMA.FTZ R8, R5, R10, -8 ;  /* 0xc100000005087423 */ /* 0x000fc2000001000a */
[----:B------:R-:W-:Y:S02]  /*3320*/  FMNMX.FTZ R6, R42, R7, !PT ;  /* 0x000000072a067209 */ /* 0x000fe40007810000 */
[----:B------:R-:W-:Y:S02]  /*3330*/  FSEL R51, R51, -INF , !P4 ;  /* 0xff80000033337808 */ /* 0x000fe40006000000 */
[----:B------:R-:W-:Y:S02]  /*3340*/  FMNMX.FTZ R7, R43, R6, !PT ;  /* 0x000000062b077209 */ /* 0x000fe40007810000 */
[----:B------:R-:W-:Y:S02]  /*3350*/  FSEL R8, R8, RZ, P2 ;  /* 0x000000ff08087208 */ /* 0x000fe40001000000 */
[----:B------:R-:W-:-:S02]  /*3360*/  ISETP.GT.AND P2, PT, R4, 0x39, !P6 ;  /* 0x000000390400780c */ /* 0x000fc40007744270 */
[----:B------:R-:W-:Y:S01]  /*3370*/  FMNMX.FTZ R4, R46, R7, !PT ;  /* 0x000000072e047209 */ /* 0x000fe20007810000 */
[--C-:B------:R-:W-:Y:S01]  /*3380*/  FFMA.FTZ R6, R15, UR37, -R8.reuse ;  /* 0x000000250f067c23 */ /* 0x100fe20008010808 */
[----:B------:R-:W-:Y:S01]  /*3390*/  ISETP.LT.OR P2, PT, R3, 0x3a, P2 ;  /* 0x0000003a0300780c */ /* 0x000fe20001741670 */
[--C-:B------:R-:W-:Y:S01]  /*33a0*/  FFMA.FTZ R11, R29, UR37, -R8.reuse ;  /* 0x000000251d0b7c23 */ /* 0x100fe20008010808 */
[----:B------:R-:W-:Y:S01]  /*33b0*/  FMNMX.FTZ R7, R47, R4, !PT ;  /* 0x000000042f077209 */ /* 0x000fe20007810000 */
[----:B------:R0:W-:Y:S01]  /*33c0*/  MUFU.EX2 R9, R6 ;  /* 0x0000000600097308 */ /* 0x0001e20000000800 */
[----:B------:R-:W-:Y:S01]  /*33d0*/  FSEL R54, R54, -INF , !P5 ;  /* 0xff80000036367808 */ /* 0x000fe20006800000 */
[----:B------:R-:W-:Y:S01]  /*33e0*/  IMAD.U32 R29, RZ, RZ, UR37 ;  /* 0x00000025ff1d7e24 */ /* 0x000fe2000f8e00ff */
[----:B------:R-:W-:Y:S01]  /*33f0*/  FMNMX.FTZ R4, R50, R7, !PT ;  /* 0x0000000732047209 */ /* 0x000fe20007810000 */
[--C-:B------:R-:W-:Y:S01]  /*3400*/  FFMA.FTZ R10, R25, UR37, -R8.reuse ;  /* 0x00000025190a7c23 */ /* 0x100fe20008010808 */
[----:B------:R-:W-:Y:S01]  /*3410*/  FSEL R55, R55, -INF , !P2 ;  /* 0xff80000037377808 */ /* 0x000fe20005000000 */
[--C-:B------:R-:W-:Y:S01]  /*3420*/  FFMA.FTZ R13, R57, UR37, -R8.reuse ;  /* 0x00000025390d7c23 */ /* 0x100fe20008010808 */
[----:B------:R-:W-:Y:S01]  /*3430*/  FMNMX.FTZ R3, R51, R4, !PT ;  /* 0x0000000433037209 */ /* 0x000fe20007810000 */
[----:B------:R1:W-:Y:S01]  /*3440*/  MUFU.EX2 R12, R11 ;  /* 0x0000000b000c7308 */ /* 0x0003e20000000800 */
[----:B0-----:R-:W-:-:S01]  /*3450*/  FFMA.FTZ R6, R21, UR37, -R8 ;  /* 0x0000002515067c23 */ /* 0x001fc20008010808 */
[--C-:B------:R-:W-:Y:S01]  /*3460*/  FFMA.FTZ R14, R33, UR37, -R8.reuse ;  /* 0x00000025210e7c23 */ /* 0x100fe20008010808 */
[----:B------:R-:W-:Y:S01]  /*3470*/  FMNMX.FTZ R4, R54, R3, !PT ;  /* 0x0000000336047209 */ /* 0x000fe20007810000 */
[--C-:B------:R-:W-:Y:S01]  /*3480*/  FFMA.FTZ R15, R61, UR37, -R8.reuse ;  /* 0x000000253d0f7c23 */ /* 0x100fe20008010808 */
[----:B------:R-:W-:-:S01]  /*3490*/  FFMA.FTZ R20, R37, UR37, -R8 ;  /* 0x0000002525147c23 */ /* 0x000fc20008010808 */
[--C-:B------:R-:W-:Y:S01]  /*34a0*/  FFMA.FTZ R24, R45, UR37, -R8.reuse ;  /* 0x000000252d187c23 */ /* 0x100fe20008010808 */
[----:B------:R-:W-:Y:S01]  /*34b0*/  FMNMX.FTZ R4, R55, R4, !PT ;  /* 0x0000000437047209 */ /* 0x000fe20007810000 */
[----:B------:R-:W-:Y:S01]  /*34c0*/  MUFU.EX2 R7, R6 ;  /* 0x0000000600077308 */ /* 0x000fe20000000800 */
[----:B-1----:R-:W-:-:S01]  /*34d0*/  FFMA.FTZ R11, R65, UR37, -R8 ;  /* 0x00000025410b7c23 */ /* 0x002fc20008010808 */
[--C-:B------:R-:W-:Y:S01]  /*34e0*/  FFMA.FTZ R21, R63, UR37, -R8.reuse ;  /* 0x000000253f157c23 */ /* 0x100fe20008010808 */
[----:B------:R-:W-:-:S01]  /*34f0*/  FFMA.FTZ R25, R67, UR37, -R8 ;  /* 0x0000002543197c23 */ /* 0x000fc20008010808 */
[----:B------:R-:W0:Y:S01]  /*3500*/  SHFL.BFLY PT, R3, R4, 0x2, 0x1f ;  /* 0x0c401f0004037f89 */ /* 0x000e2200000e0000 */
[----:B------:R-:W-:-:S01]  /*3510*/  FFMA.FTZ R28, R49, UR37, -R8 ;  /* 0x00000025311c7c23 */ /* 0x000fc20008010808 */
[----:B------:R-:W-:-:S02]  /*3520*/  R2UR UR10, R59 ;  /* 0x000000003b0a72ca */ /* 0x000fc400000e0000 */
[----:B------:R-:W1:Y:S08]  /*3530*/  MUFU.EX2 R10, R10 ;  /* 0x0000000a000a7308 */ /* 0x000e700000000800 */
[----:B------:R-:W-:Y:S03]  /*3540*/  MUFU.EX2 R13, R13 ;  /* 0x0000000d000d7308 */ /* 0x000fe60000000800 */
[----:B------:R-:W-:-:S05]  /*3550*/  UIADD3 UR6, UR10, UR6, URZ ;  /* 0x000000060a067290 */ /* 0x000fca000fffe03f */
[----:B------:R-:W-:Y:S01]  /*3560*/  MUFU.EX2 R14, R14 ;  /* 0x0000000e000e7308 */ /* 0x000fe20000000800 */
[----:B-1----:R-:W-:-:S01]  /*3570*/  FADD.FTZ R32, R9, R10 ;  /* 0x0000000a09207221 */ /* 0x002fc20000010000 */
[----:B0-----:R-:W-:-:S03]  /*3580*/  FMNMX.FTZ R3, R4, R3, !PT ;  /* 0x0000000304037209 */ /* 0x001fc60007810000 */
[----:B------:R-:W-:Y:S01]  /*3590*/  FADD.FTZ R37, R7, R32 ;  /* 0x0000002007257221 */ /* 0x000fe20000010000 */
[----:B------:R-:W-:-:S02]  /*35a0*/  FFMA.FTZ R4, R41, UR37, -R8 ;  /* 0x0000002529047c23 */ /* 0x000fc40008010808 */
[----:B------:R-:W-:Y:S01]  /*35b0*/  MUFU.EX2 R15, R15 ;  /* 0x0000000f000f7308 */ /* 0x000fe20000000800 */
[----:B------:R-:W0:Y:S01]  /*35c0*/  SHFL.BFLY PT, R6, R3, 0x1, 0x1f ;  /* 0x0c201f0003067f89 */ /* 0x000e2200000e0000 */
[----:B------:R-:W-:-:S06]  /*35d0*/  FADD.FTZ R36, R12, R37 ;  /* 0x000000250c247221 */ /* 0x000fcc0000010000 */
[----:B------:R-:W-:Y:S08]  /*35e0*/  MUFU.EX2 R20, R20 ;  /* 0x0000001400147308 */ /* 0x000ff00000000800 */
[----:B------:R-:W-:Y:S08]  /*35f0*/  MUFU.EX2 R11, R11 ;  /* 0x0000000b000b7308 */ /* 0x000ff00000000800 */
[----:B------:R-:W-:Y:S01]  /*3600*/  MUFU.EX2 R24, R24 ;  /* 0x0000001800187308 */ /* 0x000fe20000000800 */
[----:B0-----:R-:W-:Y:S01]  /*3610*/  FMNMX.FTZ R6, R3, R6, !PT ;  /* 0x0000000603067209 */ /* 0x001fe20007810000 */
        /* <DEDUP_REMOVED lines=24> */
[----:B------:R-:W-:-:S05]  /*37a0*/  FFMA.FTZ R29, R55, UR37, -R29 ;  /* 0x00000025371d7c23 */ /* 0x000fca000801081d */
[----:B------:R-:W1:Y:S08]  /*37b0*/  MUFU.EX2 R30, R30 ;  /* 0x0000001e001e7308 */ /* 0x000e700000000800 */
[----:B------:R-:W2:Y:S01]  /*37c0*/  MUFU.EX2 R31, R31 ;  /* 0x0000001f001f7308 */ /* 0x000ea20000000800 */
[----:B0-----:R-:W-:-:S07]  /*37d0*/  FADD.FTZ R33, R26, R27 ;  /* 0x0000001b1a217221 */ /* 0x001fce0000010000 */
[----:B------:R-:W0:Y:S01]  /*37e0*/  MUFU.EX2 R34, R34 ;  /* 0x0000002200227308 */ /* 0x000e220000000800 */
[----:B-1----:R-:W-:-:S07]  /*37f0*/  FADD.FTZ R32, R30, R33 ;  /* 0x000000211e207221 */ /* 0x002fce0000010000 */
[----:B------:R-:W1:Y:S01]  /*3800*/  MUFU.EX2 R35, R35 ;  /* 0x0000002300237308 */ /* 0x000e620000000800 */
[----:B--2---:R-:W-:-:S01]  /*3810*/  FADD.FTZ R33, R31, R32 ;  /* 0x000000201f217221 */ /* 0x004fc20000010000 */
[----:B------:R-:W-:Y:S01]  /*3820*/  F2FP.SATFINITE.E4M3.F32.PACK_AB_MERGE_C R32, R12, R7, RZ ;  /* 0x000000070c20723e */ /* 0x000fe200048070ff */
[----:B------:R-:W-:-:S01]  /*3830*/  FADD.FTZ R7, R13, R36 ;  /* 0x000000240d077221 */ /* 0x000fc20000010000 */
[----:B------:R-:W-:Y:S02]  /*3840*/  F2FP.SATFINITE.E4M3.F32.PACK_AB_MERGE_C R30, R31, R30, RZ ;  /* 0x0000001e1f1e723e */ /* 0x000fe400048070ff */
[----:B------:R-:W-:Y:S01]  /*3850*/  F2FP.SATFINITE.E4M3.F32.PACK_AB_MERGE_C R188, R10, R9, R32 ;  /* 0x000000090abc723e */ /* 0x000fe20004807020 */
[----:B------:R-:W-:Y:S01]  /*3860*/  FADD.FTZ R10, R14, R7 ;  /* 0x000000070e0a7221 */ /* 0x000fe20000010000 */
[----:B------:R-:W2:Y:S01]  /*3870*/  MUFU.EX2 R38, R38 ;  /* 0x0000002600267308 */ /* 0x000ea20000000800 */
[----:B0-----:R-:W-:-:S01]  /*3880*/  FADD.FTZ R12, R34, R33 ;  /* 0x00000021220c7221 */ /* 0x001fc20000010000 */
[----:B------:R-:W-:Y:S01]  /*3890*/  F2FP.SATFINITE.E4M3.F32.PACK_AB_MERGE_C R9, R20, R15, RZ ;  /* 0x0000000f1409723e */ /* 0x000fe200048070ff */
[----:B------:R-:W-:-:S01]  /*38a0*/  FADD.FTZ R15, R15, R10 ;  /* 0x0000000a0f0f7221 */ /* 0x000fc20000010000 */
[----:B------:R-:W-:-:S02]  /*38b0*/  F2FP.SATFINITE.E4M3.F32.PACK_AB_MERGE_C R189, R27, R26, R30 ;  /* 0x0000001a1bbd723e */ /* 0x000fc4000480701e */
[----:B------:R-:W-:Y:S01]  /*38c0*/  F2FP.SATFINITE.E4M3.F32.PACK_AB_MERGE_C R190, R14, R13, R9 ;  /* 0x0000000d0ebe723e */ /* 0x000fe20004807009 */
[----:B------:R-:W-:Y:S01]  /*38d0*/  FADD.FTZ R20, R20, R15 ;  /* 0x0000000f14147221 */ /* 0x000fe20000010000 */
[----:B------:R-:W0:Y:S01]  /*38e0*/  MUFU.EX2 R39, R39 ;  /* 0x0000002700277308 */ /* 0x000e220000000800 */
[----:B-1----:R-:W-:-:S01]  /*38f0*/  FADD.FTZ R7, R35, R12 ;  /* 0x0000000c23077221 */ /* 0x002fc20000010000 */
[----:B------:R-:W-:Y:S01]  /*3900*/  F2FP.SATFINITE.E4M3.F32.PACK_AB_MERGE_C R12, R24, R11, RZ ;  /* 0x0000000b180c723e */ /* 0x000fe200048070ff */
[----:B------:R-:W-:-:S05]  /*3910*/  FADD.FTZ R9, R21, R20 ;  /* 0x0000001415097221 */ /* 0x000fca0000010000 */
[----:B------:R-:W1:Y:S01]  /*3920*/  MUFU.EX2 R42, R42 ;  /* 0x0000002a002a7308 */ /* 0x000e620000000800 */
[----:B--2---:R-:W-:-:S07]  /*3930*/  FADD.FTZ R10, R38, R7 ;  /* 0x00000007260a7221 */ /* 0x004fce0000010000 */
[----:B------:R-:W2:Y:S01]  /*3940*/  MUFU.EX2 R4, R4 ;  /* 0x0000000400047308 */ /* 0x000ea20000000800 */
[----:B0-----:R-:W-:-:S01]  /*3950*/  FADD.FTZ R7, R39, R10 ;  /* 0x0000000a27077221 */ /* 0x001fc20000010000 */
[----:B------:R-:W-:-:S04]  /*3960*/  F2FP.SATFINITE.E4M3.F32.PACK_AB_MERGE_C R38, R39, R38, RZ ;  /* 0x000000262726723e */ /* 0x000fc800048070ff */
[----:B------:R-:W-:Y:S02]  /*3970*/  F2FP.SATFINITE.E4M3.F32.PACK_AB_MERGE_C R191, R35, R34, R38 ;  /* 0x0000002223bf723e */ /* 0x000fe40004807026 */
[----:B------:R-:W0:Y:S01]  /*3980*/  MUFU.EX2 R43, R43 ;  /* 0x0000002b002b7308 */ /* 0x000e220000000800 */
[----:B-1----:R-:W-:-:S07]  /*3990*/  FADD.FTZ R10, R42, R7 ;  /* 0x000000072a0a7221 */ /* 0x002fce0000010000 */
[----:B------:R-:W1:Y:S01]  /*39a0*/  MUFU.EX2 R46, R46 ;  /* 0x0000002e002e7308 */ /* 0x000e620000000800 */
[C---:B--2---:R-:W-:Y:S01]  /*39b0*/  F2FP.SATFINITE.E4M3.F32.PACK_AB_MERGE_C R184, R4.reuse, R21, R12 ;  /* 0x0000001504b8723e */ /* 0x044fe2000480700c */
[----:B------:R-:W-:-:S04]  /*39c0*/  FADD.FTZ R4, R4, R9 ;  /* 0x0000000904047221 */ /* 0x000fc80000010000 */
[----:B------:R-:W-:Y:S02]  /*39d0*/  FADD.FTZ R11, R11, R4 ;  /* 0x000000040b0b7221 */ /* 0x000fe40000010000 */
[----:B------:R-:W-:Y:S01]  /*39e0*/  MUFU.EX2 R3, R3 ;  /* 0x0000000300037308 */ /* 0x000fe20000000800 */
[----:B0-----:R-:W-:-:S01]  /*39f0*/  FADD.FTZ R7, R43, R10 ;  /* 0x0000000a2b077221 */ /* 0x001fc20000010000 */
[----:B------:R-:W-:-:S06]  /*3a00*/  FADD.FTZ R24, R24, R11 ;  /* 0x0000000b18187221 */ /* 0x000fcc0000010000 */
[----:B------:R-:W0:Y:S01]  /*3a10*/  MUFU.EX2 R8, R8 ;  /* 0x0000000800087308 */ /* 0x000e220000000800 */
[----:B-1----:R-:W-:-:S07]  /*3a20*/  FADD.FTZ R4, R46, R7 ;  /* 0x000000072e047221 */ /* 0x002fce0000010000 */
[----:B------:R-:W1:Y:S08]  /*3a30*/  MUFU.EX2 R47, R47 ;  /* 0x0000002f002f7308 */ /* 0x000e700000000800 */
[----:B------:R-:W-:Y:S01]  /*3a40*/  MUFU.EX2 R25, R25 ;  /* 0x0000001900197308 */ /* 0x000fe20000000800 */
[----:B0-----:R-:W-:-:S07]  /*3a50*/  F2FP.SATFINITE.E4M3.F32.PACK_AB_MERGE_C R9, R8, R3, RZ ;  /* 0x000000030809723e */ /* 0x001fce00048070ff */
[----:B------:R-:W0:Y:S01]  /*3a60*/  MUFU.EX2 R28, R28 ;  /* 0x0000001c001c7308 */ /* 0x000e220000000800 */
[----:B-1----:R-:W-:-:S01]  /*3a70*/  FADD.FTZ R7, R47, R4 ;  /* 0x000000042f077221 */ /* 0x002fc20000010000 */
[----:B------:R-:W-:-:S04]  /*3a80*/  F2FP.SATFINITE.E4M3.F32.PACK_AB_MERGE_C R46, R47, R46, RZ ;  /* 0x0000002e2f2e723e */ /* 0x000fc800048070ff */
[----:B------:R-:W-:Y:S02]  /*3a90*/  F2FP.SATFINITE.E4M3.F32.PACK_AB_MERGE_C R185, R43, R42, R46 ;  /* 0x0000002a2bb9723e */ /* 0x000fe4000480702e */
[----:B------:R-:W1:Y:S08]  /*3aa0*/  MUFU.EX2 R50, R50 ;  /* 0x0000003200327308 */ /* 0x000e700000000800 */
[----:B------:R-:W2:Y:S01]  /*3ab0*/  MUFU.EX2 R51, R51 ;  /* 0x0000003300337308 */ /* 0x000ea20000000800 */
[----:B0-----:R-:W-:Y:S01]  /*3ac0*/  F2FP.SATFINITE.E4M3.F32.PACK_AB_MERGE_C R186, R28, R25, R9 ;  /* 0x000000191cba723e */ /* 0x001fe20004807009 */
[----:B------:R-:W-:-:S04]  /*3ad0*/  FADD.FTZ R25, R25, R24 ;  /* 0x0000001819197221 */ /* 0x000fc80000010000 */
[----:B------:R-:W-:Y:S02]  /*3ae0*/  FADD.FTZ R28, R28, R25 ;  /* 0x000000191c1c7221 */ /* 0x000fe40000010000 */
[----:B------:R-:W0:Y:S01]  /*3af0*/  MUFU.EX2 R54, R54 ;  /* 0x0000003600367308 */ /* 0x000e220000000800 */
[----:B-1----:R-:W-:-:S01]  /*3b00*/  FADD.FTZ R4, R50, R7 ;  /* 0x0000000732047221 */ /* 0x002fc20000010000 */
[----:B------:R-:W-:-:S04]  /*3b10*/  FADD.FTZ R3, R3, R28 ;  /* 0x0000001c03037221 */ /* 0x000fc80000010000 */
[----:B------:R-:W-:Y:S02]  /*3b20*/  FADD.FTZ R3, R8, R3 ;  /* 0x0000000308037221 */ /* 0x000fe40000010000 */
[----:B------:R-:W1:Y:S01]  /*3b30*/  MUFU.EX2 R29, R29 ;  /* 0x0000001d001d7308 */ /* 0x000e620000000800 */
[----:B--2---:R-:W-:-:S04]  /*3b40*/  FADD.FTZ R7, R51, R4 ;  /* 0x0000000433077221 */ /* 0x004fc80000010000 */
[----:B0-----:R-:W-:Y:S01]  /*3b50*/  FADD.FTZ R4, R54, R7 ;  /* 0x0000000736047221 */ /* 0x001fe20000010000 */
[----:B------:R-:W-:Y:S01]  /*3b60*/  VIADD R7, R58, 0xfffffffe ;  /* 0xfffffffe3a077836 */ /* 0x000fe20000000000 */
[C---:B-1----:R-:W-:Y:S02]  /*3b70*/  F2FP.SATFINITE.E4M3.F32.PACK_AB_MERGE_C R9, R29.reuse, R54, RZ ;  /* 0x000000361d09723e */ /* 0x042fe400048070ff */
        /* <DEDUP_REMOVED lines=14> */
.L_x_1000:
[----:B------:R-:W-:-:S11]  /*3c60*/  UISETP.NE.AND UP1, UPT, UR7, 0x1, UPT ;  /* 0x000000010700788c */ /* 0x000fd6000bf25270 */
[----:B------:R-:W-:Y:S02]  /*3c70*/  @UP1 ULDC.64 UR10, c[0x0][0x9e8] ;  /* 0x00027a00000a1ab9 */ /* 0x000fe40000000a00 */
[----:B------:R-:W-:-:S04]  /*3c80*/  UIMAD.WIDE.U32 UR14, UR18, UR10, URZ ;  /* 0x0000000a120e72a5 */ /* 0x000fc8000f8e003f */
[----:B------:R-:W-:-:S12]  /*3c90*/  @UP1 USHF.R.U32.HI UR18, URZ, UR11, UR15 ;  /* 0x0000000b3f121299 */ /* 0x000fd8000801160f */
.L_x_1001:
[----:B------:R-:W-:-:S04]  /*3ca0*/  UIMAD UR7, UR18, UR7, UR7 ;  /* 0x00000007120772a4 */ /* 0x000fc8000f8e0207 */
[----:B------:R-:W-:-:S04]  /*3cb0*/  UISETP.LT.AND UP1, UPT, UR6, UR7, UPT ;  /* 0x000000070600728c */ /* 0x000fc8000bf21270 */
[----:B------:R-:W-:-:S12]  /*3cc0*/  USEL UR6, UR6, UR7, UP1 ;  /* 0x0000000706067287 */ /* 0x000fd80008800000 */
.L_x_999:
        /* <DEDUP_REMOVED lines=71> */
[----:B------:R-:W-:Y:S01]  /*4140*/  IMAD.IADD R15, R16, 0x1, -R17 ;  /* 0x00000001100f7824 */ /* 0x000fe200078e0a11 */
[----:B------:R-:W-:Y:S01]  /*4150*/  ULDC UR53, c[0x0][0x9e4] ;  /* 0x0002790000357ab9 */ /* 0x000fe20000000800 */
[----:B------:R-:W-:Y:S01]  /*4160*/  IMAD.MOV.U32 R151, RZ, RZ, RZ ;  /* 0x000000ffff977224 */ /* 0x000fe200078e00ff */
[----:B------:R-:W-:Y:S01]  /*4170*/  ULDC UR54, c[0x0][0x9dc] ;  /* 0x0002770000367ab9 */ /* 0x000fe20000000800 */
[----:B------:R-:W-:Y:S01]  /*4180*/  IMAD.IADD R13, R0, 0x1, R15 ;  /* 0x00000001000d7824 */ /* 0x000fe200078e020f */
[----:B------:R-:W-:-:S03]  /*4190*/  ULDC UR55, c[0x0][0x9e0] ;  /* 0x0002780000377ab9 */ /* 0x000fc60000000800 */
[----:B------:R-:W-:-:S05]  /*41a0*/  VIADD R11, R13, 0x8 ;  /* 0x000000080d0b7836 */ /* 0x000fca0000000000 */
[----:B------:R-:W-:-:S07]  /*41b0*/  LOP3.LUT R9, RZ, R11, RZ, 0x33, !PT ;  /* 0x0000000bff097212 */ /* 0x000fce00078e33ff */
.L_x_1020:
        /* <DEDUP_REMOVED lines=9> */
.L_x_1004:
[----:B------:R-:W-:Y:S01]  /*4250*/  ULEA UR6, UR57, UR41, 0x3 ;  /* 0x0000002939067291 */ /* 0x000fe2000f8e183f */
[----:B------:R-:W-:-:S05]  /*4260*/  IMAD.U32 R8, RZ, RZ, UR56 ;  /* 0x00000038ff087e24 */ /* 0x000fca000f8e00ff */
[----:B------:R-:W-:-:S04]  /*4270*/  SHF.L.U32 R8, R8, 0x1f, RZ ;  /* 0x0000001f08087819 */ /* 0x000fc800000006ff */
[----:B------:R0:W1:Y:S01]  /*4280*/  SYNCS.PHASECHK.TRANS64.TRYWAIT P2, [UR6+0x28430], R8 ;  /* 0x02843008ff0075a7 */ /* 0x0000620008040146 */
[----:B------:R-:W-:Y:S05]  /*4290*/  @!P0 BRA `(.L_x_1005) ;  /* 0x0000000000048947 */ /* 0x000fea0003800000 */
[----:B------:R-:W-:Y:S01]  /*42a0*/  BPT.TRAP 0x1 ;  /* 0x000000040000795c */ /* 0x000fe20000300000 */
.L_x_1005:
[----:B-1----:R-:W-:Y:S05]  /*42b0*/  @P2 BRA `(.L_x_1003) ;  /* 0x0000000000082947 */ /* 0x002fea0003800000 */
[----:B------:R-:W1:Y:S02]  /*42c0*/  SYNCS.PHASECHK.TRANS64.TRYWAIT P2, [UR6+0x28430], R8 ;  /* 0x02843008ff0075a7 */ /* 0x000e640008040146 */
[----:B-1----:R-:W-:Y:S05]  /*42d0*/  @!P2 BRA `(.L_x_1006) ;  /* 0x000000f80060a947 */ /* 0x002fea0003800000 */
.L_x_1003:
[----:B------:R-:W2:Y:S01]  /*42e0*/  S2R R10, SR_TID.X ;  /* 0x00000000000a7919 */ /* 0x000ea20000002100 */
[----:B------:R-:W-:Y:S01]  /*42f0*/  ULEA UR34, UR57, UR49, 0xa ;  /* 0x0000003139227291 */ /* 0x000fe2000f8e503f */
[----:B------:R-:W-:Y:S01]  /*4300*/  UMOV UR35, 0x40000040 ;  /* 0x4000004000237882 */ /* 0x000fe20000000000 */
[----:B------:R-:W-:Y:S02]  /*4310*/  UMOV UR7, 0x40000040 ;  /* 0x4000004000077882 */ /* 0x000fe40000000000 */
[----:B------:R-:W-:Y:S02]  /*4320*/  UIADD3 UR6, UR34, 0x2, URZ ;  /* 0x0000000222067890 */ /* 0x000fe4000fffe03f */
        /* <DEDUP_REMOVED lines=13> */
[----:B01----:R-:W-:-:S05]  /*4400*/  VIADD R8, R10, 0x8 ;  /* 0x000000080a087836 */ /* 0x003fca0000000000 */
        /* <DEDUP_REMOVED lines=25> */
[----:B0-----:R-:W-:Y:S05]  /*45a0*/  @P3 BRA `(.L_x_1007) ;  /* 0x00000000002c3947 */ /* 0x001fea0003800000 */
[----:B------:R-:W-:Y:S05]  /*45b0*/  @!P0 BRA `(.L_x_1008) ;  /* 0x0000000000048947 */ /* 0x000fea0003800000 */
[----:B------:R-:W-:Y:S01]  /*45c0*/  BPT.TRAP 0x1 ;  /* 0x000000040000795c */ /* 0x000fe20000300000 */
.L_x_1008:
[----:B------:R-:W-:Y:S01]  /*45d0*/  ULEA UR6, UR52, UR41, 0x3 ;  /* 0x0000002934067291 */ /* 0x000fe2000f8e183f */
[----:B------:R-:W-:-:S05]  /*45e0*/  IMAD.U32 R8, RZ, RZ, UR45 ;  /* 0x0000002dff087e24 */ /* 0x000fca000f8e00ff */
[----:B------:R-:W-:-:S04]  /*45f0*/  SHF.L.U32 R8, R8, 0x1f, RZ ;  /* 0x0000001f08087819 */ /* 0x000fc800000006ff */
[----:B------:R0:W1:Y:S01]  /*4600*/  SYNCS.PHASECHK.TRANS64.TRYWAIT P2, [UR6+0x28450], R8 ;  /* 0x02845008ff0075a7 */ /* 0x0000620008040146 */
[----:B------:R-:W-:Y:S05]  /*4610*/  @!P0 BRA `(.L_x_1009) ;  /* 0x0000000000048947 */ /* 0x000fea0003800000 */
[----:B------:R-:W-:Y:S01]  /*4620*/  BPT.TRAP 0x1 ;  /* 0x000000040000795c */ /* 0x000fe20000300000 */
.L_x_1009:
[----:B-1----:R-:W-:Y:S05]  /*4630*/  @P2 BRA `(.L_x_1007) ;  /* 0x0000000000082947 */ /* 0x002fea0003800000 */
[----:B------:R-:W1:Y:S02]  /*4640*/  SYNCS.PHASECHK.TRANS64.TRYWAIT P2, [UR6+0x28450], R8 ;  /* 0x02845008ff0075a7 */ /* 0x000e640008040146 */
[----:B-1----:R-:W-:Y:S05]  /*4650*/  @!P2 BRA `(.L_x_1010) ;  /* 0x000000f40098a947 */ /* 0x002fea0003800000 */
.L_x_1007:
[----:B------:R-:W-:Y:S01]  /*4660*/  UIADD3 UR6, UR41, 0x8000, URZ ;  /* 0x0000800029067890 */ /* 0x000fe2000fffe03f */
[----:B------:R-:W-:Y:S01]  /*4670*/  WARPGROUP.ARRIVE ;  /* 0x00000000000079c5 */ /* 0x000fe20000000000 */
[----:B------:R-:W-:-:S05]  /*4680*/  UMOV UR7, 0x80000020 ;  /* 0x8000002000077882 */ /* 0x000fca0000000000 */
[----:B------:R-:W2:Y:S01]  /*4690*/  S2R R12, SR_TID.X ;  /* 0x00000000000c7919 */ /* 0x000ea20000002100 */
[----:B------:R-:W-:Y:S01]  /*46a0*/  USHF.R.U32.HI UR6, URZ, 0x4, UR6 ;  /* 0x000000043f067899 */ /* 0x000fe20008011606 */
[----:B------:R-:W-:Y:S01]  /*46b0*/  IMAD.U32 R10, RZ, RZ, UR57 ;  /* 0x00000039ff0a7e24 */ /* 0x000fe2000f8e00ff */
[----:B------:R-:W-:Y:S02]  /*46c0*/  PLOP3.LUT P2, PT, PT, PT, UP0, 0x40, 0x0 ;  /* 0x000000000000781c */ /* 0x000fe40003f4e808 */
[----:B------:R-:W-:Y:S02]  /*46d0*/  ULOP3.LUT UR6, UR6, 0x3fff, URZ, 0xc0, !UPT ;  /* 0x00003fff06067892 */ /* 0x000fe4000f8ec03f */
[----:B------:R-:W-:Y:S02]  /*46e0*/  @!P1 LEA R10, R10, UR41, 0x3 ;  /* 0x000000290a0a9c11 */ /* 0x000fe4000f8e18ff */
[----:B------:R-:W-:-:S03]  /*46f0*/  ULOP3.LUT UR6, UR6, 0x10000, URZ, 0xfc, !UPT ;  /* 0x0001000006067892 */ /* 0x000fc6000f8efc3f */
[----:B------:R-:W-:Y:S01]  /*4700*/  @!P1 VIADD R10, R10, 0x28440 ;  /* 0x000284400a0a9836 */ /* 0x000fe20000000000 */
[----:B------:R-:W-:-:S04]  /*4710*/  ULEA UR6, UR52, UR6, 0xa ;  /* 0x0000000634067291 */ /* 0x000fc8000f8e503f */
[----:B------:R-:W-:-:S05]  /*4720*/  @!P1 PRMT R10, RZ, 0x654, R10 ;  /* 0x00000654ff0a9816 */ /* 0x000fca000000000a */
[----:B------:R-:W-:Y:S01]  /*4730*/  QGMMA.64x256x32.F32.E4M3.E4M3 R24, R188, gdesc[UR4], R24, gsb0 ;  /* 0x03e00004bc187df3 */ /* 0x000fe20008000818 */
[----:B------:R-:W-:Y:S01]  /*4740*/  UIADD3 UR6, UR6, 0x2, URZ ;  /* 0x0000000206067890 */ /* 0x000fe2000fffe03f */
[----:B------:R-:W-:Y:S01]  /*4750*/  UMOV UR7, 0x80000020 ;  /* 0x8000002000077882 */ /* 0x000fe20000000000 */
[----:B--2---:R-:W-:-:S04]  /*4760*/  SHF.R.U32.HI R12, RZ, 0x7, R12 ;  /* 0x00000007ff0c7819 */ /* 0x004fc8000001160c */
[----:B01----:R-:W-:Y:S01]  /*4770*/  IADD3 R8, -R12, 0xb, RZ ;  /* 0x0000000b0c087810 */ /* 0x003fe20007ffe1ff */
[----:B------:R-:W-:Y:S02]  /*4780*/  WARPGROUP.DEPBAR.LE gsb0, 0x0 ;  /* 0x00008000000079c5 */ /* 0x000fe40000010000 */
[----:B------:R-:W-:-:S15]  /*4790*/  WARPGROUP.ARRIVE ;  /* 0x00000000000079c5 */ /* 0x000fde0000000000 */
[----:B------:R-:W-:-:S03]  /*47a0*/  NOP ;  /* 0x0000000000007918 */ /* 0x000fc60000000000 */
[----:B------:R-:W-:Y:S01]  /*47b0*/  QGMMA.64x256x32.F32.E4M3.E4M3 R24, R184, gdesc[UR4], R24, gsb0 ;  /* 0x03e00004b8187df3 */ /* 0x000fe20008000818 */
[----:B------:R-:W-:Y:S02]  /*47c0*/  ULOP3.LUT UR6, URZ, UR54, URZ, 0x33, !UPT ;  /* 0x000000363f067292 */ /* 0x000fe4000f8e333f */
[----:B------:R-:W-:Y:S02]  /*47d0*/  WARPGROUP.DEPBAR.LE gsb0, 0x0 ;  /* 0x00008000000079c5 */ /* 0x000fe40000010000 */
[----:B------:R-:W-:Y:S01]  /*47e0*/  IMAD.SHL.U32 R185, R7, 0x40, RZ ;  /* 0x0000004007b97824 */ /* 0x000fe200078e00ff */
[----:B------:R0:W-:Y:S06]  /*47f0*/  BAR.ARV R8, 0x100 ;  /* 0x000400080000751d */ /* 0x0001ec0000002000 */
[----:B------:R-:W-:Y:S01]  /*4800*/  IADD3 R12, R16, 0x1, -R185 ;  /* 0x00000001100c7810 */ /* 0x000fe20007ffe8b9 */
[----:B------:R1:W-:Y:S04]  /*4810*/  @!P1 SYNCS.ARRIVE.TRANS64.RED.A1T0 RZ, [R10+URZ], RZ ;  /* 0x000000ff0aff99a7 */ /* 0x0003e8000810043f */
[----:B------:R-:W-:-:S04]  /*4820*/  IMAD.IADD R21, R12, 0x1, -R17 ;  /* 0x000000010c157824 */ /* 0x000fc800078e0a11 */
[----:B------:R-:W-:-:S04]  /*4830*/  IMAD R21, R2, -0x2, R21 ;  /* 0xfffffffe02157824 */ /* 0x000fc800078e0215 */
[C---:B------:R-:W-:Y:S02]  /*4840*/  VIADD R187, R21.reuse, UR55 ;  /* 0x0000003715bb7c36 */ /* 0x040fe40008000000 */
[----:B------:R-:W-:Y:S02]  /*4850*/  VIADD R189, R21, UR6 ;  /* 0x0000000615bd7c36 */ /* 0x000fe40008000000 */
[C---:B-1----:R-:W-:Y:S02]  /*4860*/  IMAD.IADD R10, R0.reuse, 0x1, R187 ;  /* 0x00000001000a7824 */ /* 0x042fe400078e02bb */
[----:B------:R-:W-:Y:S01]  /*4870*/  IMAD.IADD R12, R0, 0x1, R189 ;  /* 0x00000001000c7824 */ /* 0x000fe200078e02bd */
[----:B0-----:R-:W-:Y:S06]  /*4880*/  @P2 BRA `(.L_x_1011) ;  /* 0x00000000005c2947 */ /* 0x001fec0003800000 */
[----:B------:R-:W-:Y:S01]  /*4890*/  ISETP.GT.AND P2, PT, R13, -0x1, PT ;  /* 0xffffffff0d00780c */ /* 0x000fe20003f44270 */
[----:B------:R-:W-:-:S12]  /*48a0*/  BSSY B0, `(.L_x_1012) ;  /* 0x0000011000007945 */ /* 0x000fd80003800000 */
[----:B------:R-:W-:Y:S05]  /*48b0*/  @P2 BRA `(.L_x_1013) ;  /* 0x0000000000242947 */ /* 0x000fea0003800000 */
[----:B------:R-:W-:Y:S02]  /*48c0*/  IMAD.U32 R20, RZ, RZ, UR53 ;  /* 0x00000035ff147e24 */ /* 0x000fe4000f8e00ff */
[----:B------:R-:W-:-:S03]  /*48d0*/  IMAD.IADD R21, R0, 0x1, R15 ;  /* 0x0000000100157824 */ /* 0x000fc600078e020f */
[----:B------:R-:W-:Y:S02]  /*48e0*/  ISETP.NE.AND P2, PT, R20, 0x1, PT ;  /* 0x000000011400780c */ /* 0x000fe40003f45270 */
[----:B------:R-:W-:-:S11]  /*48f0*/  LOP3.LUT R21, RZ, R21, RZ, 0x33, !PT ;  /* 0x00000015ff157212 */ /* 0x000fd600078e33ff */
[----:B------:R-:W0:Y:S02]  /*4900*/  @P2 LDC.64 R190, c[0x0][0x9e8] ;  /* 0x00027a00ffbe2b82 */ /* 0x000e240000000a00 */
[----:B0-----:R-:W-:-:S05]  /*4910*/  @P2 IMAD.HI.U32 R8, R21, R190, RZ ;  /* 0x000000be15082227 */ /* 0x001fca00078e00ff */
[----:B------:R-:W-:-:S04]  /*4920*/  @P2 SHF.R.U32.HI R21, RZ, R191, R8 ;  /* 0x000000bfff152219 */ /* 0x000fc80000011608 */
[----:B------:R-:W-:Y:S01]  /*4930*/  LOP3.LUT R8, RZ, R21, RZ, 0x33, !PT ;  /* 0x00000015ff087212 */ /* 0x000fe200078e33ff */
[----:B------:R-:W-:Y:S06]  /*4940*/  BRA `(.L_x_1014) ;  /* 0x0000000000187947 */ /* 0x000fec0003800000 */
.L_x_1013:
[----:B------:R-:W-:Y:S02]  /*4950*/  IMAD.U32 R20, RZ, RZ, UR53 ;  /* 0x00000035ff147e24 */ /* 0x000fe4000f8e00ff */
[----:B------:R-:W-:-:S03]  /*4960*/  IMAD.MOV.U32 R8, RZ, RZ, R13 ;  /* 0x000000ffff087224 */ /* 0x000fc600078e000d */
[----:B------:R-:W-:-:S13]  /*4970*/  ISETP.NE.AND P2, PT, R20, 0x1, PT ;  /* 0x000000011400780c */ /* 0x000fda0003f45270 */
[----:B------:R-:W0:Y:S02]  /*4980*/  @P2 LDC.64 R190, c[0x0][0x9e8] ;  /* 0x00027a00ffbe2b82 */ /* 0x000e240000000a00 */
[----:B0-----:R-:W-:-:S05]  /*4990*/  @P2 IMAD.HI.U32 R14, R13, R190, RZ ;  /* 0x000000be0d0e2227 */ /* 0x001fca00078e00ff */
[----:B------:R-:W-:-:S07]  /*49a0*/  @P2 SHF.R.U32.HI R8, RZ, R191, R14 ;  /* 0x000000bfff082219 */ /* 0x000fce000001160e */
.L_x_1014:
[----:B------:R-:W-:Y:S05]  /*49b0*/  BSYNC B0 ;  /* 0x0000000000007941 */ /* 0x000fea0003800000 */
.L_x_1012:
[----:B------:R-:W-:-:S04]  /*49c0*/  IMAD R21, R8, R20, -R185 ;  /* 0x0000001408157224 */ /* 0x000fc800078e0ab9 */
[----:B------:R-:W-:-:S05]  /*49d0*/  IMAD R21, R2, -0x2, R21 ;  /* 0xfffffffe02157824 */ /* 0x000fca00078e0215 */
[----:B------:R-:W-:Y:S02]  /*49e0*/  VIADDMNMX R10, R21, R20, R10, PT ;  /* 0x00000014150a7246 */ /* 0x000fe4000380010a */
[----:B------:R-:W-:-:S07]  /*49f0*/  VIMNMX R12, R12, R21, !PT ;  /* 0x000000150c0c7248 */ /* 0x000fce0007fe0100 */
.L_x_1011:
[----:B------:R-:W-:-:S04]  /*4a00*/  ISETP.GT.AND P2, PT, R7, -0x1, PT ;  /* 0xffffffff0700780c */ /* 0x000fc80003f44270 */
[C---:B------:R-:W-:Y:S02]  /*4a10*/  ISETP.GT.AND P5, PT, R12.reuse, RZ, P2 ;  /* 0x000000ff0c00720c */ /* 0x040fe400017a4270 */
[----:B------:R-:W-:Y:S02]  /*4a20*/  ISETP.GT.AND P4, PT, R12, 0x1, P2 ;  /* 0x000000010c00780c */ /* 0x000fe40001784270 */
[----:B------:R-:W-:Y:S02]  /*4a30*/  ISETP.LT.OR P5, PT, R10, 0x1, P5 ;  /* 0x000000010a00780c */ /* 0x000fe40002fa1670 */
[----:B------:R-:W-:Y:S02]  /*4a40*/  ISETP.GT.AND P6, PT, R12, 0x8, P2 ;  /* 0x000000080c00780c */ /* 0x000fe400017c4270 */
[----:B------:R-:W-:Y:S02]  /*4a50*/  FSEL R152, R152, -INF , !P5 ;  /* 0xff80000098987808 */ /* 0x000fe40006800000 */
[----:B------:R-:W-:-:S02]  /*4a60*/  ISETP.GT.AND P5, PT, R12, 0x10, P2 ;  /* 0x000000100c00780c */ /* 0x000fc400017a4270 */
[----:B------:R-:W-:Y:S02]  /*4a70*/  ISETP.GT.AND P3, PT, R12, 0x9, P2 ;  /* 0x000000090c00780c */ /* 0x000fe40001764270 */
[C---:B------:R-:W-:Y:S02]  /*4a80*/  ISETP.LT.OR P5, PT, R10.reuse, 0x11, P5 ;  /* 0x000000110a00780c */ /* 0x040fe40002fa1670 */
[----:B------:R-:W-:Y:S02]  /*4a90*/  ISETP.LT.OR P4, PT, R10, 0x2, P4 ;  /* 0x000000020a00780c */ /* 0x000fe40002781670 */
        /* <DEDUP_REMOVED lines=36> */
[----:B------:R-:W-:Y:S02]  /*4ce0*/  ISETP.LT.OR P3, PT, R10, 0x3a, P3 ;  /* 0x0000003a0a00780c */ /* 0x000fe40001f61670 */
[--C-:B------:R-:W-:Y:S02]  /*4cf0*/  IADD3 R10, R187, 0x8, R0.reuse ;  /* 0x00000008bb0a7810 */ /* 0x100fe40007ffe000 */
[----:B------:R-:W-:-:S02]  /*4d00*/  IADD3 R12, R189, 0x8, R0 ;  /* 0x00000008bd0c7810 */ /* 0x000fc40007ffe000 */
[----:B------:R-:W-:Y:S02]  /*4d10*/  FSEL R177, R177, -INF , !P4 ;  /* 0xff800000b1b17808 */ /* 0x000fe40006000000 */
[----:B------:R-:W-:Y:S02]  /*4d20*/  FSEL R180, R180, -INF , !P6 ;  /* 0xff800000b4b47808 */ /* 0x000fe40007000000 */
[----:B------:R-:W-:Y:S01]  /*4d30*/  FSEL R181, R181, -INF , !P3 ;  /* 0xff800000b5b57808 */ /* 0x000fe20005800000 */
[----:B------:R-:W-:Y:S06]  /*4d40*/  @P5 BRA `(.L_x_1015) ;  /* 0x0000000000585947 */ /* 0x000fec0003800000 */
[----:B------:R-:W-:Y:S01]  /*4d50*/  ISETP.GT.AND P3, PT, R11, -0x1, PT ;  /* 0xffffffff0b00780c */ /* 0x000fe20003f64270 */
[----:B------:R-:W-:-:S12]  /*4d60*/  BSSY B0, `(.L_x_1016) ;  /* 0x0000010000007945 */ /* 0x000fd80003800000 */
[----:B------:R-:W-:Y:S05]  /*4d70*/  @P3 BRA `(.L_x_1017) ;  /* 0x0000000000203947 */ /* 0x000fea0003800000 */
[----:B------:R-:W-:Y:S02]  /*4d80*/  IMAD.U32 R14, RZ, RZ, UR53 ;  /* 0x00000035ff0e7e24 */ /* 0x000fe4000f8e00ff */
[----:B------:R-:W-:-:S03]  /*4d90*/  IMAD.MOV.U32 R8, RZ, RZ, R9 ;  /* 0x000000ffff087224 */ /* 0x000fc600078e0009 */
[----:B------:R-:W-:-:S13]  /*4da0*/  ISETP.NE.AND P3, PT, R14, 0x1, PT ;  /* 0x000000010e00780c */ /* 0x000fda0003f65270 */
[----:B------:R-:W0:Y:S02]  /*4db0*/  @P3 LDC.64 R20, c[0x0][0x9e8] ;  /* 0x00027a00ff143b82 */ /* 0x000e240000000a00 */
[----:B0-----:R-:W-:-:S05]  /*4dc0*/  @P3 IMAD.HI.U32 R20, R9, R20, RZ ;  /* 0x0000001409143227 */ /* 0x001fca00078e00ff */
[----:B------:R-:W-:-:S04]  /*4dd0*/  @P3 SHF.R.U32.HI R8, RZ, R21, R20 ;  /* 0x00000015ff083219 */ /* 0x000fc80000011614 */
[----:B------:R-:W-:Y:S01]  /*4de0*/  LOP3.LUT R8, RZ, R8, RZ, 0x33, !PT ;  /* 0x00000008ff087212 */ /* 0x000fe200078e33ff */
[----:B------:R-:W-:Y:S06]  /*4df0*/  BRA `(.L_x_1018) ;  /* 0x0000000000187947 */ /* 0x000fec0003800000 */
.L_x_1017:
[----:B------:R-:W-:Y:S02]  /*4e00*/  IMAD.U32 R14, RZ, RZ, UR53 ;  /* 0x00000035ff0e7e24 */ /* 0x000fe4000f8e00ff */
[----:B------:R-:W-:-:S03]  /*4e10*/  IMAD.MOV.U32 R8, RZ, RZ, R11 ;  /* 0x000000ffff087224 */ /* 0x000fc600078e000b */
[----:B------:R-:W-:-:S13]  /*4e20*/  ISETP.NE.AND P3, PT, R14, 0x1, PT ;  /* 0x000000010e00780c */ /* 0x000fda0003f65270 */
[----:B------:R-:W0:Y:S02]  /*4e30*/  @P3 LDC.64 R20, c[0x0][0x9e8] ;  /* 0x00027a00ff143b82 */ /* 0x000e240000000a00 */
[----:B0-----:R-:W-:-:S05]  /*4e40*/  @P3 IMAD.HI.U32 R20, R11, R20, RZ ;  /* 0x000000140b143227 */ /* 0x001fca00078e00ff */
[----:B------:R-:W-:-:S07]  /*4e50*/  @P3 SHF.R.U32.HI R8, RZ, R21, R20 ;  /* 0x00000015ff083219 */ /* 0x000fce0000011614 */
.L_x_1018:
[----:B------:R-:W-:Y:S05]  /*4e60*/  BSYNC B0 ;  /* 0x0000000000007941 */ /* 0x000fea0003800000 */
.L_x_1016:
[----:B------:R-:W-:-:S04]  /*4e70*/  IMAD R21, R8, R14, -R185 ;  /* 0x0000000e08157224 */ /* 0x000fc800078e0ab9 */
[----:B------:R-:W-:-:S05]  /*4e80*/  IMAD R21, R2, -0x2, R21 ;  /* 0xfffffffe02157824 */ /* 0x000fca00078e0215 */
[----:B------:R-:W-:Y:S02]  /*4e90*/  VIADDMNMX R10, R21, R14, R10, PT ;  /* 0x0000000e150a7246 */ /* 0x000fe4000380010a */
[----:B------:R-:W-:-:S07]  /*4ea0*/  VIMNMX R12, R12, R21, !PT ;  /* 0x000000150c0c7248 */ /* 0x000fce0007fe0100 */
.L_x_1015:
[----:B------:R-:W-:Y:S01]  /*4eb0*/  FMNMX.FTZ R8, R152, R5, !PT ;  /* 0x0000000598087209 */ /* 0x000fe20007810000 */
[----:B------:R-:W-:Y:S01]  /*4ec0*/  IMAD.U32 R187, RZ, RZ, UR37 ;  /* 0x00000025ffbb7e24 */ /* 0x000fe2000f8e00ff */
        /* <DEDUP_REMOVED lines=31> */
[----:B------:R-:W-:Y:S01]  /*50c0*/  ISETP.LT.OR P5, PT, R10, 0x12, P5 ;  /* 0x000000120a00780c */ /* 0x000fe20002fa1670 */
[----:B------:R-:W0:Y:S01]  /*50d0*/  SHFL.BFLY PT, R21, R14, 0x2, 0x1f ;  /* 0x0c401f000e157f89 */ /* 0x000e2200000e0000 */
[----:B------:R-:W-:Y:S02]  /*50e0*/  ISETP.GT.AND P4, PT, R12, 0x19, P2 ;  /* 0x000000190c00780c */ /* 0x000fe40001784270 */
[----:B------:R-:W-:Y:S02]  /*50f0*/  ISETP.LT.OR P6, PT, R10, 0x19, P6 ;  /* 0x000000190a00780c */ /* 0x000fe400037c1670 */
[----:B------:R-:W-:-:S02]  /*5100*/  FSEL R163, R163, -INF , !P5 ;  /* 0xff800000a3a37808 */ /* 0x000fc40006800000 */
[----:B------:R-:W-:Y:S02]  /*5110*/  ISETP.LT.OR P4, PT, R10, 0x1a, P4 ;  /* 0x0000001a0a00780c */ /* 0x000fe40002781670 */
[----:B------:R-:W-:Y:S02]  /*5120*/  FSEL R166, R166, -INF , !P6 ;  /* 0xff800000a6a67808 */ /* 0x000fe40007000000 */
[----:B------:R-:W-:Y:S02]  /*5130*/  FSEL R167, R167, -INF , !P4 ;  /* 0xff800000a7a77808 */ /* 0x000fe40006000000 */
[C---:B------:R-:W-:Y:S02]  /*5140*/  ISETP.GT.AND P5, PT, R12.reuse, 0x21, P2 ;  /* 0x000000210c00780c */ /* 0x040fe400017a4270 */
[----:B------:R-:W-:Y:S02]  /*5150*/  ISETP.GT.AND P6, PT, R12, 0x28, P2 ;  /* 0x000000280c00780c */ /* 0x000fe400017c4270 */
[----:B------:R-:W-:-:S02]  /*5160*/  ISETP.LT.OR P5, PT, R10, 0x22, P5 ;  /* 0x000000220a00780c */ /* 0x000fc40002fa1670 */
[----:B------:R-:W-:Y:S02]  /*5170*/  ISETP.LT.OR P6, PT, R10, 0x29, P6 ;  /* 0x000000290a00780c */ /* 0x000fe400037c1670 */
[----:B------:R-:W-:Y:S02]  /*5180*/  FSEL R171, R171, -INF , !P5 ;  /* 0xff800000abab7808 */ /* 0x000fe40006800000 */
[----:B------:R-:W-:Y:S02]  /*5190*/  ISETP.GT.AND P5, PT, R12, 0x30, P2 ;  /* 0x000000300c00780c */ /* 0x000fe400017a4270 */
[----:B0-----:R-:W-:Y:S02]  /*51a0*/  FMNMX.FTZ R21, R14, R21, !PT ;  /* 0x000000150e157209 */ /* 0x001fe40007810000 */
[----:B------:R-:W-:Y:S02]  /*51b0*/  FSEL R174, R174, -INF , !P6 ;  /* 0xff800000aeae7808 */ /* 0x000fe40007000000 */
[----:B------:R-:W-:Y:S01]  /*51c0*/  ISETP.GT.AND P6, PT, R12, 0x31, P2 ;  /* 0x000000310c00780c */ /* 0x000fe200017c4270 */
[----:B------:R-:W0:Y:S01]  /*51d0*/  SHFL.BFLY PT, R8, R21, 0x1, 0x1f ;  /* 0x0c201f0015087f89 */ /* 0x000e2200000e0000 */
[----:B------:R-:W-:-:S02]  /*51e0*/  ISETP.LT.OR P5, PT, R10, 0x31, P5 ;  /* 0x000000310a00780c */ /* 0x000fc40002fa1670 */
[----:B------:R-:W-:Y:S02]  /*51f0*/  ISETP.LT.OR P6, PT, R10, 0x32, P6 ;  /* 0x000000320a00780c */ /* 0x000fe400037c1670 */
[----:B------:R-:W-:Y:S02]  /*5200*/  FSEL R178, R178, -INF , !P5 ;  /* 0xff800000b2b27808 */ /* 0x000fe40006800000 */
[----:B------:R-:W-:Y:S02]  /*5210*/  FSEL R179, R179, -INF , !P6 ;  /* 0xff800000b3b37808 */ /* 0x000fe40007000000 */
[----:B0-----:R-:W-:Y:S02]  /*5220*/  FMNMX.FTZ R8, R21, R8, !PT ;  /* 0x0000000815087209 */ /* 0x001fe40007810000 */
[----:B------:R-:W-:Y:S02]  /*5230*/  FSEL R21, R154, -INF , !P3 ;  /* 0xff8000009a157808 */ /* 0x000fe40005800000 */
[----:B------:R-:W-:Y:S01]  /*5240*/  ISETP.GT.AND P3, PT, R12, 0x20, P2 ;  /* 0x000000200c00780c */ /* 0x000fe20001764270 */
[----:B------:R-:W-:-:S01]  /*5250*/  FFMA.FTZ R20, R8, R187, -8 ;  /* 0xc100000008147423 */ /* 0x000fc200000100bb */
[----:B------:R-:W-:-:S02]  /*5260*/  FMNMX.FTZ R14, R21, R6, !PT ;  /* 0x00000006150e7209 */ /* 0x000fc40007810000 */
[----:B------:R-:W-:Y:S02]  /*5270*/  FSETP.NEU.FTZ.AND P4, PT, R8, -INF , PT ;  /* 0xff8000000800780b */ /* 0x000fe40003f9d000 */
[----:B------:R-:W-:Y:S02]  /*5280*/  FMNMX.FTZ R185, R155, R14, !PT ;  /* 0x0000000e9bb97209 */ /* 0x000fe40007810000 */
[----:B------:R-:W-:Y:S02]  /*5290*/  ISETP.LT.OR P3, PT, R10, 0x21, P3 ;  /* 0x000000210a00780c */ /* 0x000fe40001f61670 */
[----:B------:R-:W-:Y:S02]  /*52a0*/  FMNMX.FTZ R14, R158, R185, !PT ;  /* 0x000000b99e0e7209 */ /* 0x000fe40007810000 */
[----:B------:R-:W-:Y:S02]  /*52b0*/  FSEL R20, R20, RZ, P4 ;  /* 0x000000ff14147208 */ /* 0x000fe40002000000 */
[----:B------:R-:W-:-:S02]  /*52c0*/  FMNMX.FTZ R185, R159, R14, !PT ;  /* 0x0000000e9fb97209 */ /* 0x000fc40007810000 */
[----:B------:R-:W-:Y:S01]  /*52d0*/  FSEL R170, R170, -INF , !P3 ;  /* 0xff800000aaaa7808 */ /* 0x000fe20005800000 */
[--C-:B------:R-:W-:Y:S01]  /*52e0*/  FFMA.FTZ R154, R152, UR37, -R20.reuse ;  /* 0x00000025989a7c23 */ /* 0x100fe20008010814 */
[----:B------:R-:W-:Y:S01]  /*52f0*/  FMNMX.FTZ R14, R162, R185, !PT ;  /* 0x000000b9a20e7209 */ /* 0x000fe20007810000 */
[--C-:B------:R-:W-:Y:S01]  /*5300*/  FFMA.FTZ R160, R160, UR37, -R20.reuse ;  /* 0x00000025a0a07c23 */ /* 0x100fe20008010814 */
[----:B------:R-:W-:Y:S01]  /*5310*/  ISETP.GT.AND P3, PT, R12, 0x29, P2 ;  /* 0x000000290c00780c */ /* 0x000fe20001764270 */
[--C-:B------:R-:W-:Y:S01]  /*5320*/  FFMA.FTZ R153, R153, UR37, -R20.reuse ;  /* 0x0000002599997c23 */ /* 0x100fe20008010814 */
[----:B------:R-:W-:Y:S01]  /*5330*/  FMNMX.FTZ R185, R163, R14, !PT ;  /* 0x0000000ea3b97209 */ /* 0x000fe20007810000 */
[--C-:B------:R-:W-:Y:S01]  /*5340*/  FFMA.FTZ R157, R157, UR37, -R20.reuse ;  /* 0x000000259d9d7c23 */ /* 0x100fe20008010814 */
[----:B------:R-:W-:Y:S01]  /*5350*/  ISETP.LT.OR P3, PT, R10, 0x2a, P3 ;  /* 0x0000002a0a00780c */ /* 0x000fe20001f61670 */
[--C-:B------:R-:W-:Y:S01]  /*5360*/  FFMA.FTZ R161, R161, UR37, -R20.reuse ;  /* 0x00000025a1a17c23 */ /* 0x100fe20008010814 */
[----:B------:R-:W-:Y:S01]  /*5370*/  FMNMX.FTZ R14, R166, R185, !PT ;  /* 0x000000b9a60e7209 */ /* 0x000fe20007810000 */
[--C-:B------:R-:W-:Y:S01]  /*5380*/  FFMA.FTZ R165, R165, UR37, -R20.reuse ;  /* 0x00000025a5a57c23 */ /* 0x100fe20008010814 */
[----:B------:R-:W-:Y:S01]  /*5390*/  FSEL R175, R175, -INF , !P3 ;  /* 0xff800000afaf7808 */ /* 0x000fe20005800000 */
[--C-:B------:R-:W-:Y:S01]  /*53a0*/  FFMA.FTZ R169, R169, UR37, -R20.reuse ;  /* 0x00000025a9a97c23 */ /* 0x100fe20008010814 */
[----:B------:R-:W-:Y:S01]  /*53b0*/  FMNMX.FTZ R185, R167, R14, !PT ;  /* 0x0000000ea7b97209 */ /* 0x000fe20007810000 */
[--C-:B------:R-:W-:Y:S01]  /*53c0*/  FFMA.FTZ R173, R173, UR37, -R20.reuse ;  /* 0x00000025adad7c23 */ /* 0x100fe20008010814 */
[----:B------:R-:W-:Y:S01]  /*53d0*/  ISETP.GT.AND P3, PT, R12, 0x38, P2 ;  /* 0x000000380c00780c */ /* 0x000fe20001764270 */
[----:B------:R0:W-:Y:S01]  /*53e0*/  MUFU.EX2 R14, R154 ;  /* 0x0000009a000e7308 */ /* 0x0001e20000000800 */
[----:B------:R-:W-:Y:S01]  /*53f0*/  FMNMX.FTZ R152, R170, R185, !PT ;  /* 0x000000b9aa987209 */ /* 0x000fe20007810000 */
[----:B------:R-:W-:Y:S01]  /*5400*/  FFMA.FTZ R177, R177, UR37, -R20 ;  /* 0x00000025b1b17c23 */ /* 0x000fe20008010814 */
[----:B------:R-:W-:-:S02]  /*5410*/  ISETP.GT.AND P2, PT, R12, 0x39, P2 ;  /* 0x000000390c00780c */ /* 0x000fc40001744270 */
[----:B------:R-:W-:Y:S02]  /*5420*/  FMNMX.FTZ R185, R171, R152, !PT ;  /* 0x00000098abb97209 */ /* 0x000fe40007810000 */
[----:B------:R-:W-:Y:S01]  /*5430*/  ISETP.LT.OR P3, PT, R10, 0x39, P3 ;  /* 0x000000390a00780c */ /* 0x000fe20001f61670 */
[----:B------:R-:W-:Y:S01]  /*5440*/  MUFU.EX2 R153, R153 ;  /* 0x0000009900997308 */ /* 0x000fe20000000800 */
[----:B------:R-:W-:Y:S01]  /*5450*/  FMNMX.FTZ R12, R174, R185, !PT ;  /* 0x000000b9ae0c7209 */ /* 0x000fe20007810000 */
[----:B0-----:R-:W-:Y:S01]  /*5460*/  FFMA.FTZ R154, R156, UR37, -R20 ;  /* 0x000000259c9a7c23 */ /* 0x001fe20008010814 */
[----:B------:R-:W-:Y:S02]  /*5470*/  ISETP.LT.OR P2, PT, R10, 0x3a, P2 ;  /* 0x0000003a0a00780c */ /* 0x000fe40001741670 */
[----:B------:R-:W-:Y:S02]  /*5480*/  FMNMX.FTZ R185, R175, R12, !PT ;  /* 0x0000000cafb97209 */ /* 0x000fe40007810000 */
[----:B------:R-:W-:Y:S01]  /*5490*/  FSEL R182, R182, -INF , !P3 ;  /* 0xff800000b6b67808 */ /* 0x000fe20005800000 */
[----:B------:R0:W-:Y:S01]  /*54a0*/  MUFU.EX2 R12, R154 ;  /* 0x0000009a000c7308 */ /* 0x0001e20000000800 */
[----:B------:R-:W-:-:S02]  /*54b0*/  FMNMX.FTZ R152, R178, R185, !PT ;  /* 0x000000b9b2987209 */ /* 0x000fc40007810000 */
[----:B------:R-:W-:Y:S02]  /*54c0*/  FSEL R183, R183, -INF , !P2 ;  /* 0xff800000b7b77808 */ /* 0x000fe40005000000 */
[----:B------:R-:W-:Y:S01]  /*54d0*/  FMNMX.FTZ R185, R179, R152, !PT ;  /* 0x00000098b3b97209 */ /* 0x000fe20007810000 */
[--C-:B------:R-:W-:Y:S01]  /*54e0*/  FFMA.FTZ R152, R164, UR37, -R20.reuse ;  /* 0x00000025a4987c23 */ /* 0x100fe20008010814 */
[----:B------:R-:W-:-:S01]  /*54f0*/  FFMA.FTZ R164, R180, UR37, -R20 ;  /* 0x00000025b4a47c23 */ /* 0x000fc20008010814 */
[----:B------:R-:W-:Y:S01]  /*5500*/  MUFU.EX2 R157, R157 ;  /* 0x0000009d009d7308 */ /* 0x000fe20000000800 */
[----:B------:R-:W-:Y:S01]  /*5510*/  FMNMX.FTZ R10, R182, R185, !PT ;  /* 0x000000b9b60a7209 */ /* 0x000fe20007810000 */
[----:B0-----:R-:W-:-:S03]  /*5520*/  FFMA.FTZ R154, R168, UR37, -R20 ;  /* 0x00000025a89a7c23 */ /* 0x001fc60008010814 */
[----:B------:R-:W-:-:S03]  /*5530*/  FMNMX.FTZ R156, R183, R10, !PT ;  /* 0x0000000ab79c7209 */ /* 0x000fc60007810000 */
[----:B------:R0:W-:Y:S02]  /*5540*/  MUFU.EX2 R10, R160 ;  /* 0x000000a0000a7308 */ /* 0x0001e40000000800 */
[----:B------:R-:W1:Y:S06]  /*5550*/  SHFL.BFLY PT, R185, R156, 0x2, 0x1f ;  /* 0x0c401f009cb97f89 */ /* 0x000e6c00000e0000 */
[----:B------:R-:W-:Y:S01]  /*5560*/  MUFU.EX2 R161, R161 ;  /* 0x000000a100a17308 */ /* 0x000fe20000000800 */
[----:B0-----:R-:W-:-:S01]  /*5570*/  FFMA.FTZ R160, R176, UR37, -R20 ;  /* 0x00000025b0a07c23 */ /* 0x001fc20008010814 */
[----:B------:R-:W-:Y:S01]  /*5580*/  FFMA.FTZ R176, R181, UR37, -R20 ;  /* 0x00000025b5b07c23 */ /* 0x000fe20008010814 */
[----:B------:R-:W-:-:S05]  /*5590*/  IMAD.U32 R181, RZ, RZ, UR37 ;  /* 0x00000025ffb57e24 */ /* 0x000fca000f8e00ff */
[----:B------:R-:W-:Y:S08]  /*55a0*/  MUFU.EX2 R152, R152 ;  /* 0x0000009800987308 */ /* 0x000ff00000000800 */
[----:B------:R-:W-:Y:S01]  /*55b0*/  MUFU.EX2 R165, R165 ;  /* 0x000000a500a57308 */ /* 0x000fe20000000800 */
[----:B-1----:R-:W-:Y:S01]  /*55c0*/  FMNMX.FTZ R185, R156, R185, !PT ;  /* 0x000000b99cb97209 */ /* 0x002fe20007810000 */
[----:B------:R-:W-:Y:S01]  /*55d0*/  FFMA.FTZ R156, R172, UR37, -R20 ;  /* 0x00000025ac9c7c23 */ /* 0x000fe20008010814 */
[----:B------:R-:W-:-:S03]  /*55e0*/  FSEL R172, R8, RZ, P4 ;  /* 0x000000ff08ac7208 */ /* 0x000fc60002000000 */
[----:B------:R-:W0:Y:S02]  /*55f0*/  SHFL.BFLY PT, R168, R185, 0x1, 0x1f ;  /* 0x0c201f00b9a87f89 */ /* 0x000e2400000e0000 */
[----:B------:R-:W-:Y:S01]  /*5600*/  MUFU.EX2 R154, R154 ;  /* 0x0000009a009a7308 */ /* 0x000fe20000000800 */
[----:B------:R-:W-:-:S07]  /*5610*/  FADD.FTZ R172, -R172, R5 ;  /* 0x00000005acac7221 */ /* 0x000fce0000010100 */
[----:B------:R1:W-:Y:S08]  /*5620*/  MUFU.EX2 R5, R176 ;  /* 0x000000b000057308 */ /* 0x0003f00000000800 */
[----:B------:R-:W-:Y:S01]  /*5630*/  MUFU.EX2 R169, R169 ;  /* 0x000000a900a97308 */ /* 0x000fe20000000800 */
[----:B0-----:R-:W-:-:S07]  /*5640*/  FMNMX.FTZ R20, R185, R168, !PT ;  /* 0x000000a8b9147209 */ /* 0x001fce0007810000 */
[----:B------:R-:W-:Y:S01]  /*5650*/  MUFU.EX2 R156, R156 ;  /* 0x0000009c009c7308 */ /* 0x000fe20000000800 */
[C---:B------:R-:W-:Y:S01]  /*5660*/  FSETP.NEU.FTZ.AND P2, PT, R20.reuse, -INF , PT ;  /* 0xff8000001400780b */ /* 0x040fe20003f5d000 */
[----:B------:R-:W-:Y:S01]  /*5670*/  FFMA.FTZ R168, R20, R181, -8 ;  /* 0xc100000014a87423 */ /* 0x000fe200000100b5 */
[----:B------:R-:W-:-:S05]  /*5680*/  FMUL.FTZ R181, R172, UR37 ;  /* 0x00000025acb57c20 */ /* 0x000fca0008410000 */
[----:B------:R-:W-:Y:S01]  /*5690*/  MUFU.EX2 R173, R173 ;  /* 0x000000ad00ad7308 */ /* 0x000fe20000000800 */
[----:B------:R-:W-:-:S05]  /*56a0*/  FSEL R172, R168, RZ, P2 ;  /* 0x000000ffa8ac7208 */ /* 0x000fca0001000000 */
[--C-:B------:R-:W-:Y:S01]  /*56b0*/  FFMA.FTZ R168, R155, UR37, -R172.reuse ;  /* 0x000000259ba87c23 */ /* 0x100fe200080108ac */
[----:B------:R-:W-:-:S01]  /*56c0*/  FFMA.FTZ R155, R158, UR37, -R172 ;  /* 0x000000259e9b7c23 */ /* 0x000fc200080108ac */
[--C-:B------:R-:W-:Y:S01]  /*56d0*/  FFMA.FTZ R158, R159, UR37, -R172.reuse ;  /* 0x000000259f9e7c23 */ /* 0x100fe200080108ac */
[----:B------:R-:W-:-:S01]  /*56e0*/  FFMA.FTZ R159, R162, UR37, -R172 ;  /* 0x00000025a29f7c23 */ /* 0x000fc200080108ac */
[--C-:B------:R-:W-:Y:S01]  /*56f0*/  FFMA.FTZ R162, R163, UR37, -R172.reuse ;  /* 0x00000025a3a27c23 */ /* 0x100fe200080108ac */
[----:B------:R-:W-:Y:S01]  /*5700*/  FSEL R163, R20, RZ, P2 ;  /* 0x000000ff14a37208 */ /* 0x000fe20001000000 */
[--C-:B------:R-:W-:Y:S01]  /*5710*/  FFMA.FTZ R21, R21, UR37, -R172.reuse ;  /* 0x0000002515157c23 */ /* 0x100fe200080108ac */
[----:B------:R-:W0:Y:S01]  /*5720*/  MUFU.EX2 R181, R181 ;  /* 0x000000b500b57308 */ /* 0x000e220000000800 */
[----:B-1----:R-:W-:-:S01]  /*5730*/  FFMA.FTZ R176, R166, UR37, -R172 ;  /* 0x00000025a6b07c23 */ /* 0x002fc200080108ac */
        /* <DEDUP_REMOVED lines=12> */
[----:B------:R-:W1:Y:S01]  /*5800*/  MUFU.EX2 R6, R6 ;  /* 0x0000000600067308 */ /* 0x000e620000000800 */
[----:B0-----:R-:W-:-:S04]  /*5810*/  FFMA.FTZ R170, R181, R3, R14 ;  /* 0x00000003b5aa7223 */ /* 0x001fc8000001000e */
[----:B------:R-:W-:-:S03]  /*5820*/  FADD.FTZ R171, R153, R170 ;  /* 0x000000aa99ab7221 */ /* 0x000fc60000010000 */
[----:B------:R-:W0:Y:S01]  /*5830*/  MUFU.EX2 R168, R168 ;  /* 0x000000a800a87308 */ /* 0x000e220000000800 */
[----:B------:R-:W-:-:S07]  /*5840*/  FADD.FTZ R170, R12, R171 ;  /* 0x000000ab0caa7221 */ /* 0x000fce0000010000 */
[----:B------:R-:W2:Y:S01]  /*5850*/  MUFU.EX2 R155, R155 ;  /* 0x0000009b009b7308 */ /* 0x000ea20000000800 */
[----:B-1----:R-:W-:-:S07]  /*5860*/  FFMA.FTZ R3, R6, R4, R21 ;  /* 0x0000000406037223 */ /* 0x002fce0000010015 */
        /* <DEDUP_REMOVED lines=8> */
[----:B------:R0:W3:Y:S01]  /*58f0*/  MUFU.EX2 R180, R167 ;  /* 0x000000a700b47308 */ /* 0x0000e20000000800 */
[----:B--2---:R-:W-:-:S07]  /*5900*/  FADD.FTZ R3, R162, R3 ;  /* 0x00000003a2037221 */ /* 0x004fce0000010000 */
[----:B------:R-:W2:Y:S01]  /*5910*/  MUFU.EX2 R163, R163 ;  /* 0x000000a300a37308 */ /* 0x000ea20000000800 */
[----:B0-----:R-:W-:-:S01]  /*5920*/  FADD.FTZ R167, R157, R170 ;  /* 0x000000aa9da77221 */ /* 0x001fc20000010000 */
[----:B-1----:R-:W-:-:S03]  /*5930*/  FADD.FTZ R3, R176, R3 ;  /* 0x00000003b0037221 */ /* 0x002fc60000010000 */
[----:B------:R-:W-:-:S03]  /*5940*/  FADD.FTZ R170, R10, R167 ;  /* 0x000000a70aaa7221 */ /* 0x000fc60000010000 */
[----:B------:R-:W0:Y:S01]  /*5950*/  MUFU.EX2 R166, R166 ;  /* 0x000000a600a67308 */ /* 0x000e220000000800 */
[----:B------:R-:W-:-:S04]  /*5960*/  FADD.FTZ R167, R161, R170 ;  /* 0x000000aaa1a77221 */ /* 0x000fc80000010000 */
[----:B------:R-:W-:-:S03]  /*5970*/  FADD.FTZ R4, R152, R167 ;  /* 0x000000a798047221 */ /* 0x000fc60000010000 */
[----:B------:R-:W1:Y:S01]  /*5980*/  MUFU.EX2 R174, R174 ;  /* 0x000000ae00ae7308 */ /* 0x000e620000000800 */
[----:B------:R-:W-:-:S01]  /*5990*/  FADD.FTZ R167, R165, R4 ;  /* 0x00000004a5a77221 */ /* 0x000fc20000010000 */
[----:B---3--:R-:W-:-:S03]  /*59a0*/  FADD.FTZ R4, R180, R3 ;  /* 0x00000003b4047221 */ /* 0x008fc60000010000 */
[----:B------:R-:W-:Y:S01]  /*59b0*/  FADD.FTZ R170, R154, R167 ;  /* 0x000000a79aaa7221 */ /* 0x000fe20000010000 */
[----:B--2---:R-:W-:-:S02]  /*59c0*/  FADD.FTZ R3, R163, R4 ;  /* 0x00000004a3037221 */ /* 0x004fc40000010000 */
[----:B------:R-:W2:Y:S01]  /*59d0*/  MUFU.EX2 R175, R175 ;  /* 0x000000af00af7308 */ /* 0x000ea20000000800 */
[----:B------:R-:W-:-:S01]  /*59e0*/  FADD.FTZ R167, R169, R170 ;  /* 0x000000aaa9a77221 */ /* 0x000fc20000010000 */
[----:B0-----:R-:W-:-:S03]  /*59f0*/  FADD.FTZ R3, R166, R3 ;  /* 0x00000003a6037221 */ /* 0x001fc60000010000 */
[----:B------:R-:W-:-:S03]  /*5a00*/  FADD.FTZ R4, R156, R167 ;  /* 0x000000a79c047221 */ /* 0x000fc60000010000 */
[----:B------:R-:W0:Y:S01]  /*5a10*/  MUFU.EX2 R160, R160 ;  /* 0x000000a000a07308 */ /* 0x000e220000000800 */
[----:B-1----:R-:W-:-:S01]  /*5a20*/  FADD.FTZ R3, R174, R3 ;  /* 0x00000003ae037221 */ /* 0x002fc20000010000 */
[----:B------:R-:W-:-:S06]  /*5a30*/  FADD.FTZ R167, R173, R4 ;  /* 0x00000004ada77221 */ /* 0x000fcc0000010000 */
[----:B------:R-:W1:Y:S01]  /*5a40*/  MUFU.EX2 R178, R178 ;  /* 0x000000b200b27308 */ /* 0x000e620000000800 */
[----:B--2---:R-:W-:-:S07]  /*5a50*/  FADD.FTZ R3, R175, R3 ;  /* 0x00000003af037221 */ /* 0x004fce0000010000 */
[----:B------:R-:W2:Y:S01]  /*5a60*/  MUFU.EX2 R177, R177 ;  /* 0x000000b100b17308 */ /* 0x000ea20000000800 */
[----:B0-----:R-:W-:-:S07]  /*5a70*/  FADD.FTZ R4, R160, R167 ;  /* 0x000000a7a0047221 */ /* 0x001fce0000010000 */
[----:B------:R-:W0:Y:S01]  /*5a80*/  MUFU.EX2 R179, R179 ;  /* 0x000000b300b37308 */ /* 0x000e220000000800 */
[----:B-1----:R-:W-:-:S07]  /*5a90*/  FADD.FTZ R3, R178, R3 ;  /* 0x00000003b2037221 */ /* 0x002fce0000010000 */
[----:B------:R-:W1:Y:S01]  /*5aa0*/  MUFU.EX2 R164, R164 ;  /* 0x000000a400a47308 */ /* 0x000e620000000800 */
[----:B--2---:R-:W-:-:S07]  /*5ab0*/  FADD.FTZ R167, R177, R4 ;  /* 0x00000004b1a77221 */ /* 0x004fce0000010000 */
[----:B------:R-:W2:Y:S01]  /*5ac0*/  MUFU.EX2 R182, R182 ;  /* 0x000000b600b67308 */ /* 0x000ea20000000800 */
[----:B0-----:R-:W-:-:S07]  /*5ad0*/  FADD.FTZ R3, R179, R3 ;  /* 0x00000003b3037221 */ /* 0x001fce0000010000 */
[----:B------:R-:W0:Y:S01]  /*5ae0*/  MUFU.EX2 R172, R172 ;  /* 0x000000ac00ac7308 */ /* 0x000e220000000800 */
[----:B-1----:R-:W-:-:S01]  /*5af0*/  FADD.FTZ R4, R164, R167 ;  /* 0x000000a7a4047221 */ /* 0x002fc20000010000 */
[----:B--2---:R-:W-:-:S03]  /*5b00*/  FADD.FTZ R167, R182, R3 ;  /* 0x00000003b6a77221 */ /* 0x004fc60000010000 */
[----:B------:R-:W-:Y:S01]  /*5b10*/  FADD.FTZ R3, R5, R4 ;  /* 0x0000000405037221 */ /* 0x000fe20000010000 */
[----:B0-----:R-:W-:-:S01]  /*5b20*/  FADD.FTZ R4, R172, R167 ;  /* 0x000000a7ac047221 */ /* 0x001fc20000010000 */
[----:B------:R-:W-:Y:S06]  /*5b30*/  @!P0 BRA `(.L_x_1019) ;  /* 0x0000000000048947 */ /* 0x000fec0003800000 */
[----:B------:R-:W-:Y:S01]  /*5b40*/  BPT.TRAP 0x1 ;  /* 0x000000040000795c */ /* 0x000fe20000300000 */
.L_x_1019:
        /* <DEDUP_REMOVED lines=159> */
.L_x_1002:
[----:B------:R-:W0:Y:S01]  /*6540*/  LDC R10, c[0x0][0x9e4] ;  /* 0x00027900ff0a7b82 */ /* 0x000e220000000800 */
[----:B------:R-:W-:-:S05]  /*6550*/  VIADD R8, R197, -UR54 ;  /* 0x80000036c5087c36 */ /* 0x000fca0008000000 */
[----:B------:R-:W-:Y:S02]  /*6560*/  R2UR UR6, R8 ;  /* 0x00000000080672ca */ /* 0x000fe400000e0000 */
[----:B0-----:R-:W-:-:S13]  /*6570*/  ISETP.GE.AND P6, PT, R10, 0x1, PT ;  /* 0x000000010a00780c */ /* 0x001fda0003fc6270 */
[----:B------:R-:W-:Y:S05]  /*6580*/  @!P6 BRA `(.L_x_1021) ;  /* 0x000000000044e947 */ /* 0x000fea0003800000 */
        /* <DEDUP_REMOVED lines=9> */
.L_x_1022:
[----:B------:R-:W-:-:S13]  /*6620*/  ISETP.NE.AND P2, PT, R10, 0x1, PT ;  /* 0x000000010a00780c */ /* 0x000fda0003f45270 */
[----:B------:R-:W0:Y:S02]  /*6630*/  @P2 LDC.64 R8, c[0x0][0x9e8] ;  /* 0x00027a00ff082b82 */ /* 0x000e240000000a00 */
[----:B0-----:R-:W-:-:S05]  /*6640*/  @P2 IMAD.HI.U32 R8, R197, R8, RZ ;  /* 0x00000008c5082227 */ /* 0x001fca00078e00ff */
[----:B------:R-:W-:-:S07]  /*6650*/  @P2 SHF.R.U32.HI R197, RZ, R9, R8 ;  /* 0x00000009ffc52219 */ /* 0x000fce0000011608 */
.L_x_1023:
[----:B------:R-:W-:-:S05]  /*6660*/  IMAD R197, R197, R10, RZ ;  /* 0x0000000ac5c57224 */ /* 0x000fca00078e02ff */
[----:B------:R-:W-:-:S13]  /*6670*/  R2UR UR7, R197 ;  /* 0x00000000c50772ca */ /* 0x000fda00000e0000 */
[----:B------:R-:W-:-:S04]  /*6680*/  UISETP.LT.AND UP0, UPT, UR6, UR7, UPT ;  /* 0x000000070600728c */ /* 0x000fc8000bf01270 */
[----:B------:R-:W-:-:S12]  /*6690*/  USEL UR6, UR6, UR7, !UP0 ;  /* 0x0000000706067287 */ /* 0x000fd8000c000000 */
.L_x_1021:
        /* <DEDUP_REMOVED lines=10> */
[----:B------:R-:W-:Y:S01]  /*6740*/  IMAD.MOV.U32 R8, RZ, RZ, R5 ;  /* 0x000000ffff087224 */ /* 0x000fe200078e0005 */
[----:B------:R-:W-:-:S06]  /*6750*/  UMOV UR54, UR52 ;  /* 0x0000003400367c82 */ /* 0x000fcc0008000000 */
.L_x_1034:
[----:B------:R-:W-:Y:S01]  /*6760*/  ISETP.NE.AND P3, PT, RZ, UR43, PT ;  /* 0x0000002bff007c0c */ /* 0x000fe2000bf65270 */
[----:B------:R-:W-:-:S04]  /*6770*/  UISETP.NE.AND UP0, UPT, UR54, 0x1, UPT ;  /* 0x000000013600788c */ /* 0x000fc8000bf05270 */
[----:B------:R-:W-:-:S04]  /*6780*/  USEL UR45, URZ, 0x1, UP0 ;  /* 0x000000013f2d7887 */ /* 0x000fc80008000000 */
[----:B------:R-:W-:-:S04]  /*6790*/  ULOP3.LUT UR45, UR55, UR45, URZ, 0x3c, !UPT ;  /* 0x0000002d372d7292 */ /* 0x000fc8000f8e3c3f */
[----:B------:R-:W-:Y:S08]  /*67a0*/  @P3 BRA `(.L_x_1025) ;  /* 0x0000000000383947 */ /* 0x000ff00003800000 */
[----:B------:R-:W-:Y:S05]  /*67b0*/  @!P0 BRA `(.L_x_1026) ;  /* 0x0000000000048947 */ /* 0x000fea0003800000 */
[----:B------:R-:W-:Y:S01]  /*67c0*/  BPT.TRAP 0x1 ;  /* 0x000000040000795c */ /* 0x000fe20000300000 */
.L_x_1026:
[----:B------:R-:W-:Y:S01]  /*67d0*/  UIADD3 UR6, UR54, 0x1, URZ ;  /* 0x0000000136067890 */ /* 0x000fe2000fffe03f */
[----:B------:R-:W-:-:S03]  /*67e0*/  IMAD.U32 R5, RZ, RZ, UR45 ;  /* 0x0000002dff057e24 */ /* 0x000fc6000f8e00ff */
[----:B------:R-:W-:Y:S02]  /*67f0*/  UISETP.NE.AND UP0, UPT, UR6, 0x2, UPT ;  /* 0x000000020600788c */ /* 0x000fe4000bf05270 */
[----:B------:R-:W-:Y:S02]  /*6800*/  SHF.L.U32 R5, R5, 0x1f, RZ ;  /* 0x0000001f05057819 */ /* 0x000fe400000006ff */
[----:B------:R-:W-:-:S04]  /*6810*/  USEL UR6, UR6, URZ, UP0 ;  /* 0x0000003f06067287 */ /* 0x000fc80008000000 */
[----:B------:R-:W-:-:S09]  /*6820*/  ULEA UR6, UR6, UR41, 0x3 ;  /* 0x0000002906067291 */ /* 0x000fd2000f8e183f */
[----:B------:R0:W1:Y:S01]  /*6830*/  SYNCS.PHASECHK.TRANS64.TRYWAIT P2, [UR6+0x28430], R5 ;  /* 0x02843005ff0075a7 */ /* 0x0000620008040146 */
[----:B------:R-:W-:Y:S05]  /*6840*/  @!P0 BRA `(.L_x_1027) ;  /* 0x0000000000048947 */ /* 0x000fea0003800000 */
[----:B------:R-:W-:Y:S01]  /*6850*/  BPT.TRAP 0x1 ;  /* 0x000000040000795c */ /* 0x000fe20000300000 */
.L_x_1027:
[----:B-1----:R-:W-:Y:S05]  /*6860*/  @P2 BRA `(.L_x_1025) ;  /* 0x0000000000082947 */ /* 0x002fea0003800000 */
[----:B------:R-:W1:Y:S02]  /*6870*/  SYNCS.PHASECHK.TRANS64.TRYWAIT P2, [UR6+0x28430], R5 ;  /* 0x02843005ff0075a7 */ /* 0x000e640008040146 */
[----:B-1----:R-:W-:Y:S05]  /*6880*/  @!P2 BRA `(.L_x_1028) ;  /* 0x000000d40024a947 */ /* 0x002fea0003800000 */
.L_x_1025:
[----:B-1----:R-:W1:Y:S01]  /*6890*/  S2R R6, SR_TID.X ;  /* 0x0000000000067919 */ /* 0x002e620000002100 */
        /* <DEDUP_REMOVED lines=14> */
[----:B------:R-:W-:Y:S02]  /*6980*/  UIADD3 UR14, UR34, 0x6, URZ ;  /* 0x00000006220e7890 */ /* 0x000fe4000fffe03f */
[----:B------:R-:W-:-:S02]  /*6990*/  UIADD3 UR18, UR34, 0x200, URZ ;  /* 0x0000020022127890 */ /* 0x000fc4000fffe03f */
[----:B------:R-:W-:Y:S02]  /*69a0*/  UIADD3 UR22, UR34, 0x202, URZ ;  /* 0x0000020222167890 */ /* 0x000fe4000fffe03f */
[----:B------:R-:W-:Y:S02]  /*69b0*/  UIADD3 UR26, UR34, 0x204, URZ ;  /* 0x00000204221a7890 */ /* 0x000fe4000fffe03f */
[----:B------:R-:W-:Y:S01]  /*69c0*/  UIADD3 UR30, UR34, 0x206, URZ ;  /* 0x00000206221e7890 */ /* 0x000fe2000fffe03f */
[----:B-1----:R-:W-:-:S05]  /*69d0*/  SHF.R.U32.HI R6, RZ, 0x7, R6 ;  /* 0x00000007ff067819 */ /* 0x002fca0000011606 */
[----:B0-----:R-:W-:-:S05]  /*69e0*/  VIADD R5, R6, 0x8 ;  /* 0x0000000806057836 */ /* 0x001fca0000000000 */
        /* <DEDUP_REMOVED lines=28> */
.L_x_1030:
[----:B------:R-:W-:Y:S01]  /*6bb0*/  ULEA UR6, UR54, UR41, 0x3 ;  /* 0x0000002936067291 */ /* 0x000fe2000f8e183f */
[----:B------:R-:W-:-:S05]  /*6bc0*/  IMAD.U32 R5, RZ, RZ, UR55 ;  /* 0x00000037ff057e24 */ /* 0x000fca000f8e00ff */
[----:B------:R-:W-:-:S04]  /*6bd0*/  SHF.L.U32 R5, R5, 0x1f, RZ ;  /* 0x0000001f05057819 */ /* 0x000fc800000006ff */
[----:B------:R0:W1:Y:S01]  /*6be0*/  SYNCS.PHASECHK.TRANS64.TRYWAIT P2, [UR6+0x28450], R5 ;  /* 0x02845005ff0075a7 */ /* 0x0000620008040146 */
[----:B------:R-:W-:Y:S05]  /*6bf0*/  @!P0 BRA `(.L_x_1031) ;  /* 0x0000000000048947 */ /* 0x000fea0003800000 */
[----:B------:R-:W-:Y:S01]  /*6c00*/  BPT.TRAP 0x1 ;  /* 0x000000040000795c */ /* 0x000fe20000300000 */
.L_x_1031:
[----:B-1----:R-:W-:Y:S05]  /*6c10*/  @P2 BRA `(.L_x_1029) ;  /* 0x0000000000082947 */ /* 0x002fea0003800000 */
[----:B------:R-:W1:Y:S02]  /*6c20*/  SYNCS.PHASECHK.TRANS64.TRYWAIT P2, [UR6+0x28450], R5 ;  /* 0x02845005ff0075a7 */ /* 0x000e640008040146 */
[----:B-1----:R-:W-:Y:S05]  /*6c30*/  @!P2 BRA `(.L_x_1032) ;  /* 0x000000d00050a947 */ /* 0x002fea0003800000 */
.L_x_1029:
[----:B------:R-:W-:Y:S01]  /*6c40*/  UIADD3 UR6, UR41, 0x8000, URZ ;  /* 0x0000800029067890 */ /* 0x000fe2000fffe03f */
[----:B------:R-:W-:Y:S01]  /*6c50*/  WARPGROUP.ARRIVE ;  /* 0x00000000000079c5 */ /* 0x000fe20000000000 */
[----:B------:R-:W-:Y:S01]  /*6c60*/  UMOV UR7, 0x80000020 ;  /* 0x8000002000077882 */ /* 0x000fe20000000000 */
[----:B-1----:R-:W-:Y:S01]  /*6c70*/  FMNMX.FTZ R6, R152, R8, !PT ;  /* 0x0000000898067209 */ /* 0x002fe20007810000 */
[----:B------:R-:W-:Y:S01]  /*6c80*/  USHF.R.U32.HI UR6, URZ, 0x4, UR6 ;  /* 0x000000043f067899 */ /* 0x000fe20008011606 */
[----:B------:R-:W-:Y:S02]  /*6c90*/  FMNMX.FTZ R10, R154, R9, !PT ;  /* 0x000000099a0a7209 */ /* 0x000fe40007810000 */
[----:B------:R-:W1:Y:S01]  /*6ca0*/  S2R R197, SR_TID.X ;  /* 0x0000000000c57919 */ /* 0x000e620000002100 */
[----:B0-----:R-:W-:Y:S01]  /*6cb0*/  FMNMX.FTZ R5, R153, R6, !PT ;  /* 0x0000000699057209 */ /* 0x001fe20007810000 */
        /* <DEDUP_REMOVED lines=12> */
[----:B------:R-:W-:Y:S01]  /*6d80*/  FMNMX.FTZ R11, R163, R10, !PT ;  /* 0x0000000aa30b7209 */ /* 0x000fe20007810000 */
        /* <DEDUP_REMOVED lines=22> */
[----:B-1----:R-:W-:Y:S01]  /*6ef0*/  SHF.R.U32.HI R197, RZ, 0x7, R197 ;  /* 0x00000007ffc57819 */ /* 0x002fe200000116c5 */
[----:B------:R-:W0:Y:S04]  /*6f00*/  SHFL.BFLY PT, R6, R11, 0x2, 0x1f ;  /* 0x0c401f000b067f89 */ /* 0x000e2800000e0000 */
[----:B------:R-:W1:Y:S01]  /*6f10*/  SHFL.BFLY PT, R5, R10, 0x2, 0x1f ;  /* 0x0c401f000a057f89 */ /* 0x000e6200000e0000 */
[----:B0-----:R-:W-:-:S02]  /*6f20*/  FMNMX.FTZ R12, R11, R6, !PT ;  /* 0x000000060b0c7209 */ /* 0x001fc40007810000 */
[----:B-1----:R-:W-:-:S03]  /*6f30*/  FMNMX.FTZ R13, R10, R5, !PT ;  /* 0x000000050a0d7209 */ /* 0x002fc60007810000 */
[----:B------:R-:W0:Y:S04]  /*6f40*/  SHFL.BFLY PT, R5, R12, 0x1, 0x1f ;  /* 0x0c201f000c057f89 */ /* 0x000e2800000e0000 */
[----:B------:R-:W1:Y:S01]  /*6f50*/  SHFL.BFLY PT, R6, R13, 0x1, 0x1f ;  /* 0x0c201f000d067f89 */ /* 0x000e6200000e0000 */
[----:B0-----:R-:W-:Y:S02]  /*6f60*/  FMNMX.FTZ R5, R12, R5, !PT ;  /* 0x000000050c057209 */ /* 0x001fe40007810000 */
[----:B-1----:R-:W-:-:S03]  /*6f70*/  FMNMX.FTZ R6, R13, R6, !PT ;  /* 0x000000060d067209 */ /* 0x002fc60007810000 */
        /* <DEDUP_REMOVED lines=18> */
[--C-:B------:R-:W-:Y:S01]  /*70a0*/  FFMA.FTZ R152, R168, UR37, -R188.reuse ;  /* 0x00000025a8987c23 */ /* 0x100fe200080108bc */
[----:B------:R-:W-:Y:S01]  /*70b0*/  MUFU.EX2 R10, R10 ;  /* 0x0000000a000a7308 */ /* 0x000fe20000000800 */
[----:B------:R-:W-:-:S01]  /*70c0*/  FFMA.FTZ R13, R157, UR37, -R188 ;  /* 0x000000259d0d7c23 */ /* 0x000fc200080108bc */
[--C-:B------:R-:W-:Y:S01]  /*70d0*/  FFMA.FTZ R154, R154, UR37, -R172.reuse ;  /* 0x000000259a9a7c23 */ /* 0x100fe200080108ac */
[----:B------:R-:W-:-:S01]  /*70e0*/  FFMA.FTZ R155, R155, UR37, -R172 ;  /* 0x000000259b9b7c23 */ /* 0x000fc200080108ac */
[--C-:B------:R-:W-:Y:S01]  /*70f0*/  FFMA.FTZ R168, R158, UR37, -R172.reuse ;  /* 0x000000259ea87c23 */ /* 0x100fe200080108ac */
[----:B------:R-:W-:-:S01]  /*7100*/  FFMA.FTZ R169, R159, UR37, -R172 ;  /* 0x000000259fa97c23 */ /* 0x000fc200080108ac */
[----:B------:R-:W-:Y:S01]  /*7110*/  FFMA.FTZ R14, R160, UR37, -R188 ;  /* 0x00000025a00e7c23 */ /* 0x000fe200080108bc */
[----:B------:R-:W-:-:S01]  /*7120*/  FFMA.FTZ R158, R162, UR37, -R172 ;  /* 0x00000025a29e7c23 */ /* 0x000fc200080108ac */
[----:B------:R-:W0:Y:S01]  /*7130*/  MUFU.EX2 R11, R11 ;  /* 0x0000000b000b7308 */ /* 0x000e220000000800 */
[----:B------:R-:W-:-:S01]  /*7140*/  FFMA.FTZ R15, R161, UR37, -R188 ;  /* 0x00000025a10f7c23 */ /* 0x000fc200080108bc */
[----:B------:R-:W-:Y:S01]  /*7150*/  FFMA.FTZ R159, R163, UR37, -R172 ;  /* 0x00000025a39f7c23 */ /* 0x000fe200080108ac */
[----:B------:R-:W-:-:S01]  /*7160*/  FFMA.FTZ R20, R164, UR37, -R188 ;  /* 0x00000025a4147c23 */ /* 0x000fc200080108bc */
[--C-:B------:R-:W-:Y:S01]  /*7170*/  FFMA.FTZ R166, R166, UR37, -R172.reuse ;  /* 0x00000025a6a67c23 */ /* 0x100fe200080108ac */
[----:B------:R-:W-:-:S01]  /*7180*/  FFMA.FTZ R163, R171, UR37, -R172 ;  /* 0x00000025aba37c23 */ /* 0x000fc200080108ac */
[----:B------:R-:W-:Y:S01]  /*7190*/  FFMA.FTZ R21, R165, UR37, -R188 ;  /* 0x00000025a5157c23 */ /* 0x000fe200080108bc */
        /* <DEDUP_REMOVED lines=10> */
[----:B0-----:R-:W-:-:S01]  /*7240*/  FFMA.FTZ R3, R8, R3, R11 ;  /* 0x0000000308037223 */ /* 0x001fc2000001000b */
[----:B------:R-:W-:Y:S01]  /*7250*/  FFMA.FTZ R179, R179, UR37, -R172 ;  /* 0x00000025b3b37c23 */ /* 0x000fe200080108ac */
[----:B------:R-:W-:-:S01]  /*7260*/  FFMA.FTZ R164, R180, UR37, -R188 ;  /* 0x00000025b4a47c23 */ /* 0x000fc200080108bc */
[----:B------:R-:W-:Y:S01]  /*7270*/  FFMA.FTZ R182, R182, UR37, -R172 ;  /* 0x00000025b6b67c23 */ /* 0x000fe200080108ac */
[----:B------:R-:W-:-:S01]  /*7280*/  FADD.FTZ R3, R10, R3 ;  /* 0x000000030a037221 */ /* 0x000fc20000010000 */
[----:B------:R-:W-:Y:S01]  /*7290*/  FFMA.FTZ R165, R181, UR37, -R188 ;  /* 0x00000025b5a57c23 */ /* 0x000fe200080108bc */
[----:B------:R-:W-:-:S01]  /*72a0*/  FFMA.FTZ R172, R183, UR37, -R172 ;  /* 0x00000025b7ac7c23 */ /* 0x000fc200080108ac */
[----:B------:R-:W0:Y:S01]  /*72b0*/  MUFU.EX2 R12, R12 ;  /* 0x0000000c000c7308 */ /* 0x000e220000000800 */
[----:B-1----:R-:W-:-:S07]  /*72c0*/  FFMA.FTZ R4, R9, R4, R154 ;  /* 0x0000000409047223 */ /* 0x002fce000001009a */
[----:B------:R-:W1:Y:S01]  /*72d0*/  MUFU.EX2 R168, R168 ;  /* 0x000000a800a87308 */ /* 0x000e620000000800 */
[----:B--2---:R-:W-:-:S07]  /*72e0*/  FADD.FTZ R171, R155, R4 ;  /* 0x000000049bab7221 */ /* 0x004fce0000010000 */
[----:B------:R-:W2:Y:S01]  /*72f0*/  MUFU.EX2 R13, R13 ;  /* 0x0000000d000d7308 */ /* 0x000ea20000000800 */
[----:B0-----:R-:W-:-:S07]  /*7300*/  FADD.FTZ R4, R12, R3 ;  /* 0x000000030c047221 */ /* 0x001fce0000010000 */
[----:B------:R-:W-:Y:S01]  /*7310*/  MUFU.EX2 R169, R169 ;  /* 0x000000a900a97308 */ /* 0x000fe20000000800 */
[----:B-1----:R-:W-:-:S01]  /*7320*/  FADD.FTZ R170, R168, R171 ;  /* 0x000000aba8aa7221 */ /* 0x002fc20000010000 */
[----:B------:R-:W-:-:S06]  /*7330*/  IADD3 R171, -R197, 0xb, RZ ;  /* 0x0000000bc5ab7810 */ /* 0x000fcc0007ffe1ff */
[----:B------:R-:W0:Y:S01]  /*7340*/  MUFU.EX2 R14, R14 ;  /* 0x0000000e000e7308 */ /* 0x000e220000000800 */
[----:B--2---:R-:W-:-:S07]  /*7350*/  FADD.FTZ R3, R13, R4 ;  /* 0x000000040d037221 */ /* 0x004fce0000010000 */
[----:B------:R-:W-:Y:S08]  /*7360*/  MUFU.EX2 R158, R158 ;  /* 0x0000009e009e7308 */ /* 0x000ff00000000800 */
[----:B------:R-:W1:Y:S01]  /*7370*/  MUFU.EX2 R15, R15 ;  /* 0x0000000f000f7308 */ /* 0x000e620000000800 */
[----:B0-----:R-:W-:-:S07]  /*7380*/  FADD.FTZ R4, R14, R3 ;  /* 0x000000030e047221 */ /* 0x001fce0000010000 */
[----:B------:R-:W-:Y:S08]  /*7390*/  MUFU.EX2 R159, R159 ;  /* 0x0000009f009f7308 */ /* 0x000ff00000000800 */
[----:B------:R-:W0:Y:S01]  /*73a0*/  MUFU.EX2 R20, R20 ;  /* 0x0000001400147308 */ /* 0x000e220000000800 */
[----:B-1----:R-:W-:-:S07]  /*73b0*/  FADD.FTZ R3, R15, R4 ;  /* 0x000000040f037221 */ /* 0x002fce0000010000 */
[----:B------:R-:W-:Y:S08]  /*73c0*/  MUFU.EX2 R166, R166 ;  /* 0x000000a600a67308 */ /* 0x000ff00000000800 */
[----:B------:R-:W1:Y:S01]  /*73d0*/  MUFU.EX2 R21, R21 ;  /* 0x0000001500157308 */ /* 0x000e620000000800 */
[----:B0-----:R-:W-:-:S07]  /*73e0*/  FADD.FTZ R4, R20, R3 ;  /* 0x0000000314047221 */ /* 0x001fce0000010000 */
[----:B------:R0:W2:Y:S08]  /*73f0*/  MUFU.EX2 R173, R167 ;  /* 0x000000a700ad7308 */ /* 0x0000b00000000800 */
[----:B------:R-:W3:Y:S01]  /*7400*/  MUFU.EX2 R152, R152 ;  /* 0x0000009800987308 */ /* 0x000ee20000000800 */
[----:B0-----:R-:W-:-:S01]  /*7410*/  FADD.FTZ R167, R169, R170 ;  /* 0x000000aaa9a77221 */ /* 0x001fc20000010000 */
[----:B-1----:R-:W-:-:S03]  /*7420*/  FADD.FTZ R3, R21, R4 ;  /* 0x0000000415037221 */ /* 0x002fc60000010000 */
[----:B------:R-:W-:-:S03]  /*7430*/  FADD.FTZ R170, R158, R167 ;  /* 0x000000a79eaa7221 */ /* 0x000fc60000010000 */
[----:B------:R-:W0:Y:S01]  /*7440*/  MUFU.EX2 R162, R162 ;  /* 0x000000a200a27308 */ /* 0x000e220000000800 */
[----:B------:R-:W-:-:S04]  /*7450*/  FADD.FTZ R167, R159, R170 ;  /* 0x000000aa9fa77221 */ /* 0x000fc80000010000 */
[----:B------:R-:W-:-:S03]  /*7460*/  FADD.FTZ R167, R166, R167 ;  /* 0x000000a7a6a77221 */ /* 0x000fc60000010000 */
[----:B------:R-:W1:Y:S01]  /*7470*/  MUFU.EX2 R153, R153 ;  /* 0x0000009900997308 */ /* 0x000e620000000800 */
[----:B--2---:R-:W-:-:S01]  /*7480*/  FADD.FTZ R167, R173, R167 ;  /* 0x000000a7ada77221 */ /* 0x004fc20000010000 */
[----:B---3--:R-:W-:-:S06]  /*7490*/  FADD.FTZ R4, R152, R3 ;  /* 0x0000000398047221 */ /* 0x008fcc0000010000 */
[----:B------:R-:W2:Y:S01]  /*74a0*/  MUFU.EX2 R163, R163 ;  /* 0x000000a300a37308 */ /* 0x000ea20000000800 */
[----:B0-----:R-:W-:-:S07]  /*74b0*/  FADD.FTZ R170, R162, R167 ;  /* 0x000000a7a2aa7221 */ /* 0x001fce0000010000 */
[----:B------:R-:W0:Y:S01]  /*74c0*/  MUFU.EX2 R156, R156 ;  /* 0x0000009c009c7308 */ /* 0x000e220000000800 */
[----:B-1----:R-:W-:-:S07]  /*74d0*/  FADD.FTZ R167, R153, R4 ;  /* 0x0000000499a77221 */ /* 0x002fce0000010000 */
[----:B------:R1:W3:Y:S01]  /*74e0*/  MUFU.EX2 R177, R174 ;  /* 0x000000ae00b17308 */ /* 0x0002e20000000800 */
[----:B--2---:R-:W-:-:S07]  /*74f0*/  FADD.FTZ R170, R163, R170 ;  /* 0x000000aaa3aa7221 */ /* 0x004fce0000010000 */
[----:B------:R-:W-:Y:S01]  /*7500*/  MUFU.EX2 R157, R157 ;  /* 0x0000009d009d7308 */ /* 0x000fe20000000800 */
[----:B-1----:R-:W-:Y:S02]  /*7510*/  IMAD.U32 R174, RZ, RZ, UR52 ;  /* 0x00000034ffae7e24 */ /* 0x002fe4000f8e00ff */
[----:B0-----:R-:W-:-:S03]  /*7520*/  FADD.FTZ R4, R156, R167 ;  /* 0x000000a79c047221 */ /* 0x001fc60000010000 */
[----:B------:R-:W-:Y:S02]  /*7530*/  @!P1 LEA R174, R174, UR41, 0x3 ;  /* 0x00000029aeae9c11 */ /* 0x000fe4000f8e18ff */
[----:B------:R-:W0:Y:S01]  /*7540*/  MUFU.EX2 R175, R175 ;  /* 0x000000af00af7308 */ /* 0x000e220000000800 */
[----:B---3--:R-:W-:-:S02]  /*7550*/  FADD.FTZ R170, R177, R170 ;  /* 0x000000aab1aa7221 */ /* 0x008fc40000010000 */
[----:B------:R-:W-:-:S05]  /*7560*/  @!P1 VIADD R3, R174, 0x28440 ;  /* 0x00028440ae039836 */ /* 0x000fca0000000000 */
[----:B------:R-:W-:Y:S01]  /*7570*/  MUFU.EX2 R160, R160 ;  /* 0x000000a000a07308 */ /* 0x000fe20000000800 */
[----:B------:R-:W-:-:S07]  /*7580*/  @!P1 PRMT R3, RZ, 0x654, R3 ;  /* 0x00000654ff039816 */ /* 0x000fce0000000003 */
[----:B------:R-:W1:Y:S01]  /*7590*/  MUFU.EX2 R178, R178 ;  /* 0x000000b200b27308 */ /* 0x000e620000000800 */
[----:B0-----:R-:W-:-:S07]  /*75a0*/  FADD.FTZ R170, R175, R170 ;  /* 0x000000aaafaa7221 */ /* 0x001fce0000010000 */
[----:B------:R-:W-:Y:S08]  /*75b0*/  MUFU.EX2 R161, R161 ;  /* 0x000000a100a17308 */ /* 0x000ff00000000800 */
[----:B------:R-:W0:Y:S01]  /*75c0*/  MUFU.EX2 R179, R179 ;  /* 0x000000b300b37308 */ /* 0x000e220000000800 */
[----:B-1----:R-:W-:-:S07]  /*75d0*/  FADD.FTZ R170, R178, R170 ;  /* 0x000000aab2aa7221 */ /* 0x002fce0000010000 */
[----:B------:R-:W-:Y:S08]  /*75e0*/  MUFU.EX2 R164, R164 ;  /* 0x000000a400a47308 */ /* 0x000ff00000000800 */
[----:B------:R-:W-:Y:S01]  /*75f0*/  MUFU.EX2 R165, R165 ;  /* 0x000000a500a57308 */ /* 0x000fe20000000800 */
[----:B0-----:R-:W-:-:S07]  /*7600*/  FADD.FTZ R170, R179, R170 ;  /* 0x000000aab3aa7221 */ /* 0x001fce0000010000 */
[----:B------:R-:W-:Y:S01]  /*7610*/  MUFU.EX2 R172, R172 ;  /* 0x000000ac00ac7308 */ /* 0x000fe20000000800 */
[----:B------:R-:W-:Y:S02]  /*7620*/  WARPGROUP.DEPBAR.LE gsb0, 0x0 ;  /* 0x00008000000079c5 */ /* 0x000fe40000010000 */
[----:B------:R0:W-:Y:S06]  /*7630*/  BAR.ARV R171, 0x100 ;  /* 0x000400ab0000751d */ /* 0x0001ec0000002000 */
[----:B------:R1:W-:Y:S01]  /*7640*/  @!P1 SYNCS.ARRIVE.TRANS64.RED.A1T0 RZ, [R3+URZ], RZ ;  /* 0x000000ff03ff99a7 */ /* 0x0003e2000810043f */
[----:B0-----:R-:W0:Y:S01]  /*7650*/  MUFU.EX2 R171, R182 ;  /* 0x000000b600ab7308 */ /* 0x001e220000000800 */
[----:B-1----:R-:W-:-:S04]  /*7660*/  FADD.FTZ R3, R157, R4 ;  /* 0x000000049d037221 */ /* 0x002fc80000010000 */
[----:B------:R-:W-:-:S04]  /*7670*/  FADD.FTZ R4, R160, R3 ;  /* 0x00000003a0047221 */ /* 0x000fc80000010000 */
[----:B------:R-:W-:Y:S01]  /*7680*/  FADD.FTZ R3, R161, R4 ;  /* 0x00000004a1037221 */ /* 0x000fe20000010000 */
[----:B0-----:R-:W-:-:S03]  /*7690*/  FADD.FTZ R170, R171, R170 ;  /* 0x000000aaabaa7221 */ /* 0x001fc60000010000 */
[----:B------:R-:W-:-:S04]  /*76a0*/  FADD.FTZ R4, R164, R3 ;  /* 0x00000003a4047221 */ /* 0x000fc80000010000 */
[----:B------:R-:W-:Y:S01]  /*76b0*/  FADD.FTZ R3, R165, R4 ;  /* 0x00000004a5037221 */ /* 0x000fe20000010000 */
[----:B------:R-:W-:-:S01]  /*76c0*/  FADD.FTZ R4, R172, R170 ;  /* 0x000000aaac047221 */ /* 0x000fc20000010000 */
[----:B------:R-:W-:Y:S06]  /*76d0*/  @!P0 BRA `(.L_x_1033) ;  /* 0x0000000000048947 */ /* 0x000fec0003800000 */
[----:B------:R-:W-:Y:S01]  /*76e0*/  BPT.TRAP 0x1 ;  /* 0x000000040000795c */ /* 0x000fe20000300000 */
.L_x_1033:
        /* <DEDUP_REMOVED lines=155> */
.L_x_1024:
[----:B------:R-:W-:-:S13]  /*80a0*/  ISETP.GE.AND P2, PT, R7, UR38, PT ;  /* 0x0000002607007c0c */ /* 0x000fda000bf46270 */
[----:B------:R-:W-:Y:S05]  /*80b0*/  @!P2 BRA `(.L_x_1035) ;  /* 0x000000240008a947 */ /* 0x000fea0003800000 */
[----:B------:R-:W-:Y:S01]  /*80c0*/  IMAD.IADD R11, R16, 0x1, -R17 ;  /* 0x00000001100b7824 */ /* 0x000fe200078e0a11 */
[----:B------:R-:W-:Y:S01]  /*80d0*/  UMOV UR56, UR52 ;  /* 0x0000003400387c82 */ /* 0x000fe20008000000 */
[----:B------:R-:W-:Y:S01]  /*80e0*/  IMAD.MOV.U32 R10, RZ, RZ, R6 ;  /* 0x000000ffff0a7224 */ /* 0x000fe200078e0006 */
[----:B------:R-:W-:Y:S01]  /*80f0*/  UMOV UR57, UR45 ;  /* 0x0000002d00397c82 */ /* 0x000fe20008000000 */
[----:B------:R-:W-:Y:S01]  /*8100*/  IMAD.MOV.U32 R8, RZ, RZ, R5 ;  /* 0x000000ffff087224 */ /* 0x000fe200078e0005 */
[C-C-:B------:R-:W-:Y:S01]  /*8110*/  IADD3 R13, R11.reuse, 0x8, R0.reuse ;  /* 0x000000080b0d7810 */ /* 0x140fe20007ffe000 */
[----:B------:R-:W-:Y:S01]  /*8120*/  IMAD.IADD R11, R11, 0x1, R0 ;  /* 0x000000010b0b7824 */ /* 0x000fe200078e0200 */
[----:B------:R-:W-:Y:S01]  /*8130*/  ULDC UR52, c[0x0][0x9e4] ;  /* 0x0002790000347ab9 */ /* 0x000fe20000000800 */
[----:B------:R-:W-:Y:S01]  /*8140*/  ULDC UR54, c[0x0][0x9dc] ;  /* 0x0002770000367ab9 */ /* 0x000fe20000000800 */
[----:B------:R-:W-:Y:S01]  /*8150*/  LOP3.LUT R9, RZ, R13, RZ, 0x33, !PT ;  /* 0x0000000dff097212 */ /* 0x000fe200078e33ff */
[----:B------:R-:W-:-:S06]  /*8160*/  ULDC UR53, c[0x0][0x9e0] ;  /* 0x0002780000357ab9 */ /* 0x000fcc0000000800 */
.L_x_1053:
[----:B------:R-:W-:Y:S01]  /*8170*/  ISETP.NE.AND P3, PT, RZ, UR43, PT ;  /* 0x0000002bff007c0c */ /* 0x000fe2000bf65270 */
[----:B------:R-:W-:-:S04]  /*8180*/  UISETP.NE.AND UP0, UPT, UR56, 0x1, UPT ;  /* 0x000000013800788c */ /* 0x000fc8000bf05270 */
[----:B------:R-:W-:-:S04]  /*8190*/  USEL UR45, URZ, 0x1, UP0 ;  /* 0x000000013f2d7887 */ /* 0x000fc80008000000 */
[----:B------:R-:W-:-:S04]  /*81a0*/  ULOP3.LUT UR45, UR57, UR45, URZ, 0x3c, !UPT ;  /* 0x0000002d392d7292 */ /* 0x000fc8000f8e3c3f */
[----:B------:R-:W-:Y:S08]  /*81b0*/  @P3 BRA `(.L_x_1036) ;  /* 0x0000000000383947 */ /* 0x000ff00003800000 */
[----:B------:R-:W-:Y:S05]  /*81c0*/  @!P0 BRA `(.L_x_1037) ;  /* 0x0000000000048947 */ /* 0x000fea0003800000 */
[----:B------:R-:W-:Y:S01]  /*81d0*/  BPT.TRAP 0x1 ;  /* 0x000000040000795c */ /* 0x000fe20000300000 */
.L_x_1037:
        /* <DEDUP_REMOVED lines=9> */
.L_x_1038:
[----:B-1----:R-:W-:Y:S05]  /*8270*/  @P2 BRA `(.L_x_1036) ;  /* 0x0000000000082947 */ /* 0x002fea0003800000 */
[----:B------:R-:W1:Y:S02]  /*8280*/  SYNCS.PHASECHK.TRANS64.TRYWAIT P2, [UR6+0x28430], R5 ;  /* 0x02843005ff0075a7 */ /* 0x000e640008040146 */
[----:B-1----:R-:W-:Y:S05]  /*8290*/  @!P2 BRA `(.L_x_1039) ;  /* 0x000000b800d0a947 */ /* 0x002fea0003800000 */
.L_x_1036:
        /* <DEDUP_REMOVED lines=50> */
.L_x_1041:
[----:B------:R-:W-:Y:S01]  /*85c0*/  ULEA UR6, UR56, UR41, 0x3 ;  /* 0x0000002938067291 */ /* 0x000fe2000f8e183f */
[----:B------:R-:W-:-:S05]  /*85d0*/  IMAD.U32 R5, RZ, RZ, UR57 ;  /* 0x00000039ff057e24 */ /* 0x000fca000f8e00ff */
[----:B------:R-:W-:-:S04]  /*85e0*/  SHF.L.U32 R5, R5, 0x1f, RZ ;  /* 0x0000001f05057819 */ /* 0x000fc800000006ff */
[----:B------:R0:W1:Y:S01]  /*85f0*/  SYNCS.PHASECHK.TRANS64.TRYWAIT P2, [UR6+0x28450], R5 ;  /* 0x02845005ff0075a7 */ /* 0x0000620008040146 */
[----:B------:R-:W-:Y:S05]  /*8600*/  @!P0 BRA `(.L_x_1042) ;  /* 0x0000000000048947 */ /* 0x000fea0003800000 */
[----:B------:R-:W-:Y:S01]  /*8610*/  BPT.TRAP 0x1 ;  /* 0x000000040000795c */ /* 0x000fe20000300000 */
.L_x_1042:
[----:B-1----:R-:W-:Y:S05]  /*8620*/  @P2 BRA `(.L_x_1040) ;  /* 0x0000000000082947 */ /* 0x002fea0003800000 */
[----:B------:R-:W1:Y:S02]  /*8630*/  SYNCS.PHASECHK.TRANS64.TRYWAIT P2, [UR6+0x28450], R5 ;  /* 0x02845005ff0075a7 */ /* 0x000e640008040146 */
[----:B-1----:R-:W-:Y:S05]  /*8640*/  @!P2 BRA `(.L_x_1043) ;  /* 0x000000b400fca947 */ /* 0x002fea0003800000 */
.L_x_1040:
[----:B------:R-:W-:Y:S01]  /*8650*/  UIADD3 UR6, UR41, 0x8000, URZ ;  /* 0x0000800029067890 */ /* 0x000fe2000fffe03f */
[----:B------:R-:W-:Y:S01]  /*8660*/  WARPGROUP.ARRIVE ;  /* 0x00000000000079c5 */ /* 0x000fe20000000000 */
[----:B------:R-:W-:-:S05]  /*8670*/  UMOV UR7, 0x80000020 ;  /* 0x8000002000077882 */ /* 0x000fca0000000000 */
[----:B-1----:R-:W1:Y:S01]  /*8680*/  S2R R6, SR_TID.X ;  /* 0x0000000000067919 */ /* 0x002e620000002100 */
[----:B------:R-:W-:Y:S01]  /*8690*/  USHF.R.U32.HI UR6, URZ, 0x4, UR6 ;  /* 0x000000043f067899 */ /* 0x000fe20008011606 */
[----:B0-----:R-:W-:Y:S02]  /*86a0*/  IMAD.U32 R5, RZ, RZ, UR55 ;  /* 0x00000037ff057e24 */ /* 0x001fe4000f8e00ff */
[----:B------:R-:W-:Y:S01]  /*86b0*/  IMAD.SHL.U32 R21, R7, 0x40, RZ ;  /* 0x0000004007157824 */ /* 0x000fe200078e00ff */
        /* <DEDUP_REMOVED lines=9> */
[----:B-1----:R-:W-:-:S04]  /*8750*/  SHF.R.U32.HI R6, RZ, 0x7, R6 ;  /* 0x00000007ff067819 */ /* 0x002fc80000011606 */
[----:B------:R-:W-:Y:S02]  /*8760*/  IADD3 R12, -R6, 0xb, RZ ;  /* 0x0000000b060c7810 */ /* 0x000fe40007ffe1ff */
[----:B------:R-:W-:Y:S01]  /*8770*/  IADD3 R6, R16, 0x1, -R21 ;  /* 0x0000000110067810 */ /* 0x000fe20007ffe815 */
[----:B------:R-:W-:Y:S02]  /*8780*/  WARPGROUP.DEPBAR.LE gsb0, 0x0 ;  /* 0x00008000000079c5 */ /* 0x000fe40000010000 */
[----:B------:R-:W-:-:S15]  /*8790*/  WARPGROUP.ARRIVE ;  /* 0x00000000000079c5 */ /* 0x000fde0000000000 */
[----:B------:R-:W-:-:S01]  /*87a0*/  NOP ;  /* 0x0000000000007918 */ /* 0x000fc20000000000 */
[----:B------:R-:W-:Y:S01]  /*87b0*/  QGMMA.64x256x32.F32.E4M3.E4M3 R24, R184, gdesc[UR4], R24, gsb0 ;  /* 0x03e00004b8187df3 */ /* 0x000fe20008000818 */
[----:B------:R-:W-:Y:S02]  /*87c0*/  ULOP3.LUT UR6, URZ, UR54, URZ, 0x33, !UPT ;  /* 0x000000363f067292 */ /* 0x000fe4000f8e333f */
[----:B------:R-:W-:Y:S02]  /*87d0*/  WARPGROUP.DEPBAR.LE gsb0, 0x0 ;  /* 0x00008000000079c5 */ /* 0x000fe40000010000 */
[----:B------:R0:W-:Y:S06]  /*87e0*/  BAR.ARV R12, 0x100 ;  /* 0x0004000c0000751d */ /* 0x0001ec0000002000 */
[----:B------:R1:W-:Y:S02]  /*87f0*/  @!P1 SYNCS.ARRIVE.TRANS64.RED.A1T0 RZ, [R5+URZ], RZ ;  /* 0x000000ff05ff99a7 */ /* 0x0003e4000810043f */
[----:B-1----:R-:W-:-:S04]  /*8800*/  IMAD.IADD R5, R6, 0x1, -R17 ;  /* 0x0000000106057824 */ /* 0x002fc800078e0a11 */
[----:B------:R-:W-:-:S04]  /*8810*/  IMAD R5, R2, -0x2, R5 ;  /* 0xfffffffe02057824 */ /* 0x000fc800078e0205 */
[C---:B------:R-:W-:Y:S02]  /*8820*/  VIADD R185, R5.reuse, UR53 ;  /* 0x0000003505b97c36 */ /* 0x040fe40008000000 */
[----:B------:R-:W-:Y:S02]  /*8830*/  VIADD R187, R5, UR6 ;  /* 0x0000000605bb7c36 */ /* 0x000fe40008000000 */
[C---:B------:R-:W-:Y:S02]  /*8840*/  IMAD.IADD R5, R0.reuse, 0x1, R185 ;  /* 0x0000000100057824 */ /* 0x040fe400078e02b9 */
[----:B------:R-:W-:Y:S01]  /*8850*/  IMAD.IADD R6, R0, 0x1, R187 ;  /* 0x0000000100067824 */ /* 0x000fe200078e02bb */
[----:B0-----:R-:W-:Y:S06]  /*8860*/  @!P6 BRA `(.L_x_1044) ;  /* 0x00000000005ce947 */ /* 0x001fec0003800000 */
[----:B------:R-:W-:Y:S01]  /*8870*/  ISETP.GT.AND P2, PT, R11, -0x1, PT ;  /* 0xffffffff0b00780c */ /* 0x000fe20003f44270 */
[----:B------:R-:W-:-:S12]  /*8880*/  BSSY B0, `(.L_x_1045) ;  /* 0x0000011000007945 */ /* 0x000fd80003800000 */
[----:B------:R-:W-:Y:S05]  /*8890*/  @P2 BRA `(.L_x_1046) ;  /* 0x0000000000242947 */ /* 0x000fea0003800000 */
[----:B------:R-:W-:Y:S01]  /*88a0*/  IMAD.U32 R20, RZ, RZ, UR52 ;  /* 0x00000034ff147e24 */ /* 0x000fe2000f8e00ff */
[----:B------:R-:W-:-:S04]  /*88b0*/  IADD3 R12, R0, R16, -R17 ;  /* 0x00000010000c7210 */ /* 0x000fc80007ffe811 */
[----:B------:R-:W-:Y:S02]  /*88c0*/  ISETP.NE.AND P2, PT, R20, 0x1, PT ;  /* 0x000000011400780c */ /* 0x000fe40003f45270 */
[----:B------:R-:W-:-:S11]  /*88d0*/  LOP3.LUT R15, RZ, R12, RZ, 0x33, !PT ;  /* 0x0000000cff0f7212 */ /* 0x000fd600078e33ff */
[----:B------:R-:W0:Y:S02]  /*88e0*/  @P2 LDC.64 R188, c[0x0][0x9e8] ;  /* 0x00027a00ffbc2b82 */ /* 0x000e240000000a00 */
[----:B0-----:R-:W-:-:S05]  /*88f0*/  @P2 IMAD.HI.U32 R12, R15, R188, RZ ;  /* 0x000000bc0f0c2227 */ /* 0x001fca00078e00ff */
[----:B------:R-:W-:-:S04]  /*8900*/  @P2 SHF.R.U32.HI R15, RZ, R189, R12 ;  /* 0x000000bdff0f2219 */ /* 0x000fc8000001160c */
[----:B------:R-:W-:Y:S01]  /*8910*/  LOP3.LUT R12, RZ, R15, RZ, 0x33, !PT ;  /* 0x0000000fff0c7212 */ /* 0x000fe200078e33ff */
[----:B------:R-:W-:Y:S06]  /*8920*/  BRA `(.L_x_1047) ;  /* 0x0000000000187947 */ /* 0x000fec0003800000 */
.L_x_1046:
[----:B------:R-:W-:Y:S02]  /*8930*/  IMAD.U32 R20, RZ, RZ, UR52 ;  /* 0x00000034ff147e24 */ /* 0x000fe4000f8e00ff */
[----:B------:R-:W-:-:S03]  /*8940*/  IMAD.MOV.U32 R12, RZ, RZ, R11 ;  /* 0x000000ffff0c7224 */ /* 0x000fc600078e000b */
[----:B------:R-:W-:-:S13]  /*8950*/  ISETP.NE.AND P2, PT, R20, 0x1, PT ;  /* 0x000000011400780c */ /* 0x000fda0003f45270 */
[----:B------:R-:W0:Y:S02]  /*8960*/  @P2 LDC.64 R14, c[0x0][0x9e8] ;  /* 0x00027a00ff0e2b82 */ /* 0x000e240000000a00 */
[----:B0-----:R-:W-:-:S05]  /*8970*/  @P2 IMAD.HI.U32 R14, R11, R14, RZ ;  /* 0x0000000e0b0e2227 */ /* 0x001fca00078e00ff */
[----:B------:R-:W-:-:S07]  /*8980*/  @P2 SHF.R.U32.HI R12, RZ, R15, R14 ;  /* 0x0000000fff0c2219 */ /* 0x000fce000001160e */
.L_x_1047:
[----:B------:R-:W-:Y:S05]  /*8990*/  BSYNC B0 ;  /* 0x0000000000007941 */ /* 0x000fea0003800000 */
.L_x_1045:
[----:B------:R-:W-:-:S04]  /*89a0*/  IMAD R15, R12, R20, -R21 ;  /* 0x000000140c0f7224 */ /* 0x000fc800078e0a15 */
[----:B------:R-:W-:-:S05]  /*89b0*/  IMAD R15, R2, -0x2, R15 ;  /* 0xfffffffe020f7824 */ /* 0x000fca00078e020f */
[----:B------:R-:W-:Y:S02]  /*89c0*/  VIADDMNMX R5, R15, R20, R5, PT ;  /* 0x000000140f057246 */ /* 0x000fe40003800105 */
[----:B------:R-:W-:-:S07]  /*89d0*/  VIMNMX R6, R6, R15, !PT ;  /* 0x0000000f06067248 */ /* 0x000fce0007fe0100 */
.L_x_1044:
[----:B------:R-:W-:Y:S02]  /*89e0*/  ISETP.GT.AND P2, PT, R7, -0x1, PT ;  /* 0xffffffff0700780c */ /* 0x000fe40003f44270 */
[----:B------:R-:W-:Y:S02]  /*89f0*/  IADD3 R12, R187, 0x8, R0 ;  /* 0x00000008bb0c7810 */ /* 0x000fe40007ffe000 */
[C---:B------:R-:W-:Y:S02]  /*8a00*/  ISETP.GT.AND P3, PT, R6.reuse, RZ, P2 ;  /* 0x000000ff0600720c */ /* 0x040fe40001764270 */
[C---:B------:R-:W-:Y:S02]  /*8a10*/  ISETP.GT.AND P5, PT, R6.reuse, 0x1, P2 ;  /* 0x000000010600780c */ /* 0x040fe400017a4270 */
[----:B------:R-:W-:Y:S02]  /*8a20*/  ISETP.LT.OR P4, PT, R5, 0x1, P3 ;  /* 0x000000010500780c */ /* 0x000fe40001f81670 */
[----:B------:R-:W-:-:S02]  /*8a30*/  ISETP.GT.AND P3, PT, R6, 0x8, P2 ;  /* 0x000000080600780c */ /* 0x000fc40001764270 */
[----:B------:R-:W-:Y:S02]  /*8a40*/  FSEL R15, R152, -INF , !P4 ;  /* 0xff800000980f7808 */ /* 0x000fe40006000000 */
[----:B------:R-:W-:Y:S02]  /*8a50*/  ISETP.GT.AND P4, PT, R6, 0x9, P2 ;  /* 0x000000090600780c */ /* 0x000fe40001784270 */
[C---:B------:R-:W-:Y:S02]  /*8a60*/  ISETP.LT.OR P5, PT, R5.reuse, 0x2, P5 ;  /* 0x000000020500780c */ /* 0x040fe40002fa1670 */
[C---:B------:R-:W-:Y:S02]  /*8a70*/  ISETP.LT.OR P3, PT, R5.reuse, 0x9, P3 ;  /* 0x000000090500780c */ /* 0x040fe40001f61670 */
[----:B------:R-:W-:Y:S02]  /*8a80*/  ISETP.LT.OR P4, PT, R5, 0xa, P4 ;  /* 0x0000000a0500780c */ /* 0x000fe40002781670 */
[----:B------:R-:W-:-:S02]  /*8a90*/  FSEL R153, R153, -INF , !P5 ;  /* 0xff80000099997808 */ /* 0x000fc40006800000 */
[----:B------:R-:W-:Y:S02]  /*8aa0*/  FSEL R156, R156, -INF , !P3 ;  /* 0xff8000009c9c7808 */ /* 0x000fe40005800000 */
[----:B------:R-:W-:Y:S02]  /*8ab0*/  FSEL R157, R157, -INF , !P4 ;  /* 0xff8000009d9d7808 */ /* 0x000fe40006000000 */
[C---:B------:R-:W-:Y:S02]  /*8ac0*/  ISETP.GT.AND P5, PT, R6.reuse, 0x10, P2 ;  /* 0x000000100600780c */ /* 0x040fe400017a4270 */
[C---:B------:R-:W-:Y:S02]  /*8ad0*/  ISETP.GT.AND P3, PT, R6.reuse, 0x11, P2 ;  /* 0x000000110600780c */ /* 0x040fe40001764270 */
        /* <DEDUP_REMOVED lines=31> */
[----:B------:R-:W-:-:S02]  /*8cd0*/  IADD3 R6, R185, 0x8, R0 ;  /* 0x00000008b9067810 */ /* 0x000fc40007ffe000 */
[----:B------:R-:W-:Y:S02]  /*8ce0*/  FSEL R177, R177, -INF , !P5 ;  /* 0xff800000b1b17808 */ /* 0x000fe40006800000 */
[----:B------:R-:W-:Y:S02]  /*8cf0*/  FSEL R180, R180, -INF , !P3 ;  /* 0xff800000b4b47808 */ /* 0x000fe40005800000 */
[----:B------:R-:W-:Y:S01]  /*8d00*/  FSEL R181, R181, -INF , !P4 ;  /* 0xff800000b5b57808 */ /* 0x000fe20006000000 */
[----:B------:R-:W-:Y:S06]  /*8d10*/  @!P6 BRA `(.L_x_1048) ;  /* 0x000000000058e947 */ /* 0x000fec0003800000 */
        /* <DEDUP_REMOVED lines=11> */
.L_x_1050:
[----:B------:R-:W-:Y:S02]  /*8dd0*/  IMAD.U32 R20, RZ, RZ, UR52 ;  /* 0x00000034ff147e24 */ /* 0x000fe4000f8e00ff */
[----:B------:R-:W-:-:S03]  /*8de0*/  IMAD.MOV.U32 R5, RZ, RZ, R13 ;  /* 0x000000ffff057224 */ /* 0x000fc600078e000d */
[----:B------:R-:W-:-:S13]  /*8df0*/  ISETP.NE.AND P3, PT, R20, 0x1, PT ;  /* 0x000000011400780c */ /* 0x000fda0003f65270 */
[----:B------:R-:W0:Y:S02]  /*8e00*/  @P3 LDC.64 R184, c[0x0][0x9e8] ;  /* 0x00027a00ffb83b82 */ /* 0x000e240000000a00 */
[----:B0-----:R-:W-:-:S05]  /*8e10*/  @P3 IMAD.HI.U32 R14, R13, R184, RZ ;  /* 0x000000b80d0e3227 */ /* 0x001fca00078e00ff */
[----:B------:R-:W-:-:S07]  /*8e20*/  @P3 SHF.R.U32.HI R5, RZ, R185, R14 ;  /* 0x000000b9ff053219 */ /* 0x000fce000001160e */
.L_x_1051:
[----:B------:R-:W-:Y:S05]  /*8e30*/  BSYNC B0 ;  /* 0x0000000000007941 */ /* 0x000fea0003800000 */
.L_x_1049:
[----:B------:R-:W-:-:S04]  /*8e40*/  IMAD R5, R5, R20, -R21 ;  /* 0x0000001405057224 */ /* 0x000fc800078e0a15 */
[----:B------:R-:W-:-:S05]  /*8e50*/  IMAD R5, R2, -0x2, R5 ;  /* 0xfffffffe02057824 */ /* 0x000fca00078e0205 */
[----:B------:R-:W-:Y:S02]  /*8e60*/  VIADDMNMX R6, R5, R20, R6, PT ;  /* 0x0000001405067246 */ /* 0x000fe40003800106 */
[----:B------:R-:W-:-:S07]  /*8e70*/  VIMNMX R12, R12, R5, !PT ;  /* 0x000000050c0c7248 */ /* 0x000fce0007fe0100 */
.L_x_1048:
        /* <DEDUP_REMOVED lines=9> */
[C---:B------:R-:W-:Y:S02]  /*8f10*/  ISETP.GT.AND P5, PT, R12.reuse, 0x9, P2 ;  /* 0x000000090c00780c */ /* 0x040fe400017a4270 */
[----:B------:R-:W-:Y:S02]  /*8f20*/  FMNMX.FTZ R5, R161, R14, !PT ;  /* 0x0000000ea1057209 */ /* 0x000fe40007810000 */
[----:B------:R-:W-:-:S02]  /*8f30*/  ISETP.GT.AND P3, PT, R12, 0x1, P2 ;  /* 0x000000010c00780c */ /* 0x000fc40001764270 */
[----:B------:R-:W-:Y:S02]  /*8f40*/  FMNMX.FTZ R14, R164, R5, !PT ;  /* 0x00000005a40e7209 */ /* 0x000fe40007810000 */
[C---:B------:R-:W-:Y:S02]  /*8f50*/  ISETP.LT.OR P4, PT, R6.reuse, 0x1, P4 ;  /* 0x000000010600780c */ /* 0x040fe40002781670 */
[----:B------:R-:W-:Y:S02]  /*8f60*/  FMNMX.FTZ R5, R165, R14, !PT ;  /* 0x0000000ea5057209 */ /* 0x000fe40007810000 */
[----:B------:R-:W-:Y:S02]  /*8f70*/  ISETP.LT.OR P5, PT, R6, 0xa, P5 ;  /* 0x0000000a0600780c */ /* 0x000fe40002fa1670 */
[----:B------:R-:W-:Y:S02]  /*8f80*/  FMNMX.FTZ R14, R168, R5, !PT ;  /* 0x00000005a80e7209 */ /* 0x000fe40007810000 */
[----:B------:R-:W-:-:S02]  /*8f90*/  ISETP.LT.OR P3, PT, R6, 0x2, P3 ;  /* 0x000000020600780c */ /* 0x000fc40001f61670 */
[----:B------:R-:W-:Y:S02]  /*8fa0*/  FMNMX.FTZ R5, R169, R14, !PT ;  /* 0x0000000ea9057209 */ /* 0x000fe40007810000 */
[----:B------:R-:W-:Y:S02]  /*8fb0*/  FSEL R21, R154, -INF , !P4 ;  /* 0xff8000009a157808 */ /* 0x000fe40006000000 */
[----:B------:R-:W-:Y:S02]  /*8fc0*/  FMNMX.FTZ R14, R172, R5, !PT ;  /* 0x00000005ac0e7209 */ /* 0x000fe40007810000 */
[----:B------:R-:W-:Y:S02]  /*8fd0*/  FSEL R159, R159, -INF , !P5 ;  /* 0xff8000009f9f7808 */ /* 0x000fe40006800000 */
[----:B------:R-:W-:Y:S02]  /*8fe0*/  FMNMX.FTZ R5, R173, R14, !PT ;  /* 0x0000000ead057209 */ /* 0x000fe40007810000 */
[----:B------:R-:W-:-:S02]  /*8ff0*/  FSEL R155, R155, -INF , !P3 ;  /* 0xff8000009b9b7808 */ /* 0x000fc40005800000 */
[----:B------:R-:W-:Y:S02]  /*9000*/  FMNMX.FTZ R14, R176, R5, !PT ;  /* 0x00000005b00e7209 */ /* 0x000fe40007810000 */
[C---:B------:R-:W-:Y:S02]  /*9010*/  ISETP.GT.AND P5, PT, R12.reuse, 0x11, P2 ;  /* 0x000000110c00780c */ /* 0x040fe400017a4270 */
[----:B------:R-:W-:Y:S02]  /*9020*/  FMNMX.FTZ R5, R177, R14, !PT ;  /* 0x0000000eb1057209 */ /* 0x000fe40007810000 */
[----:B------:R-:W-:Y:S02]  /*9030*/  ISETP.GT.AND P3, PT, R12, 0x10, P2 ;  /* 0x000000100c00780c */ /* 0x000fe40001764270 */
[----:B------:R-:W-:Y:S02]  /*9040*/  FMNMX.FTZ R14, R180, R5, !PT ;  /* 0x00000005b40e7209 */ /* 0x000fe40007810000 */
[----:B------:R-:W-:-:S02]  /*9050*/  ISETP.LT.OR P5, PT, R6, 0x12, P5 ;  /* 0x000000120600780c */ /* 0x000fc40002fa1670 */
[----:B------:R-:W-:Y:S02]  /*9060*/  FMNMX.FTZ R14, R181, R14, !PT ;  /* 0x0000000eb50e7209 */ /* 0x000fe40007810000 */
[----:B------:R-:W-:Y:S02]  /*9070*/  ISETP.LT.OR P3, PT, R6, 0x11, P3 ;  /* 0x000000110600780c */ /* 0x000fe40001f61670 */
[----:B------:R-:W-:Y:S01]  /*9080*/  FSEL R163, R163, -INF , !P5 ;  /* 0xff800000a3a37808 */ /* 0x000fe20006800000 */
[----:B------:R-:W0:Y:S01]  /*9090*/  SHFL.BFLY PT, R5, R14, 0x2, 0x1f ;  /* 0x0c401f000e057f89 */ /* 0x000e2200000e0000 */
[----:B------:R-:W-:Y:S02]  /*90a0*/  ISETP.GT.AND P5, PT, R12, 0x20, P2 ;  /* 0x000000200c00780c */ /* 0x000fe400017a4270 */
[----:B------:R-:W-:Y:S02]  /*90b0*/  FSEL R162, R162, -INF , !P3 ;  /* 0xff800000a2a27808 */ /* 0x000fe40005800000 */
[----:B------:R-:W-:-:S02]  /*90c0*/  ISETP.GT.AND P3, PT, R12, 0x18, P2 ;  /* 0x000000180c00780c */ /* 0x000fc40001764270 */
[----:B------:R-:W-:Y:S02]  /*90d0*/  ISETP.LT.OR P5, PT, R6, 0x21, P5 ;  /* 0x000000210600780c */ /* 0x000fe40002fa1670 */
[----:B------:R-:W-:Y:S02]  /*90e0*/  ISETP.GT.AND P4, PT, R12, 0x19, P2 ;  /* 0x000000190c00780c */ /* 0x000fe40001784270 */
[----:B------:R-:W-:Y:S02]  /*90f0*/  ISETP.LT.OR P3, PT, R6, 0x19, P3 ;  /* 0x000000190600780c */ /* 0x000fe40001f61670 */
[----:B------:R-:W-:Y:S02]  /*9100*/  FSEL R170, R170, -INF , !P5 ;  /* 0xff800000aaaa7808 */ /* 0x000fe40006800000 */
[----:B------:R-:W-:Y:S02]  /*9110*/  FSEL R166, R166, -INF , !P3 ;  /* 0xff800000a6a67808 */ /* 0x000fe40005800000 */
[----:B------:R-:W-:-:S02]  /*9120*/  ISETP.LT.OR P4, PT, R6, 0x1a, P4 ;  /* 0x0000001a0600780c */ /* 0x000fc40002781670 */
[C---:B------:R-:W-:Y:S02]  /*9130*/  ISETP.GT.AND P3, PT, R12.reuse, 0x21, P2 ;  /* 0x000000210c00780c */ /* 0x040fe40001764270 */
[----:B------:R-:W-:Y:S02]  /*9140*/  FSEL R167, R167, -INF , !P4 ;  /* 0xff800000a7a77808 */ /* 0x000fe40006000000 */
[----:B------:R-:W-:Y:S02]  /*9150*/  ISETP.GT.AND P4, PT, R12, 0x28, P2 ;  /* 0x000000280c00780c */ /* 0x000fe40001784270 */
[----:B0-----:R-:W-:Y:S02]  /*9160*/  FMNMX.FTZ R5, R14, R5, !PT ;  /* 0x000000050e057209 */ /* 0x001fe40007810000 */
[----:B------:R-:W-:Y:S02]  /*9170*/  FMNMX.FTZ R14, R21, R10, !PT ;  /* 0x0000000a150e7209 */ /* 0x000fe40007810000 */
[----:B------:R-:W-:Y:S01]  /*9180*/  ISETP.LT.OR P3, PT, R6, 0x22, P3 ;  /* 0x000000220600780c */ /* 0x000fe20001f61670 */
[----:B------:R-:W0:Y:S01]  /*9190*/  SHFL.BFLY PT, R20, R5, 0x1, 0x1f ;  /* 0x0c201f0005147f89 */ /* 0x000e2200000e0000 */
        /* <DEDUP_REMOVED lines=11> */
[C---:B------:R-:W-:Y:S02]  /*9250*/  ISETP.LT.OR P3, PT, R6.reuse, 0x2a, P3 ;  /* 0x0000002a0600780c */ /* 0x040fe40001f61670 */
[----:B0-----:R-:W-:Y:S01]  /*9260*/  FMNMX.FTZ R5, R5, R20, !PT ;  /* 0x0000001405057209 */ /* 0x001fe20007810000 */
[----:B------:R-:W-:Y:S01]  /*9270*/  IMAD.U32 R20, RZ, RZ, UR37 ;  /* 0x00000025ff147e24 */ /* 0x000fe2000f8e00ff */
[----:B------:R-:W-:-:S02]  /*9280*/  ISETP.LT.OR P4, PT, R6, 0x31, P4 ;  /* 0x000000310600780c */ /* 0x000fc40002781670 */
[C---:B------:R-:W-:Y:S01]  /*9290*/  FSETP.NEU.FTZ.AND P5, PT, R5.reuse, -INF , PT ;  /* 0xff8000000500780b */ /* 0x040fe20003fbd000 */
[----:B------:R-:W-:-:S01]  /*92a0*/  FFMA.FTZ R20, R5, R20, -8 ;  /* 0xc100000005147423 */ /* 0x000fc20000010014 */
[----:B------:R-:W-:Y:S02]  /*92b0*/  FSEL R175, R175, -INF , !P3 ;  /* 0xff800000afaf7808 */ /* 0x000fe40005800000 */
[----:B------:R-:W-:Y:S02]  /*92c0*/  ISETP.GT.AND P3, PT, R12, 0x31, P2 ;  /* 0x000000310c00780c */ /* 0x000fe40001764270 */
[----:B------:R-:W-:Y:S02]  /*92d0*/  FSEL R184, R20, RZ, P5 ;  /* 0x000000ff14b87208 */ /* 0x000fe40002800000 */
[----:B------:R-:W-:Y:S02]  /*92e0*/  FSEL R178, R178, -INF , !P4 ;  /* 0xff800000b2b27808 */ /* 0x000fe40006000000 */
[----:B------:R-:W-:Y:S01]  /*92f0*/  ISETP.GT.AND P4, PT, R12, 0x38, P2 ;  /* 0x000000380c00780c */ /* 0x000fe20001784270 */
[----:B------:R-:W-:-:S01]  /*9300*/  FFMA.FTZ R152, R15, UR37, -R184 ;  /* 0x000000250f987c23 */ /* 0x000fc200080108b8 */
[----:B------:R-:W-:Y:S01]  /*9310*/  FMNMX.FTZ R15, R167, R14, !PT ;  /* 0x0000000ea70f7209 */ /* 0x000fe20007810000 */
[----:B------:R-:W-:-:S01]  /*9320*/  FFMA.FTZ R154, R168, UR37, -R184 ;  /* 0x00000025a89a7c23 */ /* 0x000fc200080108b8 */
[----:B------:R-:W-:Y:S01]  /*9330*/  ISETP.LT.OR P3, PT, R6, 0x32, P3 ;  /* 0x000000320600780c */ /* 0x000fe20001f61670 */
[----:B------:R0:W-:Y:S01]  /*9340*/  MUFU.EX2 R14, R152 ;  /* 0x00000098000e7308 */ /* 0x0001e20000000800 */
[----:B------:R-:W-:Y:S01]  /*9350*/  FMNMX.FTZ R20, R170, R15, !PT ;  /* 0x0000000faa147209 */ /* 0x000fe20007810000 */
[--C-:B------:R-:W-:Y:S01]  /*9360*/  FFMA.FTZ R15, R153, UR37, -R184.reuse ;  /* 0x00000025990f7c23 */ /* 0x100fe200080108b8 */
[----:B------:R-:W-:Y:S01]  /*9370*/  ISETP.GT.AND P2, PT, R12, 0x39, P2 ;  /* 0x000000390c00780c */ /* 0x000fe20001744270 */
[--C-:B------:R-:W-:Y:S01]  /*9380*/  FFMA.FTZ R12, R156, UR37, -R184.reuse ;  /* 0x000000259c0c7c23 */ /* 0x100fe200080108b8 */
[----:B------:R-:W-:Y:S01]  /*9390*/  FMNMX.FTZ R153, R171, R20, !PT ;  /* 0x00000014ab997209 */ /* 0x000fe20007810000 */
[--C-:B------:R-:W-:Y:S01]  /*93a0*/  FFMA.FTZ R156, R172, UR37, -R184.reuse ;  /* 0x00000025ac9c7c23 */ /* 0x100fe200080108b8 */
[----:B------:R-:W-:Y:S01]  /*93b0*/  ISETP.LT.OR P4, PT, R6, 0x39, P4 ;  /* 0x000000390600780c */ /* 0x000fe20002781670 */
[----:B------:R-:W-:Y:S01]  /*93c0*/  MUFU.EX2 R15, R15 ;  /* 0x0000000f000f7308 */ /* 0x000fe20000000800 */
[----:B------:R-:W-:Y:S01]  /*93d0*/  FMNMX.FTZ R20, R174, R153, !PT ;  /* 0x00000099ae147209 */ /* 0x000fe20007810000 */
[--C-:B0-----:R-:W-:Y:S01]  /*93e0*/  FFMA.FTZ R152, R164, UR37, -R184.reuse ;  /* 0x00000025a4987c23 */ /* 0x101fe200080108b8 */
[----:B------:R-:W-:Y:S01]  /*93f0*/  FSEL R179, R179, -INF , !P3 ;  /* 0xff800000b3b37808 */ /* 0x000fe20005800000 */
[----:B------:R-:W-:Y:S01]  /*9400*/  FFMA.FTZ R164, R180, UR37, -R184 ;  /* 0x00000025b4a47c23 */ /* 0x000fe200080108b8 */
[----:B------:R-:W-:-:S02]  /*9410*/  FMNMX.FTZ R153, R175, R20, !PT ;  /* 0x00000014af997209 */ /* 0x000fc40007810000 */
[----:B------:R-:W-:Y:S01]  /*9420*/  ISETP.LT.OR P2, PT, R6, 0x3a, P2 ;  /* 0x0000003a0600780c */ /* 0x000fe20001741670 */
[----:B------:R-:W-:Y:S01]  /*9430*/  MUFU.EX2 R12, R12 ;  /* 0x0000000c000c7308 */ /* 0x000fe20000000800 */
[----:B------:R-:W-:Y:S01]  /*9440*/  FMNMX.FTZ R20, R178, R153, !PT ;  /* 0x00000099b2147209 */ /* 0x000fe20007810000 */
[--C-:B------:R-:W-:Y:S01]  /*9450*/  FFMA.FTZ R153, R157, UR37, -R184.reuse ;  /* 0x000000259d997c23 */ /* 0x100fe200080108b8 */
[----:B------:R-:W-:Y:S02]  /*9460*/  FSEL R182, R182, -INF , !P4 ;  /* 0xff800000b6b67808 */ /* 0x000fe40006000000 */
[----:B------:R-:W-:Y:S01]  /*9470*/  FMNMX.FTZ R157, R179, R20, !PT ;  /* 0x00000014b39d7209 */ /* 0x000fe20007810000 */
[----:B------:R-:W-:-:S01]  /*9480*/  FFMA.FTZ R20, R160, UR37, -R184 ;  /* 0x00000025a0147c23 */ /* 0x000fc200080108b8 */
[----:B------:R-:W-:Y:S01]  /*9490*/  FSEL R183, R183, -INF , !P2 ;  /* 0xff800000b7b77808 */ /* 0x000fe20005000000 */
[----:B------:R-:W-:-:S01]  /*94a0*/  FFMA.FTZ R160, R176, UR37, -R184 ;  /* 0x00000025b0a07c23 */ /* 0x000fc200080108b8 */
[----:B------:R-:W-:Y:S01]  /*94b0*/  FMNMX.FTZ R6, R182, R157, !PT ;  /* 0x0000009db6067209 */ /* 0x000fe20007810000 */
[----:B------:R-:W-:-:S01]  /*94c0*/  FFMA.FTZ R157, R161, UR37, -R184 ;  /* 0x00000025a19d7c23 */ /* 0x000fc200080108b8 */
[--C-:B------:R-:W-:Y:S01]  /*94d0*/  FFMA.FTZ R161, R165, UR37, -R184.reuse ;  /* 0x00000025a5a17c23 */ /* 0x100fe200080108b8 */
[----:B------:R-:W-:-:S01]  /*94e0*/  FFMA.FTZ R165, R169, UR37, -R184 ;  /* 0x00000025a9a57c23 */ /* 0x000fc200080108b8 */
[----:B------:R-:W-:Y:S01]  /*94f0*/  FMNMX.FTZ R6, R183, R6, !PT ;  /* 0x00000006b7067209 */ /* 0x000fe20007810000 */
[----:B------:R-:W-:-:S01]  /*9500*/  FFMA.FTZ R169, R173, UR37, -R184 ;  /* 0x00000025ada97c23 */ /* 0x000fc200080108b8 */
[--C-:B------:R-:W-:Y:S01]  /*9510*/  FFMA.FTZ R173, R177, UR37, -R184.reuse ;  /* 0x00000025b1ad7c23 */ /* 0x100fe200080108b8 */
[----:B------:R-:W-:-:S01]  /*9520*/  FFMA.FTZ R184, R181, UR37, -R184 ;  /* 0x00000025b5b87c23 */ /* 0x000fc200080108b8 */
[----:B------:R-:W-:Y:S01]  /*9530*/  IMAD.U32 R181, RZ, RZ, UR37 ;  /* 0x00000025ffb57e24 */ /* 0x000fe2000f8e00ff */
[----:B------:R-:W0:Y:S01]  /*9540*/  SHFL.BFLY PT, R185, R6, 0x2, 0x1f ;  /* 0x0c401f0006b97f89 */ /* 0x000e2200000e0000 */
[----:B------:R-:W-:Y:S01]  /*9550*/  FSEL R177, R5, RZ, P5 ;  /* 0x000000ff05b17208 */ /* 0x000fe20002800000 */
[----:B------:R-:W-:Y:S04]  /*9560*/  MUFU.EX2 R153, R153 ;  /* 0x0000009900997308 */ /* 0x000fe80000000800 */
[----:B------:R-:W-:-:S04]  /*9570*/  FADD.FTZ R8, -R177, R8 ;  /* 0x00000008b1087221 */ /* 0x000fc80000010100 */
[----:B------:R-:W-:Y:S08]  /*9580*/  MUFU.EX2 R20, R20 ;  /* 0x0000001400147308 */ /* 0x000ff00000000800 */
[----:B------:R-:W-:Y:S01]  /*9590*/  MUFU.EX2 R157, R157 ;  /* 0x0000009d009d7308 */ /* 0x000fe20000000800 */
[----:B0-----:R-:W-:-:S07]  /*95a0*/  FMNMX.FTZ R185, R6, R185, !PT ;  /* 0x000000b906b97209 */ /* 0x001fce0007810000 */
[----:B------:R-:W-:Y:S01]  /*95b0*/  MUFU.EX2 R152, R152 ;  /* 0x0000009800987308 */ /* 0x000fe20000000800 */
[----:B------:R-:W0:Y:S07]  /*95c0*/  SHFL.BFLY PT, R6, R185, 0x1, 0x1f ;  /* 0x0c201f00b9067f89 */ /* 0x000e2e00000e0000 */
[----:B------:R-:W-:Y:S08]  /*95d0*/  MUFU.EX2 R161, R161 ;  /* 0x000000a100a17308 */ /* 0x000ff00000000800 */
[----:B------:R-:W-:Y:S08]  /*95e0*/  MUFU.EX2 R154, R154 ;  /* 0x0000009a009a7308 */ /* 0x000ff00000000800 */
[----:B------:R-:W-:Y:S01]  /*95f0*/  MUFU.EX2 R165, R165 ;  /* 0x000000a500a57308 */ /* 0x000fe20000000800 */
[----:B0-----:R-:W-:-:S04]  /*9600*/  FMNMX.FTZ R6, R185, R6, !PT ;  /* 0x00000006b9067209 */ /* 0x001fc80007810000 */
[C---:B------:R-:W-:Y:S01]  /*9610*/  FSETP.NEU.FTZ.AND P2, PT, R6.reuse, -INF , PT ;  /* 0xff8000000600780b */ /* 0x040fe20003f5d000 */
[----:B------:R-:W-:-:S01]  /*9620*/  FFMA.FTZ R168, R6, R181, -8 ;  /* 0xc100000006a87423 */ /* 0x000fc200000100b5 */
[----:B------:R-:W-:Y:S01]  /*9630*/  FMUL.FTZ R181, R8, UR37 ;  /* 0x0000002508b57c20 */ /* 0x000fe20008410000 */
[----:B------:R-:W-:Y:S03]  /*9640*/  MUFU.EX2 R156, R156 ;  /* 0x0000009c009c7308 */ /* 0x000fe60000000800 */
        /* <DEDUP_REMOVED lines=56> */
[----:B-1----:R-:W-:-:S07]  /*99d0*/  FADD.FTZ R3, R174, R3 ;  /* 0x00000003ae037221 */ /* 0x002fce0000010000 */
        /* <DEDUP_REMOVED lines=15> */
[----:B0-----:R-:W-:-:S01]  /*9ad0*/  FADD.FTZ R167, R182, R3 ;  /* 0x00000003b6a77221 */ /* 0x001fc20000010000 */
[----:B-1----:R-:W-:-:S03]  /*9ae0*/  FADD.FTZ R3, R177, R4 ;  /* 0x00000004b1037221 */ /* 0x002fc60000010000 */
[----:B--2---:R-:W-:Y:S01]  /*9af0*/  FADD.FTZ R4, R168, R167 ;  /* 0x000000a7a8047221 */ /* 0x004fe20000010000 */
[----:B------:R-:W-:Y:S06]  /*9b00*/  @!P0 BRA `(.L_x_1052) ;  /* 0x0000000000048947 */ /* 0x000fec0003800000 */
[----:B------:R-:W-:Y:S01]  /*9b10*/  BPT.TRAP 0x1 ;  /* 0x000000040000795c */ /* 0x000fe20000300000 */
.L_x_1052:
        /* <DEDUP_REMOVED lines=156> */
.L_x_1035:
[----:B------:R-:W-:Y:S06]  /*a4e0*/  BAR.ARV 0x8, 0x120 ;  /* 0x0204800000007b1d */ /* 0x000fec0000002000 */
[----:B------:R-:W-:Y:S05]  /*a4f0*/  @!P0 BRA `(.L_x_1054) ;  /* 0x0000000000048947 */ /* 0x000fea0003800000 */
[----:B------:R-:W-:Y:S01]  /*a500*/  BPT.TRAP 0x1 ;  /* 0x000000040000795c */ /* 0x000fe20000300000 */
.L_x_1054:
[----:B------:R-:W-:Y:S01]  /*a510*/  ULEA UR12, UR52, UR41, 0x3 ;  /* 0x00000029340c7291 */ /* 0x000fe2000f8e183f */
[----:B------:R-:W-:-:S05]  /*a520*/  IMAD.U32 R0, RZ, RZ, UR45 ;  /* 0x0000002dff007e24 */ /* 0x000fca000f8e00ff */
[----:B------:R-:W-:-:S04]  /*a530*/  SHF.L.U32 R0, R0, 0x1f, RZ ;  /* 0x0000001f00007819 */ /* 0x000fc800000006ff */
[----:B------:R0:W1:Y:S01]  /*a540*/  SYNCS.PHASECHK.TRANS64.TRYWAIT P1, [UR12+0x28450], R0 ;  /* 0x02845000ff0075a7 */ /* 0x000062000802014c */
[----:B------:R-:W-:Y:S05]  /*a550*/  @!P0 BRA `(.L_x_1055) ;  /* 0x0000000000048947 */ /* 0x000fea0003800000 */
[----:B------:R-:W-:Y:S01]  /*a560*/  BPT.TRAP 0x1 ;  /* 0x000000040000795c */ /* 0x000fe20000300000 */
.L_x_1055:
[----:B-1----:R-:W-:Y:S05]  /*a570*/  @P1 BRA `(.L_x_1056) ;  /* 0x0000000000081947 */ /* 0x002fea0003800000 */
[----:B------:R-:W1:Y:S02]  /*a580*/  SYNCS.PHASECHK.TRANS64.TRYWAIT P1, [UR12+0x28450], R0 ;  /* 0x02845000ff0075a7 */ /* 0x000e64000802014c */
[----:B-1----:R-:W-:Y:S05]  /*a590*/  @!P1 BRA `(.L_x_1057) ;  /* 0x0000009800409947 */ /* 0x002fea0003800000 */
.L_x_1056:
[----:B------:R-:W-:Y:S01]  /*a5a0*/  ULDC.64 UR4, c[0x0][0x9a0] ;  /* 0x0002680000047ab9 */ /* 0x000fe20000000a00 */
[----:B------:R-:W-:Y:S01]  /*a5b0*/  UIADD3 UR41, UR41, 0x8000, URZ ;  /* 0x0000800029297890 */ /* 0x000fe2000fffe03f */
[----:B------:R-:W-:Y:S01]  /*a5c0*/  WARPGROUP.ARRIVE ;  /* 0x00000000000079c5 */ /* 0x000fe20000000000 */
[----:B------:R-:W-:Y:S01]  /*a5d0*/  UISETP.NE.U32.AND UP0, UPT, UR4, URZ, UPT ;  /* 0x0000003f0400728c */ /* 0x000fe2000bf05070 */
[----:B-1----:R-:W-:Y:S01]  /*a5e0*/  IMAD.MOV.U32 R7, RZ, RZ, 0x3f800000 ;  /* 0x3f800000ff077424 */ /* 0x002fe200078e00ff */
[----:B------:R-:W-:Y:S02]  /*a5f0*/  USHF.R.U32.HI UR41, URZ, 0x4, UR41 ;  /* 0x000000043f297899 */ /* 0x000fe40008011629 */
[----:B------:R-:W-:Y:S02]  /*a600*/  UISETP.NE.AND.EX UP0, UPT, UR5, URZ, UPT, UP0 ;  /* 0x0000003f0500728c */ /* 0x000fe4000bf05300 */
[----:B------:R-:W-:-:S04]  /*a610*/  ULOP3.LUT UR41, UR41, 0x3fff, URZ, 0xc0, !UPT ;  /* 0x00003fff29297892 */ /* 0x000fc8000f8ec03f */
[----:B------:R-:W-:Y:S01]  /*a620*/  ULOP3.LUT UR41, UR41, 0x10000, URZ, 0xfc, !UPT ;  /* 0x0001000029297892 */ /* 0x000fe2000f8efc3f */
[----:B------:R-:W-:-:S04]  /*a630*/  PLOP3.LUT P1, PT, PT, PT, UP0, 0x80, 0x0 ;  /* 0x000000000000781c */ /* 0x000fc80003f2f008 */
[----:B------:R-:W-:Y:S01]  /*a640*/  @UP0 USHF.R.S32.HI UR8, URZ, 0x1f, UR48 ;  /* 0x0000001f3f080899 */ /* 0x000fe20008011430 */
[----:B------:R-:W-:-:S03]  /*a650*/  @UP0 ULDC.64 UR10, c[0x0][0x9c8] ;  /* 0x00027200000a0ab9 */ /* 0x000fc60000000a00 */
[----:B------:R-:W-:Y:S02]  /*a660*/  @UP0 UIMAD UR8, UR8, UR10, URZ ;  /* 0x0000000a080802a4 */ /* 0x000fe4000f8e023f */
[----:B------:R-:W-:Y:S02]  /*a670*/  @UP0 UIMAD.WIDE.U32 UR6, UR48, UR10, URZ ;  /* 0x0000000a300602a5 */ /* 0x000fe4000f8e003f */
[----:B------:R-:W-:Y:S02]  /*a680*/  @UP0 UIMAD UR9, UR48, UR11, UR8 ;  /* 0x0000000b300902a4 */ /* 0x000fe4000f8e0208 */
[----:B------:R-:W-:Y:S01]  /*a690*/  @UP0 USHF.R.S32.HI UR8, URZ, 0x1f, UR44 ;  /* 0x0000001f3f080899 */ /* 0x000fe2000801142c */
[----:B------:R-:W-:Y:S01]  /*a6a0*/  @UP0 ULDC.64 UR10, c[0x0][0x9d0] ;  /* 0x00027400000a0ab9 */ /* 0x000fe20000000a00 */
[----:B------:R-:W-:Y:S02]  /*a6b0*/  @UP0 UIADD3 UR7, UR7, UR9, URZ ;  /* 0x0000000907070290 */ /* 0x000fe4000fffe03f */
[----:B------:R-:W-:-:S02]  /*a6c0*/  @UP0 UIMAD UR9, UR8, UR10, URZ ;  /* 0x0000000a080902a4 */ /* 0x000fc4000f8e023f */
[----:B------:R-:W-:Y:S02]  /*a6d0*/  ULEA UR8, UR52, UR41, 0xa ;  /* 0x0000002934087291 */ /* 0x000fe4000f8e503f */
[----:B------:R-:W-:Y:S02]  /*a6e0*/  @UP0 UIMAD UR9, UR44, UR11, UR9 ;  /* 0x0000000b2c0902a4 */ /* 0x000fe4000f8e0209 */
[----:B------:R-:W-:Y:S01]  /*a6f0*/  @UP0 UIMAD.WIDE.U32 UR6, UR44, UR10, UR6 ;  /* 0x0000000a2c0602a5 */ /* 0x000fe2000f8e0006 */
[----:B------:R-:W-:Y:S02]  /*a700*/  UMOV UR11, 0x80000020 ;  /* 0x80000020000b7882 */ /* 0x000fe40000000000 */
[----:B------:R-:W-:Y:S01]  /*a710*/  UMOV UR10, UR8 ;  /* 0x00000008000a7c82 */ /* 0x000fe20008000000 */
[----:B------:R-:W-:-:S03]  /*a720*/  @UP0 UIADD3 UR7, UR7, UR9, URZ ;  /* 0x0000000907070290 */ /* 0x000fc6000fffe03f */
[----:B------:R-:W-:Y:S01]  /*a730*/  QGMMA.64x256x32.F32.E4M3.E4M3 R24, R188, gdesc[UR8], R24, gsb0 ;  /* 0x03e00008bc187df3 */ /* 0x000fe20008000818 */
[----:B------:R-:W-:-:S04]  /*a740*/  @UP0 ULEA UR4, UP1, UR6, UR4, 0x2 ;  /* 0x0000000406040291 */ /* 0x000fc8000f82103f */
[----:B------:R-:W-:Y:S02]  /*a750*/  @UP0 ULEA.HI.X UR5, UR6, UR5, UR7, 0x2, UP1 ;  /* 0x0000000506050291 */ /* 0x000fe400088f1407 */
[----:B------:R-:W-:-:S04]  /*a760*/  IMAD.U32 R8, RZ, RZ, UR4 ;  /* 0x00000004ff087e24 */ /* 0x000fc8000f8e00ff */
[----:B------:R-:W-:-:S05]  /*a770*/  IMAD.U32 R9, RZ, RZ, UR5 ;  /* 0x00000005ff097e24 */ /* 0x000fca000f8e00ff */
[----:B------:R1:W2:Y:S01]  /*a780*/  @P1 LDG.E R7, desc[UR50][R8.64] ;  /* 0x0000003208071981 */ /* 0x0002a2000c1e1900 */
[----:B------:R-:W-:Y:S01]  /*a790*/  UIADD3 UR8, UR8, 0x2, URZ ;  /* 0x0000000208087890 */ /* 0x000fe2000fffe03f */
[----:B------:R-:W-:-:S06]  /*a7a0*/  UMOV UR7, 0x80000020 ;  /* 0x8000002000077882 */ /* 0x000fcc0000000000 */
[----:B------:R-:W-:Y:S01]  /*a7b0*/  UMOV UR6, UR8 ;  /* 0x0000000800067c82 */ /* 0x000fe20008000000 */
[----:B0-----:R-:W0:Y:S04]  /*a7c0*/  SHFL.BFLY PT, R0, R3, 0x2, 0x1f ;  /* 0x0c401f0003007f89 */ /* 0x001e2800000e0000 */
[----:B------:R-:W3:Y:S01]  /*a7d0*/  SHFL.BFLY PT, R13, R4, 0x2, 0x1f ;  /* 0x0c401f00040d7f89 */ /* 0x000ee200000e0000 */
[----:B0-----:R-:W-:-:S01]  /*a7e0*/  FADD.FTZ R0, R0, R3 ;  /* 0x0000000300007221 */ /* 0x001fc20000010000 */
[----:B---3--:R-:W-:-:S04]  /*a7f0*/  FADD.FTZ R13, R13, R4 ;  /* 0x000000040d0d7221 */ /* 0x008fc80000010000 */
[----:B------:R-:W0:Y:S04]  /*a800*/  SHFL.BFLY PT, R11, R0, 0x1, 0x1f ;  /* 0x0c201f00000b7f89 */ /* 0x000e2800000e0000 */
[----:B------:R-:W3:Y:S01]  /*a810*/  SHFL.BFLY PT, R10, R13, 0x1, 0x1f ;  /* 0x0c201f000d0a7f89 */ /* 0x000ee200000e0000 */
[----:B-1----:R-:W-:Y:S02]  /*a820*/  IMAD.MOV.U32 R8, RZ, RZ, RZ ;  /* 0x000000ffff087224 */ /* 0x002fe400078e00ff */
[----:B0-----:R-:W-:Y:S01]  /*a830*/  FADD.FTZ R12, R0, R11 ;  /* 0x0000000b000c7221 */ /* 0x001fe20000010000 */
[----:B---3--:R-:W-:-:S04]  /*a840*/  FADD.FTZ R14, R13, R10 ;  /* 0x0000000a0d0e7221 */ /* 0x008fc80000010000 */
        /* <DEDUP_REMOVED lines=9> */
[----:B------:R-:W1:Y:S01]  /*a8e0*/  @P3 MUFU.LG2 R11, R15 ;  /* 0x0000000f000b3308 */ /* 0x000e620000000c00 */
[----:B------:R-:W-:Y:S02]  /*a8f0*/  WARPGROUP.DEPBAR.LE gsb0, 0x0 ;  /* 0x00008000000079c5 */ /* 0x000fe40000010000 */
[----:B------:R-:W-:-:S06]  /*a900*/  WARPGROUP.ARRIVE ;  /* 0x00000000000079c5 */ /* 0x000fcc0000000000 */
[----:B------:R-:W-:Y:S01]  /*a910*/  QGMMA.64x256x32.F32.E4M3.E4M3 R24, R184, gdesc[UR4], R24, gsb0 ;  /* 0x03e00004b8187df3 */ /* 0x000fe20008000818 */
[----:B------:R-:W3:Y:S01]  /*a920*/  @P1 MUFU.RCP R10, R14 ;  /* 0x0000000e000a1308 */ /* 0x000ee20000001000 */
[----:B------:R-:W-:Y:S02]  /*a930*/  IMAD.U32 R4, RZ, RZ, UR37 ;  /* 0x00000025ff047e24 */ /* 0x000fe4000f8e00ff */
[----:B------:R-:W-:Y:S02]  /*a940*/  IMAD.U32 R13, RZ, RZ, UR37 ;  /* 0x00000025ff0d7e24 */ /* 0x000fe4000f8e00ff */
[----:B0-----:R-:W-:Y:S01]  /*a950*/  @P2 FMUL.FTZ R9, R9, 0.69314718246459960938 ;  /* 0x3f31721809092820 */ /* 0x001fe20000410000 */
[----:B------:R-:W-:Y:S01]  /*a960*/  @P2 FMUL.FTZ R4, R4, 0.69314718246459960938 ;  /* 0x3f31721804042820 */ /* 0x000fe20000410000 */
[----:B-1----:R-:W-:Y:S01]  /*a970*/  @P3 FMUL.FTZ R11, R11, 0.69314718246459960938 ;  /* 0x3f3172180b0b3820 */ /* 0x002fe20000410000 */
[----:B------:R-:W-:Y:S01]  /*a980*/  @P3 FMUL.FTZ R12, R13, 0.69314718246459960938 ;  /* 0x3f3172180d0c3820 */ /* 0x000fe20000410000 */
[----:B------:R-:W-:-:S02]  /*a990*/  IMAD.MOV.U32 R3, RZ, RZ, -0x800000 ;  /* 0xff800000ff037424 */ /* 0x000fc400078e00ff */
[----:B------:R-:W-:Y:S01]  /*a9a0*/  @P2 FFMA.FTZ R3, R4, R5, R9 ;  /* 0x0000000504032223 */ /* 0x000fe20000010009 */
[----:B------:R-:W-:Y:S02]  /*a9b0*/  IMAD.MOV.U32 R0, RZ, RZ, -0x800000 ;  /* 0xff800000ff007424 */ /* 0x000fe400078e00ff */
[----:B------:R-:W-:Y:S01]  /*a9c0*/  @P3 FFMA.FTZ R0, R12, R6, R11 ;  /* 0x000000060c003223 */ /* 0x000fe2000001000b */
[-C--:B--2---:R-:W-:Y:S01]  /*a9d0*/  FMUL.FTZ R16, R8, R7.reuse ;  /* 0x0000000708107220 */ /* 0x084fe20000410000 */
[----:B---3--:R-:W-:Y:S01]  /*a9e0*/  FMUL.FTZ R4, R10, R7 ;  /* 0x000000070a047220 */ /* 0x008fe20000410000 */
[----:B------:R-:W-:Y:S02]  /*a9f0*/  WARPGROUP.DEPBAR.LE gsb0, 0x0 ;  /* 0x00008000000079c5 */ /* 0x000fe40000010000 */
[----:B------:R-:W-:Y:S05]  /*aa00*/  @!P0 BRA `(.L_x_1058) ;  /* 0x0000000000048947 */ /* 0x000fea0003800000 */
[----:B------:R-:W-:Y:S01]  /*aa10*/  BPT.TRAP 0x1 ;  /* 0x000000040000795c */ /* 0x000fe20000300000 */
.L_x_1058:
[----:B------:R-:W-:Y:S01]  /*aa20*/  UIADD3 UR4, UR12, 0x28460, URZ ;  /* 0x000284600c047890 */ /* 0x000fe2000fffe03f */
[-C--:B------:R-:W-:Y:S01]  /*aa30*/  FMUL.FTZ R5, R28, R16.reuse ;  /* 0x000000101c057220 */ /* 0x080fe20000410000 */
[----:B------:R-:W-:Y:S01]  /*aa40*/  UIADD3 UR52, UR52, 0x1, URZ ;  /* 0x0000000134347890 */ /* 0x000fe2000fffe03f */
[-C--:B------:R-:W-:Y:S01]  /*aa50*/  FMUL.FTZ R10, R45, R16.reuse ;  /* 0x000000102d0a7220 */ /* 0x080fe20000410000 */
[----:B------:R-:W-:Y:S01]  /*aa60*/  UPRMT UR4, UR39, 0x654, UR4 ;  /* 0x0000065427047896 */ /* 0x000fe20008000004 */
        /* <DEDUP_REMOVED lines=127> */
[-C--:B------:R-:W-:Y:S01]  /*b260*/  FMUL.FTZ R26, R147, R4.reuse ;  /* 0x00000004931a7220 */ /* 0x080fe20000410000 */
[-C--:B------:R-:W-:Y:S01]  /*b270*/  FMUL.FTZ R150, R150, R4.reuse ;  /* 0x0000000496967220 */ /* 0x080fe20000410000 */
[----:B------:R-:W-:Y:S01]  /*b280*/  FMUL.FTZ R151, R151, R4 ;  /* 0x0000000497977220 */ /* 0x000fe20000410000 */
[----:B------:R-:W-:-:S02]  /*b290*/  UIADD3 UR46, UR46, 0x1, URZ ;  /* 0x000000012e2e7890 */ /* 0x000fc4000fffe03f */
[----:B------:R-:W-:Y:S02]  /*b2a0*/  USEL UR52, UR52, URZ, UP0 ;  /* 0x0000003f34347287 */ /* 0x000fe40008000000 */
[----:B------:R-:W-:-:S12]  /*b2b0*/  ULOP3.LUT UR45, UR45, UR4, URZ, 0x3c, !UPT ;  /* 0x000000042d2d7292 */ /* 0x000fd8000f8e3c3f */
.L_x_984:
[----:B------:R-:W0:Y:S01]  /*b2c0*/  S2R R17, SR_CgaCtaId ;  /* 0x0000000000117919 */ /* 0x000e220000008800 */
[----:B------:R-:W-:Y:S01]  /*b2d0*/  MOV R4, 0x400 ;  /* 0x0000040000047802 */ /* 0x000fe20000000f00 */
[----:B------:R-:W-:Y:S01]  /*b2e0*/  BSSY B0, `(.L_x_1059) ;  /* 0x000036e000007945 */ /* 0x000fe20003800000 */
[----:B------:R-:W-:Y:S02]  /*b2f0*/  BAR.SYNC.DEFER_BLOCKING 0x5, 0x180 ;  /* 0x0146000000007b1d */ /* 0x000fe40000010000 */
[----:B0-----:R-:W-:-:S05]  /*b300*/  LEA R4, R17, R4, 0x18 ;  /* 0x0000000411047211 */ /* 0x001fca00078ec0ff */
[----:B------:R-:W0:Y:S02]  /*b310*/  LDS.128 R60, [R4+0x284d0] ;  /* 0x0284d000043c7984 */ /* 0x000e240000000c00 */
[----:B0-----:R-:W-:Y:S02]  /*b320*/  R2UR UR44, R62 ;  /* 0x000000003e2c72ca */ /* 0x001fe400000e0000 */
[----:B------:R-:W-:Y:S01]  /*b330*/  R2UR UR48, R63 ;  /* 0x000000003f3072ca */ /* 0x000fe200000e0000 */
        /* <DEDUP_REMOVED lines=8> */
[----:B------:R-:W-:Y:S01]  /*b3c0*/  F2FP.BF16.F32.PACK_AB R9, R9, R40 ;  /* 0x000000280909723e */ /* 0x000fe200000010ff */
[----:B------:R-:W-:-:S03]  /*b3d0*/  ULDC.64 UR4, c[0x0][0xbd8] ;  /* 0x0002f60000047ab9 */ /* 0x000fc60000000a00 */
[----:B------:R0:W2:Y:S01]  /*b3e0*/  LDG.E.CONSTANT R16, desc[UR50][R16.64] ;  /* 0x0000003210107981 */ /* 0x0000a2000c1e9900 */
[----:B------:R-:W-:Y:S01]  /*b3f0*/  F2FP.BF16.F32.PACK_AB R10, R10, R41 ;  /* 0x000000290a0a723e */ /* 0x000fe200000010ff */
[----:B------:R-:W-:Y:S01]  /*b400*/  UISETP.NE.U32.AND UP0, UPT, UR4, URZ, UPT ;  /* 0x0000003f0400728c */ /* 0x000fe2000bf05070 */
[----:B------:R-:W-:Y:S02]  /*b410*/  F2FP.BF16.F32.PACK_AB R40, R79, R70 ;  /* 0x000000464f28723e */ /* 0x000fe400000010ff */
[----:B------:R-:W-:Y:S01]  /*b420*/  F2FP.BF16.F32.PACK_AB R25, R6, R25 ;  /* 0x000000190619723e */ /* 0x000fe200000010ff */
[----:B------:R-:W-:Y:S01]  /*b430*/  UISETP.NE.AND.EX UP0, UPT, UR5, URZ, UPT, UP0 ;  /* 0x0000003f0500728c */ /* 0x000fe2000bf05300 */
[----:B------:R-:W-:Y:S02]  /*b440*/  F2FP.BF16.F32.PACK_AB R7, R7, R32 ;  /* 0x000000200707723e */ /* 0x000fe400000010ff */
[----:B------:R-:W-:Y:S01]  /*b450*/  F2FP.BF16.F32.PACK_AB R8, R8, R33 ;  /* 0x000000210808723e */ /* 0x000fe200000010ff */
[----:B------:R-:W-:Y:S01]  /*b460*/  ULDC.64 UR4, c[0x0][0xbd8] ;  /* 0x0002f60000047ab9 */ /* 0x000fe20000000a00 */
[----:B0-----:R-:W-:Y:S01]  /*b470*/  LOP3.LUT P0, R17, R58, 0x3, RZ, 0xc0, !PT ;  /* 0x000000033a117812 */ /* 0x001fe2000780c0ff */
[----:B------:R-:W-:Y:S01]  /*b480*/  UIMAD.WIDE UR4, UR36, 0x4, UR4 ;  /* 0x00000004240478a5 */ /* 0x000fe2000f8e0204 */
[----:B------:R-:W-:-:S02]  /*b490*/  F2FP.BF16.F32.PACK_AB R15, R15, R64 ;  /* 0x000000400f0f723e */ /* 0x000fc400000010ff */
[----:B------:R-:W-:Y:S02]  /*b4a0*/  ISETP.EQ.OR P0, PT, R17, 0x3, !P0 ;  /* 0x000000031100780c */ /* 0x000fe40004702670 */
[----:B------:R-:W-:Y:S02]  /*b4b0*/  F2FP.BF16.F32.PACK_AB R6, R20, R65 ;  /* 0x000000411406723e */ /* 0x000fe400000010ff */
[----:B------:R-:W-:Y:S02]  /*b4c0*/  SEL R79, R9, R10, P0 ;  /* 0x0000000a094f7207 */ /* 0x000fe40000000000 */
[----:B------:R-:W-:Y:S02]  /*b4d0*/  SEL R63, R10, R9, P0 ;  /* 0x000000090a3f7207 */ /* 0x000fe40000000000 */
[----:B------:R-:W0:Y:S01]  /*b4e0*/  S2R R9, SR_SWINHI ;  /* 0x0000000000097919 */ /* 0x000e220000002f00 */
[----:B------:R-:W-:Y:S02]  /*b4f0*/  F2FP.BF16.F32.PACK_AB R72, R21, R72 ;  /* 0x000000481548723e */ /* 0x000fe400000010ff */
[----:B------:R-:W-:-:S02]  /*b500*/  F2FP.BF16.F32.PACK_AB R32, R68, R105 ;  /* 0x000000694420723e */ /* 0x000fc400000010ff */
[----:B------:R-:W-:Y:S02]  /*b510*/  F2FP.BF16.F32.PACK_AB R120, R77, R120 ;  /* 0x000000784d78723e */ /* 0x000fe400000010ff */
[----:B------:R-:W-:Y:S02]  /*b520*/  F2FP.BF16.F32.PACK_AB R128, R85, R128 ;  /* 0x000000805580723e */ /* 0x000fe400000010ff */
[----:B------:R-:W-:Y:S02]  /*b530*/  SEL R77, R7, R8, P0 ;  /* 0x00000008074d7207 */ /* 0x000fe40000000000 */
[----:B------:R-:W-:Y:S02]  /*b540*/  SEL R68, R8, R7, P0 ;  /* 0x0000000708447207 */ /* 0x000fe40000000000 */
[----:B------:R-:W-:Y:S02]  /*b550*/  SEL R85, R15, R6, P0 ;  /* 0x000000060f557207 */ /* 0x000fe40000000000 */
[----:B------:R-:W-:-:S02]  /*b560*/  SEL R21, R6, R15, P0 ;  /* 0x0000000f06157207 */ /* 0x000fc40000000000 */
[----:B------:R-:W-:Y:S02]  /*b570*/  F2FP.BF16.F32.PACK_AB R67, R86, R67 ;  /* 0x000000435643723e */ /* 0x000fe400000010ff */
[----:B------:R-:W-:Y:S02]  /*b580*/  F2FP.BF16.F32.PACK_AB R66, R87, R66 ;  /* 0x000000425742723e */ /* 0x000fe400000010ff */
[----:B------:R-:W-:Y:S02]  /*b590*/  F2FP.BF16.F32.PACK_AB R13, R13, R56 ;  /* 0x000000380d0d723e */ /* 0x000fe400000010ff */
[----:B------:R-:W-:Y:S02]  /*b5a0*/  SEL R123, R67, R66, P0 ;  /* 0x00000042437b7207 */ /* 0x000fe40000000000 */
[----:B------:R-:W-:Y:S02]  /*b5b0*/  SEL R56, R66, R67, P0 ;  /* 0x0000004342387207 */ /* 0x000fe40000000000 */
[----:B------:R-:W-:-:S02]  /*b5c0*/  F2FP.BF16.F32.PACK_AB R29, R29, R80 ;  /* 0x000000501d1d723e */ /* 0x000fc400000010ff */
[----:B------:R-:W-:Y:S02]  /*b5d0*/  F2FP.BF16.F32.PACK_AB R36, R36, R81 ;  /* 0x000000512424723e */ /* 0x000fe400000010ff */
[----:B------:R-:W-:Y:S02]  /*b5e0*/  F2FP.BF16.F32.PACK_AB R37, R37, R88 ;  /* 0x000000582525723e */ /* 0x000fe400000010ff */
[----:B------:R-:W-:Y:S02]  /*b5f0*/  MOV R6, R4 ;  /* 0x0000000400067202 */ /* 0x000fe40000000f00 */
[----:B0-----:R-:W-:Y:S02]  /*b600*/  MOV R7, R9 ;  /* 0x0000000900077202 */ /* 0x001fe40000000f00 */
[----:B------:R-:W-:Y:S02]  /*b610*/  F2FP.BF16.F32.PACK_AB R44, R44, R89 ;  /* 0x000000592c2c723e */ /* 0x000fe400000010ff */
[----:B------:R-:W-:Y:S01]  /*b620*/  F2FP.BF16.F32.PACK_AB R93, R93, R136 ;  /* 0x000000885d5d723e */ /* 0x000fe200000010ff */
[----:B------:R-:W-:Y:S01]  /*b630*/  IMAD.WIDE R66, R195, 0x2, R6 ;  /* 0x00000002c3427825 */ /* 0x000fe200078e0206 */
        /* <DEDUP_REMOVED lines=10> */
[----:B------:R-:W-:Y:S02]  /*b6e0*/  SEL R89, R29, R36, P0 ;  /* 0x000000241d597207 */ /* 0x000fe40000000000 */
[----:B------:R-:W-:Y:S02]  /*b6f0*/  IADD3 R145, P4, R66, 0x60, RZ ;  /* 0x0000006042917810 */ /* 0x000fe40007f9e0ff */
[----:B------:R-:W-:-:S02]  /*b700*/  F2FP.BF16.F32.PACK_AB R117, R117, R124 ;  /* 0x0000007c7575723e */ /* 0x000fc400000010ff */
[----:B------:R-:W-:Y:S02]  /*b710*/  F2FP.BF16.F32.PACK_AB R116, R109, R116 ;  /* 0x000000746d74723e */ /* 0x000fe400000010ff */
[----:B------:R-:W-:Y:S02]  /*b720*/  F2FP.BF16.F32.PACK_AB R143, R143, R30 ;  /* 0x0000001e8f8f723e */ /* 0x000fe400000010ff */
[----:B------:R-:W-:Y:S02]  /*b730*/  SEL R29, R36, R29, P0 ;  /* 0x0000001d241d7207 */ /* 0x000fe40000000000 */
[----:B------:R-:W-:Y:S02]  /*b740*/  F2FP.BF16.F32.PACK_AB R71, R78, R71 ;  /* 0x000000474e47723e */ /* 0x000fe400000010ff */
[----:B------:R-:W-:Y:S02]  /*b750*/  SEL R91, R37, R44, P0 ;  /* 0x0000002c255b7207 */ /* 0x000fe40000000000 */
[----:B------:R-:W-:-:S02]  /*b760*/  SEL R30, R44, R37, P0 ;  /* 0x000000252c1e7207 */ /* 0x000fc40000000000 */
[----:B------:R-:W-:Y:S02]  /*b770*/  SEL R107, R93, R100, P0 ;  /* 0x000000645d6b7207 */ /* 0x000fe40000000000 */
[----:B------:R-:W-:Y:S02]  /*b780*/  SEL R36, R100, R93, P0 ;  /* 0x0000005d64247207 */ /* 0x000fe40000000000 */
[----:B------:R-:W-:Y:S02]  /*b790*/  F2FP.BF16.F32.PACK_AB R148, R141, R148 ;  /* 0x000000948d94723e */ /* 0x000fe400000010ff */
[----:B------:R-:W-:Y:S02]  /*b7a0*/  F2FP.BF16.F32.PACK_AB R73, R28, R73 ;  /* 0x000000491c49723e */ /* 0x000fe400000010ff */
        /* <DEDUP_REMOVED lines=9> */
[----:B------:R-:W-:Y:S02]  /*b840*/  SEL R97, R53, R32, P0 ;  /* 0x0000002035617207 */ /* 0x000fe40000000000 */
[----:B------:R-:W-:Y:S02]  /*b850*/  SEL R103, R120, R121, P0 ;  /* 0x0000007978677207 */ /* 0x000fe40000000000 */
[----:B------:R-:W-:Y:S02]  /*b860*/  SEL R34, R121, R120, P0 ;  /* 0x0000007879227207 */ /* 0x000fe40000000000 */
[----:B------:R-:W-:Y:S02]  /*b870*/  SEL R101, R5, R162, P0 ;  /* 0x000000a205657207 */ /* 0x000fe40000000000 */
[----:B------:R-:W-:-:S02]  /*b880*/  SEL R109, R162, R5, P0 ;  /* 0x00000005a26d7207 */ /* 0x000fc40000000000 */
[----:B------:R-:W-:Y:S02]  /*b890*/  IADD3 R141, P2, R66, 0x20, RZ ;  /* 0x00000020428d7810 */ /* 0x000fe40007f5e0ff */
[----:B------:R-:W-:Y:S02]  /*b8a0*/  LOP3.LUT R12, R145, 0x380, RZ, 0xc0, !PT ;  /* 0x00000380910c7812 */ /* 0x000fe400078ec0ff */
[----:B------:R-:W-:Y:S01]  /*b8b0*/  SEL R32, R32, R53, P0 ;  /* 0x0000003520207207 */ /* 0x000fe20000000000 */
[----:B------:R-:W-:Y:S01]  /*b8c0*/  IMAD.X R59, RZ, RZ, R67, P2 ;  /* 0x000000ffff3b7224 */ /* 0x000fe200010e0643 */
[----:B------:R-:W-:Y:S02]  /*b8d0*/  SEL R121, R117, R116, P0 ;  /* 0x0000007475797207 */ /* 0x000fe40000000000 */
[----:B------:R-:W-:Y:S02]  /*b8e0*/  SEL R5, R116, R117, P0 ;  /* 0x0000007574057207 */ /* 0x000fe40000000000 */
[----:B------:R-:W-:-:S02]  /*b8f0*/  SEL R117, R71, R40, P0 ;  /* 0x0000002847757207 */ /* 0x000fc40000000000 */
[----:B------:R-:W-:Y:S02]  /*b900*/  SEL R53, R40, R71, P0 ;  /* 0x0000004728357207 */ /* 0x000fe40000000000 */
        /* <DEDUP_REMOVED lines=8> */
[----:B------:R-:W-:Y:S02]  /*b990*/  LOP3.LUT R8, R141, 0x380, RZ, 0xc0, !PT ;  /* 0x000003808d087812 */ /* 0x000fe400078ec0ff */
[----:B------:R-:W-:Y:S02]  /*b9a0*/  SHF.R.U64 R12, R12, 0x3, RZ ;  /* 0x000000030c0c7819 */ /* 0x000fe400000012ff */
[----:B------:R-:W-:-:S02]  /*b9b0*/  IADD3 R143, P3, R66, 0x40, RZ ;  /* 0x00000040428f7810 */ /* 0x000fc40007f7e0ff */
[----:B------:R-:W-:Y:S02]  /*b9c0*/  IADD3 R151, P1, R66, 0x4040, RZ ;  /* 0x0000404042977810 */ /* 0x000fe40007f3e0ff */
[----:B------:R-:W-:Y:S02]  /*b9d0*/  F2FP.BF16.F32.PACK_AB R38, R127, R38 ;  /* 0x000000267f26723e */ /* 0x000fe400000010ff */
[----:B------:R-:W-:Y:S02]  /*b9e0*/  SEL R127, R51, R50, P0 ;  /* 0x00000032337f7207 */ /* 0x000fe40000000000 */
[----:B------:R-:W-:Y:S01]  /*b9f0*/  SEL R62, R50, R51, P0 ;  /* 0x00000033323e7207 */ /* 0x000fe20000000000 */
[----:B------:R-:W-:Y:S01]  /*ba00*/  IMAD.X R51, RZ, RZ, R67, P4 ;  /* 0x000000ffff337224 */ /* 0x000fe200020e0643 */
[----:B------:R-:W-:Y:S02]  /*ba10*/  IADD3 R147, P5, R66, 0x4000, RZ ;  /* 0x0000400042937810 */ /* 0x000fe40007fbe0ff */
[----:B------:R-:W-:-:S02]  /*ba20*/  SHF.R.U64 R8, R8, 0x3, RZ ;  /* 0x0000000308087819 */ /* 0x000fc400000012ff */
[----:B------:R-:W-:Y:S01]  /*ba30*/  LOP3.LUT R50, R12, R145, RZ, 0x3c, !PT ;  /* 0x000000910c327212 */ /* 0x000fe200078e3cff */
[----:B------:R-:W-:Y:S01]  /*ba40*/  IMAD.X R49, RZ, RZ, R67, P5 ;  /* 0x000000ffff317224 */ /* 0x000fe200028e0643 */
[----:B------:R-:W-:Y:S02]  /*ba50*/  F2FP.BF16.F32.PACK_AB R149, R149, R152 ;  /* 0x000000989595723e */ /* 0x000fe400000010ff */
[----:B------:R-:W-:Y:S02]  /*ba60*/  LOP3.LUT R10, R143, 0x380, RZ, 0xc0, !PT ;  /* 0x000003808f0a7812 */ /* 0x000fe400078ec0ff */
[----:B------:R-:W-:Y:S02]  /*ba70*/  LOP3.LUT R12, R151, 0x380, RZ, 0xc0, !PT ;  /* 0x00000380970c7812 */ /* 0x000fe400078ec0ff */
[----:B------:R-:W-:Y:S02]  /*ba80*/  F2FP.BF16.F32.PACK_AB R14, R14, R57 ;  /* 0x000000390e0e723e */ /* 0x000fe400000010ff */
[----:B------:R-:W-:-:S02]  /*ba90*/  F2FP.BF16.F32.PACK_AB R55, R94, R55 ;  /* 0x000000375e37723e */ /* 0x000fc400000010ff */
[----:B------:R-:W-:Y:S02]  /*baa0*/  F2FP.BF16.F32.PACK_AB R54, R95, R54 ;  /* 0x000000365f36723e */ /* 0x000fe400000010ff */
[----:B------:R-:W-:Y:S02]  /*bab0*/  LOP3.LUT R58, R8, R141, RZ, 0x3c, !PT ;  /* 0x0000008d083a7212 */ /* 0x000fe400078e3cff */
[----:B------:R-:W-:Y:S02]  /*bac0*/  SEL R115, R149, R148, P0 ;  /* 0x0000009495737207 */ /* 0x000fe40000000000 */
[----:B------:R-:W-:Y:S02]  /*bad0*/  SEL R57, R148, R149, P0 ;  /* 0x0000009594397207 */ /* 0x000fe40000000000 */
[----:B------:R-:W-:Y:S02]  /*bae0*/  SHF.R.U64 R10, R10, 0x3, RZ ;  /* 0x000000030a0a7819 */ /* 0x000fe400000012ff */
[----:B------:R-:W-:-:S02]  /*baf0*/  LOP3.LUT R8, R147, 0x380, RZ, 0xc0, !PT ;  /* 0x0000038093087812 */ /* 0x000fc400078ec0ff */
[----:B------:R-:W-:Y:S02]  /*bb00*/  SHF.R.U64 R12, R12, 0x3, RZ ;  /* 0x000000030c0c7819 */ /* 0x000fe400000012ff */
[C---:B------:R-:W-:Y:S02]  /*bb10*/  IADD3 R149, P6, R66.reuse, 0x4020, RZ ;  /* 0x0000402042957810 */ /* 0x040fe40007fde0ff */
[----:B------:R-:W-:Y:S02]  /*bb20*/  IADD3 R163, P5, R66, 0x8040, RZ ;  /* 0x0000804042a37810 */ /* 0x000fe40007fbe0ff */
[----:B------:R-:W-:Y:S02]  /*bb30*/  F2FP.BF16.F32.PACK_AB R132, R125, R132 ;  /* 0x000000847d84723e */ /* 0x000fe400000010ff */
[----:B------:R-:W-:Y:S02]  /*bb40*/  SEL R125, R55, R54, P0 ;  /* 0x00000036377d7207 */ /* 0x000fe40000000000 */
[----:B------:R-:W-:Y:S01]  /*bb50*/  SEL R60, R54, R55, P0 ;  /* 0x00000037363c7207 */ /* 0x000fe20000000000 */
[----:B------:R-:W-:Y:S01]  /*bb60*/  IMAD.X R55, RZ, RZ, R67, P3 ;  /* 0x000000ffff377224 */ /* 0x000fe200018e0643 */
[----:B------:R-:W-:-:S02]  /*bb70*/  F2FP.BF16.F32.PACK_AB R158, R157, R158 ;  /* 0x0000009e9d9e723e */ /* 0x000fc400000010ff */
[----:B------:R-:W-:Y:S02]  /*bb80*/  LOP3.LUT R54, R10, R143, RZ, 0x3c, !PT ;  /* 0x0000008f0a367212 */ /* 0x000fe400078e3cff */
[----:B------:R-:W-:Y:S02]  /*bb90*/  SHF.R.U64 R8, R8, 0x3, RZ ;  /* 0x0000000308087819 */ /* 0x000fe400000012ff */
[----:B------:R-:W-:Y:S02]  /*bba0*/  LOP3.LUT R44, R12, R151, RZ, 0x3c, !PT ;  /* 0x000000970c2c7212 */ /* 0x000fe400078e3cff */
[----:B------:R-:W-:Y:S02]  /*bbb0*/  F2FP.BF16.F32.PACK_AB R45, R45, R96 ;  /* 0x000000602d2d723e */ /* 0x000fe400000010ff */
[----:B------:R-:W-:Y:S02]  /*bbc0*/  IADD3 R157, P3, R66, 0x8000, RZ ;  /* 0x00008000429d7810 */ /* 0x000fe40007f7e0ff */
[----:B------:R-:W-:-:S02]  /*bbd0*/  LOP3.LUT R10, R149, 0x380, RZ, 0xc0, !PT ;  /* 0x00000380950a7812 */ /* 0x000fc400078ec0ff */
[----:B------:R-:W-:Y:S01]  /*bbe0*/  LOP3.LUT R12, R163, 0x380, RZ, 0xc0, !PT ;  /* 0x00000380a30c7812 */ /* 0x000fe200078ec0ff */
[----:B------:R-:W-:Y:S01]  /*bbf0*/  IMAD.X R41, RZ, RZ, R67, P3 ;  /* 0x000000ffff297224 */ /* 0x000fe200018e0643 */
[----:B------:R-:W-:Y:S02]  /*bc00*/  F2FP.BF16.F32.PACK_AB R133, R133, R140 ;  /* 0x0000008c8585723e */ /* 0x000fe400000010ff */
[----:B------:R-:W-:Y:S02]  /*bc10*/  F2FP.BF16.F32.PACK_AB R69, R69, R112 ;  /* 0x000000704545723e */ /* 0x000fe400000010ff */
[----:B------:R-:W-:Y:S02]  /*bc20*/  F2FP.BF16.F32.PACK_AB R76, R76, R113 ;  /* 0x000000714c4c723e */ /* 0x000fe400000010ff */
[----:B------:R-:W-:Y:S02]  /*bc30*/  F2FP.BF16.F32.PACK_AB R39, R126, R39 ;  /* 0x000000277e27723e */ /* 0x000fe400000010ff */
[----:B------:R-:W-:-:S02]  /*bc40*/  F2FP.BF16.F32.PACK_AB R129, R92, R129 ;  /* 0x000000815c81723e */ /* 0x000fc400000010ff */
[----:B------:R-:W-:Y:S02]  /*bc50*/  F2FP.BF16.F32.PACK_AB R47, R110, R47 ;  /* 0x0000002f6e2f723e */ /* 0x000fe400000010ff */
[----:B------:R-:W-:Y:S02]  /*bc60*/  F2FP.BF16.F32.PACK_AB R46, R111, R46 ;  /* 0x0000002e6f2e723e */ /* 0x000fe400000010ff */
[----:B------:R-:W-:Y:S02]  /*bc70*/  LOP3.LUT R48, R8, R147, RZ, 0x3c, !PT ;  /* 0x0000009308307212 */ /* 0x000fe400078e3cff */
[----:B------:R-:W-:Y:S02]  /*bc80*/  F2FP.BF16.F32.PACK_AB R42, R119, R42 ;  /* 0x0000002a772a723e */ /* 0x000fe400000010ff */
[----:B------:R-:W-:Y:S02]  /*bc90*/  SEL R95, R45, R52, P0 ;  /* 0x000000342d5f7207 */ /* 0x000fe40000000000 */
[----:B------:R-:W-:Y:S01]  /*bca0*/  SEL R31, R52, R45, P0 ;  /* 0x0000002d341f7207 */ /* 0x000fe20000000000 */
[----:B------:R-:W-:Y:S01]  /*bcb0*/  IMAD.X R45, RZ, RZ, R67, P1 ;  /* 0x000000ffff2d7224 */ /* 0x000fe200008e0643 */
[----:B------:R-:W-:-:S02]  /*bcc0*/  SHF.R.U64 R10, R10, 0x3, RZ ;  /* 0x000000030a0a7819 */ /* 0x000fc400000012ff */
[----:B------:R-:W-:Y:S02]  /*bcd0*/  LOP3.LUT R8, R157, 0x380, RZ, 0xc0, !PT ;  /* 0x000003809d087812 */ /* 0x000fe400078ec0ff */
[----:B------:R-:W-:Y:S02]  /*bce0*/  SHF.R.U64 R12, R12, 0x3, RZ ;  /* 0x000000030c0c7819 */ /* 0x000fe400000012ff */
[----:B------:R-:W-:Y:S02]  /*bcf0*/  SEL R99, R69, R76, P0 ;  /* 0x0000004c45637207 */ /* 0x000fe40000000000 */
[----:B------:R-:W-:Y:S02]  /*bd00*/  SEL R33, R76, R69, P0 ;  /* 0x000000454c217207 */ /* 0x000fe40000000000 */
[----:B------:R-:W-:Y:S02]  /*bd10*/  SEL R119, R133, R132, P0 ;  /* 0x0000008485777207 */ /* 0x000fe40000000000 */
[----:B------:R-:W-:-:S02]  /*bd20*/  SEL R52, R132, R133, P0 ;  /* 0x0000008584347207 */ /* 0x000fc40000000000 */
[----:B------:R-:W-:Y:S02]  /*bd30*/  IADD3 R161, P4, R66, 0x8020, RZ ;  /* 0x0000802042a17810 */ /* 0x000fe40007f9e0ff */
[----:B------:R-:W-:Y:S02]  /*bd40*/  SEL R105, R128, R129, P0 ;  /* 0x0000008180697207 */ /* 0x000fe40000000000 */
[----:B------:R-:W-:Y:S02]  /*bd50*/  SEL R35, R129, R128, P0 ;  /* 0x0000008081237207 */ /* 0x000fe40000000000 */
[----:B------:R-:W-:Y:S02]  /*bd60*/  SEL R133, R39, R38, P0 ;  /* 0x0000002627857207 */ /* 0x000fe40000000000 */
[----:B------:R-:W-:Y:S01]  /*bd70*/  SEL R69, R38, R39, P0 ;  /* 0x0000002726457207 */ /* 0x000fe20000000000 */
[----:B------:R-:W-:Y:S01]  /*bd80*/  IMAD.X R39, RZ, RZ, R67, P5 ;  /* 0x000000ffff277224 */ /* 0x000fe200028e0643 */
[----:B------:R-:W-:-:S02]  /*bd90*/  F2FP.BF16.F32.PACK_AB R154, R153, R154 ;  /* 0x0000009a999a723e */ /* 0x000fc400000010ff */
[----:B------:R-:W-:Y:S02]  /*bda0*/  SEL R129, R47, R46, P0 ;  /* 0x0000002e2f817207 */ /* 0x000fe40000000000 */
[----:B------:R-:W-:Y:S01]  /*bdb0*/  SEL R64, R46, R47, P0 ;  /* 0x0000002f2e407207 */ /* 0x000fe20000000000 */
[----:B------:R-:W-:Y:S01]  /*bdc0*/  IMAD.X R47, RZ, RZ, R67, P6 ;  /* 0x000000ffff2f7224 */ /* 0x000fe200030e0643 */
[----:B------:R-:W-:Y:S02]  /*bdd0*/  F2FP.BF16.F32.PACK_AB R155, R155, R156 ;  /* 0x0000009c9b9b723e */ /* 0x000fe400000010ff */
[----:B------:R-:W-:Y:S02]  /*bde0*/  F2FP.BF16.F32.PACK_AB R43, R118, R43 ;  /* 0x0000002b762b723e */ /* 0x000fe400000010ff */
[----:B------:R-:W-:Y:S02]  /*bdf0*/  IADD3 R153, P2, R66, 0x4060, RZ ;  /* 0x0000406042997810 */ /* 0x000fe40007f5e0ff */
[----:B------:R-:W-:-:S02]  /*be00*/  LOP3.LUT R46, R10, R149, RZ, 0x3c, !PT ;  /* 0x000000950a2e7212 */ /* 0x000fc400078e3cff */
[----:B------:R-:W-:Y:S02]  /*be10*/  SHF.R.U64 R8, R8, 0x3, RZ ;  /* 0x0000000308087819 */ /* 0x000fe400000012ff */
[----:B------:R-:W-:Y:S02]  /*be20*/  LOP3.LUT R38, R12, R163, RZ, 0x3c, !PT ;  /* 0x000000a30c267212 */ /* 0x000fe400078e3cff */
[----:B------:R-:W-:Y:S01]  /*be30*/  LOP3.LUT R10, R161, 0x380, RZ, 0xc0, !PT ;  /* 0x00000380a10a7812 */ /* 0x000fe200078ec0ff */
[----:B--2---:R-:W-:Y:S01]  /*be40*/  SHFL.IDX PT, R101, R101, R16, 0x1c1f ;  /* 0x001c1f1065657589 */ /* 0x004fe200000e0000 */
[----:B------:R-:W-:Y:S02]  /*be50*/  F2FP.BF16.F32.PACK_AB R27, R150, R27 ;  /* 0x0000001b961b723e */ /* 0x000fe400000010ff */
[----:B------:R-:W-:Y:S01]  /*be60*/  SEL R113, R155, R154, P0 ;  /* 0x0000009a9b717207 */ /* 0x000fe20000000000 */
[----:B------:R-:W-:Y:S01]  /*be70*/  SHFL.IDX PT, R77, R77, R16, 0x1c1f ;  /* 0x001c1f104d4d7589 */ /* 0x000fe200000e0000 */
[----:B------:R-:W-:-:S02]  /*be80*/  SEL R131, R43, R42, P0 ;  /* 0x0000002a2b837207 */ /* 0x000fc40000000000 */
[----:B------:R-:W-:Y:S01]  /*be90*/  SEL R65, R42, R43, P0 ;  /* 0x0000002b2a417207 */ /* 0x000fe20000000000 */
[----:B------:R-:W-:Y:S01]  /*bea0*/  IMAD.X R43, RZ, RZ, R67, P2 ;  /* 0x000000ffff2b7224 */ /* 0x000fe200010e0643 */
[----:B------:R-:W-:Y:S01]  /*beb0*/  LOP3.LUT R40, R8, R157, RZ, 0x3c, !PT ;  /* 0x0000009d08287212 */ /* 0x000fe200078e3cff */
[----:B------:R-:W-:Y:S01]  /*bec0*/  SHFL.IDX PT, R113, R113, R16, 0x1c1f ;  /* 0x001c1f1071717589 */ /* 0x000fe200000e0000 */
[----:B------:R-:W-:Y:S02]  /*bed0*/  MOV R92, R38 ;  /* 0x00000026005c7202 */ /* 0x000fe40000000f00 */
[----:B------:R-:W-:Y:S01]  /*bee0*/  SEL R83, R13, R14, P0 ;  /* 0x0000000e0d537207 */ /* 0x000fe20000000000 */
[----:B------:R-:W-:Y:S01]  /*bef0*/  SHFL.IDX PT, R79, R79, R16, 0x1c1f ;  /* 0x001c1f104f4f7589 */ /* 0x000fe200000e0000 */
[----:B------:R-:W-:Y:S02]  /*bf00*/  SEL R20, R14, R13, P0 ;  /* 0x0000000d0e147207 */ /* 0x000fe40000000000 */
[----:B------:R-:W-:Y:S01]  /*bf10*/  SEL R155, R154, R155, P0 ;  /* 0x0000009b9a9b7207 */ /* 0x000fe20000000000 */
[----:B------:R-:W-:Y:S01]  /*bf20*/  SHFL.IDX PT, R81, R81, R16, 0x1c1f ;  /* 0x001c1f1051517589 */ /* 0x000fe200000e0000 */
[----:B------:R-:W-:-:S02]  /*bf30*/  SHF.R.U64 R10, R10, 0x3, RZ ;  /* 0x000000030a0a7819 */ /* 0x000fc400000012ff */
[----:B------:R-:W-:Y:S01]  /*bf40*/  LOP3.LUT R38, R16, 0x2, RZ, 0x3c, !PT ;  /* 0x0000000210267812 */ /* 0x000fe200078e3cff */
[----:B------:R-:W-:Y:S01]  /*bf50*/  SHFL.IDX PT, R83, R83, R16, 0x1c1f ;  /* 0x001c1f1053537589 */ /* 0x000fe200000e0000 */
[----:B------:R-:W-:Y:S02]  /*bf60*/  IADD3 R169, P2, R66, 0xc020, RZ ;  /* 0x0000c02042a97810 */ /* 0x000fe40007f5e0ff */
[----:B------:R-:W-:Y:S01]  /*bf70*/  LOP3.LUT R14, R153, 0x380, RZ, 0xc0, !PT ;  /* 0x00000380990e7812 */ /* 0x000fe200078ec0ff */
[----:B------:R-:W-:Y:S01]  /*bf80*/  SHFL.IDX PT, R68, R68, R38, 0x1c1f ;  /* 0x001c1f2644447589 */ /* 0x000fe200000e0000 */
[----:B------:R-:W-:Y:S01]  /*bf90*/  SEL R139, R27, R26, P0 ;  /* 0x0000001a1b8b7207 */ /* 0x000fe20000000000 */
[--C-:B------:R-:W-:Y:S01]  /*bfa0*/  IMAD.X R13, RZ, RZ, R67.reuse, P2 ;  /* 0x000000ffff0d7224 */ /* 0x100fe200010e0643 */
[----:B------:R-:W-:Y:S01]  /*bfb0*/  SEL R73, R26, R27, P0 ;  /* 0x0000001b1a497207 */ /* 0x000fe20000000000 */
[----:B------:R-:W-:Y:S01]  /*bfc0*/  IMAD.X R27, RZ, RZ, R67, P4 ;  /* 0x000000ffff1b7224 */ /* 0x000fe200020e0643 */
[----:B------:R-:W-:Y:S01]  /*bfd0*/  MOV R102, R58 ;  /* 0x0000003a00667202 */ /* 0x000fe20000000f00 */
[----:B------:R-:W-:Y:S01]  /*bfe0*/  SHFL.IDX PT, R85, R85, R16, 0x1c1f ;  /* 0x001c1f1055557589 */ /* 0x000fe200000e0000 */
[----:B------:R-:W-:-:S02]  /*bff0*/  LOP3.LUT R26, R10, R161, RZ, 0x3c, !PT ;  /* 0x000000a10a1a7212 */ /* 0x000fc400078e3cff */
[----:B------:R-:W-:Y:S01]  /*c000*/  MOV R59, R40 ;  /* 0x00000028003b7202 */ /* 0x000fe20000000f00 */
[----:B------:R-:W-:Y:S01]  /*c010*/  SHFL.IDX PT, R87, R87, R16, 0x1c1f ;  /* 0x001c1f1057577589 */ /* 0x000fe200000e0000 */
[----:B------:R-:W-:Y:S02]  /*c020*/  SHF.R.U64 R14, R14, 0x3, RZ ;  /* 0x000000030e0e7819 */ /* 0x000fe400000012ff */
[----:B------:R-:W-:Y:S01]  /*c030*/  LOP3.LUT R10, R169, 0x380, RZ, 0xc0, !PT ;  /* 0x00000380a90a7812 */ /* 0x000fe200078ec0ff */
[----:B------:R-:W0:Y:S01]  /*c040*/  SHFL.IDX PT, R40, R155, R38, 0x1c1f ;  /* 0x001c1f269b287589 */ /* 0x000e2200000e0000 */
[----:B------:R-:W-:Y:S02]  /*c050*/  IADD3 R165, P6, R66, 0x8060, RZ ;  /* 0x0000806042a57810 */ /* 0x000fe40007fde0ff */
[----:B------:R-:W-:Y:S01]  /*c060*/  LOP3.LUT R42, R14, R153, RZ, 0x3c, !PT ;  /* 0x000000990e2a7212 */ /* 0x000fe200078e3cff */
[----:B------:R-:W-:Y:S01]  /*c070*/  SHFL.IDX PT, R89, R89, R16, 0x1c1f ;  /* 0x001c1f1059597589 */ /* 0x000fe200000e0000 */
[----:B------:R-:W-:-:S02]  /*c080*/  SHF.R.U64 R10, R10, 0x3, RZ ;  /* 0x000000030a0a7819 */ /* 0x000fc400000012ff */
[----:B------:R-:W-:Y:S01]  /*c090*/  LOP3.LUT R11, R66, 0x380, RZ, 0xc0, !PT ;  /* 0x00000380420b7812 */ /* 0x000fe200078ec0ff */
[----:B------:R-:W-:Y:S01]  /*c0a0*/  SHFL.IDX PT, R91, R91, R16, 0x1c1f ;  /* 0x001c1f105b5b7589 */ /* 0x000fe200000e0000 */
[----:B------:R-:W-:Y:S02]  /*c0b0*/  LOP3.LUT R14, R165, 0x380, RZ, 0xc0, !PT ;  /* 0x00000380a50e7812 */ /* 0x000fe400078ec0ff */
[----:B------:R-:W-:Y:S01]  /*c0c0*/  LOP3.LUT R12, R10, R169, RZ, 0x3c, !PT ;  /* 0x000000a90a0c7212 */ /* 0x000fe200078e3cff */
[----:B------:R-:W-:Y:S01]  /*c0d0*/  SHFL.IDX PT, R95, R95, R16, 0x1c1f ;  /* 0x001c1f105f5f7589 */ /* 0x000fe200000e0000 */
[----:B------:R-:W-:Y:S02]  /*c0e0*/  F2FP.BF16.F32.PACK_AB R159, R159, R160 ;  /* 0x000000a09f9f723e */ /* 0x000fe400000010ff */
[C---:B------:R-:W-:Y:S01]  /*c0f0*/  IADD3 R167, P1, R66.reuse, 0xc000, RZ ;  /* 0x0000c00042a77810 */ /* 0x040fe20007f3e0ff */
[----:B------:R-:W-:Y:S01]  /*c100*/  SHFL.IDX PT, R97, R97, R16, 0x1c1f ;  /* 0x001c1f1061617589 */ /* 0x000fe200000e0000 */
[----:B------:R-:W-:-:S02]  /*c110*/  IADD3 R171, P3, R66, 0xc040, RZ ;  /* 0x0000c04042ab7810 */ /* 0x000fc40007f7e0ff */
[----:B------:R-:W-:Y:S01]  /*c120*/  SHF.R.U64 R11, R11, 0x3, RZ ;  /* 0x000000030b0b7819 */ /* 0x000fe200000012ff */
[--C-:B------:R-:W-:Y:S01]  /*c130*/  IMAD.X R15, RZ, RZ, R67.reuse, P1 ;  /* 0x000000ffff0f7224 */ /* 0x100fe200008e0643 */
[----:B------:R-:W-:Y:S01]  /*c140*/  SHF.R.U64 R14, R14, 0x3, RZ ;  /* 0x000000030e0e7819 */ /* 0x000fe200000012ff */
[--C-:B------:R-:W-:Y:S01]  /*c150*/  IMAD.X R9, RZ, RZ, R67.reuse, P3 ;  /* 0x000000ffff097224 */ /* 0x100fe200018e0643 */
[----:B------:R-:W-:Y:S01]  /*c160*/  SEL R75, R24, R25, P0 ;  /* 0x00000019184b7207 */ /* 0x000fe20000000000 */
[----:B------:R-:W-:Y:S01]  /*c170*/  SHFL.IDX PT, R99, R99, R16, 0x1c1f ;  /* 0x001c1f1063637589 */ /* 0x000fe200000e0000 */
[----:B------:R-:W-:Y:S01]  /*c180*/  SEL R70, R25, R24, P0 ;  /* 0x0000001819467207 */ /* 0x000fe20000000000 */
[----:B------:R-:W-:Y:S01]  /*c190*/  IMAD.X R25, RZ, RZ, R67, P6 ;  /* 0x000000ffff197224 */ /* 0x000fe200030e0643 */
[----:B------:R-:W-:Y:S01]  /*c1a0*/  IADD3 R173, P4, R66, 0xc060, RZ ;  /* 0x0000c06042ad7810 */ /* 0x000fe20007f9e0ff */
[----:B------:R-:W-:Y:S01]  /*c1b0*/  SHFL.IDX PT, R103, R103, R16, 0x1c1f ;  /* 0x001c1f1067677589 */ /* 0x000fe200000e0000 */
[----:B------:R-:W-:-:S02]  /*c1c0*/  SEL R111, R159, R158, P0 ;  /* 0x0000009e9f6f7207 */ /* 0x000fc40000000000 */
[----:B------:R-:W-:Y:S01]  /*c1d0*/  LOP3.LUT R66, R11, R66, RZ, 0x3c, !PT ;  /* 0x000000420b427212 */ /* 0x000fe200078e3cff */
[----:B------:R-:W-:Y:S01]  /*c1e0*/  SHFL.IDX PT, R75, R75, R16, 0x1c1f ;  /* 0x001c1f104b4b7589 */ /* 0x000fe200000e0000 */
[----:B------:R-:W-:Y:S01]  /*c1f0*/  LOP3.LUT R24, R14, R165, RZ, 0x3c, !PT ;  /* 0x000000a50e187212 */ /* 0x000fe200078e3cff */
[----:B------:R-:W-:Y:S01]  /*c200*/  IMAD.X R11, RZ, RZ, R67, P4 ;  /* 0x000000ffff0b7224 */ /* 0x000fe200020e0643 */
[----:B------:R-:W-:Y:S01]  /*c210*/  LOP3.LUT R8, R167, 0x380, RZ, 0xc0, !PT ;  /* 0x00000380a7087812 */ /* 0x000fe200078ec0ff */
[----:B------:R-:W-:Y:S01]  /*c220*/  SHFL.IDX PT, R70, R70, R38, 0x1c1f ;  /* 0x001c1f2646467589 */ /* 0x000fe200000e0000 */
[----:B------:R-:W-:Y:S02]  /*c230*/  LOP3.LUT R74, R171, 0x380, RZ, 0xc0, !PT ;  /* 0x00000380ab4a7812 */ /* 0x000fe400078ec0ff */
[----:B------:R-:W-:Y:S01]  /*c240*/  MOV R88, R12 ;  /* 0x0000000c00587202 */ /* 0x000fe20000000f00 */
[----:B------:R-:W-:Y:S01]  /*c250*/  SHFL.IDX PT, R111, R111, R16, 0x1c1f ;  /* 0x001c1f106f6f7589 */ /* 0x000fe200000e0000 */
[----:B------:R-:W-:-:S02]  /*c260*/  SEL R159, R158, R159, P0 ;  /* 0x0000009f9e9f7207 */ /* 0x000fc40000000000 */
[----:B------:R-:W-:Y:S01]  /*c270*/  LOP3.LUT R76, R173, 0x380, RZ, 0xc0, !PT ;  /* 0x00000380ad4c7812 */ /* 0x000fe200078ec0ff */
[----:B------:R-:W1:Y:S01]  /*c280*/  SHFL.IDX PT, R12, R109, R38, 0x1c1f ;  /* 0x001c1f266d0c7589 */ /* 0x000e6200000e0000 */
[----:B------:R-:W-:Y:S02]  /*c290*/  SHF.R.U64 R8, R8, 0x3, RZ ;  /* 0x0000000308087819 */ /* 0x000fe400000012ff */
[----:B------:R-:W-:Y:S01]  /*c2a0*/  SHF.R.U64 R74, R74, 0x3, RZ ;  /* 0x000000034a4a7819 */ /* 0x000fe200000012ff */
[----:B------:R-:W-:Y:S01]  /*c2b0*/  SHFL.IDX PT, R105, R105, R16, 0x1c1f ;  /* 0x001c1f1069697589 */ /* 0x000fe200000e0000 */
[----:B------:R-:W-:Y:S02]  /*c2c0*/  MOV R104, R66 ;  /* 0x0000004200687202 */ /* 0x000fe40000000f00 */
[----:B------:R-:W-:Y:S01]  /*c2d0*/  MOV R67, R24 ;  /* 0x0000001800437202 */ /* 0x000fe20000000f00 */
[----:B------:R-:W-:Y:S01]  /*c2e0*/  SHFL.IDX PT, R107, R107, R16, 0x1c1f ;  /* 0x001c1f106b6b7589 */ /* 0x000fe200000e0000 */
[----:B------:R-:W-:-:S02]  /*c2f0*/  SHF.R.U64 R76, R76, 0x3, RZ ;  /* 0x000000034c4c7819 */ /* 0x000fc400000012ff */
[----:B------:R-:W-:Y:S01]  /*c300*/  MOV R94, R26 ;  /* 0x0000001a005e7202 */ /* 0x000fe20000000f00 */
[----:B------:R-:W2:Y:S01]  /*c310*/  SHFL.IDX PT, R24, R159, R38, 0x1c1f ;  /* 0x001c1f269f187589 */ /* 0x000ea200000e0000 */
[----:B------:R-:W-:Y:S02]  /*c320*/  LOP3.LUT R14, R8, R167, RZ, 0x3c, !PT ;  /* 0x000000a7080e7212 */ /* 0x000fe400078e3cff */
[----:B------:R-:W-:Y:S01]  /*c330*/  LOP3.LUT R8, R74, R171, RZ, 0x3c, !PT ;  /* 0x000000ab4a087212 */ /* 0x000fe200078e3cff */
[----:B------:R-:W3:Y:S01]  /*c340*/  SHFL.IDX PT, R26, R63, R38, 0x1c1f ;  /* 0x001c1f263f1a7589 */ /* 0x000ee200000e0000 */
[----:B------:R-:W-:Y:S02]  /*c350*/  LOP3.LUT R10, R76, R173, RZ, 0x3c, !PT ;  /* 0x000000ad4c0a7212 */ /* 0x000fe400078e3cff */
[----:B------:R-:W-:Y:S01]  /*c360*/  MOV R96, R48 ;  /* 0x0000003000607202 */ /* 0x000fe20000000f00 */
[----:B------:R-:W-:Y:S01]  /*c370*/  SHFL.IDX PT, R93, R93, R16, 0x1c1f ;  /* 0x001c1f105d5d7589 */ /* 0x000fe200000e0000 */
[----:B0-----:R-:W-:-:S02]  /*c380*/  SEL R25, R113, R40, P0 ;  /* 0x0000002871197207 */ /* 0x001fc40000000000 */
[----:B------:R-:W-:Y:S01]  /*c390*/  SEL R27, R40, R113, P0 ;  /* 0x00000071281b7207 */ /* 0x000fe20000000000 */
[----:B------:R-:W-:Y:S01]  /*c3a0*/  SHFL.IDX PT, R115, R115, R16, 0x1c1f ;  /* 0x001c1f1073737589 */ /* 0x000fe200000e0000 */
[----:B------:R-:W-:Y:S02]  /*c3b0*/  MOV R98, R50 ;  /* 0x0000003200627202 */ /* 0x000fe40000000f00 */
[----:B------:R-:W-:Y:S01]  /*c3c0*/  MOV R49, R42 ;  /* 0x0000002a00317202 */ /* 0x000fe20000000f00 */
[----:B------:R-:W-:Y:S01]  /*c3d0*/  SHFL.IDX PT, R119, R119, R16, 0x1c1f ;  /* 0x001c1f1077777589 */ /* 0x000fe200000e0000 */
[----:B------:R-:W-:Y:S02]  /*c3e0*/  MOV R51, R44 ;  /* 0x0000002c00337202 */ /* 0x000fe40000000f00 */
[----:B------:R-:W-:Y:S01]  /*c3f0*/  MOV R100, R54 ;  /* 0x0000003600647202 */ /* 0x000fe20000000f00 */
[----:B------:R-:W-:Y:S01]  /*c400*/  SHFL.IDX PT, R121, R121, R16, 0x1c1f ;  /* 0x001c1f1079797589 */ /* 0x000fe200000e0000 */
[----:B------:R-:W-:-:S02]  /*c410*/  MOV R55, R46 ;  /* 0x0000002e00377202 */ /* 0x000fc40000000f00 */
[----:B------:R-:W-:Y:S01]  /*c420*/  MOV R47, R8 ;  /* 0x00000008002f7202 */ /* 0x000fe20000000f00 */
[----:B------:R-:W-:Y:S01]  /*c430*/  SHFL.IDX PT, R117, R117, R16, 0x1c1f ;  /* 0x001c1f1075757589 */ /* 0x000fe200000e0000 */
[----:B------:R-:W-:Y:S02]  /*c440*/  MOV R45, R10 ;  /* 0x0000000a002d7202 */ /* 0x000fe40000000f00 */
[----:B------:R-:W-:Y:S01]  /*c450*/  MOV R90, R14 ;  /* 0x0000000e005a7202 */ /* 0x000fe20000000f00 */
[----:B------:R-:W-:Y:S01]  /*c460*/  SHFL.IDX PT, R123, R123, R16, 0x1c1f ;  /* 0x001c1f107b7b7589 */ /* 0x000fe200000e0000 */
[----:B-1----:R-:W-:Y:S02]  /*c470*/  SEL R9, R101, R12, P0 ;  /* 0x0000000c65097207 */ /* 0x002fe40000000000 */
        /* <DEDUP_REMOVED lines=8> */
[----:B--2---:R-:W-:Y:S02]  /*c500*/  SEL R13, R111, R24, P0 ;  /* 0x000000186f0d7207 */ /* 0x004fe40000000000 */
[----:B------:R-:W-:Y:S01]  /*c510*/  SEL R15, R24, R111, P0 ;  /* 0x0000006f180f7207 */ /* 0x000fe20000000000 */
[----:B------:R-:W-:Y:S01]  /*c520*/  SHFL.IDX PT, R131, R131, R16, 0x1c1f ;  /* 0x001c1f1083837589 */ /* 0x000fe200000e0000 */
[----:B---3--:R-:W-:-:S02]  /*c530*/  SEL R24, R79, R26, P0 ;  /* 0x0000001a4f187207 */ /* 0x008fc40000000000 */
[----:B------:R-:W-:Y:S01]  /*c540*/  SEL R26, R26, R79, P0 ;  /* 0x0000004f1a1a7207 */ /* 0x000fe20000000000 */
[----:B------:R-:W-:Y:S01]  /*c550*/  SHFL.IDX PT, R133, R133, R16, 0x1c1f ;  /* 0x001c1f1085857589 */ /* 0x000fe200000e0000 */
[----:B------:R-:W-:-:S03]  /*c560*/  PLOP3.LUT P1, PT, PT, PT, UP0, 0x80, 0x0 ;  /* 0x000000000000781c */ /* 0x000fc60003f2f008 */
[----:B------:R-:W-:Y:S04]  /*c570*/  SHFL.IDX PT, R137, R137, R16, 0x1c1f ;  /* 0x001c1f1089897589 */ /* 0x000fe800000e0000 */
[----:B------:R-:W-:Y:S04]  /*c580*/  SHFL.IDX PT, R135, R135, R16, 0x1c1f ;  /* 0x001c1f1087877589 */ /* 0x000fe800000e0000 */
[----:B------:R-:W-:Y:S04]  /*c590*/  SHFL.IDX PT, R139, R139, R16, 0x1c1f ;  /* 0x001c1f108b8b7589 */ /* 0x000fe800000e0000 */
[----:B------:R-:W0:Y:S04]  /*c5a0*/  SHFL.IDX PT, R16, R17, R38, 0x1c1f ;  /* 0x001c1f2611107589 */ /* 0x000e2800000e0000 */
[----:B------:R-:W1:Y:S04]  /*c5b0*/  SHFL.IDX PT, R74, R57, R38, 0x1c1f ;  /* 0x001c1f26394a7589 */ /* 0x000e6800000e0000 */
[----:B------:R-:W2:Y:S04]  /*c5c0*/  SHFL.IDX PT, R20, R20, R38, 0x1c1f ;  /* 0x001c1f2614147589 */ /* 0x000ea800000e0000 */
[----:B------:R-:W3:Y:S01]  /*c5d0*/  SHFL.IDX PT, R52, R52, R38, 0x1c1f ;  /* 0x001c1f2634347589 */ /* 0x000ee200000e0000 */
[----:B------:R-:W-:Y:S06]  /*c5e0*/  BAR.SYNC.DEFER_BLOCKING 0x1, 0x100 ;  /* 0x0044000000007b1d */ /* 0x000fec0000010000 */
[----:B------:R-:W-:Y:S04]  /*c5f0*/  SHFL.IDX PT, R40, R21, R38, 0x1c1f ;  /* 0x001c1f2615287589 */ /* 0x000fe800000e0000 */
[----:B------:R-:W-:Y:S04]  /*c600*/  SHFL.IDX PT, R76, R5, R38, 0x1c1f ;  /* 0x001c1f26054c7589 */ /* 0x000fe800000e0000 */
[----:B------:R0:W-:Y:S04]  /*c610*/  SHFL.IDX PT, R42, R28, R38, 0x1c1f ;  /* 0x001c1f261c2a7589 */ /* 0x0001e800000e0000 */
[----:B------:R-:W-:Y:S04]  /*c620*/  SHFL.IDX PT, R78, R53, R38, 0x1c1f ;  /* 0x001c1f26354e7589 */ /* 0x000fe800000e0000 */
[----:B------:R1:W-:Y:S01]  /*c630*/  SHFL.IDX PT, R44, R29, R38, 0x1c1f ;  /* 0x001c1f261d2c7589 */ /* 0x0003e200000e0000 */
[----:B0-----:R-:W-:-:S03]  /*c640*/  SEL R28, R81, R16, P0 ;  /* 0x00000010511c7207 */ /* 0x001fc60000000000 */
[----:B------:R-:W-:Y:S04]  /*c650*/  SHFL.IDX PT, R56, R56, R38, 0x1c1f ;  /* 0x001c1f2638387589 */ /* 0x000fe800000e0000 */
[----:B------:R0:W-:Y:S01]  /*c660*/  SHFL.IDX PT, R46, R30, R38, 0x1c1f ;  /* 0x001c1f261e2e7589 */ /* 0x0001e200000e0000 */
[----:B-1----:R-:W-:-:S03]  /*c670*/  SEL R29, R115, R74, P0 ;  /* 0x0000004a731d7207 */ /* 0x002fc60000000000 */
[----:B------:R1:W-:Y:S04]  /*c680*/  SHFL.IDX PT, R48, R31, R38, 0x1c1f ;  /* 0x001c1f261f307589 */ /* 0x0003e800000e0000 */
[----:B------:R-:W4:Y:S01]  /*c690*/  SHFL.IDX PT, R60, R60, R38, 0x1c1f ;  /* 0x001c1f263c3c7589 */ /* 0x000f2200000e0000 */
[----:B0-----:R-:W-:-:S03]  /*c6a0*/  SEL R30, R16, R81, P0 ;  /* 0x00000051101e7207 */ /* 0x001fc60000000000 */
[----:B------:R2:W-:Y:S01]  /*c6b0*/  SHFL.IDX PT, R50, R32, R38, 0x1c1f ;  /* 0x001c1f2620327589 */ /* 0x0005e200000e0000 */
[----:B-1----:R-:W-:-:S03]  /*c6c0*/  SEL R31, R74, R115, P0 ;  /* 0x000000734a1f7207 */ /* 0x002fc60000000000 */
[----:B------:R-:W0:Y:S04]  /*c6d0*/  SHFL.IDX PT, R62, R62, R38, 0x1c1f ;  /* 0x001c1f263e3e7589 */ /* 0x000e2800000e0000 */
[----:B------:R3:W1:Y:S01]  /*c6e0*/  SHFL.IDX PT, R54, R33, R38, 0x1c1f ;  /* 0x001c1f2621367589 */ /* 0x00066200000e0000 */
[----:B--2---:R-:W-:-:S03]  /*c6f0*/  SEL R32, R83, R20, P0 ;  /* 0x0000001453207207 */ /* 0x004fc60000000000 */
[----:B------:R-:W-:Y:S04]  /*c700*/  SHFL.IDX PT, R64, R64, R38, 0x1c1f ;  /* 0x001c1f2640407589 */ /* 0x000fe800000e0000 */
[----:B------:R-:W2:Y:S01]  /*c710*/  SHFL.IDX PT, R80, R65, R38, 0x1c1f ;  /* 0x001c1f2641507589 */ /* 0x000ea200000e0000 */
[----:B---3--:R-:W-:-:S03]  /*c720*/  SEL R33, R119, R52, P0 ;  /* 0x0000003477217207 */ /* 0x008fc60000000000 */
[----:B------:R3:W-:Y:S01]  /*c730*/  SHFL.IDX PT, R58, R34, R38, 0x1c1f ;  /* 0x001c1f26223a7589 */ /* 0x0007e200000e0000 */
[----:B----4-:R-:W-:-:S03]  /*c740*/  SEL R39, R60, R125, P0 ;  /* 0x0000007d3c277207 */ /* 0x010fc60000000000 */
[----:B------:R4:W-:Y:S04]  /*c750*/  SHFL.IDX PT, R66, R35, R38, 0x1c1f ;  /* 0x001c1f2623427589 */ /* 0x0009e800000e0000 */
[----:B------:R-:W2:Y:S01]  /*c760*/  SHFL.IDX PT, R82, R69, R38, 0x1c1f ;  /* 0x001c1f2645527589 */ /* 0x000ea200000e0000 */
[----:B0-----:R-:W-:Y:S02]  /*c770*/  SEL R41, R127, R62, P0 ;  /* 0x0000003e7f297207 */ /* 0x001fe40000000000 */
[----:B---3--:R-:W-:Y:S01]  /*c780*/  SEL R34, R20, R83, P0 ;  /* 0x0000005314227207 */ /* 0x008fe20000000000 */
[----:B------:R0:W-:Y:S01]  /*c790*/  SHFL.IDX PT, R68, R36, R38, 0x1c1f ;  /* 0x001c1f2624447589 */ /* 0x0001e200000e0000 */
[----:B------:R-:W-:Y:S02]  /*c7a0*/  SEL R43, R62, R127, P0 ;  /* 0x0000007f3e2b7207 */ /* 0x000fe40000000000 */
[----:B----4-:R-:W-:Y:S01]  /*c7b0*/  SEL R35, R52, R119, P0 ;  /* 0x0000007734237207 */ /* 0x010fe20000000000 */
[----:B------:R-:W3:Y:S01]  /*c7c0*/  SHFL.IDX PT, R84, R71, R38, 0x1c1f ;  /* 0x001c1f2647547589 */ /* 0x000ee200000e0000 */
[----:B-1----:R-:W-:-:S02]  /*c7d0*/  SEL R52, R99, R54, P0 ;  /* 0x0000003663347207 */ /* 0x002fc40000000000 */
[----:B------:R-:W-:Y:S01]  /*c7e0*/  SEL R54, R54, R99, P0 ;  /* 0x0000006336367207 */ /* 0x000fe20000000000 */
[----:B------:R1:W-:Y:S01]  /*c7f0*/  SHFL.IDX PT, R70, R37, R38, 0x1c1f ;  /* 0x001c1f2625467589 */ /* 0x0003e200000e0000 */
[----:B--2---:R-:W-:Y:S02]  /*c800*/  SEL R53, R131, R80, P0 ;  /* 0x0000005083357207 */ /* 0x004fe40000000000 */
[----:B0-----:R-:W-:Y:S01]  /*c810*/  SEL R36, R91, R46, P0 ;  /* 0x0000002e5b247207 */ /* 0x001fe20000000000 */
[----:B------:R-:W0:Y:S04]  /*c820*/  SHFL.IDX PT, R72, R72, R38, 0x1c1f ;  /* 0x001c1f2648487589 */ /* 0x000e2800000e0000 */
[----:B------:R2:W4:Y:S01]  /*c830*/  SHFL.IDX PT, R86, R73, R38, 0x1c1f ;  /* 0x001c1f2649567589 */ /* 0x00052200000e0000 */
[----:B-1----:R-:W-:-:S03]  /*c840*/  SEL R37, R125, R60, P0 ;  /* 0x0000003c7d257207 */ /* 0x002fc60000000000 */
[----:B------:R1:W-:Y:S01]  /*c850*/  STSM.16.M88.4 [R104], R8 ;  /* 0x0000000868007844 */ /* 0x0003e20000000200 */
[----:B------:R-:W-:-:S03]  /*c860*/  SEL R57, R133, R82, P0 ;  /* 0x0000005285397207 */ /* 0x000fc60000000000 */
[----:B------:R0:W-:Y:S01]  /*c870*/  STSM.16.M88.4 [R102], R12 ;  /* 0x0000000c66007844 */ /* 0x0001e20000000200 */
[----:B--2---:R-:W-:-:S03]  /*c880*/  SEL R38, R46, R91, P0 ;  /* 0x0000005b2e267207 */ /* 0x004fc60000000000 */
[----:B------:R2:W-:Y:S01]  /*c890*/  STSM.16.M88.4 [R100], R24 ;  /* 0x0000001864007844 */ /* 0x0005e20000000200 */
[----:B---3--:R-:W-:-:S03]  /*c8a0*/  SEL R65, R137, R84, P0 ;  /* 0x0000005489417207 */ /* 0x008fc60000000000 */
[----:B------:R-:W-:Y:S01]  /*c8b0*/  STSM.16.M88.4 [R98], R28 ;  /* 0x0000001c62007844 */ /* 0x000fe20000000200 */
[----:B-1----:R-:W-:-:S03]  /*c8c0*/  SEL R8, R85, R40, P0 ;  /* 0x0000002855087207 */ /* 0x002fc60000000000 */
[----:B------:R-:W-:Y:S01]  /*c8d0*/  STSM.16.M88.4 [R96], R32 ;  /* 0x0000002060007844 */ /* 0x000fe20000000200 */
[----:B------:R-:W-:Y:S02]  /*c8e0*/  SEL R10, R40, R85, P0 ;  /* 0x00000055280a7207 */ /* 0x000fe40000000000 */
[----:B------:R-:W-:Y:S02]  /*c8f0*/  SEL R9, R121, R76, P0 ;  /* 0x0000004c79097207 */ /* 0x000fe40000000000 */
[----:B------:R-:W-:Y:S02]  /*c900*/  SEL R11, R76, R121, P0 ;  /* 0x000000794c0b7207 */ /* 0x000fe40000000000 */
[----:B0-----:R-:W-:Y:S02]  /*c910*/  SEL R12, R87, R42, P0 ;  /* 0x0000002a570c7207 */ /* 0x001fe40000000000 */
[----:B------:R-:W-:Y:S01]  /*c920*/  SEL R14, R42, R87, P0 ;  /* 0x000000572a0e7207 */ /* 0x000fe20000000000 */
[----:B------:R0:W-:Y:S01]  /*c930*/  STSM.16.M88.4 [R55], R8 ;  /* 0x0000000837007844 */ /* 0x0001e20000000200 */
[----:B------:R-:W-:-:S02]  /*c940*/  SEL R13, R117, R78, P0 ;  /* 0x0000004e750d7207 */ /* 0x000fc40000000000 */
[----:B------:R-:W-:Y:S02]  /*c950*/  SEL R15, R78, R117, P0 ;  /* 0x000000754e0f7207 */ /* 0x000fe40000000000 */
[----:B--2---:R-:W-:Y:S02]  /*c960*/  SEL R24, R89, R44, P0 ;  /* 0x0000002c59187207 */ /* 0x004fe40000000000 */
[----:B------:R-:W-:Y:S01]  /*c970*/  SEL R26, R44, R89, P0 ;  /* 0x000000592c1a7207 */ /* 0x000fe20000000000 */
[----:B------:R1:W-:Y:S01]  /*c980*/  STSM.16.M88.4 [R51], R12 ;  /* 0x0000000c33007844 */ /* 0x0003e20000000200 */
[----:B------:R-:W-:Y:S02]  /*c990*/  SEL R25, R123, R56, P0 ;  /* 0x000000387b197207 */ /* 0x000fe40000000000 */
[----:B------:R-:W-:Y:S02]  /*c9a0*/  SEL R27, R56, R123, P0 ;  /* 0x0000007b381b7207 */ /* 0x000fe40000000000 */
[----:B------:R-:W-:-:S02]  /*c9b0*/  SEL R40, R95, R48, P0 ;  /* 0x000000305f287207 */ /* 0x000fc40000000000 */
[----:B------:R-:W-:Y:S01]  /*c9c0*/  SEL R42, R48, R95, P0 ;  /* 0x0000005f302a7207 */ /* 0x000fe20000000000 */
[----:B------:R2:W-:Y:S01]  /*c9d0*/  STSM.16.M88.4 [R49], R24 ;  /* 0x0000001831007844 */ /* 0x0005e20000000200 */
[----:B------:R-:W-:Y:S01]  /*c9e0*/  SEL R48, R97, R50, P0 ;  /* 0x0000003261307207 */ /* 0x000fe20000000000 */
[----:B0-----:R-:W-:Y:S01]  /*c9f0*/  IMAD.U32 R8, RZ, RZ, UR4 ;  /* 0x00000004ff087e24 */ /* 0x001fe2000f8e00ff */
[----:B------:R-:W-:Y:S01]  /*ca00*/  SEL R50, R50, R97, P0 ;  /* 0x0000006132327207 */ /* 0x000fe20000000000 */
[----:B------:R0:W-:Y:S01]  /*ca10*/  STSM.16.M88.4 [R59], R36 ;  /* 0x000000243b007844 */ /* 0x0001e20000000200 */
[----:B------:R-:W-:Y:S01]  /*ca20*/  SEL R55, R80, R131, P0 ;  /* 0x0000008350377207 */ /* 0x000fe20000000000 */
[----:B------:R-:W-:Y:S01]  /*ca30*/  IMAD.U32 R9, RZ, RZ, UR5 ;  /* 0x00000005ff097e24 */ /* 0x000fe2000f8e00ff */
[----:B------:R-:W-:Y:S01]  /*ca40*/  SEL R56, R103, R58, P0 ;  /* 0x0000003a67387207 */ /* 0x000fe20000000000 */
[----:B------:R-:W-:Y:S01]  /*ca50*/  STSM.16.M88.4 [R94], R40 ;  /* 0x000000285e007844 */ /* 0x000fe20000000200 */
[----:B-1----:R-:W-:Y:S01]  /*ca60*/  SEL R51, R64, R129, P0 ;  /* 0x0000008140337207 */ /* 0x002fe20000000000 */
[----:B------:R-:W-:Y:S01]  /*ca70*/  ULDC.64 UR4, c[0x0][0xbe0] ;  /* 0x0002f80000047ab9 */ /* 0x000fe20000000a00 */
[----:B------:R-:W-:-:S02]  /*ca80*/  SEL R58, R58, R103, P0 ;  /* 0x000000673a3a7207 */ /* 0x000fc40000000000 */
[----:B------:R-:W-:Y:S02]  /*ca90*/  SEL R12, R107, R68, P0 ;  /* 0x000000446b0c7207 */ /* 0x000fe40000000000 */
[----:B------:R-:W-:Y:S02]  /*caa0*/  SEL R14, R68, R107, P0 ;  /* 0x0000006b440e7207 */ /* 0x000fe40000000000 */
[----:B--2---:R-:W-:Y:S02]  /*cab0*/  SEL R49, R129, R64, P0 ;  /* 0x0000004081317207 */ /* 0x004fe40000000000 */
[----:B------:R-:W-:Y:S02]  /*cac0*/  SEL R64, R105, R66, P0 ;  /* 0x0000004269407207 */ /* 0x000fe40000000000 */
[----:B0-----:R-:W-:Y:S01]  /*cad0*/  SEL R59, R82, R133, P0 ;  /* 0x00000085523b7207 */ /* 0x001fe20000000000 */
[----:B------:R-:W-:Y:S01]  /*cae0*/  STSM.16.M88.4 [R92], R48 ;  /* 0x000000305c007844 */ /* 0x000fe20000000200 */
[----:B------:R-:W-:-:S02]  /*caf0*/  SEL R66, R66, R105, P0 ;  /* 0x0000006942427207 */ /* 0x000fc40000000000 */
[----:B------:R-:W-:Y:S01]  /*cb00*/  SEL R13, R135, R72, P0 ;  /* 0x00000048870d7207 */ /* 0x000fe20000000000 */
[----:B------:R0:W-:Y:S01]  /*cb10*/  STSM.16.M88.4 [R67], R52 ;  /* 0x0000003443007844 */ /* 0x0001e20000000200 */
[----:B------:R-:W-:Y:S02]  /*cb20*/  SEL R15, R72, R135, P0 ;  /* 0x00000087480f7207 */ /* 0x000fe40000000000 */
[----:B------:R-:W-:Y:S01]  /*cb30*/  SEL R68, R93, R70, P0 ;  /* 0x000000465d447207 */ /* 0x000fe20000000000 */
[----:B------:R1:W-:Y:S01]  /*cb40*/  STSM.16.M88.4 [R90], R56 ;  /* 0x000000385a007844 */ /* 0x0003e20000000200 */
[----:B----4-:R-:W-:Y:S02]  /*cb50*/  SEL R69, R139, R86, P0 ;  /* 0x000000568b457207 */ /* 0x010fe40000000000 */
[----:B------:R-:W-:Y:S02]  /*cb60*/  SEL R71, R86, R139, P0 ;  /* 0x0000008b56477207 */ /* 0x000fe40000000000 */
[----:B------:R-:W-:-:S02]  /*cb70*/  SEL R70, R70, R93, P0 ;  /* 0x0000005d46467207 */ /* 0x000fc40000000000 */
[----:B0-----:R-:W-:-:S05]  /*cb80*/  SEL R67, R84, R137, P0 ;  /* 0x0000008954437207 */ /* 0x001fca0000000000 */
[----:B------:R1:W-:Y:S04]  /*cb90*/  STSM.16.M88.4 [R88], R64 ;  /* 0x0000004058007844 */ /* 0x0003e80000000200 */
[----:B------:R1:W-:Y:S04]  /*cba0*/  STSM.16.M88.4 [R47], R12 ;  /* 0x0000000c2f007844 */ /* 0x0003e80000000200 */
[----:B------:R1:W-:Y:S01]  /*cbb0*/  STSM.16.M88.4 [R45], R68 ;  /* 0x000000442d007844 */ /* 0x0003e20000000200 */
[----:B------:R-:W-:Y:S01]  /*cbc0*/  UISETP.NE.U32.AND UP1, UPT, UR4, URZ, UPT ;  /* 0x0000003f0400728c */ /* 0x000fe2000bf25070 */
[----:B------:R-:W-:Y:S03]  /*cbd0*/  BAR.SYNC.DEFER_BLOCKING 0x1, 0x100 ;  /* 0x0044000000007b1d */ /* 0x000fe60000010000 */
[----:B------:R-:W-:-:S05]  /*cbe0*/  UISETP.NE.AND.EX UP1, UPT, UR5, URZ, UPT, UP1 ;  /* 0x0000003f0500728c */ /* 0x000fca000bf25310 */
[----:B------:R-:W0:Y:S01]  /*cbf0*/  LDC R20, c[0x0][0xa88] ;  /* 0x0002a200ff147b82 */ /* 0x000e220000000800 */
[----:B------:R-:W-:Y:S01]  /*cc00*/  PLOP3.LUT P2, PT, PT, PT, UP1, 0x80, 0x0 ;  /* 0x000000000000781c */ /* 0x000fe20003f4f018 */
[----:B------:R-:W-:-:S04]  /*cc10*/  IMAD R11, R22, 0x40, R18 ;  /* 0x00000040160b7824 */ /* 0x000fc800078e0212 */
[----:B------:R-:W-:Y:S02]  /*cc20*/  @UP1 ULDC.64 UR6, c[0x0][0xbe0] ;  /* 0x0002f80000061ab9 */ /* 0x000fe40000000a00 */
[----:B------:R-:W-:Y:S01]  /*cc30*/  @UP1 UIMAD.WIDE UR6, UR36, 0x4, UR6 ;  /* 0x00000004240618a5 */ /* 0x000fe2000f8e0206 */
[----:B------:R-:W-:-:S05]  /*cc40*/  IMAD.WIDE R6, R11, 0x2, R6 ;  /* 0x000000020b067825 */ /* 0x000fca00078e0206 */
[----:B------:R-:W-:Y:S02]  /*cc50*/  IMAD.U32 R10, RZ, RZ, UR6 ;  /* 0x00000006ff0a7e24 */ /* 0x000fe4000f8e00ff */
[----:B------:R-:W-:Y:S01]  /*cc60*/  IMAD.U32 R11, RZ, RZ, UR7 ;  /* 0x00000007ff0b7e24 */ /* 0x000fe2000f8e00ff */
[----:B------:R-:W2:Y:S01]  /*cc70*/  @P1 LDG.E R5, desc[UR50][R8.64] ;  /* 0x0000003208051981 */ /* 0x000ea2000c1e1900 */
[----:B------:R-:W-:Y:S01]  /*cc80*/  UMOV UR4, URZ ;  /* 0x0000003f00047c82 */ /* 0x000fe20008000000 */
[----:B------:R-:W-:Y:S02]  /*cc90*/  IADD3 R25, P0, R6, 0x1000, RZ ;  /* 0x0000100006197810 */ /* 0x000fe40007f1e0ff */
[----:B0-----:R1:W5:Y:S01]  /*cca0*/  @P2 LDG.E R20, desc[UR50][R10.64] ;  /* 0x000000320a142981 */ /* 0x001362000c1e1900 */
[----:B--2---:R-:W-:Y:S01]  /*ccb0*/  @P1 R2UR UR4, R5 ;  /* 0x00000000050412ca */ /* 0x004fe200000e0000 */
[----:B-1----:R-:W-:-:S14]  /*ccc0*/  @P2 BRA `(.L_x_1061) ;  /* 0x0000000000102947 */ /* 0x002fdc0003800000 */
[----:B------:R-:W-:Y:S05]  /*ccd0*/  @!P1 BRA `(.L_x_1061) ;  /* 0x00000000000c9947 */ /* 0x000fea0003800000 */
[----:B------:R-:W2:Y:S04]  /*cce0*/  LDG.E R5, desc[UR50][R8.64] ;  /* 0x0000003208057981 */ /* 0x000ea8000c1e1900 */
[----:B-----5:R-:W2:Y:S02]  /*ccf0*/  LDG.E R20, desc[UR50][R8.64+0x4] ;  /* 0x0000043208147981 */ /* 0x020ea4000c1e1900 */
[----:B--2---:R-:W-:-:S07]  /*cd00*/  IMAD.IADD R20, R20, 0x1, -R5 ;  /* 0x0000000114147824 */ /* 0x004fce00078e0a05 */
.L_x_1061:
[----:B------:R-:W-:Y:S01]  /*cd10*/  USHF.R.S32.HI UR9, URZ, 0x1f, UR42 ;  /* 0x0000001f3f097899 */ /* 0x000fe2000801142a */
[----:B------:R-:W-:Y:S01]  /*cd20*/  IADD3 R9, P2, R6, 0x3000, RZ ;  /* 0x0000300006097810 */ /* 0x000fe20007f5e0ff */
[----:B------:R-:W-:Y:S01]  /*cd30*/  ULDC.64 UR10, c[0x0][0xb70] ;  /* 0x0002dc00000a7ab9 */ /* 0x000fe20000000a00 */
[----:B------:R-:W-:Y:S01]  /*cd40*/  USHF.R.S32.HI UR5, URZ, 0x1f, UR4 ;  /* 0x0000001f3f057899 */ /* 0x000fe20008011404 */
[----:B------:R-:W-:Y:S01]  /*cd50*/  IMAD R11, R19, 0x80, R193 ;  /* 0x00000080130b7824 */ /* 0x000fe200078e02c1 */
[----:B------:R-:W-:Y:S01]  /*cd60*/  UIMAD UR8, UR9, UR10, URZ ;  /* 0x0000000a090872a4 */ /* 0x000fe2000f8e023f */
[----:B------:R-:W-:Y:S01]  /*cd70*/  LOP3.LUT R8, R9, 0x380, RZ, 0xc0, !PT ;  /* 0x0000038009087812 */ /* 0x000fe200078ec0ff */
[----:B------:R-:W-:Y:S01]  /*cd80*/  USHF.R.S32.HI UR13, URZ, 0x1f, UR36 ;  /* 0x0000001f3f0d7899 */ /* 0x000fe20008011424 */
[----:B------:R-:W-:Y:S01]  /*cd90*/  LOP3.LUT R24, R25, 0x380, RZ, 0xc0, !PT ;  /* 0x0000038019187812 */ /* 0x000fe200078ec0ff */
[----:B------:R-:W-:Y:S01]  /*cda0*/  UIMAD.WIDE.U32 UR6, UR42, UR10, UR4 ;  /* 0x0000000a2a0672a5 */ /* 0x000fe2000f8e0004 */
[----:B------:R-:W-:Y:S01]  /*cdb0*/  SHF.R.U64 R8, R8, 0x3, RZ ;  /* 0x0000000308087819 */ /* 0x000fe200000012ff */
[----:B------:R-:W-:Y:S01]  /*cdc0*/  UIMAD UR8, UR42, UR11, UR8 ;  /* 0x0000000b2a0872a4 */ /* 0x000fe2000f8e0208 */
[----:B------:R-:W-:Y:S01]  /*cdd0*/  IADD3 R13, P1, R6, 0x2000, RZ ;  /* 0x00002000060d7810 */ /* 0x000fe20007f3e0ff */
[----:B------:R-:W-:Y:S01]  /*cde0*/  USEL UR13, UR13, URZ, !UP0 ;  /* 0x0000003f0d0d7287 */ /* 0x000fe2000c000000 */
[----:B------:R-:W-:Y:S01]  /*cdf0*/  LOP3.LUT R8, R8, R9, RZ, 0x3c, !PT ;  /* 0x0000000908087212 */ /* 0x000fe200078e3cff */
[----:B------:R-:W-:Y:S01]  /*ce00*/  ULDC.64 UR10, c[0x0][0xb78] ;  /* 0x0002de00000a7ab9 */ /* 0x000fe20000000a00 */
[----:B------:R-:W-:Y:S01]  /*ce10*/  UIADD3 UR7, UR7, UR8, URZ ;  /* 0x0000000807077290 */ /* 0x000fe2000fffe03f */
[----:B------:R-:W-:Y:S01]  /*ce20*/  SHF.R.S32.HI R5, RZ, 0x1f, R11 ;  /* 0x0000001fff057819 */ /* 0x000fe2000001140b */
[----:B------:R-:W-:Y:S01]  /*ce30*/  USEL UR12, UR36, URZ, !UP0 ;  /* 0x0000003f240c7287 */ /* 0x000fe2000c000000 */
[----:B------:R-:W-:Y:S01]  /*ce40*/  SHF.R.U64 R24, R24, 0x3, RZ ;  /* 0x0000000318187819 */ /* 0x000fe200000012ff */
[----:B------:R-:W-:Y:S01]  /*ce50*/  UIMAD UR8, UR13, UR10, URZ ;  /* 0x0000000a0d0872a4 */ /* 0x000fe2000f8e023f */
[----:B------:R-:W-:Y:S01]  /*ce60*/  LOP3.LUT R12, R13, 0x380, RZ, 0xc0, !PT ;  /* 0x000003800d0c7812 */ /* 0x000fe200078ec0ff */
[----:B------:R-:W-:Y:S01]  /*ce70*/  UIMAD.WIDE.U32 UR6, UR12, UR10, UR6 ;  /* 0x0000000a0c0672a5 */ /* 0x000fe2000f8e0006 */
[----:B------:R-:W-:Y:S01]  /*ce80*/  LOP3.LUT R24, R24, R25, RZ, 0x3c, !PT ;  /* 0x0000001918187212 */ /* 0x000fe200078e3cff */
[----:B------:R-:W-:Y:S01]  /*ce90*/  UIMAD UR8, UR12, UR11, UR8 ;  /* 0x0000000b0c0872a4 */ /* 0x000fe2000f8e0208 */
[----:B------:R-:W-:Y:S01]  /*cea0*/  SHF.R.U64 R12, R12, 0x3, RZ ;  /* 0x000000030c0c7819 */ /* 0x000fe200000012ff */
[----:B------:R-:W-:Y:S01]  /*ceb0*/  IMAD.X R25, RZ, RZ, R7, P0 ;  /* 0x000000ffff197224 */ /* 0x000fe200000e0607 */
[----:B------:R-:W-:-:S02]  /*cec0*/  IADD3 R77, P0, R6, 0x8000, RZ ;  /* 0x00008000064d7810 */ /* 0x000fc40007f1e0ff */
[----:B------:R-:W-:Y:S01]  /*ced0*/  IADD3 R9, P3, R11, UR6, RZ ;  /* 0x000000060b097c10 */ /* 0x000fe2000ff7e0ff */
[----:B------:R-:W-:Y:S01]  /*cee0*/  IMAD.U32 R10, RZ, RZ, UR8 ;  /* 0x00000008ff0a7e24 */ /* 0x000fe2000f8e00ff */
[----:B------:R-:W-:Y:S01]  /*cef0*/  LOP3.LUT R12, R12, R13, RZ, 0x3c, !PT ;  /* 0x0000000d0c0c7212 */ /* 0x000fe200078e3cff */
[----:B------:R-:W-:Y:S01]  /*cf00*/  IMAD.X R13, RZ, RZ, R7, P1 ;  /* 0x000000ffff0d7224 */ /* 0x000fe200008e0607 */
[C---:B------:R-:W-:Y:S02]  /*cf10*/  IADD3 R69, P6, R6.reuse, 0x4000, RZ ;  /* 0x0000400006457810 */ /* 0x040fe40007fde0ff */
[----:B------:R-:W-:Y:S01]  /*cf20*/  IADD3.X R10, R5, UR7, R10, P3, !PT ;  /* 0x00000007050a7c10 */ /* 0x000fe20009ffe40a */
[----:B------:R-:W-:Y:S01]  /*cf30*/  ULDC.64 UR6, c[0x0][0xb40] ;  /* 0x0002d00000067ab9 */ /* 0x000fe20000000a00 */
[----:B------:R-:W-:Y:S01]  /*cf40*/  IADD3 R53, P5, R6, 0x5000, RZ ;  /* 0x0000500006357810 */ /* 0x000fe20007fbe0ff */
[----:B------:R-:W-:Y:S01]  /*cf50*/  VIADD R5, R11, 0x8 ;  /* 0x000000080b057836 */ /* 0x000fe20000000000 */
[----:B------:R-:W-:-:S02]  /*cf60*/  LEA R16, P3, R9, UR6, 0x2 ;  /* 0x0000000609107c11 */ /* 0x000fc4000f8610ff */
[C---:B------:R-:W-:Y:S02]  /*cf70*/  IADD3 R37, P4, R6.reuse, 0x6000, RZ ;  /* 0x0000600006257810 */ /* 0x040fe40007f9e0ff */
[----:B------:R-:W-:Y:S01]  /*cf80*/  LEA.HI.X R17, R9, UR7, R10, 0x2, P3 ;  /* 0x0000000709117c11 */ /* 0x000fe200098f140a */
[----:B------:R-:W-:Y:S01]  /*cf90*/  IMAD.X R9, RZ, RZ, R7, P2 ;  /* 0x000000ffff097224 */ /* 0x000fe200010e0607 */
[C---:B------:R-:W-:Y:S01]  /*cfa0*/  IADD3 R29, P3, R6.reuse, 0x7000, RZ ;  /* 0x00007000061d7810 */ /* 0x040fe20007f7e0ff */
[----:B------:R-:W-:Y:S01]  /*cfb0*/  ULDC.64 UR6, c[0x0][0xaa0] ;  /* 0x0002a80000067ab9 */ /* 0x000fe20000000a00 */
[C---:B------:R-:W-:Y:S02]  /*cfc0*/  IADD3 R65, P1, R6.reuse, 0x9000, RZ ;  /* 0x0000900006417810 */ /* 0x040fe40007f3e0ff */
[----:B------:R-:W-:Y:S02]  /*cfd0*/  LOP3.LUT R76, R77, 0x380, RZ, 0xc0, !PT ;  /* 0x000003804d4c7812 */ /* 0x000fe400078ec0ff */
[----:B------:R-:W-:-:S02]  /*cfe0*/  IADD3 R49, P2, R6, 0xa000, RZ ;  /* 0x0000a00006317810 */ /* 0x000fc40007f5e0ff */
[----:B------:R-:W-:Y:S02]  /*cff0*/  LOP3.LUT R68, R69, 0x380, RZ, 0xc0, !PT ;  /* 0x0000038045447812 */ /* 0x000fe400078ec0ff */
[----:B------:R-:W-:Y:S02]  /*d000*/  LOP3.LUT R52, R53, 0x380, RZ, 0xc0, !PT ;  /* 0x0000038035347812 */ /* 0x000fe400078ec0ff */
[----:B------:R-:W-:Y:S02]  /*d010*/  LOP3.LUT R36, R37, 0x380, RZ, 0xc0, !PT ;  /* 0x0000038025247812 */ /* 0x000fe400078ec0ff */
[----:B------:R-:W-:Y:S02]  /*d020*/  LOP3.LUT R28, R29, 0x380, RZ, 0xc0, !PT ;  /* 0x000003801d1c7812 */ /* 0x000fe400078ec0ff */
[----:B------:R-:W-:Y:S02]  /*d030*/  LOP3.LUT R64, R65, 0x380, RZ, 0xc0, !PT ;  /* 0x0000038041407812 */ /* 0x000fe400078ec0ff */
[----:B------:R-:W-:-:S02]  /*d040*/  SHF.R.U64 R76, R76, 0x3, RZ ;  /* 0x000000034c4c7819 */ /* 0x000fc400000012ff */
        /* <DEDUP_REMOVED lines=8> */
[----:B------:R-:W-:Y:S02]  /*d0d0*/  SHF.R.U64 R48, R48, 0x3, RZ ;  /* 0x0000000330307819 */ /* 0x000fe400000012ff */
[----:B------:R-:W-:Y:S02]  /*d0e0*/  LOP3.LUT P0, RZ, R192, 0x3, RZ, 0xc0, !PT ;  /* 0x00000003c0ff7812 */ /* 0x000fe4000780c0ff */
[----:B------:R-:W-:Y:S01]  /*d0f0*/  LOP3.LUT R68, R68, R69, RZ, 0x3c, !PT ;  /* 0x0000004544447212 */ /* 0x000fe200078e3cff */
[--C-:B------:R-:W-:Y:S01]  /*d100*/  IMAD.X R69, RZ, RZ, R7.reuse, P6 ;  /* 0x000000ffff457224 */ /* 0x100fe200030e0607 */
        /* <DEDUP_REMOVED lines=12> */
[C---:B------:R-:W-:Y:S02]  /*d1d0*/  IADD3 R73, P4, R6.reuse, 0xd000, RZ ;  /* 0x0000d00006497810 */ /* 0x040fe40007f9e0ff */
[C---:B------:R-:W-:Y:S02]  /*d1e0*/  IADD3 R57, P3, R6.reuse, 0xe000, RZ ;  /* 0x0000e00006397810 */ /* 0x040fe40007f7e0ff */
[-C--:B-----5:R-:W-:Y:S02]  /*d1f0*/  ISETP.GE.OR P1, PT, R11, R20.reuse, P0 ;  /* 0x000000140b00720c */ /* 0x0a0fe40000726670 */
[----:B------:R-:W-:Y:S02]  /*d200*/  IADD3 R10, P2, R6, 0xf000, RZ ;  /* 0x0000f000060a7810 */ /* 0x000fe40007f5e0ff */
[----:B------:R-:W-:-:S02]  /*d210*/  ISETP.GE.OR P0, PT, R5, R20, P0 ;  /* 0x000000140500720c */ /* 0x000fc40000706670 */
[----:B------:R-:W-:Y:S01]  /*d220*/  LOP3.LUT R11, R6, 0x380, RZ, 0xc0, !PT ;  /* 0x00000380060b7812 */ /* 0x000fe200078ec0ff */
[----:B------:R-:W-:Y:S01]  /*d230*/  IMAD.X R45, RZ, RZ, R7, P2 ;  /* 0x000000ffff2d7224 */ /* 0x000fe200010e0607 */
[----:B------:R-:W-:Y:S02]  /*d240*/  LOP3.LUT R40, R41, 0x380, RZ, 0xc0, !PT ;  /* 0x0000038029287812 */ /* 0x000fe400078ec0ff */
[----:B------:R-:W-:Y:S02]  /*d250*/  LOP3.LUT R80, R81, 0x380, RZ, 0xc0, !PT ;  /* 0x0000038051507812 */ /* 0x000fe400078ec0ff */
[----:B------:R-:W-:Y:S01]  /*d260*/  LOP3.LUT R72, R73, 0x380, RZ, 0xc0, !PT ;  /* 0x0000038049487812 */ /* 0x000fe200078ec0ff */
[----:B------:R0:W-:Y:S01]  /*d270*/  @!P1 STG.E desc[UR50][R16.64], R3 ;  /* 0x0000000310009986 */ /* 0x0001e2000c101932 */
[----:B------:R-:W-:Y:S02]  /*d280*/  LOP3.LUT R56, R57, 0x380, RZ, 0xc0, !PT ;  /* 0x0000038039387812 */ /* 0x000fe400078ec0ff */
[----:B------:R-:W-:Y:S01]  /*d290*/  LOP3.LUT R5, R10, 0x380, RZ, 0xc0, !PT ;  /* 0x000003800a057812 */ /* 0x000fe200078ec0ff */
[----:B------:R1:W-:Y:S01]  /*d2a0*/  @!P0 STG.E desc[UR50][R16.64+0x20], R0 ;  /* 0x0000200010008986 */ /* 0x0003e2000c101932 */
[----:B------:R-:W-:-:S02]  /*d2b0*/  SHF.R.U64 R11, R11, 0x3, RZ ;  /* 0x000000030b0b7819 */ /* 0x000fc400000012ff */
[----:B------:R-:W-:Y:S01]  /*d2c0*/  SHF.R.U64 R40, R40, 0x3, RZ ;  /* 0x0000000328287819 */ /* 0x000fe200000012ff */
[----:B------:R-:W-:Y:S01]  /*d2d0*/  UIMAD UR5, UR5, UR6, URZ ;  /* 0x00000006050572a4 */ /* 0x000fe2000f8e023f */
[----:B------:R-:W-:Y:S01]  /*d2e0*/  SHF.R.U64 R80, R80, 0x3, RZ ;  /* 0x0000000350507819 */ /* 0x000fe200000012ff */
[----:B------:R-:W5:Y:S01]  /*d2f0*/  LD.E.128 R24, desc[UR50][R24.64] ;  /* 0x0000003218187980 */ /* 0x000f62000c101d00 */
[----:B------:R-:W-:Y:S02]  /*d300*/  SHF.R.U64 R72, R72, 0x3, RZ ;  /* 0x0000000348487819 */ /* 0x000fe400000012ff */
[----:B------:R-:W-:Y:S01]  /*d310*/  SHF.R.U64 R56, R56, 0x3, RZ ;  /* 0x0000000338387819 */ /* 0x000fe200000012ff */
[----:B0-----:R-:W-:Y:S01]  /*d320*/  IMAD.U32 R3, RZ, RZ, UR6 ;  /* 0x00000006ff037e24 */ /* 0x001fe2000f8e00ff */
[----:B------:R-:W-:Y:S01]  /*d330*/  SHF.R.U64 R5, R5, 0x3, RZ ;  /* 0x0000000305057819 */ /* 0x000fe200000012ff */
[----:B------:R-:W5:Y:S01]  /*d340*/  LD.E.128 R12, desc[UR50][R12.64] ;  /* 0x000000320c0c7980 */ /* 0x000f62000c101d00 */
[----:B------:R-:W-:-:S02]  /*d350*/  LOP3.LUT R6, R11, R6, RZ, 0x3c, !PT ;  /* 0x000000060b067212 */ /* 0x000fc400078e3cff */
        /* <DEDUP_REMOVED lines=8> */
[----:B------:R-:W-:Y:S01]  /*d3e0*/  LOP3.LUT R44, R5, R10, RZ, 0x3c, !PT ;  /* 0x0000000a052c7212 */ /* 0x000fe200078e3cff */
[----:B------:R0:W5:Y:S01]  /*d3f0*/  LD.E.128 R32, desc[UR50][R6.64] ;  /* 0x0000003206207980 */ /* 0x000162000c101d00 */
[----:B------:R-:W-:-:S03]  /*d400*/  UIMAD UR5, UR4, UR7, UR5 ;  /* 0x00000007040572a4 */ /* 0x000fc6000f8e0205 */
[----:B------:R-:W5:Y:S01]  /*d410*/  LD.E.128 R8, desc[UR50][R8.64] ;  /* 0x0000003208087980 */ /* 0x000f62000c101d00 */
[----:B------:R-:W-:-:S03]  /*d420*/  ULDC.64 UR6, c[0x0][0xae0] ;  /* 0x0002b80000067ab9 */ /* 0x000fc60000000a00 */
[----:B------:R-:W5:Y:S01]  /*d430*/  LD.E.128 R68, desc[UR50][R68.64] ;  /* 0x0000003244447980 */ /* 0x000f62000c101d00 */
[--C-:B0-----:R-:W-:Y:S01]  /*d440*/  SHF.R.S32.HI R7, RZ, 0x1f, R18.reuse ;  /* 0x0000001fff077819 */ /* 0x101fe20000011412 */
[----:B------:R-:W-:Y:S02]  /*d450*/  IMAD.MOV.U32 R6, RZ, RZ, R18 ;  /* 0x000000ffff067224 */ /* 0x000fe400078e0012 */
[----:B------:R-:W5:Y:S04]  /*d460*/  LD.E.128 R52, desc[UR50][R52.64] ;  /* 0x0000003234347980 */ /* 0x000f68000c101d00 */
[----:B------:R-:W5:Y:S01]  /*d470*/  LD.E.128 R36, desc[UR50][R36.64] ;  /* 0x0000003224247980 */ /* 0x000f62000c101d00 */
[----:B------:R-:W-:-:S03]  /*d480*/  IMAD.WIDE.U32 R6, R3, UR4, R6 ;  /* 0x0000000403067c25 */ /* 0x000fc6000f8e0006 */
        /* <DEDUP_REMOVED lines=9> */
[----:B------:R-:W-:Y:S01]  /*d520*/  UIMAD UR4, UR9, UR6, URZ ;  /* 0x00000006090472a4 */ /* 0x000fe2000f8e023f */
[----:B------:R-:W-:Y:S01]  /*d530*/  @!PT LDS RZ, [RZ] ;  /* 0x00000000fffff984 */ /* 0x000fe20000000800 */
[----:B------:R-:W-:Y:S01]  /*d540*/  @!PT LDS RZ, [RZ] ;  /* 0x00000000fffff984 */ /* 0x000fe20000000800 */
[----:B------:R-:W-:Y:S01]  /*d550*/  @!PT LDS RZ, [RZ] ;  /* 0x00000000fffff984 */ /* 0x000fe20000000800 */
[----:B------:R-:W-:Y:S01]  /*d560*/  @!PT LDS RZ, [RZ] ;  /* 0x00000000fffff984 */ /* 0x000fe20000000800 */
[----:B------:R0:W-:Y:S06]  /*d570*/  MEMBAR.ALL.CTA ;  /* 0x0000000000007992 */ /* 0x0001ec0000008000 */
[----:B0-----:R-:W0:Y:S01]  /*d580*/  FENCE.VIEW.ASYNC.S ;  /* 0x00000000000073c6 */ /* 0x001e220000000000 */
[----:B------:R-:W-:-:S02]  /*d590*/  VIADD R7, R7, UR5 ;  /* 0x0000000507077c36 */ /* 0x000fc40008000000 */
[----:B-1----:R-:W-:Y:S01]  /*d5a0*/  IMAD.U32 R17, RZ, RZ, UR6 ;  /* 0x00000006ff117e24 */ /* 0x002fe2000f8e00ff */
[----:B------:R-:W-:Y:S01]  /*d5b0*/  UIMAD UR4, UR42, UR7, UR4 ;  /* 0x000000072a0472a4 */ /* 0x000fe2000f8e0204 */
[----:B------:R-:W-:Y:S02]  /*d5c0*/  IMAD R5, R19, -0x80, R20 ;  /* 0xffffff8013057824 */ /* 0x000fe400078e0214 */
[----:B------:R-:W-:Y:S01]  /*d5d0*/  IMAD.WIDE.U32 R6, R17, UR42, R6 ;  /* 0x0000002a11067c25 */ /* 0x000fe2000f8e0006 */
[----:B------:R-:W-:Y:S02]  /*d5e0*/  ULDC.64 UR6, c[0x0][0xae8] ;  /* 0x0002ba0000067ab9 */ /* 0x000fe40000000a00 */
[----:B------:R-:W-:Y:S01]  /*d5f0*/  ISETP.GE.AND P3, PT, R22, R5, PT ;  /* 0x000000051600720c */ /* 0x000fe20003f66270 */
[----:B------:R-:W-:Y:S01]  /*d600*/  VIADD R7, R7, UR4 ;  /* 0x0000000407077c36 */ /* 0x000fe20008000000 */
[----:B------:R-:W-:Y:S01]  /*d610*/  UIMAD UR4, UR13, UR6, URZ ;  /* 0x000000060d0472a4 */ /* 0x000fe2000f8e023f */
[----:B------:R-:W-:-:S02]  /*d620*/  VIADD R4, R4, 0x28420 ;  /* 0x0002842004047836 */ /* 0x000fc40000000000 */
[----:B------:R-:W-:Y:S02]  /*d630*/  VIADD R0, R22, 0x20 ;  /* 0x0000002016007836 */ /* 0x000fe40000000000 */
[----:B------:R-:W-:Y:S01]  /*d640*/  IMAD.U32 R17, RZ, RZ, UR6 ;  /* 0x00000006ff117e24 */ /* 0x000fe2000f8e00ff */
[----:B------:R-:W-:Y:S01]  /*d650*/  SHF.R.S32.HI R23, RZ, 0x1f, R22 ;  /* 0x0000001fff177819 */ /* 0x000fe20000011416 */
[----:B------:R-:W-:Y:S01]  /*d660*/  UIMAD UR4, UR12, UR7, UR4 ;  /* 0x000000070c0472a4 */ /* 0x000fe2000f8e0204 */
[----:B------:R-:W-:Y:S01]  /*d670*/  PRMT R4, RZ, 0x654, R4 ;  /* 0x00000654ff047816 */ /* 0x000fe20000000004 */
[----:B------:R-:W-:Y:S01]  /*d680*/  IMAD.WIDE.U32 R16, R17, UR12, R6 ;  /* 0x0000000c11107c25 */ /* 0x000fe2000f8e0006 */
[----:B------:R-:W-:Y:S01]  /*d690*/  ISETP.GE.AND P0, PT, R0, R5, PT ;  /* 0x000000050000720c */ /* 0x000fe20003f06270 */
[----:B------:R-:W-:Y:S01]  /*d6a0*/  BSSY B1, `(.L_x_1062) ;  /* 0x000001f000017945 */ /* 0x000fe20003800000 */
[----:B0-----:R0:W-:Y:S01]  /*d6b0*/  SYNCS.ARRIVE.TRANS64.RED.A1T0 RZ, [R4+URZ], RZ ;  /* 0x000000ff04ff79a7 */ /* 0x0011e2000810043f */
[----:B------:R-:W-:-:S02]  /*d6c0*/  VIADD R0, R22, 0x40 ;  /* 0x0000004016007836 */ /* 0x000fc40000000000 */
[----:B------:R-:W-:Y:S02]  /*d6d0*/  VIADD R3, R22, 0x60 ;  /* 0x0000006016037836 */ /* 0x000fe40000000000 */
[----:B------:R-:W-:Y:S01]  /*d6e0*/  IMAD.WIDE R6, R19, 0x80, R22 ;  /* 0x0000008013067825 */ /* 0x000fe200078e0216 */
[----:B------:R-:W-:-:S03]  /*d6f0*/  ISETP.GE.AND P1, PT, R0, R5, PT ;  /* 0x000000050000720c */ /* 0x000fc60003f26270 */
[----:B------:R-:W-:Y:S01]  /*d700*/  VIADD R19, R17, UR4 ;  /* 0x0000000411137c36 */ /* 0x000fe20008000000 */
[----:B------:R-:W-:Y:S01]  /*d710*/  ISETP.GE.AND P2, PT, R3, R5, PT ;  /* 0x000000050300720c */ /* 0x000fe20003f46270 */
[----:B0-----:R-:W-:-:S12]  /*d720*/  @P3 BRA `(.L_x_1063) ;  /* 0x0000000000583947 */ /* 0x001fd80003800000 */
        /* <DEDUP_REMOVED lines=22> */
.L_x_1063:
[----:B------:R-:W-:Y:S05]  /*d890*/  BSYNC B1 ;  /* 0x0000000000017941 */ /* 0x000fea0003800000 */
.L_x_1062:
        /* <DEDUP_REMOVED lines=14> */
[----:B0-----:R-:W-:Y:S02]  /*d980*/  VIADD R20, R18, 0xc0 ;  /* 0x000000c012147836 */ /* 0x001fe40000000000 */
[----:B------:R-:W-:-:S03]  /*d990*/  IMAD.WIDE.U32 R4, R3, UR6, R4 ;  /* 0x0000000603047c25 */ /* 0x000fc6000f8e0004 */
[----:B------:R-:W-:Y:S01]  /*d9a0*/  ISETP.GE.AND P6, PT, R20, UR4, PT ;  /* 0x0000000414007c0c */ /* 0x000fe2000bfc6270 */
[----:B------:R-:W-:Y:S01]  /*d9b0*/  IMAD R3, R3, UR7, R0 ;  /* 0x0000000703037c24 */ /* 0x000fe2000f8e0200 */
[----:B------:R-:W-:Y:S02]  /*d9c0*/  ULDC.64 UR6, c[0x0][0xa80] ;  /* 0x0002a00000067ab9 */ /* 0x000fe40000000a00 */
[----:B------:R-:W-:Y:S01]  /*d9d0*/  LEA R20, P0, R4, UR6, 0x1 ;  /* 0x0000000604147c11 */ /* 0x000fe2000f8008ff */
[----:B------:R-:W-:-:S05]  /*d9e0*/  IMAD.IADD R3, R5, 0x1, R3 ;  /* 0x0000000105037824 */ /* 0x000fca00078e0203 */
[----:B------:R-:W-:-:S05]  /*d9f0*/  LEA.HI.X R21, R4, UR7, R3, 0x1, P0 ;  /* 0x0000000704157c11 */ /* 0x000fca00080f0c03 */
[----:B-----5:R1:W-:Y:S04]  /*da00*/  @!P3 STG.E.128 desc[UR50][R20.64], R24 ;  /* 0x000000181400b986 */ /* 0x0203e8000c101d32 */
[----:B------:R1:W-:Y:S04]  /*da10*/  @!P4 STG.E.128 desc[UR50][R20.64+0x80], R52 ;  /* 0x000080341400c986 */ /* 0x0003e8000c101d32 */
[----:B------:R1:W-:Y:S04]  /*da20*/  @!P5 STG.E.128 desc[UR50][R20.64+0x100], R64 ;  /* 0x000100401400d986 */ /* 0x0003e8000c101d32 */
[----:B------:R1:W-:Y:S02]  /*da30*/  @!P6 STG.E.128 desc[UR50][R20.64+0x180], R72 ;  /* 0x000180481400e986 */ /* 0x0003e4000c101d32 */
.L_x_1065:
[----:B------:R-:W-:Y:S05]  /*da40*/  BSYNC B1 ;  /* 0x0000000000017941 */ /* 0x000fea0003800000 */
.L_x_1064:
        /* <DEDUP_REMOVED lines=14> */
[----:B01----:R-:W-:Y:S02]  /*db30*/  VIADD R20, R18, 0xc0 ;  /* 0x000000c012147836 */ /* 0x003fe40000000000 */
        /* <DEDUP_REMOVED lines=11> */
.L_x_1067:
[----:B------:R-:W-:Y:S05]  /*dbf0*/  BSYNC B1 ;  /* 0x0000000000017941 */ /* 0x000fea0003800000 */
.L_x_1066:
        /* <DEDUP_REMOVED lines=21> */
[----:B-----5:R4:W-:Y:S04]  /*dd50*/  @!P1 STG.E.128 desc[UR50][R6.64], R8 ;  /* 0x0000000806009986 */ /* 0x0209e8000c101d32 */
[----:B------:R4:W-:Y:S04]  /*dd60*/  @!P2 STG.E.128 desc[UR50][R6.64+0x80], R28 ;  /* 0x0000801c0600a986 */ /* 0x0009e8000c101d32 */
[----:B------:R4:W-:Y:S02]  /*dd70*/  @!P3 STG.E.128 desc[UR50][R6.64+0x100], R40 ;  /* 0x000100280600b986 */ /* 0x0009e4000c101d32 */
[----:B------:R-:W-:Y:S05]  /*dd80*/  @P0 BRA `(.L_x_1068) ;  /* 0x0000000c000c0947 */ /* 0x000fea0003800000 */
[----:B------:R3:W-:Y:S01]  /*dd90*/  STG.E.128 desc[UR50][R6.64+0x180], R44 ;  /* 0x0001802c06007986 */ /* 0x0007e2000c101d32 */
[----:B------:R-:W-:Y:S05]  /*dda0*/  BRA `(.L_x_1068) ;  /* 0x0000000c00047947 */ /* 0x000fea0003800000 */
.L_x_1060:
        /* <DEDUP_REMOVED lines=20> */
[----:B------:R-:W-:Y:S01]  /*def0*/  USHF.R.S32.HI UR6, URZ, 0x1f, UR42 ;  /* 0x0000001f3f067899 */ /* 0x000fe2000801142a */
[----:B------:R-:W-:Y:S01]  /*df00*/  ISETP.GT.AND P0, PT, R196, 0x7f, PT ;  /* 0x0000007fc400780c */ /* 0x000fe20003f04270 */
[----:B------:R-:W-:-:S12]  /*df10*/  @P2 BRA `(.L_x_1069) ;  /* 0x0000000000102947 */ /* 0x000fd80003800000 */
[----:B------:R-:W-:Y:S05]  /*df20*/  @!P1 BRA `(.L_x_1069) ;  /* 0x00000000000c9947 */ /* 0x000fea0003800000 */
[----:B-1----:R-:W2:Y:S04]  /*df30*/  LDG.E R7, desc[UR50][R4.64] ;  /* 0x0000003204077981 */ /* 0x002ea8000c1e1900 */
[----:B-----5:R-:W2:Y:S02]  /*df40*/  LDG.E R0, desc[UR50][R4.64+0x4] ;  /* 0x0000043204007981 */ /* 0x020ea4000c1e1900 */
[----:B--2---:R-:W-:-:S07]  /*df50*/  IMAD.IADD R0, R0, 0x1, -R7 ;  /* 0x0000000100007824 */ /* 0x004fce00078e0a07 */
.L_x_1069:
        /* <DEDUP_REMOVED lines=31> */
.L_x_1071:
[----:B------:R-:W-:Y:S05]  /*e150*/  BSYNC B1 ;  /* 0x0000000000017941 */ /* 0x000fea0003800000 */
.L_x_1070:
[----:B------:R-:W-:Y:S01]  /*e160*/  ULDC.64 UR4, c[0x0][0xaa0] ;  /* 0x0002a80000047ab9 */ /* 0x000fe20000000a00 */
[----:B-1----:R-:W-:Y:S01]  /*e170*/  IMAD.MOV.U32 R4, RZ, RZ, R18 ;  /* 0x000000ffff047224 */ /* 0x002fe200078e0012 */
[----:B------:R-:W-:Y:S01]  /*e180*/  ULDC.64 UR10, c[0x0][0xae0] ;  /* 0x0002b800000a7ab9 */ /* 0x000fe20000000a00 */
[----:B0-----:R-:W-:Y:S01]  /*e190*/  IMAD.MOV.U32 R5, RZ, RZ, R9 ;  /* 0x000000ffff057224 */ /* 0x001fe200078e0009 */
[----:B------:R-:W-:Y:S01]  /*e1a0*/  SHF.R.S32.HI R9, RZ, 0x1f, R22 ;  /* 0x0000001fff097819 */ /* 0x000fe20000011416 */
[----:B------:R-:W-:Y:S01]  /*e1b0*/  IMAD R6, R8, UR4, RZ ;  /* 0x0000000408067c24 */ /* 0x000fe2000f8e02ff */
[----:B------:R-:W-:Y:S01]  /*e1c0*/  BSSY B1, `(.L_x_1072) ;  /* 0x000002f000017945 */ /* 0x000fe20003800000 */
[----:B------:R-:W-:Y:S01]  /*e1d0*/  IMAD.WIDE.U32 R4, R3, UR4, R4 ;  /* 0x0000000403047c25 */ /* 0x000fe2000f8e0004 */
[----:B------:R-:W-:-:S03]  /*e1e0*/  UIMAD UR4, UR6, UR10, URZ ;  /* 0x0000000a060472a4 */ /* 0x000fc6000f8e023f */
[----:B------:R-:W-:Y:S01]  /*e1f0*/  IMAD R3, R3, UR5, R6 ;  /* 0x0000000503037c24 */ /* 0x000fe2000f8e0206 */
[----:B------:R-:W-:Y:S01]  /*e200*/  UIMAD UR4, UR42, UR11, UR4 ;  /* 0x0000000b2a0472a4 */ /* 0x000fe2000f8e0204 */
[----:B------:R-:W-:Y:S02]  /*e210*/  IMAD R11, R19, -0x80, R0 ;  /* 0xffffff80130b7824 */ /* 0x000fe400078e0200 */
[----:B------:R-:W-:Y:S02]  /*e220*/  IMAD.IADD R5, R5, 0x1, R3 ;  /* 0x0000000105057824 */ /* 0x000fe400078e0203 */
[----:B------:R-:W-:Y:S01]  /*e230*/  IMAD.U32 R3, RZ, RZ, UR10 ;  /* 0x0000000aff037e24 */ /* 0x000fe2000f8e00ff */
[----:B------:R-:W-:Y:S01]  /*e240*/  ULDC.64 UR10, c[0x0][0xae8] ;  /* 0x0002ba00000a7ab9 */ /* 0x000fe20000000a00 */
[C---:B------:R-:W-:Y:S01]  /*e250*/  ISETP.GE.AND P2, PT, R22.reuse, R11, PT ;  /* 0x0000000b1600720c */ /* 0x040fe20003f46270 */
[----:B------:R-:W-:Y:S02]  /*e260*/  VIADD R6, R22, 0x40 ;  /* 0x0000004016067836 */ /* 0x000fe40000000000 */
[----:B------:R-:W-:-:S03]  /*e270*/  IMAD.WIDE.U32 R4, R3, UR42, R4 ;  /* 0x0000002a03047c25 */ /* 0x000fc6000f8e0004 */
[-C--:B------:R-:W-:Y:S01]  /*e280*/  ISETP.GE.AND P0, PT, R6, R11.reuse, PT ;  /* 0x0000000b0600720c */ /* 0x080fe20003f06270 */
[----:B------:R-:W-:Y:S01]  /*e290*/  VIADD R5, R5, UR4 ;  /* 0x0000000405057c36 */ /* 0x000fe20008000000 */
[----:B------:R-:W-:Y:S02]  /*e2a0*/  UIMAD UR4, UR7, UR10, URZ ;  /* 0x0000000a070472a4 */ /* 0x000fe4000f8e023f */
[----:B------:R-:W-:Y:S02]  /*e2b0*/  IMAD.U32 R7, RZ, RZ, UR10 ;  /* 0x0000000aff077e24 */ /* 0x000fe4000f8e00ff */
[----:B------:R-:W-:Y:S01]  /*e2c0*/  VIADD R0, R22, 0x20 ;  /* 0x0000002016007836 */ /* 0x000fe20000000000 */
[----:B------:R-:W-:Y:S02]  /*e2d0*/  UIMAD UR4, UR8, UR11, UR4 ;  /* 0x0000000b080472a4 */ /* 0x000fe4000f8e0204 */
[----:B------:R-:W-:Y:S02]  /*e2e0*/  IMAD.WIDE.U32 R6, R7, UR8, R4 ;  /* 0x0000000807067c25 */ /* 0x000fe4000f8e0004 */
[----:B------:R-:W-:-:S02]  /*e2f0*/  ISETP.GE.AND P1, PT, R0, R11, PT ;  /* 0x0000000b0000720c */ /* 0x000fc40003f26270 */
        /* <DEDUP_REMOVED lines=27> */
.L_x_1073:
[----:B------:R-:W-:Y:S05]  /*e4b0*/  BSYNC B1 ;  /* 0x0000000000017941 */ /* 0x000fea0003800000 */
.L_x_1072:
[----:B------:R-:W-:Y:S01]  /*e4c0*/  BSSY B1, `(.L_x_1074) ;  /* 0x000001b000017945 */ /* 0x000fe20003800000 */
[----:B------:R-:W-:-:S03]  /*e4d0*/  ISETP.GE.AND P2, PT, R0, R11, PT ;  /* 0x0000000b0000720c */ /* 0x000fc60003f46270 */
        /* <DEDUP_REMOVED lines=25> */
.L_x_1075:
[----:B------:R-:W-:Y:S05]  /*e670*/  BSYNC B1 ;  /* 0x0000000000017941 */ /* 0x000fea0003800000 */
.L_x_1074:
        /* <DEDUP_REMOVED lines=14> */
[----:B-1----:R-:W-:Y:S02]  /*e760*/  VIADD R10, R18, 0xc0 ;  /* 0x000000c0120a7836 */ /* 0x002fe40000000000 */
        /* <DEDUP_REMOVED lines=11> */
.L_x_1077:
[----:B------:R-:W-:Y:S05]  /*e820*/  BSYNC B1 ;  /* 0x0000000000017941 */ /* 0x000fea0003800000 */
.L_x_1076:
        /* <DEDUP_REMOVED lines=25> */
.L_x_1068:
[----:B------:R-:W-:Y:S05]  /*e9c0*/  BSYNC B0 ;  /* 0x0000000000007941 */ /* 0x000fea0003800000 */
.L_x_1059:
[----:B------:R-:W-:Y:S02]  /*e9d0*/  ULDC UR4, c[0x0][0xc14] ;  /* 0x0003050000047ab9 */ /* 0x000fe40000000800 */
[----:B------:R-:W-:-:S06]  /*e9e0*/  UISETP.GE.AND UP0, UPT, UR48, UR4, UPT ;  /* 0x000000043000728c */ /* 0x000fcc000bf06270 */
[----:B------:R-:W-:-:S13]  /*e9f0*/  PLOP3.LUT P0, PT, PT, PT, UP0, 0x80, 0x0 ;  /* 0x000000000000781c */ /* 0x000fda0003f0f008 */
[----:B------:R-:W-:Y:S05]  /*ea00*/  @!P0 BRA `(.L_x_1078) ;  /* 0xffffff2000e08947 */ /* 0x000fea000383ffff */
[----:B------:R-:W-:Y:S05]  /*ea10*/  EXIT ;  /* 0x000000000000794d */ /* 0x000fea0003800000 */
.L_x_973:
[----:B------:R-:W-:-:S08]  /*ea20*/  NOP ;  /* 0x0000000000007918 */ /* 0x000fd00000000000 */
[----:B------:R-:W0:-:S00]  /*ea30*/  USETMAXREG.DEALLOC.CTAPOOL 0x18 ;  /* 0x00000018000079c8 */ /* 0x000e0000080e0500 */
[----:B0-----:R-:W2:Y:S01]  /*ea40*/  LDL.LU R2, [R1+0x30] ;  /* 0x0000300001027983 */ /* 0x001ea20000300800 */
[----:B------:R-:W-:Y:S01]  /*ea50*/  LOP3.LUT R0, R0, 0x3, RZ, 0xc0, !PT ;  /* 0x0000000300007812 */ /* 0x000fe200078ec0ff */
[----:B------:R-:W-:-:S05]  /*ea60*/  IMAD.MOV.U32 R6, RZ, RZ, RZ ;  /* 0x000000ffff067224 */ /* 0x000fca00078e00ff */
[----:B------:R-:W0:Y:S02]  /*ea70*/  SHFL.IDX PT, R0, R0, RZ, 0x1f ;  /* 0x00001fff00007589 */ /* 0x000e2400000e0000 */
[----:B0-----:R-:W-:Y:S02]  /*ea80*/  ISETP.NE.AND P0, PT, R0, RZ, PT ;  /* 0x000000ff0000720c */ /* 0x001fe40003f05270 */
        /* <DEDUP_REMOVED lines=15> */
.L_x_1079:
[----:B------:R-:W1:Y:S01]  /*eb80*/  S2R R0, SR_TID.X ;  /* 0x0000000000007919 */ /* 0x000e620000002100 */
[----:B------:R-:W-:Y:S01]  /*eb90*/  ULDC UR4, c[0x0][0xc14] ;  /* 0x0003050000047ab9 */ /* 0x000fe20000000800 */
[----:B-1----:R-:W-:-:S04]  /*eba0*/  LOP3.LUT R5, R0, 0x1f, RZ, 0xc0, !PT ;  /* 0x0000001f00057812 */ /* 0x002fc800078ec0ff */
[----:B------:R-:W-:-:S04]  /*ebb0*/  ISETP.NE.AND P0, PT, R5, 0x1f, PT ;  /* 0x0000001f0500780c */ /* 0x000fc80003f05270 */
[----:B------:R-:W-:-:S13]  /*ebc0*/  ISETP.GE.OR P1, PT, R5, UR4, !P0 ;  /* 0x0000000405007c0c */ /* 0x000fda000c726670 */
[----:B0-----:R-:W0:Y:S02]  /*ebd0*/  @!P1 LDC.64 R2, c[0x0][0xc58] ;  /* 0x00031600ff029b82 */ /* 0x001e240000000a00 */
        /* <DEDUP_REMOVED lines=18> */
[----:B------:R-:W1:Y:S02]  /*ed00*/  SHFL.UP PT, R2, R3, 0x8, RZ ;  /* 0x0500000003027989 */ /* 0x000e6400000e00ff */
[----:B-1----:R-:W-:-:S05]  /*ed10*/  SEL R2, R2, RZ, P4 ;  /* 0x000000ff02027207 */ /* 0x002fca0002000000 */
[----:B------:R-:W-:-:S05]  /*ed20*/  IMAD.IADD R2, R3, 0x1, R2 ;  /* 0x0000000103027824 */ /* 0x000fca00078e0202 */
[----:B------:R-:W1:Y:S02]  /*ed30*/  SHFL.UP PT, R4, R2, 0x10, RZ ;  /* 0x0600000002047989 */ /* 0x000e6400000e00ff */
[----:B-1----:R-:W-:-:S05]  /*ed40*/  SEL R7, R4, RZ, P5 ;  /* 0x000000ff04077207 */ /* 0x002fca0002800000 */
[----:B------:R-:W-:Y:S02]  /*ed50*/  IMAD.IADD R10, R2, 0x1, R7 ;  /* 0x00000001020a7824 */ /* 0x000fe400078e0207 */
[----:B------:R-:W1:Y:S03]  /*ed60*/  LDC R7, c[0x0][0xc10] ;  /* 0x00030400ff077b82 */ /* 0x000e660000000800 */
        /* <DEDUP_REMOVED lines=10> */
.L_x_1085:
        /* <DEDUP_REMOVED lines=14> */
.L_x_1084:
[----:B------:R-:W-:Y:S05]  /*eef0*/  BSYNC B0 ;  /* 0x0000000000007941 */ /* 0x000fea0003800000 */
.L_x_1083:
        /* <DEDUP_REMOVED lines=22> */
.L_x_1081:
[----:B------:R-:W-:Y:S01]  /*f060*/  IMAD.IADD R11, R9, 0x1, -R8 ;  /* 0x00000001090b7824 */ /* 0x000fe200078e0a08 */
[----:B------:R-:W-:-:S03]  /*f070*/  ULDC.64 UR4, c[0x0][0xc68] ;  /* 0x00031a0000047ab9 */ /* 0x000fc60000000a00 */
[----:B------:R-:W-:-:S05]  /*f080*/  IMAD R3, R10, R7, R11 ;  /* 0x000000070a037224 */ /* 0x000fca00078e020b */
[----:B------:R-:W-:-:S13]  /*f090*/  ISETP.GT.AND P0, PT, R3, R0, PT ;  /* 0x000000000300720c */ /* 0x000fda0003f04270 */
[----:B------:R-:W-:Y:S02]  /*f0a0*/  VOTEU.ANY UR7, UPT, !P0 ;  /* 0x0000000000077886 */ /* 0x000fe400040e0100 */
[----:B------:R-:W-:-:S04]  /*f0b0*/  UPOPC UR6, UR7 ;  /* 0x00000007000672bf */ /* 0x000fc80008000000 */
[----:B------:R-:W-:-:S04]  /*f0c0*/  UIADD3 UR45, UR6, UR45, URZ ;  /* 0x0000002d062d7290 */ /* 0x000fc8000fffe03f */
[----:B------:R-:W-:-:S06]  /*f0d0*/  UIMAD.WIDE UR4, UR45, 0x4, UR4 ;  /* 0x000000042d0478a5 */ /* 0x000fcc000f8e0204 */
[----:B------:R-:W-:Y:S02]  /*f0e0*/  IMAD.U32 R2, RZ, RZ, UR4 ;  /* 0x00000004ff027e24 */ /* 0x000fe4000f8e00ff */
[----:B------:R-:W-:-:S05]  /*f0f0*/  IMAD.U32 R3, RZ, RZ, UR5 ;  /* 0x00000005ff037e24 */ /* 0x000fca000f8e00ff */
[----:B------:R-:W2:Y:S01]  /*f100*/  LDG.E R9, desc[UR50][R2.64] ;  /* 0x0000003202097981 */ /* 0x000ea2000c1e1900 */
[----:B------:R-:W-:Y:S01]  /*f110*/  IMAD.U32 R15, RZ, RZ, UR6 ;  /* 0x00000006ff0f7e24 */ /* 0x000fe2000f8e00ff */
[----:B------:R-:W-:-:S04]  /*f120*/  ISETP.NE.AND P0, PT, RZ, UR7, PT ;  /* 0x00000007ff007c0c */ /* 0x000fc8000bf05270 */
[----:B------:R-:W2:Y:S02]  /*f130*/  SHFL.IDX PT, R6, R6, R15, 0x1f ;  /* 0x00001f0f06067589 */ /* 0x000ea400000e0000 */
[----:B--2---:R-:W-:-:S05]  /*f140*/  IMAD R8, R6, R9, RZ ;  /* 0x0000000906087224 */ /* 0x004fca00078e02ff */
[----:B------:R-:W-:-:S04]  /*f150*/  IABS R12, R8 ;  /* 0x00000008000c7213 */ /* 0x000fc80000000000 */
[----:B------:R-:W0:Y:S08]  /*f160*/  I2F.RP R13, R12 ;  /* 0x0000000c000d7306 */ /* 0x000e300000209400 */
[----:B0-----:R-:W0:Y:S02]  /*f170*/  MUFU.RCP R13, R13 ;  /* 0x0000000d000d7308 */ /* 0x001e240000001000 */
[----:B0-----:R-:W-:-:S06]  /*f180*/  VIADD R14, R13, 0xffffffe ;  /* 0x0ffffffe0d0e7836 */ /* 0x001fcc0000000000 */
[----:B------:R-:W0:Y:S02]  /*f190*/  F2I.FTZ.U32.TRUNC.NTZ R3, R14 ;  /* 0x0000000e00037305 */ /* 0x000e24000021f000 */
[----:B0-----:R-:W-:Y:S01]  /*f1a0*/  IMAD.MOV R17, RZ, RZ, -R3 ;  /* 0x000000ffff117224 */ /* 0x001fe200078e0a03 */
[----:B------:R-:W-:Y:S06]  /*f1b0*/  @!P0 BRA `(.L_x_1086) ;  /* 0x00000000000c8947 */ /* 0x000fec0003800000 */
[----:B------:R-:W-:-:S06]  /*f1c0*/  UIADD3 UR4, UR6, -0x1, URZ ;  /* 0xffffffff06047890 */ /* 0x000fcc000fffe03f */
[----:B------:R-:W-:-:S05]  /*f1d0*/  IMAD.U32 R13, RZ, RZ, UR4 ;  /* 0x00000004ff0d7e24 */ /* 0x000fca000f8e00ff */
[----:B------:R0:W1:Y:S02]  /*f1e0*/  SHFL.IDX PT, R4, R10, R13, 0x1f ;  /* 0x00001f0d0a047589 */ /* 0x00006400000e0000 */
.L_x_1086:
[----:B-1----:R-:W-:Y:S02]  /*f1f0*/  IMAD R4, R4, R7, R11 ;  /* 0x0000000704047224 */ /* 0x002fe400078e020b */
        /* <DEDUP_REMOVED lines=19> */
[----:B------:R-:W-:-:S05]  /*f330*/  @!P1 LOP3.LUT R2, RZ, R8, RZ, 0x33, !PT ;  /* 0x00000008ff029212 */ /* 0x000fca00078e33ff */
[----:B------:R-:W-:Y:S02]  /*f340*/  IMAD R0, R9, R2, RZ ;  /* 0x0000000209007224 */ /* 0x000fe400078e02ff */
[----:B------:R-:W-:Y:S02]  /*f350*/  IMAD.MOV R2, RZ, RZ, -R2 ;  /* 0x000000ffff027224 */ /* 0x000fe400078e0a02 */
[----:B-1----:R-:W-:Y:S02]  /*f360*/  IMAD.MOV R4, RZ, RZ, -R0 ;  /* 0x000000ffff047224 */ /* 0x002fe400078e0a00 */
[----:B------:R-:W-:Y:S02]  /*f370*/  IMAD R8, R8, R2, R11 ;  /* 0x0000000208087224 */ /* 0x000fe400078e020b */
[----:B------:R-:W-:Y:S01]  /*f380*/  IMAD.MOV.U32 R2, RZ, RZ, RZ ;  /* 0x000000ffff027224 */ /* 0x000fe200078e00ff */
[----:B------:R-:W-:-:S04]  /*f390*/  VIADDMNMX R7, R4, R7, R9, PT ;  /* 0x0000000704077246 */ /* 0x000fc80003800109 */
[-C--:B------:R-:W-:Y:S02]  /*f3a0*/  IABS R4, R7.reuse ;  /* 0x0000000700047213 */ /* 0x080fe40000000000 */
[----:B0-----:R-:W-:Y:S02]  /*f3b0*/  IABS R10, R7 ;  /* 0x00000007000a7213 */ /* 0x001fe40000000000 */
[----:B------:R-:W0:Y:S08]  /*f3c0*/  I2F.RP R9, R4 ;  /* 0x0000000400097306 */ /* 0x000e300000209400 */
[----:B0-----:R-:W0:Y:S02]  /*f3d0*/  MUFU.RCP R9, R9 ;  /* 0x0000000900097308 */ /* 0x001e240000001000 */
[----:B0-----:R-:W-:Y:S01]  /*f3e0*/  VIADD R3, R9, 0xffffffe ;  /* 0x0ffffffe09037836 */ /* 0x001fe20000000000 */
[----:B------:R-:W-:-:S05]  /*f3f0*/  IABS R9, R8 ;  /* 0x0000000800097213 */ /* 0x000fca0000000000 */
[----:B------:R-:W0:Y:S02]  /*f400*/  F2I.FTZ.U32.TRUNC.NTZ R3, R3 ;  /* 0x0000000300037305 */ /* 0x000e24000021f000 */
[----:B0-----:R-:W-:-:S04]  /*f410*/  IMAD.MOV R11, RZ, RZ, -R3 ;  /* 0x000000ffff0b7224 */ /* 0x001fc800078e0a03 */
[----:B------:R-:W-:-:S04]  /*f420*/  IMAD R11, R11, R4, RZ ;  /* 0x000000040b0b7224 */ /* 0x000fc800078e02ff */
[----:B------:R-:W-:-:S04]  /*f430*/  IMAD.HI.U32 R2, R3, R11, R2 ;  /* 0x0000000b03027227 */ /* 0x000fc800078e0002 */
[----:B------:R-:W-:Y:S02]  /*f440*/  IMAD.MOV R3, RZ, RZ, -R10 ;  /* 0x000000ffff037224 */ /* 0x000fe400078e0a0a */
        /* <DEDUP_REMOVED lines=8> */
[----:B------:R-:W-:Y:S01]  /*f4d0*/  ISETP.GE.AND P2, PT, R3, RZ, PT ;  /* 0x000000ff0300720c */ /* 0x000fe20003f46270 */
[----:B------:R-:W-:-:S06]  /*f4e0*/  IMAD.IADD R3, R8, 0x1, R0 ;  /* 0x0000000108037824 */ /* 0x000fcc00078e0200 */
[----:B------:R-:W-:-:S06]  /*f4f0*/  @P0 VIADD R2, R2, 0x1 ;  /* 0x0000000102020836 */ /* 0x000fcc0000000000 */
[----:B------:R-:W-:Y:S01]  /*f500*/  @!P2 IMAD.MOV R2, RZ, RZ, -R2 ;  /* 0x000000ffff02a224 */ /* 0x000fe200078e0a02 */
[----:B------:R-:W-:Y:S01]  /*f510*/  @!P1 LOP3.LUT R2, RZ, R7, RZ, 0x33, !PT ;  /* 0x00000007ff029212 */ /* 0x000fe200078e33ff */
[----:B------:R-:W-:-:S04]  /*f520*/  IMAD.MOV R7, RZ, RZ, -R7 ;  /* 0x000000ffff077224 */ /* 0x000fc800078e0a07 */
[----:B------:R-:W-:-:S05]  /*f530*/  IMAD R3, R2, R7, R3 ;  /* 0x0000000702037224 */ /* 0x000fca00078e0203 */
[----:B------:R-:W-:Y:S02]  /*f540*/  R2UR UR38, R3 ;  /* 0x00000000032672ca */ /* 0x000fe400000e0000 */
[----:B------:R-:W-:-:S05]  /*f550*/  LOP3.LUT R3, RZ, R2, RZ, 0x33, !PT ;  /* 0x00000002ff037212 */ /* 0x000fca00078e33ff */
[----:B------:R-:W-:-:S05]  /*f560*/  IMAD.IADD R0, R6, 0x1, R3 ;  /* 0x0000000106007824 */ /* 0x000fca00078e0203 */
[----:B------:R1:W-:Y:S01]  /*f570*/  STL [R1+0x24], R0 ;  /* 0x0000240001007387 */ /* 0x0003e20000100800 */
[----:B------:R-:W-:Y:S05]  /*f580*/  BRA `(.L_x_1087) ;  /* 0x00000000000c7947 */ /* 0x000fea0003800000 */
.L_x_1082:
[----:B------:R0:W-:Y:S01]  /*f590*/  STL [R1+0x20], R0 ;  /* 0x0000200001007387 */ /* 0x0001e20000100800 */
[----:B------:R-:W-:-:S03]  /*f5a0*/  UMOV UR38, URZ ;  /* 0x0000003f00267c82 */ /* 0x000fc60008000000 */
[----:B------:R0:W-:Y:S02]  /*f5b0*/  STL [R1+0x24], RZ ;  /* 0x000024ff01007387 */ /* 0x0001e40000100800 */
.L_x_1087:
[----:B------:R-:W2:Y:S04]  /*f5c0*/  LDL R2, [R1+0x24] ;  /* 0x0000240001027983 */ /* 0x000ea80000100800 */
[----:B------:R-:W3:Y:S01]  /*f5d0*/  LDL R4, [R1+0x20] ;  /* 0x0000200001047983 */ /* 0x000ee20000100800 */
[----:B------:R-:W-:-:S13]  /*f5e0*/  ISETP.NE.AND P0, PT, R5, RZ, PT ;  /* 0x000000ff0500720c */ /* 0x000fda0003f05270 */
[----:B------:R-:W4:Y:S01]  /*f5f0*/  @!P0 S2R R3, SR_CgaCtaId ;  /* 0x0000000000038919 */ /* 0x000f220000008800 */
[----:B01----:R-:W-:Y:S01]  /*f600*/  @!P0 MOV R0, 0x400 ;  /* 0x0000040000008802 */ /* 0x003fe20000000f00 */
[----:B------:R-:W-:Y:S02]  /*f610*/  IMAD.U32 R6, RZ, RZ, UR38 ;  /* 0x00000026ff067e24 */ /* 0x000fe4000f8e00ff */
[----:B------:R-:W-:Y:S01]  /*f620*/  IMAD.U32 R7, RZ, RZ, UR45 ;  /* 0x0000002dff077e24 */ /* 0x000fe2000f8e00ff */
[----:B----4-:R-:W-:Y:S01]  /*f630*/  @!P0 LEA R0, R3, R0, 0x18 ;  /* 0x0000000003008211 */ /* 0x010fe200078ec0ff */
[----:B--2---:R-:W-:-:S05]  /*f640*/  IMAD.MOV.U32 R5, RZ, RZ, R2 ;  /* 0x000000ffff057224 */ /* 0x004fca00078e0002 */
[----:B---3--:R2:W-:Y:S01]  /*f650*/  @!P0 STS.128 [R0+0x284d0], R4 ;  /* 0x0284d00400008388 */ /* 0x0085e20000000c00 */
[----:B------:R-:W-:Y:S06]  /*f660*/  BAR.ARV 0x5, 0x180 ;  /* 0x0146000000007b1d */ /* 0x000fec0000002000 */
.L_x_1080:
        /* <DEDUP_REMOVED lines=34> */
[----:B------:R2:W-:Y:S01]  /*f890*/  STL [R1+0x34], RZ ;  /* 0x000034ff01007387 */ /* 0x0005e20000100800 */
[----:B0-----:R-:W-:Y:S02]  /*f8a0*/  IMAD.MOV.U32 R2, RZ, RZ, 0x20 ;  /* 0x00000020ff027424 */ /* 0x001fe400078e00ff */
[----:B-1----:R-:W-:-:S03]  /*f8b0*/  IMAD.MOV.U32 R0, RZ, RZ, 0x40 ;  /* 0x00000040ff007424 */ /* 0x002fc600078e00ff */
[----:B------:R-:W-:Y:S02]  /*f8c0*/  SEL R2, R2, 0xffffffe0, !P0 ;  /* 0xffffffe002027807 */ /* 0x000fe40004000000 */
[----:B------:R-:W-:Y:S01]  /*f8d0*/  SEL R3, R0, 0xffffffc0, !P0 ;  /* 0xffffffc000037807 */ /* 0x000fe20004000000 */
[----:B------:R-:W-:-:S05]  /*f8e0*/  IMAD.MOV.U32 R0, RZ, RZ, 0x1 ;  /* 0x00000001ff007424 */ /* 0x000fca00078e00ff */
[----:B------:R2:W-:Y:S04]  /*f8f0*/  STL [R1+0xc], R0 ;  /* 0x00000c0001007387 */ /* 0x0005e80000100800 */
[----:B------:R2:W-:Y:S02]  /*f900*/  STL [R1+0x8], RZ ;  /* 0x000008ff01007387 */ /* 0x0005e40000100800 */
.L_x_1156:
[----:B------:R-:W-:Y:S01]  /*f910*/  ULDC.64 UR4, c[0x0][0xa00] ;  /* 0x0002800000047ab9 */ /* 0x000fe20000000a00 */
[----:B------:R-:W-:Y:S01]  /*f920*/  ULDC.64 UR10, c[0x0][0xa08] ;  /* 0x00028200000a7ab9 */ /* 0x000fe20000000a00 */
[----:B------:R-:W-:Y:S01]  /*f930*/  ISETP.NE.U32.AND P0, PT, RZ, UR4, PT ;  /* 0x00000004ff007c0c */ /* 0x000fe2000bf05070 */
[----:B------:R-:W-:Y:S01]  /*f940*/  ULDC.64 UR6, c[0x0][0xa00] ;  /* 0x0002800000067ab9 */ /* 0x000fe20000000a00 */
[----:B------:R-:W-:Y:S01]  /*f950*/  ISETP.NE.U32.AND P1, PT, RZ, UR10, PT ;  /* 0x0000000aff007c0c */ /* 0x000fe2000bf25070 */
[----:B------:R-:W-:Y:S01]  /*f960*/  UIMAD.WIDE UR6, UR45, 0x4, UR6 ;  /* 0x000000042d0678a5 */ /* 0x000fe2000f8e0206 */
[----:B------:R-:W-:Y:S01]  /*f970*/  ISETP.NE.AND.EX P0, PT, RZ, UR5, PT, P0 ;  /* 0x00000005ff007c0c */ /* 0x000fe2000bf05300 */
[----:B------:R-:W-:Y:S01]  /*f980*/  ULDC.64 UR4, c[0x0][0xa28] ;  /* 0x00028a0000047ab9 */ /* 0x000fe20000000a00 */
[----:B------:R-:W-:Y:S01]  /*f990*/  ULDC.64 UR8, c[0x0][0xa08] ;  /* 0x0002820000087ab9 */ /* 0x000fe20000000a00 */
[----:B------:R-:W-:Y:S01]  /*f9a0*/  UISETP.NE.U32.AND UP0, UPT, UR4, URZ, UPT ;  /* 0x0000003f0400728c */ /* 0x000fe2000bf05070 */
[----:B------:R-:W-:Y:S01]  /*f9b0*/  ISETP.NE.AND.EX P1, PT, RZ, UR11, PT, P1 ;  /* 0x0000000bff007c0c */ /* 0x000fe2000bf25310 */
[----:B------:R-:W-:Y:S01]  /*f9c0*/  ULDC.64 UR10, c[0x0][0xa18] ;  /* 0x00028600000a7ab9 */ /* 0x000fe20000000a00 */
[----:B------:R-:W-:Y:S01]  /*f9d0*/  IMAD.MOV.U32 R18, RZ, RZ, RZ ;  /* 0x000000ffff127224 */ /* 0x000fe200078e00ff */
[----:B------:R-:W-:Y:S01]  /*f9e0*/  UISETP.NE.AND.EX UP0, UPT, UR5, URZ, UPT, UP0 ;  /* 0x0000003f0500728c */ /* 0x000fe2000bf05300 */
[----:B------:R-:W-:Y:S01]  /*f9f0*/  IMAD.U32 R2, RZ, RZ, UR6 ;  /* 0x00000006ff027e24 */ /* 0x000fe2000f8e00ff */
[----:B------:R-:W-:Y:S01]  /*fa00*/  UISETP.NE.U32.AND UP1, UPT, UR10, URZ, UPT ;  /* 0x0000003f0a00728c */ /* 0x000fe2000bf25070 */
[----:B------:R-:W-:Y:S01]  /*fa10*/  IMAD.U32 R3, RZ, RZ, UR7 ;  /* 0x00000007ff037e24 */ /* 0x000fe2000f8e00ff */
[----:B------:R-:W-:Y:S01]  /*fa20*/  UIMAD.WIDE UR8, UR45, 0x4, UR8 ;  /* 0x000000042d0878a5 */ /* 0x000fe2000f8e0208 */
[----:B012---:R-:W0:Y:S01]  /*fa30*/  LDC R0, c[0x0][0x288] ;  /* 0x0000a200ff007b82 */ /* 0x007e220000000800 */
[----:B------:R-:W-:Y:S01]  /*fa40*/  UISETP.NE.AND.EX UP1, UPT, UR11, URZ, UPT, UP1 ;  /* 0x0000003f0b00728c */ /* 0x000fe2000bf25310 */
[----:B------:R-:W-:Y:S01]  /*fa50*/  CS2R R4, SRZ ;  /* 0x0000000000047805 */ /* 0x000fe2000001ff00 */
[----:B------:R1:W5:Y:S03]  /*fa60*/  @P0 LDG.E R18, desc[UR50][R2.64] ;  /* 0x0000003202120981 */ /* 0x000366000c1e1900 */
[----:B------:R-:W-:Y:S01]  /*fa70*/  @UP0 ULDC.64 UR4, c[0x0][0xa28] ;  /* 0x00028a0000040ab9 */ /* 0x000fe20000000a00 */
[----:B------:R-:W-:Y:S01]  /*fa80*/  PLOP3.LUT P2, PT, PT, PT, UP0, 0x80, 0x0 ;  /* 0x000000000000781c */ /* 0x000fe20003f4f008 */
[----:B------:R-:W-:Y:S01]  /*fa90*/  @UP0 UIMAD.WIDE UR4, UR45, 0x4, UR4 ;  /* 0x000000042d0408a5 */ /* 0x000fe2000f8e0204 */
[----:B------:R-:W2:Y:S01]  /*faa0*/  LDC R6, c[0x0][0x404] ;  /* 0x00010100ff067b82 */ /* 0x000ea20000000800 */
[----:B-1----:R-:W-:-:S02]  /*fab0*/  IMAD.U32 R2, RZ, RZ, UR8 ;  /* 0x00000008ff027e24 */ /* 0x002fc4000f8e00ff */
[----:B------:R-:W-:Y:S01]  /*fac0*/  IMAD.U32 R3, RZ, RZ, UR9 ;  /* 0x00000009ff037e24 */ /* 0x000fe2000f8e00ff */
[----:B------:R-:W-:-:S04]  /*fad0*/  PLOP3.LUT P4, PT, PT, PT, UP1, 0x80, 0x0 ;  /* 0x000000000000781c */ /* 0x000fc80003f8f018 */
[----:B------:R-:W1:Y:S01]  /*fae0*/  LDC R7, c[0x0][0x2e0] ;  /* 0x0000b800ff077b82 */ /* 0x000e620000000800 */
[----:B------:R3:W5:Y:S02]  /*faf0*/  @P1 LDG.E R5, desc[UR50][R2.64] ;  /* 0x0000003202051981 */ /* 0x000764000c1e1900 */
[----:B---3--:R-:W-:Y:S02]  /*fb00*/  IMAD.U32 R2, RZ, RZ, UR4 ;  /* 0x00000004ff027e24 */ /* 0x008fe4000f8e00ff */
[----:B------:R-:W-:Y:S01]  /*fb10*/  IMAD.U32 R3, RZ, RZ, UR5 ;  /* 0x00000005ff037e24 */ /* 0x000fe2000f8e00ff */
[----:B------:R-:W-:Y:S02]  /*fb20*/  @UP1 ULDC.64 UR4, c[0x0][0xa18] ;  /* 0x0002860000041ab9 */ /* 0x000fe40000000a00 */
[----:B------:R-:W-:Y:S02]  /*fb30*/  @UP1 UIMAD.WIDE UR4, UR45, 0x4, UR4 ;  /* 0x000000042d0418a5 */ /* 0x000fe4000f8e0204 */
[----:B------:R3:W5:Y:S04]  /*fb40*/  @P2 LDG.E R4, desc[UR50][R2.64] ;  /* 0x0000003202042981 */ /* 0x000768000c1e1900 */
[----:B---3--:R-:W-:-:S02]  /*fb50*/  IMAD.U32 R2, RZ, RZ, UR4 ;  /* 0x00000004ff027e24 */ /* 0x008fc4000f8e00ff */
[----:B------:R-:W-:Y:S01]  /*fb60*/  IMAD.U32 R3, RZ, RZ, UR5 ;  /* 0x00000005ff037e24 */ /* 0x000fe2000f8e00ff */
[----:B------:R-:W-:-:S04]  /*fb70*/  ULDC.64 UR4, c[0x0][0xa20] ;  /* 0x0002880000047ab9 */ /* 0x000fc80000000a00 */
[----:B0-----:R0:W5:Y:S01]  /*fb80*/  @P4 LDG.E R0, desc[UR50][R2.64] ;  /* 0x0000003202004981 */ /* 0x001162000c1e1900 */
[----:B------:R-:W-:-:S04]  /*fb90*/  ISETP.NE.U32.AND P3, PT, RZ, UR4, PT ;  /* 0x00000004ff007c0c */ /* 0x000fc8000bf65070 */
[----:B------:R-:W-:Y:S01]  /*fba0*/  ISETP.NE.AND.EX P3, PT, RZ, UR5, PT, P3 ;  /* 0x00000005ff007c0c */ /* 0x000fe2000bf65330 */
[----:B0-----:R-:W0:Y:S02]  /*fbb0*/  LDC.64 R2, c[0x0][0x3f8] ;  /* 0x0000fe00ff027b82 */ /* 0x001e240000000a00 */
[----:B0-----:R-:W-:-:S04]  /*fbc0*/  ISETP.NE.U32.AND P2, PT, R2, RZ, PT ;  /* 0x000000ff0200720c */ /* 0x001fc80003f45070 */
[----:B------:R-:W-:-:S04]  /*fbd0*/  ISETP.NE.AND.EX P2, PT, R3, RZ, PT, P2 ;  /* 0x000000ff0300720c */ /* 0x000fc80003f45320 */
[----:B--2---:R-:W-:-:S05]  /*fbe0*/  SEL R6, R6, 0x1, P2 ;  /* 0x0000000106067807 */ /* 0x004fca0001000000 */
[----:B-1----:R-:W-:Y:S01]  /*fbf0*/  IMAD R6, R6, R7, RZ ;  /* 0x0000000706067224 */ /* 0x002fe200078e02ff */
[----:B----4-:R-:W-:Y:S06]  /*fc00*/  @P4 BRA `(.L_x_1089) ;  /* 0x0000000000184947 */ /* 0x010fec0003800000 */
[----:B------:R-:W-:Y:S05]  /*fc10*/  @!P0 BRA `(.L_x_1089) ;  /* 0x0000000000148947 */ /* 0x000fea0003800000 */
[----:B------:R-:W-:Y:S02]  /*fc20*/  IMAD.U32 R2, RZ, RZ, UR6 ;  /* 0x00000006ff027e24 */ /* 0x000fe4000f8e00ff */
[----:B------:R-:W-:-:S05]  /*fc30*/  IMAD.U32 R3, RZ, RZ, UR7 ;  /* 0x00000007ff037e24 */ /* 0x000fca000f8e00ff */
[----:B------:R-:W2:Y:S04]  /*fc40*/  LDG.E R7, desc[UR50][R2.64] ;  /* 0x0000003202077981 */ /* 0x000ea8000c1e1900 */
[----:B-----5:R-:W2:Y:S02]  /*fc50*/  LDG.E R0, desc[UR50][R2.64+0x4] ;  /* 0x0000043202007981 */ /* 0x020ea4000c1e1900 */
[----:B--2---:R-:W-:-:S07]  /*fc60*/  IMAD.IADD R0, R0, 0x1, -R7 ;  /* 0x0000000100007824 */ /* 0x004fce00078e0a07 */
.L_x_1089:
[----:B-----5:R-:W-:-:S05]  /*fc70*/  IMAD.IADD R2, R5, 0x1, R4 ;  /* 0x0000000105027824 */ /* 0x020fca00078e0204 */
[----:B------:R0:W-:Y:S01]  /*fc80*/  STL [R1+0x1c], R2 ;  /* 0x00001c0201007387 */ /* 0x0001e20000100800 */
[----:B------:R-:W-:Y:S05]  /*fc90*/  @!P3 BRA `(.L_x_1090) ;  /* 0x000000000018b947 */ /* 0x000fea0003800000 */
[----:B------:R-:W-:Y:S02]  /*fca0*/  ULDC.64 UR4, c[0x0][0xa20] ;  /* 0x0002880000047ab9 */ /* 0x000fe40000000a00 */
[----:B------:R-:W-:-:S06]  /*fcb0*/  UIMAD.WIDE UR4, UR45, 0x4, UR4 ;  /* 0x000000042d0478a5 */ /* 0x000fcc000f8e0204 */
[----:B0-----:R-:W-:Y:S02]  /*fcc0*/  IMAD.U32 R2, RZ, RZ, UR4 ;  /* 0x00000004ff027e24 */ /* 0x001fe4000f8e00ff */
[----:B------:R-:W-:-:S05]  /*fcd0*/  IMAD.U32 R3, RZ, RZ, UR5 ;  /* 0x00000005ff037e24 */ /* 0x000fca000f8e00ff */
[----:B------:R0:W5:Y:S01]  /*fce0*/  LDG.E R6, desc[UR50][R2.64] ;  /* 0x0000003202067981 */ /* 0x000162000c1e1900 */
[----:B------:R-:W-:Y:S05]  /*fcf0*/  BRA `(.L_x_1091) ;  /* 0x0000000000187947 */ /* 0x000fea0003800000 */
.L_x_1090:
[----:B------:R-:W-:Y:S05]  /*fd00*/  @!P1 BRA `(.L_x_1091) ;  /* 0x0000000000149947 */ /* 0x000fea0003800000 */
[----:B0-----:R-:W-:Y:S02]  /*fd10*/  IMAD.U32 R2, RZ, RZ, UR8 ;  /* 0x00000008ff027e24 */ /* 0x001fe4000f8e00ff */
[----:B------:R-:W-:-:S05]  /*fd20*/  IMAD.U32 R3, RZ, RZ, UR9 ;  /* 0x00000009ff037e24 */ /* 0x000fca000f8e00ff */
[----:B------:R-:W2:Y:S04]  /*fd30*/  LDG.E R5, desc[UR50][R2.64] ;  /* 0x0000003202057981 */ /* 0x000ea8000c1e1900 */
[----:B------:R-:W2:Y:S02]  /*fd40*/  LDG.E R6, desc[UR50][R2.64+0x4] ;  /* 0x0000043202067981 */ /* 0x000ea4000c1e1900 */
[----:B--2---:R-:W-:-:S07]  /*fd50*/  IMAD.IADD R6, R6, 0x1, -R5 ;  /* 0x0000000106067824 */ /* 0x004fce00078e0a05 */
.L_x_1091:
[----:B------:R-:W2:Y:S01]  /*fd60*/  LDL R19, [R1+0x24] ;  /* 0x0000240001137983 */ /* 0x000ea20000100800 */
[----:B0-----:R-:W0:Y:S01]  /*fd70*/  LDC.64 R2, c[0x0][0x9e0] ;  /* 0x00027800ff027b82 */ /* 0x001e220000000a00 */
[----:B-----5:R-:W-:Y:S01]  /*fd80*/  IMAD.IADD R6, R6, 0x1, -R4 ;  /* 0x0000000106067824 */ /* 0x020fe200078e0a04 */
[----:B0-----:R-:W-:Y:S02]  /*fd90*/  ISETP.GE.AND P1, PT, R3, 0x1, PT ;  /* 0x000000010300780c */ /* 0x001fe40003f26270 */
[----:B--2---:R-:W-:-:S04]  /*fda0*/  LEA R7, R19, 0x80, 0x7 ;  /* 0x0000008013077811 */ /* 0x004fc800078e38ff */
[----:B------:R-:W-:-:S05]  /*fdb0*/  IADD3 R7, R6, R7, -R0 ;  /* 0x0000000706077210 */ /* 0x000fca0007ffe800 */
[----:B------:R-:W-:Y:S02]  /*fdc0*/  IMAD.IADD R2, R7, 0x1, R2 ;  /* 0x0000000107027824 */ /* 0x000fe400078e0202 */
[----:B------:R-:W-:Y:S05]  /*fdd0*/  @!P1 BRA `(.L_x_1092) ;  /* 0x0000000000409947 */ /* 0x000fea0003800000 */
        /* <DEDUP_REMOVED lines=10> */
.L_x_1093:
[----:B------:R-:W-:-:S13]  /*fe80*/  ISETP.NE.AND P0, PT, R3, 0x1, PT ;  /* 0x000000010300780c */ /* 0x000fda0003f05270 */
[----:B------:R-:W0:Y:S02]  /*fe90*/  @P0 LDC.64 R4, c[0x0][0x9e8] ;  /* 0x00027a00ff040b82 */ /* 0x000e240000000a00 */
[----:B0-----:R-:W-:-:S05]  /*fea0*/  @P0 IMAD.HI.U32 R4, R8, R4, RZ ;  /* 0x0000000408040227 */ /* 0x001fca00078e00ff */
[----:B------:R-:W-:-:S07]  /*feb0*/  @P0 SHF.R.U32.HI R8, RZ, R5, R4 ;  /* 0x00000005ff080219 */ /* 0x000fce0000011604 */
.L_x_1094:
[----:B------:R-:W-:-:S05]  /*fec0*/  IMAD R5, R8, R3, R3 ;  /* 0x0000000308057224 */ /* 0x000fca00078e0203 */
[----:B------:R-:W-:-:S07]  /*fed0*/  VIMNMX R2, R2, R5, PT ;  /* 0x0000000502027248 */ /* 0x000fce0003fe0100 */
.L_x_1092:
[----:B------:R-:W-:Y:S01]  /*fee0*/  IMAD R5, R19, 0x80, -R0 ;  /* 0x0000008013057824 */ /* 0x000fe200078e0a00 */
[----:B------:R-:W-:Y:S01]  /*fef0*/  ULDC UR4, c[0x0][0x9dc] ;  /* 0x0002770000047ab9 */ /* 0x000fe20000000800 */
[----:B------:R-:W-:Y:S02]  /*ff00*/  VIADD R0, R2, 0x3f ;  /* 0x0000003f02007836 */ /* 0x000fe40000000000 */
[C---:B------:R-:W-:Y:S02]  /*ff10*/  IMAD.IADD R2, R6.reuse, 0x1, R5 ;  /* 0x0000000106027824 */ /* 0x040fe400078e0205 */
[----:B------:R-:W-:Y:S01]  /*ff20*/  VIADD R6, R6, 0x3f ;  /* 0x0000003f06067836 */ /* 0x000fe20000000000 */
[----:B------:R-:W-:-:S04]  /*ff30*/  SHF.R.S32.HI R5, RZ, 0x1f, R0 ;  /* 0x0000001fff057819 */ /* 0x000fc80000011400 */
[----:B------:R-:W-:Y:S02]  /*ff40*/  LEA.HI R0, R5, R0, RZ, 0x6 ;  /* 0x0000000005007211 */ /* 0x000fe400078f30ff */
[----:B------:R-:W-:Y:S02]  /*ff50*/  SHF.R.S32.HI R5, RZ, 0x1f, R6 ;  /* 0x0000001fff057819 */ /* 0x000fe40000011406 */
[----:B------:R-:W-:Y:S02]  /*ff60*/  SHF.R.S32.HI R0, RZ, 0x6, R0 ;  /* 0x00000006ff007819 */ /* 0x000fe40000011400 */
[----:B------:R-:W-:-:S04]  /*ff70*/  LEA.HI R5, R5, R6, RZ, 0x6 ;  /* 0x0000000605057211 */ /* 0x000fc800078f30ff */
[----:B------:R-:W-:-:S04]  /*ff80*/  SHF.R.S32.HI R5, RZ, 0x6, R5 ;  /* 0x00000006ff057819 */ /* 0x000fc80000011405 */
[----:B------:R-:W-:Y:S01]  /*ff90*/  VIMNMX R16, R5, R0, PT ;  /* 0x0000000005107248 */ /* 0x000fe20003fe0100 */
[----:B------:R-:W-:Y:S01]  /*ffa0*/  VIADD R0, R2, -UR4 ;  /* 0x8000000402007c36 */ /* 0x000fe20008000000 */
[----:B------:R-:W-:Y:S06]  /*ffb0*/  @!P1 BRA `(.L_x_1095) ;  /* 0x00000000003c9947 */ /* 0x000fec0003800000 */
        /* <DEDUP_REMOVED lines=9> */
.L_x_1096:
[----:B------:R-:W-:-:S13]  /*10050*/  ISETP.NE.AND P0, PT, R3, 0x1, PT ;  /* 0x000000010300780c */ /* 0x000fda0003f05270 */
[----:B------:R-:W0:Y:S02]  /*10060*/  @P0 LDC.64 R4, c[0x0][0x9e8] ;  /* 0x00027a00ff040b82 */ /* 0x000e240000000a00 */
[----:B0-----:R-:W-:-:S05]  /*10070*/  @P0 IMAD.HI.U32 R4, R2, R4, RZ ;  /* 0x0000000402040227 */ /* 0x001fca00078e00ff */
[----:B------:R-:W-:-:S07]  /*10080*/  @P0 SHF.R.U32.HI R2, RZ, R5, R4 ;  /* 0x00000005ff020219 */ /* 0x000fce0000011604 */
.L_x_1097:
[----:B------:R-:W-:-:S05]  /*10090*/  IMAD R3, R2, R3, RZ ;  /* 0x0000000302037224 */ /* 0x000fca00078e02ff */
[----:B------:R-:W-:-:S07]  /*100a0*/  VIMNMX R0, R0, R3, !PT ;  /* 0x0000000300007248 */ /* 0x000fce0007fe0100 */
.L_x_1095:
[----:B------:R-:W-:Y:S01]  /*100b0*/  SHF.R.S32.HI R3, RZ, 0x1f, R0 ;  /* 0x0000001fff037819 */ /* 0x000fe20000011400 */
[----:B------:R-:W-:Y:S03]  /*100c0*/  BSSY B6, `(.L_x_1098) ;  /* 0x00002a3000067945 */ /* 0x000fe60003800000 */
[----:B------:R-:W-:-:S04]  /*100d0*/  LEA.HI R3, R3, R0, RZ, 0x6 ;  /* 0x0000000003037211 */ /* 0x000fc800078f30ff */
[----:B------:R-:W-:-:S04]  /*100e0*/  SHF.R.S32.HI R3, RZ, 0x6, R3 ;  /* 0x00000006ff037819 */ /* 0x000fc80000011403 */
[----:B------:R-:W-:-:S04]  /*100f0*/  VIMNMX R2, RZ, R3, !PT ;  /* 0x00000003ff027248 */ /* 0x000fc80007fe0100 */
[----:B------:R-:W-:Y:S01]  /*10100*/  ISETP.GT.AND P0, PT, R16, R2, PT ;  /* 0x000000021000720c */ /* 0x000fe20003f04270 */
[----:B------:R0:W-:-:S12]  /*10110*/  STL [R1+0x18], R2 ;  /* 0x0000180201007387 */ /* 0x0001d80000100800 */
        /* <DEDUP_REMOVED lines=19> */
.L_x_1099:
        /* <DEDUP_REMOVED lines=23> */
.L_x_1101:
        /* <DEDUP_REMOVED lines=24> */
.L_x_1102:
        /* <DEDUP_REMOVED lines=20> */
.L_x_1103:
        /* <DEDUP_REMOVED lines=18> */
.L_x_1104:
[----:B------:R-:W1:Y:S01]  /*107a0*/  LDC R0, c[0x0][0x428] ;  /* 0x00010a00ff007b82 */ /* 0x000e620000000800 */
[----:B------:R-:W-:Y:S01]  /*107b0*/  ULDC.64 UR4, c[0x0][0x9f8] ;  /* 0x00027e0000047ab9 */ /* 0x000fe20000000a00 */
[----:B0-----:R-:W-:Y:S01]  /*107c0*/  IMAD.U32 R2, RZ, RZ, UR38 ;  /* 0x00000026ff027e24 */ /* 0x001fe2000f8e00ff */
[----:B------:R-:W-:Y:S01]  /*107d0*/  UISETP.NE.U32.AND UP0, UPT, UR4, URZ, UPT ;  /* 0x0000003f0400728c */ /* 0x000fe2000bf05070 */
[----:B------:R-:W-:Y:S01]  /*107e0*/  IMAD.U32 R10, RZ, RZ, UR45 ;  /* 0x0000002dff0a7e24 */ /* 0x000fe2000f8e00ff */
[----:B------:R-:W0:Y:S01]  /*107f0*/  S2R R4, SR_TID.X ;  /* 0x0000000000047919 */ /* 0x000e220000002100 */
[----:B------:R-:W-:Y:S01]  /*10800*/  IMAD R7, R19, 0x80, R18 ;  /* 0x0000008013077824 */ /* 0x000fe200078e0212 */
[----:B------:R-:W-:Y:S01]  /*10810*/  UISETP.NE.AND.EX UP0, UPT, UR5, URZ, UPT, UP0 ;  /* 0x0000003f0500728c */ /* 0x000fe2000bf05300 */
[----:B------:R-:W-:-:S10]  /*10820*/  ULDC.64 UR6, c[0x0][0xa08] ;  /* 0x0002820000067ab9 */ /* 0x000fd40000000a00 */
[----:B------:R-:W-:Y:S02]  /*10830*/  @UP0 ULDC.64 UR4, c[0x0][0x9f8] ;  /* 0x00027e0000040ab9 */ /* 0x000fe40000000a00 */
[----:B------:R-:W-:Y:S01]  /*10840*/  @UP0 UIMAD.WIDE UR4, UR45, 0x4, UR4 ;  /* 0x000000042d0408a5 */ /* 0x000fe2000f8e0204 */
[----:B-1----:R-:W-:-:S13]  /*10850*/  ISETP.NE.AND P0, PT, R0, 0x1, PT ;  /* 0x000000010000780c */ /* 0x002fda0003f05270 */
[----:B------:R-:W1:Y:S01]  /*10860*/  @P0 LDC R0, c[0x0][0x42c] ;  /* 0x00010b00ff000b82 */ /* 0x000e620000000800 */
[----:B0-----:R-:W-:-:S07]  /*10870*/  LOP3.LUT R17, R4, 0x7f, RZ, 0xc0, !PT ;  /* 0x0000007f04117812 */ /* 0x001fce00078ec0ff */
[----:B------:R-:W0:Y:S01]  /*10880*/  @P0 LDC R3, c[0x0][0x430] ;  /* 0x00010c00ff030b82 */ /* 0x000e220000000800 */
[----:B-1----:R-:W-:-:S05]  /*10890*/  @P0 IMAD.HI.U32 R0, R0, UR38, RZ ;  /* 0x0000002600000c27 */ /* 0x002fca000f8e00ff */
[----:B0-----:R-:W-:Y:S01]  /*108a0*/  @P0 SHF.R.U32.HI R2, RZ, R3, R0 ;  /* 0x00000003ff020219 */ /* 0x001fe20000011600 */
[----:B------:R-:W-:Y:S01]  /*108b0*/  IMAD.U32 R3, RZ, RZ, UR5 ;  /* 0x00000005ff037e24 */ /* 0x000fe2000f8e00ff */
[----:B------:R-:W-:-:S03]  /*108c0*/  PLOP3.LUT P0, PT, PT, PT, UP0, 0x80, 0x0 ;  /* 0x000000000000781c */ /* 0x000fc60003f0f008 */
[----:B------:R0:W-:Y:S02]  /*108d0*/  STL [R1+0x4], R2 ;  /* 0x0000040201007387 */ /* 0x0001e40000100800 */
[----:B0-----:R-:W-:Y:S01]  /*108e0*/  IMAD.U32 R2, RZ, RZ, UR4 ;  /* 0x00000004ff027e24 */ /* 0x001fe2000f8e00ff */
[----:B------:R-:W-:Y:S01]  /*108f0*/  ISETP.NE.AND P1, PT, R17, RZ, PT ;  /* 0x000000ff1100720c */ /* 0x000fe20003f25270 */
[----:B------:R-:W-:-:S06]  /*10900*/  ULDC.64 UR4, c[0x0][0xa00] ;  /* 0x0002800000047ab9 */ /* 0x000fcc0000000a00 */
[----:B------:R0:W2:Y:S01]  /*10910*/  @P0 LDG.E R10, desc[UR50][R2.64] ;  /* 0x00000032020a0981 */ /* 0x0000a2000c1e1900 */
[----:B------:R-:W-:Y:S01]  /*10920*/  ISETP.NE.U32.AND P0, PT, RZ, UR4, PT ;  /* 0x00000004ff007c0c */ /* 0x000fe2000bf05070 */
[----:B------:R-:W-:Y:S01]  /*10930*/  UMOV UR36, URZ ;  /* 0x0000003f00247c82 */ /* 0x000fe20008000000 */
[----:B------:R-:W-:Y:S01]  /*10940*/  R2UR UR37, R7 ;  /* 0x00000000072572ca */ /* 0x000fe200000e0000 */
[----:B------:R-:W-:Y:S01]  /*10950*/  UMOV UR8, 0x80 ;  /* 0x0000008000087882 */ /* 0x000fe20000000000 */
[----:B------:R-:W-:Y:S01]  /*10960*/  ISETP.NE.AND.EX P0, PT, RZ, UR5, PT, P0 ;  /* 0x00000005ff007c0c */ /* 0x000fe2000bf05300 */
[----:B------:R-:W-:Y:S01]  /*10970*/  UMOV UR10, UR38 ;  /* 0x00000026000a7c82 */ /* 0x000fe20008000000 */
[----:B------:R-:W-:Y:S02]  /*10980*/  SHF.R.U32.HI R4, RZ, 0x5, R4 ;  /* 0x00000005ff047819 */ /* 0x000fe40000011604 */
[----:B------:R-:W-:Y:S01]  /*10990*/  SEL R8, RZ, UR45, P0 ;  /* 0x0000002dff087c07 */ /* 0x000fe20008000000 */
[----:B0-----:R-:W0:Y:S01]  /*109a0*/  LDC.64 R2, c[0x0][0x3f8] ;  /* 0x0000fe00ff027b82 */ /* 0x001e220000000a00 */
[----:B------:R-:W-:Y:S01]  /*109b0*/  VOTEU.ALL UP1, P1 ;  /* 0x00000000003f7886 */ /* 0x000fe20000820000 */
[----:B------:R-:W-:-:S02]  /*109c0*/  LOP3.LUT R4, R4, 0x3, RZ, 0xc0, !PT ;  /* 0x0000000304047812 */ /* 0x000fc400078ec0ff */
[----:B------:R-:W-:Y:S02]  /*109d0*/  R2UR UR39, R8 ;  /* 0x00000000082772ca */ /* 0x000fe400000e0000 */
[----:B------:R-:W-:Y:S01]  /*109e0*/  @!UP1 UIADD3 UR4, UP0, UR46, 0x270, URZ ;  /* 0x000002702e049890 */ /* 0x000fe2000ff1e03f */
[----:B------:R-:W-:-:S03]  /*109f0*/  UMOV UR9, UR37 ;  /* 0x0000002500097c82 */ /* 0x000fc60008000000 */
[----:B------:R-:W-:-:S07]  /*10a00*/  @!UP1 UIADD3.X UR5, URZ, UR47, URZ, UP0, !UPT ;  /* 0x0000002f3f059290 */ /* 0x000fce00087fe43f */
[----:B------:R-:W-:Y:S02]  /*10a10*/  UMOV UR11, UR39 ;  /* 0x00000027000b7c82 */ /* 0x000fe40008000000 */
[----:B------:R1:W-:Y:S01]  /*10a20*/  @!UP1 UTMAPF.L2.4D [UR36], [UR4] ;  /* 0x00000024040095b8 */ /* 0x0003e20008018000 */
[----:B0-----:R-:W-:Y:S01]  /*10a30*/  LOP3.LUT P0, RZ, R2, UR6, RZ, 0xfc, !PT ;  /* 0x0000000602ff7c12 */ /* 0x001fe2000f80fcff */
[----:B------:R-:W-:Y:S01]  /*10a40*/  UMOV UR6, 0xffffffff ;  /* 0xffffffff00067882 */ /* 0x000fe20000000000 */
[----:B------:R1:W-:Y:S02]  /*10a50*/  @!UP1 UTMAPF.L2.4D [UR8], [UR4] ;  /* 0x00000008040095b8 */ /* 0x0003e40008018000 */
[----:B------:R-:W-:Y:S02]  /*10a60*/  LOP3.LUT P0, RZ, R3, UR7, RZ, 0xfc, P0 ;  /* 0x0000000703ff7c12 */ /* 0x000fe4000800fcff */
[----:B--2---:R-:W-:Y:S01]  /*10a70*/  SHF.R.S32.HI R19, RZ, 0x1f, R10 ;  /* 0x0000001fff137819 */ /* 0x004fe2000001140a */
[----:B------:R1:W-:Y:S01]  /*10a80*/  STL [R1+0x10], R10 ;  /* 0x0000100a01007387 */ /* 0x0003e20000100800 */
[----:B------:R-:W-:-:S03]  /*10a90*/  SEL R0, R10, RZ, !P0 ;  /* 0x000000ff0a007207 */ /* 0x000fc60004000000 */
[----:B------:R1:W-:Y:S01]  /*10aa0*/  STL [R1+0x14], R19 ;  /* 0x0000141301007387 */ /* 0x0003e20000100800 */
[----:B------:R-:W-:Y:S05]  /*10ab0*/  BRA.DIV UR6, `(.L_x_1105) ;  /* 0x0000003606107947 */ /* 0x000fea000b800000 */
[----:B------:R0:W2:Y:S02]  /*10ac0*/  SHFL.IDX PT, R14, R4, RZ, 0x1f ;  /* 0x00001fff040e7589 */ /* 0x0000a400000e0000 */
.L_x_1175:
[----:B--2---:R-:W-:Y:S02]  /*10ad0*/  ISETP.NE.AND P0, PT, R14, RZ, PT ;  /* 0x000000ff0e00720c */ /* 0x004fe40003f05270 */
[----:B------:R-:W-:-:S11]  /*10ae0*/  PLOP3.LUT P6, PT, PT, PT, PT, 0x8, 0x0 ;  /* 0x000000000000781c */ /* 0x000fd60003fce170 */
[----:B------:R-:W-:Y:S05]  /*10af0*/  @P0 BRA `(.L_x_1106) ;  /* 0x0000000400d80947 */ /* 0x000fea0003800000 */
[----:B-1----:R-:W-:Y:S01]  /*10b00*/  UMOV UR4, 0xffffffff ;  /* 0xffffffff00047882 */ /* 0x002fe20000000000 */
[----:B------:R-:W-:Y:S02]  /*10b10*/  VIADD R6, R16, 0xffffffff ;  /* 0xffffffff10067836 */ /* 0x000fe40000000000 */
[----:B------:R-:W-:Y:S05]  /*10b20*/  BRA.DIV UR4, `(.L_x_1107) ;  /* 0x0000003604147947 */ /* 0x000fea000b800000 */
[----:B------:R-:W-:-:S13]  /*10b30*/  ELECT P6, URZ, PT ;  /* 0x00000000003f782f */ /* 0x000fda00038c0000 */
.L_x_1178:
[----:B------:R-:W-:Y:S05]  /*10b40*/  @!P6 BRA `(.L_x_1108) ;  /* 0x000000040064e947 */ /* 0x000fea0003800000 */
[----:B------:R-:W-:-:S04]  /*10b50*/  ISETP.NE.U32.AND P0, PT, R2, RZ, PT ;  /* 0x000000ff0200720c */ /* 0x000fc80003f05070 */
[----:B------:R-:W-:-:S13]  /*10b60*/  ISETP.NE.AND.EX P0, PT, R3, RZ, PT, P0 ;  /* 0x000000ff0300720c */ /* 0x000fda0003f05300 */
[----:B------:R-:W-:Y:S05]  /*10b70*/  @!P0 BRA `(.L_x_1109) ;  /* 0x0000000000488947 */ /* 0x000fea0003800000 */
[----:B------:R-:W1:Y:S01]  /*10b80*/  LDC R9, c[0x0][0x41c] ;  /* 0x00010700ff097b82 */ /* 0x000e620000000800 */
[----:B------:R-:W-:Y:S01]  /*10b90*/  IMAD.MOV.U32 R0, RZ, RZ, R6 ;  /* 0x000000ffff007224 */ /* 0x000fe200078e0006 */
[----:B------:R-:W-:Y:S01]  /*10ba0*/  ULDC.64 UR4, c[0x0][0x408] ;  /* 0x0001020000047ab9 */ /* 0x000fe20000000a00 */
[----:B-1----:R-:W-:-:S13]  /*10bb0*/  ISETP.NE.AND P0, PT, R9, 0x1, PT ;  /* 0x000000010900780c */ /* 0x002fda0003f05270 */
[----:B0-----:R-:W0:Y:S02]  /*10bc0*/  @P0 LDC.64 R4, c[0x0][0x420] ;  /* 0x00010800ff040b82 */ /* 0x001e240000000a00 */
        /* <DEDUP_REMOVED lines=13> */
.L_x_1109:
[----:B-1----:R-:W0:Y:S04]  /*10ca0*/  LDL R3, [R1+0x8] ;  /* 0x0000080001037983 */ /* 0x002e280000100800 */
[----:B------:R-:W2:Y:S01]  /*10cb0*/  LDL R2, [R1+0xc] ;  /* 0x00000c0001027983 */ /* 0x000ea20000100800 */
[----:B------:R-:W-:Y:S02]  /*10cc0*/  ISETP.NE.AND P0, PT, R17, RZ, PT ;  /* 0x000000ff1100720c */ /* 0x000fe40003f05270 */
[----:B0-----:R-:W-:Y:S02]  /*10cd0*/  LEA R4, R3, UR41, 0x3 ;  /* 0x0000002903047c11 */ /* 0x001fe4000f8e18ff */
[----:B--2---:R-:W-:-:S04]  /*10ce0*/  SHF.L.U32 R3, R2, 0x1f, RZ ;  /* 0x0000001f02037819 */ /* 0x004fc800000006ff */
[----:B------:R-:W0:Y:S02]  /*10cf0*/  SYNCS.PHASECHK.TRANS64.TRYWAIT P2, [R4+URZ+0x28480], R3 ;  /* 0x02848003040075a7 */ /* 0x000e24000804017f */
[----:B0-----:R-:W-:Y:S05]  /*10d00*/  @!P2 BRA `(.L_x_1110) ;  /* 0x0000003000bca947 */ /* 0x001fea0003800000 */
.L_x_1179:
        /* <DEDUP_REMOVED lines=8> */
.L_x_1111:
        /* <DEDUP_REMOVED lines=25> */
.L_x_1180:
        /* <DEDUP_REMOVED lines=8> */
.L_x_1113:
        /* <DEDUP_REMOVED lines=19> */
[----:B-1----:R-:W-:Y:S01]  /*110d0*/  NOP ;  /* 0x0000000000007918 */ /* 0x002fe20000000000 */
.L_x_1108:
        /* <DEDUP_REMOVED lines=24> */
.L_x_1106:
        /* <DEDUP_REMOVED lines=10> */
.L_x_1181:
[----:B-1----:R-:W-:Y:S05]  /*11300*/  BSYNC B0 ;  /* 0x0000000000007941 */ /* 0x002fea0003800000 */
.L_x_1114:
[----:B--2---:R-:W2:Y:S01]  /*11310*/  LDL R3, [R1+0x18] ;  /* 0x0000180001037983 */ /* 0x004ea20000100800 */
[----:B------:R-:W-:-:S05]  /*11320*/  VIADD R2, R16, 0xfffffffe ;  /* 0xfffffffe10027836 */ /* 0x000fca0000000000 */
[----:B--2---:R-:W-:-:S13]  /*11330*/  ISETP.GE.AND P0, PT, R2, R3, PT ;  /* 0x000000030200720c */ /* 0x004fda0003f06270 */
[----:B------:R-:W-:Y:S05]  /*11340*/  @!P0 BRA `(.L_x_1116) ;  /* 0x0000000c00f48947 */ /* 0x000fea0003800000 */
[----:B------:R1:W5:Y:S04]  /*11350*/  LDL.LU R3, [R1+0x8] ;  /* 0x0000080001037983 */ /* 0x0003680000300800 */
[----:B------:R1:W5:Y:S02]  /*11360*/  LDL.LU R8, [R1+0xc] ;  /* 0x00000c0001087983 */ /* 0x0003640000300800 */
.L_x_1138:
[----:B0----5:R-:W-:Y:S01]  /*11370*/  VIADD R4, R3, 0x1 ;  /* 0x0000000103047836 */ /* 0x021fe20000000000 */
        /* <DEDUP_REMOVED lines=9> */
[----:B------:R-:W-:Y:S01]  /*11410*/  ULDC.64 UR4, c[0x0][0x3f8] ;  /* 0x0000fe0000047ab9 */ /* 0x000fe20000000a00 */
[----:B------:R-:W-:Y:S01]  /*11420*/  IMAD.MOV.U32 R9, RZ, RZ, R2 ;  /* 0x000000ffff097224 */ /* 0x000fe200078e0002 */
        /* <DEDUP_REMOVED lines=17> */
[----:B------:R-:W-:-:S04]  /*11540*/  IMAD.WIDE.U32 R4, R6, UR6, R4 ;  /* 0x0000000606047c25 */ /* 0x000fc8000f8e0004 */
[----:B------:R-:W-:Y:S01]  /*11550*/  IMAD.IADD R0, R0, 0x1, R5 ;  /* 0x0000000100007824 */ /* 0x000fe200078e0205 */
[----:B------:R-:W-:-:S04]  /*11560*/  LEA R6, P0, R4, UR4, 0x2 ;  /* 0x0000000404067c11 */ /* 0x000fc8000f8010ff */
[----:B------:R-:W-:-:S05]  /*11570*/  LEA.HI.X R7, R4, UR5, R0, 0x2, P0 ;  /* 0x0000000504077c11 */ /* 0x000fca00080f1400 */
[----:B------:R2:W5:Y:S04]  /*11580*/  LDG.E R0, desc[UR50][R6.64] ;  /* 0x0000003206007981 */ /* 0x000568000c1e1900 */
.L_x_1119:
[----:B--2---:R-:W-:Y:S01]  /*11590*/  LEA R6, R11, UR41, 0x3 ;  /* 0x000000290b067c11 */ /* 0x004fe2000f8e18ff */
[----:B------:R-:W2:Y:S01]  /*115a0*/  S2R R4, SR_TID.X ;  /* 0x0000000000047919 */ /* 0x000ea20000002100 */
[----:B------:R-:W-:Y:S01]  /*115b0*/  SHF.L.U32 R5, R10, 0x1f, RZ ;  /* 0x0000001f0a057819 */ /* 0x000fe200000006ff */
[----:B------:R-:W-:Y:S03]  /*115c0*/  BSSY B1, `(.L_x_1120) ;  /* 0x0000005000017945 */ /* 0x000fe60003800000 */
[----:B------:R-:W3:Y:S01]  /*115d0*/  SYNCS.PHASECHK.TRANS64.TRYWAIT P0, [R6+URZ+0x28480], R5 ;  /* 0x02848005060075a7 */ /* 0x000ee2000800017f */
[----:B--2---:R-:W-:-:S04]  /*115e0*/  LOP3.LUT R4, R4, 0x7f, RZ, 0xc0, !PT ;  /* 0x0000007f04047812 */ /* 0x004fc800078ec0ff */
[----:B------:R-:W-:Y:S01]  /*115f0*/  ISETP.NE.AND P2, PT, R4, RZ, PT ;  /* 0x000000ff0400720c */ /* 0x000fe20003f45270 */
[----:B---3--:R-:W-:-:S12]  /*11600*/  @!P0 BRA `(.L_x_1121) ;  /* 0x0000002800bc8947 */ /* 0x008fd80003800000 */
.L_x_1182:
[----:B------:R-:W-:Y:S05]  /*11610*/  BSYNC B1 ;  /* 0x0000000000017941 */ /* 0x000fea0003800000 */
.L_x_1120:
        /* <DEDUP_REMOVED lines=9> */
.L_x_1123:
[----:B------:R-:W-:Y:S05]  /*116b0*/  BSYNC B1 ;  /* 0x0000000000017941 */ /* 0x000fea0003800000 */
.L_x_1122:
[----:B------:R-:W3:Y:S04]  /*116c0*/  LDL R4, [R1+0x8] ;  /* 0x0000080001047983 */ /* 0x000ee80000100800 */
[----:B0-----:R-:W4:Y:S04]  /*116d0*/  LDL R10, [R1+0x4] ;  /* 0x00000400010a7983 */ /* 0x001f280000100800 */
[----:B------:R-:W2:Y:S01]  /*116e0*/  LDL R7, [R1+0x1c] ;  /* 0x00001c0001077983 */ /* 0x000ea20000100800 */
        /* <DEDUP_REMOVED lines=8> */
[----:B----4-:R-:W-:-:S03]  /*11770*/  R2UR UR12, R10 ;  /* 0x000000000a0c72ca */ /* 0x010fc600000e0000 */
[----:B------:R-:W-:Y:S02]  /*11780*/  VIADD R10, R4, 0x10000 ;  /* 0x00010000040a7836 */ /* 0x000fe40000000000 */
[----:B--2---:R-:W-:Y:S02]  /*11790*/  IMAD R9, R9, 0x40, R7 ;  /* 0x0000004009097824 */ /* 0x004fe400078e0207 */
[----:B------:R-:W-:-:S08]  /*117a0*/  VIADD R7, R6, 0x28470 ;  /* 0x0002847006077836 */ /* 0x000fd00000000000 */
.L_x_1124:
        /* <DEDUP_REMOVED lines=8> */
[----:B0-----:R-:W-:Y:S05]  /*11830*/  @P0 BRA.U.ANY `(.L_x_1124) ;  /* 0xfffffffd00dc0947 */ /* 0x001fea000393ffff */
        /* <DEDUP_REMOVED lines=8> */
.L_x_1125:
        /* <DEDUP_REMOVED lines=8> */
[----:B0-----:R-:W-:Y:S05]  /*11940*/  @P0 BRA.U.ANY `(.L_x_1125) ;  /* 0xfffffffd00dc0947 */ /* 0x001fea000393ffff */
[----:B------:R-:W0:Y:S01]  /*11950*/  SYNCS.PHASECHK.TRANS64.TRYWAIT P0, [R6+URZ+0x28440], R5 ;  /* 0x02844005060075a7 */ /* 0x000e22000800017f */
[----:B------:R-:W-:Y:S04]  /*11960*/  BSSY B1, `(.L_x_1126) ;  /* 0x0000002000017945 */ /* 0x000fe80003800000 */
[----:B0-----:R-:W-:Y:S05]  /*11970*/  @!P0 BRA `(.L_x_1127) ;  /* 0x0000002400f48947 */ /* 0x001fea0003800000 */
.L_x_1183:
[----:B------:R-:W-:Y:S05]  /*11980*/  BSYNC B1 ;  /* 0x0000000000017941 */ /* 0x000fea0003800000 */
.L_x_1126:
[----:B------:R-:W-:Y:S01]  /*11990*/  BSSY B1, `(.L_x_1128) ;  /* 0x000000b000017945 */ /* 0x000fe20003800000 */
[----:B------:R-:W-:Y:S02]  /*119a0*/  IMAD.MOV.U32 R10, RZ, RZ, 0x0 ;  /* 0x00000000ff0a7424 */ /* 0x000fe400078e00ff */
[----:B------:R-:W-:Y:S01]  /*119b0*/  IMAD.MOV.U32 R11, RZ, RZ, 0x14f00000 ;  /* 0x14f00000ff0b7424 */ /* 0x000fe200078e00ff */
[----:B------:R-:W-:Y:S06]  /*119c0*/  @P2 BRA `(.L_x_1129) ;  /* 0x00000000001c2947 */ /* 0x000fec0003800000 */
[----:B------:R-:W2:Y:S01]  /*119d0*/  S2R R7, SR_TID.X ;  /* 0x0000000000077919 */ /* 0x000ea20000002100 */
[----:B0-----:R-:W-:-:S04]  /*119e0*/  IMAD.MOV.U32 R5, RZ, RZ, 0x4000 ;  /* 0x00004000ff057424 */ /* 0x001fc800078e00ff */
[----:B------:R3:W-:Y:S01]  /*119f0*/  SYNCS.ARRIVE.TRANS64 RZ, [R6+URZ+0x28430], R5 ;  /* 0x0284300506ff79a7 */ /* 0x0007e2000800003f */
[----:B--2---:R-:W-:-:S04]  /*11a00*/  LOP3.LUT R7, R7, 0x1f, RZ, 0xc0, !PT ;  /* 0x0000001f07077812 */ /* 0x004fc800078ec0ff */
[----:B------:R-:W-:-:S13]  /*11a10*/  ISETP.NE.AND P0, PT, R7, RZ, PT ;  /* 0x000000ff0700720c */ /* 0x000fda0003f05270 */
[----:B---3--:R-:W-:Y:S05]  /*11a20*/  @!P0 BRA `(.L_x_1129) ;  /* 0x0000000000048947 */ /* 0x008fea0003800000 */
[----:B------:R-:W-:Y:S01]  /*11a30*/  BPT.TRAP 0x1 ;  /* 0x000000040000795c */ /* 0x000fe20000300000 */
.L_x_1129:
[----:B------:R-:W-:Y:S05]  /*11a40*/  BSYNC B1 ;  /* 0x0000000000017941 */ /* 0x000fea0003800000 */
.L_x_1128:
[----:B0-----:R-:W2:Y:S01]  /*11a50*/  LDL R5, [R1+0x4] ;  /* 0x0000040001057983 */ /* 0x001ea20000100800 */
        /* <DEDUP_REMOVED lines=9> */
.L_x_1130:
        /* <DEDUP_REMOVED lines=10> */
[----:B------:R-:W-:Y:S01]  /*11b90*/  R2UR UR10, R12 ;  /* 0x000000000c0a72ca */ /* 0x000fe200000e0000 */
[----:B------:R-:W-:Y:S01]  /*11ba0*/  VIADD R4, R4, 0x22000 ;  /* 0x0002200004047836 */ /* 0x000fe20000000000 */
[----:B------:R-:W-:Y:S02]  /*11bb0*/  R2UR UR6, R10 ;  /* 0x000000000a0672ca */ /* 0x000fe400000e0000 */
[----:B------:R-:W-:Y:S02]  /*11bc0*/  R2UR UR7, R11 ;  /* 0x000000000b0772ca */ /* 0x000fe400000e0000 */
[----:B------:R-:W-:Y:S02]  /*11bd0*/  PLOP3.LUT P0, PT, PT, PT, PT, 0x80, 0x0 ;  /* 0x000000000000781c */ /* 0x000fe40003f0f070 */
[----:B--2---:R-:W-:-:S15]  /*11be0*/  R2UR UR12, R7 ;  /* 0x00000000070c72ca */ /* 0x004fde00000e0000 */
.L_x_1131:
        /* <DEDUP_REMOVED lines=9> */
.L_x_1118:
[----:B------:R-:W-:Y:S05]  /*11c80*/  BSYNC B0 ;  /* 0x0000000000007941 */ /* 0x000fea0003800000 */
.L_x_1117:
[----:B------:R-:W-:-:S06]  /*11c90*/  UISETP.NE.AND UP0, UPT, UR42, 0x3, UPT ;  /* 0x000000032a00788c */ /* 0x000fcc000bf05270 */
[----:B------:R-:W-:-:S13]  /*11ca0*/  PLOP3.LUT P0, PT, PT, PT, UP0, 0x80, 0x0 ;  /* 0x000000000000781c */ /* 0x000fda0003f0f008 */
[----:B------:R-:W-:Y:S05]  /*11cb0*/  @!P0 BRA `(.L_x_1132) ;  /* 0x0000000000048947 */ /* 0x000fea0003800000 */
[----:B------:R-:W-:Y:S01]  /*11cc0*/  BPT.TRAP 0x1 ;  /* 0x000000040000795c */ /* 0x000fe20000300000 */
.L_x_1132:
[----:B------:R-:W-:Y:S01]  /*11cd0*/  IMAD.U32 R4, RZ, RZ, UR44 ;  /* 0x0000002cff047e24 */ /* 0x000fe2000f8e00ff */
[----:B------:R-:W-:Y:S01]  /*11ce0*/  LEA R5, R3, UR41, 0x3 ;  /* 0x0000002903057c11 */ /* 0x000fe2000f8e18ff */
[----:B------:R-:W-:Y:S03]  /*11cf0*/  BSSY B0, `(.L_x_1133) ;  /* 0x0000007000007945 */ /* 0x000fe60003800000 */
[----:B------:R-:W-:Y:S01]  /*11d00*/  ISETP.NE.AND P0, PT, R4, 0x3, PT ;  /* 0x000000030400780c */ /* 0x000fe20003f05270 */
[----:B------:R2:W-:Y:S01]  /*11d10*/  STL [R1], R5 ;  /* 0x0000000501007387 */ /* 0x0005e20000100800 */
[----:B------:R-:W-:-:S04]  /*11d20*/  LOP3.LUT R4, R8, 0x1, RZ, 0x3c, !PT ;  /* 0x0000000108047812 */ /* 0x000fc800078e3cff */
[----:B------:R-:W-:-:S04]  /*11d30*/  SHF.L.U32 R4, R4, 0x1f, RZ ;  /* 0x0000001f04047819 */ /* 0x000fc800000006ff */
[----:B------:R-:W3:Y:S02]  /*11d40*/  SYNCS.PHASECHK.TRANS64.TRYWAIT P2, [R5+URZ+0x28470], R4 ;  /* 0x02847004050075a7 */ /* 0x000ee4000804017f */
[----:B--23--:R-:W-:Y:S05]  /*11d50*/  @!P2 BRA `(.L_x_1134) ;  /* 0x000000240010a947 */ /* 0x00cfea0003800000 */
.L_x_1184:
[----:B------:R-:W-:Y:S05]  /*11d60*/  BSYNC B0 ;  /* 0x0000000000007941 */ /* 0x000fea0003800000 */
.L_x_1133:
[----:B------:R-:W-:Y:S05]  /*11d70*/  @!P0 BRA `(.L_x_1135) ;  /* 0x0000000000048947 */ /* 0x000fea0003800000 */
[----:B------:R-:W-:Y:S01]  /*11d80*/  BPT.TRAP 0x1 ;  /* 0x000000040000795c */ /* 0x000fe20000300000 */
.L_x_1135:
[----:B--2---:R-:W2:Y:S01]  /*11d90*/  LDL R5, [R1] ;  /* 0x0000000001057983 */ /* 0x004ea20000100800 */
[----:B------:R-:W-:Y:S01]  /*11da0*/  SHF.L.U32 R4, R8, 0x1f, RZ ;  /* 0x0000001f08047819 */ /* 0x000fe200000006ff */
[----:B------:R-:W-:-:S03]  /*11db0*/  IMAD.SHL.U32 R3, R3, 0x4000, RZ ;  /* 0x0000400003037824 */ /* 0x000fc600078e00ff */
[----:B--2---:R-:W2:Y:S02]  /*11dc0*/  SYNCS.PHASECHK.TRANS64.TRYWAIT P2, [R5+URZ+0x28460], R4 ;  /* 0x02846004050075a7 */ /* 0x004ea4000804017f */
[----:B--2---:R-:W-:Y:S05]  /*11dd0*/  @!P2 BRA `(.L_x_1136) ;  /* 0x000000240008a947 */ /* 0x004fea0003800000 */
.L_x_1185:
[----:B------:R-:W3:Y:S04]  /*11de0*/  LDL R6, [R1+0x2c] ;  /* 0x00002c0001067983 */ /* 0x000ee80000100800 */
[----:B------:R-:W4:Y:S01]  /*11df0*/  LDL R12, [R1+0x28] ;  /* 0x00002800010c7983 */ /* 0x000f220000100800 */
[----:B------:R-:W-:Y:S05]  /*11e00*/  WARPSYNC.ALL ;  /* 0x0000000000007948 */ /* 0x000fea0003800000 */
[----:B--2---:R-:W2:Y:S02]  /*11e10*/  S2R R5, SR_TID.X ;  /* 0x0000000000057919 */ /* 0x004ea40000002100 */
[----:B--2---:R-:W-:-:S02]  /*11e20*/  LOP3.LUT P2, RZ, R5, 0x4, RZ, 0xc0, !PT ;  /* 0x0000000405ff7812 */ /* 0x004fc4000784c0ff */
[C---:B---3--:R-:W-:Y:S01]  /*11e30*/  LOP3.LUT R20, R3.reuse, R6, RZ, 0xfc, !PT ;  /* 0x0000000603147212 */ /* 0x048fe200078efcff */
[----:B------:R-:W-:Y:S01]  /*11e40*/  IMAD.MOV.U32 R6, RZ, RZ, 0x40 ;  /* 0x00000040ff067424 */ /* 0x000fe200078e00ff */
[----:B----4-:R-:W-:-:S03]  /*11e50*/  IADD3 R3, R3, UR41, R12 ;  /* 0x0000002903037c10 */ /* 0x010fc6000fffe00c */
[----:B0-----:R-:W0:Y:S01]  /*11e60*/  LDSM.16.MT88.4 R8, [R20+UR41+0x10000] ;  /* 0x010000291408783b */ /* 0x001e220008004200 */
[----:B------:R-:W-:Y:S01]  /*11e70*/  SEL R6, R6, 0xffffffc0, !P2 ;  /* 0xffffffc006067807 */ /* 0x000fe20005000000 */
[----:B------:R-:W-:-:S04]  /*11e80*/  VIADD R21, R20, UR41 ;  /* 0x0000002914157c36 */ /* 0x000fc80008000000 */
[----:B------:R-:W-:Y:S01]  /*11e90*/  IMAD.IADD R21, R6, 0x1, R21 ;  /* 0x0000000106157824 */ /* 0x000fe200078e0215 */
[C-C-:B0-----:R-:W-:Y:S02]  /*11ea0*/  PRMT R4, R8.reuse, 0x6420, R9.reuse ;  /* 0x0000642008047816 */ /* 0x141fe40000000009 */
[----:B------:R-:W-:Y:S02]  /*11eb0*/  PRMT R5, R8, 0x7531, R9 ;  /* 0x0000753108057816 */ /* 0x000fe40000000009 */
[C-C-:B------:R-:W-:Y:S02]  /*11ec0*/  PRMT R6, R10.reuse, 0x6420, R11.reuse ;  /* 0x000064200a067816 */ /* 0x140fe4000000000b */
[----:B------:R-:W-:Y:S02]  /*11ed0*/  PRMT R7, R10, 0x7531, R11 ;  /* 0x000075310a077816 */ /* 0x000fe4000000000b */
[----:B------:R-:W0:Y:S04]  /*11ee0*/  LDSM.16.MT88.4 R8, [R21+0x10000] ;  /* 0x010000001508783b */ /* 0x000e280000004200 */
[----:B------:R-:W-:Y:S01]  /*11ef0*/  STSM.16.M88.4 [R3+0x8000], R4 ;  /* 0x0080000403007844 */ /* 0x000fe20000000200 */
[----:B0-----:R-:W-:-:S02]  /*11f00*/  PRMT R12, R8, 0x6420, R9 ;  /* 0x00006420080c7816 */ /* 0x001fc40000000009 */
[----:B------:R-:W-:Y:S02]  /*11f10*/  PRMT R13, R8, 0x7531, R9 ;  /* 0x00007531080d7816 */ /* 0x000fe40000000009 */
[C-C-:B------:R-:W-:Y:S02]  /*11f20*/  PRMT R14, R10.reuse, 0x6420, R11.reuse ;  /* 0x000064200a0e7816 */ /* 0x140fe4000000000b */
[----:B------:R-:W-:-:S05]  /*11f30*/  PRMT R15, R10, 0x7531, R11 ;  /* 0x000075310a0f7816 */ /* 0x000fca000000000b */
[----:B------:R0:W-:Y:S04]  /*11f40*/  STSM.16.M88.4 [R3+0x9000], R12 ;  /* 0x0090000c03007844 */ /* 0x0001e80000000200 */
[----:B------:R-:W2:Y:S01]  /*11f50*/  LDSM.16.MT88.4 R8, [R20+UR41+0x12000] ;  /* 0x012000291408783b */ /* 0x000ea20008004200 */
[----:B0-----:R-:W0:Y:S01]  /*11f60*/  S2R R15, SR_TID.X ;  /* 0x00000000000f7919 */ /* 0x001e220000002100 */
[C-C-:B--2---:R-:W-:Y:S02]  /*11f70*/  PRMT R4, R8.reuse, 0x6420, R9.reuse ;  /* 0x0000642008047816 */ /* 0x144fe40000000009 */
[----:B------:R-:W-:Y:S02]  /*11f80*/  PRMT R5, R8, 0x7531, R9 ;  /* 0x0000753108057816 */ /* 0x000fe40000000009 */
[----:B------:R-:W-:-:S02]  /*11f90*/  PRMT R6, R10, 0x6420, R11 ;  /* 0x000064200a067816 */ /* 0x000fc4000000000b */
[----:B------:R-:W-:Y:S02]  /*11fa0*/  PRMT R7, R10, 0x7531, R11 ;  /* 0x000075310a077816 */ /* 0x000fe4000000000b */
[----:B------:R-:W2:Y:S01]  /*11fb0*/  LDSM.16.MT88.4 R8, [R21+0x12000] ;  /* 0x012000001508783b */ /* 0x000ea20000004200 */
[----:B0-----:R-:W-:Y:S01]  /*11fc0*/  LOP3.LUT P2, RZ, R15, 0x4, RZ, 0xc0, !PT ;  /* 0x000000040fff7812 */ /* 0x001fe2000784c0ff */
[----:B------:R-:W-:Y:S02]  /*11fd0*/  IMAD.MOV.U32 R15, RZ, RZ, 0x20 ;  /* 0x00000020ff0f7424 */ /* 0x000fe400078e00ff */
[----:B------:R-:W-:Y:S03]  /*11fe0*/  STSM.16.M88.4 [R3+0xa000], R4 ;  /* 0x00a0000403007844 */ /* 0x000fe60000000200 */
[----:B------:R-:W-:Y:S02]  /*11ff0*/  SEL R15, R15, 0xffffffe0, !P2 ;  /* 0xffffffe00f0f7807 */ /* 0x000fe40005000000 */
[----:B--2---:R-:W-:-:S02]  /*12000*/  PRMT R16, R8, 0x6420, R9 ;  /* 0x0000642008107816 */ /* 0x004fc40000000009 */
[----:B------:R-:W-:Y:S02]  /*12010*/  PRMT R17, R8, 0x7531, R9 ;  /* 0x0000753108117816 */ /* 0x000fe40000000009 */
[C-C-:B------:R-:W-:Y:S02]  /*12020*/  PRMT R18, R10.reuse, 0x6420, R11.reuse ;  /* 0x000064200a127816 */ /* 0x140fe4000000000b */
[----:B------:R-:W-:-:S05]  /*12030*/  PRMT R19, R10, 0x7531, R11 ;  /* 0x000075310a137816 */ /* 0x000fca000000000b */
[----:B------:R0:W-:Y:S04]  /*12040*/  STSM.16.M88.4 [R3+0xb000], R16 ;  /* 0x00b0001003007844 */ /* 0x0001e80000000200 */
[----:B------:R-:W2:Y:S01]  /*12050*/  LDSM.16.MT88.4 R8, [R20+UR41+0x11000] ;  /* 0x011000291408783b */ /* 0x000ea20008004200 */
[----:B0-----:R-:W-:Y:S02]  /*12060*/  IADD3 R3, R15, 0x8000, R3 ;  /* 0x000080000f037810 */ /* 0x001fe40007ffe003 */
[C-C-:B--2---:R-:W-:Y:S02]  /*12070*/  PRMT R4, R8.reuse, 0x6420, R9.reuse ;  /* 0x0000642008047816 */ /* 0x144fe40000000009 */
[----:B------:R-:W-:Y:S02]  /*12080*/  PRMT R5, R8, 0x7531, R9 ;  /* 0x0000753108057816 */ /* 0x000fe40000000009 */
[----:B------:R-:W-:-:S02]  /*12090*/  PRMT R6, R10, 0x6420, R11 ;  /* 0x000064200a067816 */ /* 0x000fc4000000000b */
[----:B------:R-:W-:Y:S02]  /*120a0*/  PRMT R7, R10, 0x7531, R11 ;  /* 0x000075310a077816 */ /* 0x000fe4000000000b */
[----:B------:R-:W0:Y:S04]  /*120b0*/  LDSM.16.MT88.4 R8, [R21+0x11000] ;  /* 0x011000001508783b */ /* 0x000e280000004200 */
[----:B------:R-:W-:Y:S01]  /*120c0*/  STSM.16.M88.4 [R3], R4 ;  /* 0x0000000403007844 */ /* 0x000fe20000000200 */
[C-C-:B0-----:R-:W-:Y:S02]  /*120d0*/  PRMT R12, R8.reuse, 0x6420, R9.reuse ;  /* 0x00006420080c7816 */ /* 0x141fe40000000009 */
[----:B------:R-:W-:Y:S02]  /*120e0*/  PRMT R13, R8, 0x7531, R9 ;  /* 0x00007531080d7816 */ /* 0x000fe40000000009 */
[----:B------:R-:W-:-:S02]  /*120f0*/  PRMT R14, R10, 0x6420, R11 ;  /* 0x000064200a0e7816 */ /* 0x000fc4000000000b */
[----:B------:R-:W-:-:S05]  /*12100*/  PRMT R15, R10, 0x7531, R11 ;  /* 0x000075310a0f7816 */ /* 0x000fca000000000b */
[----:B------:R-:W-:Y:S04]  /*12110*/  STSM.16.M88.4 [R3+0x1000], R12 ;  /* 0x0010000c03007844 */ /* 0x000fe80000000200 */
[----:B------:R-:W0:Y:S02]  /*12120*/  LDSM.16.MT88.4 R8, [R20+UR41+0x13000] ;  /* 0x013000291408783b */ /* 0x000e240008004200 */
[C-C-:B0-----:R-:W-:Y:S02]  /*12130*/  PRMT R4, R8.reuse, 0x6420, R9.reuse ;  /* 0x0000642008047816 */ /* 0x141fe40000000009 */
[----:B------:R-:W-:Y:S02]  /*12140*/  PRMT R5, R8, 0x7531, R9 ;  /* 0x0000753108057816 */ /* 0x000fe40000000009 */
[----:B------:R-:W-:-:S02]  /*12150*/  PRMT R6, R10, 0x6420, R11 ;  /* 0x000064200a067816 */ /* 0x000fc4000000000b */
[----:B------:R-:W-:Y:S02]  /*12160*/  PRMT R7, R10, 0x7531, R11 ;  /* 0x000075310a077816 */ /* 0x000fe4000000000b */
[----:B------:R-:W0:Y:S04]  /*12170*/  LDSM.16.MT88.4 R8, [R21+0x13000] ;  /* 0x013000001508783b */ /* 0x000e280000004200 */
[----:B------:R0:W-:Y:S02]  /*12180*/  STSM.16.M88.4 [R3+0x2000], R4 ;  /* 0x0020000403007844 */ /* 0x0001e40000000200 */
[C-C-:B0-----:R-:W-:Y:S02]  /*12190*/  PRMT R4, R8.reuse, 0x6420, R9.reuse ;  /* 0x0000642008047816 */ /* 0x141fe40000000009 */
        /* <DEDUP_REMOVED lines=12> */
.L_x_1137:
[----:B0-----:R-:W2:Y:S04]  /*12260*/  LDL.LU R3, [R1] ;  /* 0x0000000001037983 */ /* 0x001ea80000300800 */
[----:B------:R-:W3:Y:S04]  /*12270*/  LDL R4, [R1+0x18] ;  /* 0x0000180001047983 */ /* 0x000ee80000100800 */
[----:B------:R4:W5:Y:S01]  /*12280*/  LDL R8, [R1+0xc] ;  /* 0x00000c0001087983 */ /* 0x0009620000100800 */
[----:B--2---:R0:W-:Y:S01]  /*12290*/  SYNCS.ARRIVE.TRANS64.A1T0 RZ, [R3+URZ+0x28450], RZ ;  /* 0x028450ff03ff79a7 */ /* 0x0041e2000810003f */
[----:B------:R-:W-:Y:S01]  /*122a0*/  BAR.SYNC.DEFER_BLOCKING 0x2, 0x80 ;  /* 0x0082000000007b1d */ /* 0x000fe20000010000 */
[C---:B---3--:R-:W-:Y:S01]  /*122b0*/  ISETP.GT.AND P0, PT, R2.reuse, R4, PT ;  /* 0x000000040200720c */ /* 0x048fe20003f04270 */
[----:B------:R-:W-:-:S02]  /*122c0*/  VIADD R2, R2, 0xffffffff ;  /* 0xffffffff02027836 */ /* 0x000fc40000000000 */
[----:B0-----:R-:W-:-:S05]  /*122d0*/  @!P1 VIADD R3, R3, 0x28480 ;  /* 0x0002848003039836 */ /* 0x001fca0000000000 */
[----:B------:R-:W-:-:S04]  /*122e0*/  @!P1 PRMT R3, RZ, 0x654, R3 ;  /* 0x00000654ff039816 */ /* 0x000fc80000000003 */
[----:B------:R0:W-:Y:S02]  /*122f0*/  @!P1 SYNCS.ARRIVE.TRANS64.RED.A1T0 RZ, [R3+URZ], RZ ;  /* 0x000000ff03ff99a7 */ /* 0x0001e4000810043f */
[----:B0-----:R4:W5:Y:S01]  /*12300*/  LDL R3, [R1+0x8] ;  /* 0x0000080001037983 */ /* 0x0019620000100800 */
[----:B------:R-:W-:Y:S05]  /*12310*/  @P0 BRA `(.L_x_1138) ;  /* 0xfffffff000140947 */ /* 0x000fea000383ffff */
.L_x_1116:
[----:B------:R-:W-:Y:S04]  /*12320*/  BSSY B0, `(.L_x_1139) ;  /* 0x000000f000007945 */ /* 0x000fe80003800000 */
[----:B------:R-:W-:Y:S05]  /*12330*/  @P1 BRA `(.L_x_1140) ;  /* 0x0000000000341947 */ /* 0x000fea0003800000 */
[----:B------:R-:W2:Y:S01]  /*12340*/  S2R R5, SR_LANEID ;  /* 0x0000000000057919 */ /* 0x000ea20000000000 */
[----:B------:R-:W-:Y:S01]  /*12350*/  VOTEU.ANY UR4, UPT, PT ;  /* 0x0000000000047886 */ /* 0x000fe200038e0100 */
[----:B-----5:R-:W3:Y:S01]  /*12360*/  LDC.64 R2, c[0x0][0xc38] ;  /* 0x00030e00ff027b82 */ /* 0x020ee20000000a00 */
[----:B------:R-:W2:Y:S02]  /*12370*/  FLO.U32 R0, UR4 ;  /* 0x0000000400007d00 */ /* 0x000ea400080e0000 */
[----:B--2---:R-:W-:-:S06]  /*12380*/  ISETP.EQ.U32.AND P0, PT, R0, R5, PT ;  /* 0x000000050000720c */ /* 0x004fcc0003f02070 */
[----:B------:R-:W3:Y:S07]  /*12390*/  POPC R5, UR4 ;  /* 0x0000000400057d09 */ /* 0x000eee0008000000 */
[----:B---3--:R-:W2:Y:S01]  /*123a0*/  @P0 ATOMG.E.ADD.STRONG.GPU PT, R3, desc[UR50][R2.64], R5 ;  /* 0x00000005020309a8 */ /* 0x008ea200081ee1f2 */
[----:B0-----:R-:W0:Y:S02]  /*123b0*/  S2R R4, SR_LTMASK ;  /* 0x0000000000047919 */ /* 0x001e240000003900 */
[----:B0-----:R-:W-:-:S04]  /*123c0*/  LOP3.LUT R4, R4, UR4, RZ, 0xc0, !PT ;  /* 0x0000000404047c12 */ /* 0x001fc8000f8ec0ff */
[----:B------:R-:W0:Y:S01]  /*123d0*/  POPC R7, R4 ;  /* 0x0000000400077309 */ /* 0x000e220000000000 */
[----:B--2---:R-:W0:Y:S02]  /*123e0*/  SHFL.IDX PT, R0, R3, R0, 0x1f ;  /* 0x00001f0003007589 */ /* 0x004e2400000e0000 */
[----:B0-----:R-:W-:-:S05]  /*123f0*/  IADD3 R0, R0, UR43, R7 ;  /* 0x0000002b00007c10 */ /* 0x001fca000fffe007 */
[----:B------:R2:W-:Y:S02]  /*12400*/  STL [R1+0x20], R0 ;  /* 0x0000200001007387 */ /* 0x0005e40000100800 */
.L_x_1140:
[----:B------:R-:W-:Y:S05]  /*12410*/  BSYNC B0 ;  /* 0x0000000000007941 */ /* 0x000fea0003800000 */
.L_x_1139:
[----:B------:R-:W-:-:S06]  /*12420*/  UISETP.NE.AND UP0, UPT, UR42, 0x3, UPT ;  /* 0x000000032a00788c */ /* 0x000fcc000bf05270 */
[----:B------:R-:W-:-:S13]  /*12430*/  PLOP3.LUT P0, PT, PT, PT, UP0, 0x80, 0x0 ;  /* 0x000000000000781c */ /* 0x000fda0003f0f008 */
[----:B------:R-:W-:Y:S05]  /*12440*/  @!P0 BRA `(.L_x_1141) ;  /* 0x0000000000048947 */ /* 0x000fea0003800000 */
[----:B------:R-:W-:Y:S01]  /*12450*/  BPT.TRAP 0x1 ;  /* 0x000000040000795c */ /* 0x000fe20000300000 */
.L_x_1141:
[----:B------:R-:W3:Y:S04]  /*12460*/  LDL R2, [R1+0xc] ;  /* 0x00000c0001027983 */ /* 0x000ee80000100800 */
[----:B--2---:R-:W2:Y:S01]  /*12470*/  LDL R0, [R1+0x8] ;  /* 0x0000080001007983 */ /* 0x004ea20000100800 */
[----:B------:R-:W-:Y:S01]  /*12480*/  BSSY B0, `(.L_x_1142) ;  /* 0x0000008000007945 */ /* 0x000fe20003800000 */
[----:B---3-5:R-:W-:-:S04]  /*12490*/  LOP3.LUT R3, R2, 0x1, RZ, 0x3c, !PT ;  /* 0x0000000102037812 */ /* 0x028fc800078e3cff */
[----:B------:R-:W-:Y:S02]  /*124a0*/  SHF.L.U32 R3, R3, 0x1f, RZ ;  /* 0x0000001f03037819 */ /* 0x000fe400000006ff */
[----:B--2---:R-:W-:-:S04]  /*124b0*/  LEA R20, R0, UR41, 0x3 ;  /* 0x0000002900147c11 */ /* 0x004fc8000f8e18ff */
[----:B------:R-:W2:Y:S01]  /*124c0*/  SYNCS.PHASECHK.TRANS64.TRYWAIT P0, [R20+URZ+0x28470], R3 ;  /* 0x02847003140075a7 */ /* 0x000ea2000800017f */
[----:B------:R-:W-:-:S05]  /*124d0*/  IMAD.U32 R0, RZ, RZ, UR44 ;  /* 0x0000002cff007e24 */ /* 0x000fca000f8e00ff */
[----:B------:R-:W-:Y:S01]  /*124e0*/  ISETP.NE.AND P2, PT, R0, 0x3, PT ;  /* 0x000000030000780c */ /* 0x000fe20003f45270 */
[----:B--2---:R-:W-:-:S12]  /*124f0*/  @!P0 BRA `(.L_x_1143) ;  /* 0x0000001c00588947 */ /* 0x004fd80003800000 */
.L_x_1186:
[----:B------:R-:W-:Y:S05]  /*12500*/  BSYNC B0 ;  /* 0x0000000000007941 */ /* 0x000fea0003800000 */
.L_x_1142:
[----:B------:R-:W-:Y:S05]  /*12510*/  @!P2 BRA `(.L_x_1144) ;  /* 0x000000000004a947 */ /* 0x000fea0003800000 */
[----:B------:R-:W-:Y:S01]  /*12520*/  BPT.TRAP 0x1 ;  /* 0x000000040000795c */ /* 0x000fe20000300000 */
.L_x_1144:
[----:B------:R-:W2:Y:S02]  /*12530*/  LDL R0, [R1+0xc] ;  /* 0x00000c0001007983 */ /* 0x000ea40000100800 */
[----:B--2---:R-:W-:-:S04]  /*12540*/  SHF.L.U32 R3, R0, 0x1f, RZ ;  /* 0x0000001f00037819 */ /* 0x004fc800000006ff */
[----:B------:R-:W2:Y:S02]  /*12550*/  SYNCS.PHASECHK.TRANS64.TRYWAIT P0, [R20+URZ+0x28460], R3 ;  /* 0x02846003140075a7 */ /* 0x000ea4000800017f */
[----:B--2---:R-:W-:Y:S05]  /*12560*/  @!P0 BRA `(.L_x_1145) ;  /* 0x0000001c00508947 */ /* 0x004fea0003800000 */
.L_x_1187:
[----:B------:R-:W3:Y:S04]  /*12570*/  LDL R0, [R1+0x8] ;  /* 0x0000080001007983 */ /* 0x000ee80000100800 */
[----:B------:R-:W5:Y:S04]  /*12580*/  LDL R2, [R1+0x2c] ;  /* 0x00002c0001027983 */ /* 0x000f680000100800 */
[----:B------:R-:W2:Y:S01]  /*12590*/  LDL R12, [R1+0x28] ;  /* 0x00002800010c7983 */ /* 0x000ea20000100800 */
[----:B------:R-:W-:Y:S05]  /*125a0*/  WARPSYNC.ALL ;  /* 0x0000000000007948 */ /* 0x000fea0003800000 */
[----:B------:R-:W0:Y:S01]  /*125b0*/  S2R R8, SR_TID.X ;  /* 0x0000000000087919 */ /* 0x000e220000002100 */
[----:B------:R-:W-:Y:S01]  /*125c0*/  IMAD.MOV.U32 R10, RZ, RZ, 0x40 ;  /* 0x00000040ff0a7424 */ /* 0x000fe200078e00ff */
[----:B------:R-:W1:Y:S01]  /*125d0*/  S2R R18, SR_TID.X ;  /* 0x0000000000127919 */ /* 0x000e620000002100 */
[----:B0-----:R-:W-:-:S04]  /*125e0*/  LOP3.LUT P0, RZ, R8, 0x4, RZ, 0xc0, !PT ;  /* 0x0000000408ff7812 */ /* 0x001fc8000780c0ff */
[----:B------:R-:W-:Y:S02]  /*125f0*/  SEL R10, R10, 0xffffffc0, !P0 ;  /* 0xffffffc00a0a7807 */ /* 0x000fe40004000000 */
[----:B-1----:R-:W-:Y:S01]  /*12600*/  LOP3.LUT P0, RZ, R18, 0x4, RZ, 0xc0, !PT ;  /* 0x0000000412ff7812 */ /* 0x002fe2000780c0ff */
[----:B---3--:R-:W-:-:S05]  /*12610*/  IMAD.SHL.U32 R0, R0, 0x4000, RZ ;  /* 0x0000400000007824 */ /* 0x008fca00078e00ff */
[C---:B-----5:R-:W-:Y:S02]  /*12620*/  LOP3.LUT R2, R0.reuse, R2, RZ, 0xfc, !PT ;  /* 0x0000000200027212 */ /* 0x060fe400078efcff */
[----:B--2---:R-:W-:-:S03]  /*12630*/  IADD3 R0, R0, UR41, R12 ;  /* 0x0000002900007c10 */ /* 0x004fc6000fffe00c */
[----:B------:R-:W0:Y:S01]  /*12640*/  LDSM.16.MT88.4 R4, [R2+UR41+0x10000] ;  /* 0x010000290204783b */ /* 0x000e220008004200 */
[----:B------:R-:W-:-:S04]  /*12650*/  VIADD R3, R2, UR41 ;  /* 0x0000002902037c36 */ /* 0x000fc80008000000 */
        /* <DEDUP_REMOVED lines=19> */
[----:B-1----:R-:W-:-:S05]  /*12790*/  IMAD.MOV.U32 R15, RZ, RZ, 0x20 ;  /* 0x00000020ff0f7424 */ /* 0x002fca00078e00ff */
[----:B------:R-:W-:Y:S02]  /*127a0*/  SEL R15, R15, 0xffffffe0, !P0 ;  /* 0xffffffe00f0f7807 */ /* 0x000fe40004000000 */
[C-C-:B0-----:R-:W-:Y:S02]  /*127b0*/  PRMT R8, R4.reuse, 0x6420, R5.reuse ;  /* 0x0000642004087816 */ /* 0x141fe40000000005 */
[----:B------:R-:W-:Y:S02]  /*127c0*/  PRMT R9, R4, 0x7531, R5 ;  /* 0x0000753104097816 */ /* 0x000fe40000000005 */
[C-C-:B------:R-:W-:Y:S02]  /*127d0*/  PRMT R10, R6.reuse, 0x6420, R7.reuse ;  /* 0x00006420060a7816 */ /* 0x140fe40000000007 */
[----:B------:R-:W-:-:S05]  /*127e0*/  PRMT R11, R6, 0x7531, R7 ;  /* 0x00007531060b7816 */ /* 0x000fca0000000007 */
[----:B------:R0:W-:Y:S04]  /*127f0*/  STSM.16.M88.4 [R0+0xb000], R8 ;  /* 0x00b0000800007844 */ /* 0x0001e80000000200 */
[----:B------:R-:W1:Y:S01]  /*12800*/  LDSM.16.MT88.4 R4, [R2+UR41+0x11000] ;  /* 0x011000290204783b */ /* 0x000e620008004200 */
[----:B0-----:R-:W-:Y:S02]  /*12810*/  IADD3 R0, R15, 0x8000, R0 ;  /* 0x000080000f007810 */ /* 0x001fe40007ffe000 */
[C-C-:B-1----:R-:W-:Y:S02]  /*12820*/  PRMT R16, R4.reuse, 0x6420, R5.reuse ;  /* 0x0000642004107816 */ /* 0x142fe40000000005 */
        /* <DEDUP_REMOVED lines=30> */
.L_x_1146:
[----:B------:R-:W2:Y:S01]  /*12a10*/  LDL.LU R2, [R1+0x8] ;  /* 0x0000080001027983 */ /* 0x000ea20000300800 */
[----:B0-----:R-:W-:Y:S03]  /*12a20*/  SYNCS.ARRIVE.TRANS64.A1T0 RZ, [R20+URZ+0x28450], RZ ;  /* 0x028450ff14ff79a7 */ /* 0x001fe6000810003f */
[----:B------:R-:W3:Y:S01]  /*12a30*/  LDL.LU R3, [R1+0xc] ;  /* 0x00000c0001037983 */ /* 0x000ee20000300800 */
[----:B-1----:R-:W-:-:S05]  /*12a40*/  @!P1 VIADD R0, R20, 0x28480 ;  /* 0x0002848014009836 */ /* 0x002fca0000000000 */
[----:B------:R-:W-:Y:S01]  /*12a50*/  @!P1 PRMT R0, RZ, 0x654, R0 ;  /* 0x00000654ff009816 */ /* 0x000fe20000000000 */
[----:B------:R-:W-:Y:S06]  /*12a60*/  BAR.SYNC.DEFER_BLOCKING 0x2, 0x80 ;  /* 0x0082000000007b1d */ /* 0x000fec0000010000 */
[----:B------:R2:W-:Y:S02]  /*12a70*/  @!P1 SYNCS.ARRIVE.TRANS64.RED.A1T0 RZ, [R0+URZ], RZ ;  /* 0x000000ff00ff99a7 */ /* 0x0005e4000810043f */
[----:B--2---:R-:W-:-:S05]  /*12a80*/  VIADD R0, R2, 0x1 ;  /* 0x0000000102007836 */ /* 0x004fca0000000000 */
[----:B------:R-:W-:-:S04]  /*12a90*/  ISETP.NE.AND P0, PT, R0, 0x2, PT ;  /* 0x000000020000780c */ /* 0x000fc80003f05270 */
[----:B------:R-:W-:Y:S02]  /*12aa0*/  SEL R2, RZ, 0x1, P0 ;  /* 0x00000001ff027807 */ /* 0x000fe40000000000 */
[----:B------:R-:W-:Y:S02]  /*12ab0*/  SEL R0, R0, RZ, P0 ;  /* 0x000000ff00007207 */ /* 0x000fe40000000000 */
[----:B---3--:R-:W-:-:S03]  /*12ac0*/  LOP3.LUT R3, R3, R2, RZ, 0x3c, !PT ;  /* 0x0000000203037212 */ /* 0x008fc600078e3cff */
[----:B------:R0:W-:Y:S04]  /*12ad0*/  STL [R1+0x8], R0 ;  /* 0x0000080001007387 */ /* 0x0001e80000100800 */
[----:B------:R0:W-:Y:S02]  /*12ae0*/  STL [R1+0xc], R3 ;  /* 0x00000c0301007387 */ /* 0x0001e40000100800 */
.L_x_1100:
[----:B------:R-:W-:Y:S05]  /*12af0*/  BSYNC B6 ;  /* 0x0000000000067941 */ /* 0x000fea0003800000 */
.L_x_1098:
[----:B01----:R-:W2:Y:S02]  /*12b00*/  LDL R0, [R1+0x30] ;  /* 0x0000300001007983 */ /* 0x003ea40000100800 */
[----:B--2---:R-:W-:-:S13]  /*12b10*/  LOP3.LUT P0, RZ, R0, 0x2, RZ, 0xc0, !PT ;  /* 0x0000000200ff7812 */ /* 0x004fda000780c0ff */
[----:B------:R-:W-:Y:S05]  /*12b20*/  @!P0 BRA `(.L_x_1147) ;  /* 0x0000000000308947 */ /* 0x000fea0003800000 */
[----:B------:R-:W0:Y:S08]  /*12b30*/  S2UR UR5, SR_CgaCtaId ;  /* 0x00000000000579c3 */ /* 0x000e300000008800 */
[----:B------:R-:W-:Y:S06]  /*12b40*/  BAR.SYNC.DEFER_BLOCKING 0x5, 0x180 ;  /* 0x0146000000007b1d */ /* 0x000fec0000010000 */
[----:B------:R-:W-:-:S02]  /*12b50*/  UMOV UR4, 0x400 ;  /* 0x0000040000047882 */ /* 0x000fc40000000000 */
[----:B0-----:R-:W-:-:S09]  /*12b60*/  ULEA UR4, UR5, UR4, 0x18 ;  /* 0x0000000405047291 */ /* 0x001fd2000f8ec03f */
[----:B------:R-:W0:Y:S04]  /*12b70*/  LDS.128 R4, [UR4+0x284d0] ;  /* 0x0284d004ff047984 */ /* 0x000e280008000c00 */
[----:B0-----:R0:W-:Y:S01]  /*12b80*/  STL.64 [R1+0x20], R4 ;  /* 0x0000200401007387 */ /* 0x0011e20000100a00 */
[----:B------:R-:W-:Y:S02]  /*12b90*/  IMAD.MOV.U32 R2, RZ, RZ, R7 ;  /* 0x000000ffff027224 */ /* 0x000fe400078e0007 */
[----:B------:R-:W-:-:S03]  /*12ba0*/  IMAD.MOV.U32 R0, RZ, RZ, R6 ;  /* 0x000000ffff007224 */ /* 0x000fc600078e0006 */
[----:B------:R-:W-:Y:S02]  /*12bb0*/  R2UR UR45, R2 ;  /* 0x00000000022d72ca */ /* 0x000fe400000e0000 */
[----:B------:R-:W-:Y:S01]  /*12bc0*/  R2UR UR38, R0 ;  /* 0x00000000002672ca */ /* 0x000fe200000e0000 */
[----:B------:R-:W-:Y:S06]  /*12bd0*/  BAR.ARV 0x4, 0x180 ;  /* 0x0106000000007b1d */ /* 0x000fec0000002000 */
[----:B------:R-:W-:Y:S08]  /*12be0*/  BRA `(.L_x_1148) ;  /* 0x0000000800d07947 */ /* 0x000ff00003800000 */
.L_x_1147:
[----:B------:R-:W0:Y:S01]  /*12bf0*/  S2R R2, SR_TID.X ;  /* 0x0000000000027919 */ /* 0x000e220000002100 */
[----:B------:R-:W-:Y:S01]  /*12c00*/  ULDC UR4, c[0x0][0xc14] ;  /* 0x0003050000047ab9 */ /* 0x000fe20000000800 */
[----:B------:R-:W2:Y:S01]  /*12c10*/  LDL.LU R0, [R1+0x20] ;  /* 0x0000200001007983 */ /* 0x000ea20000300800 */
[----:B0-----:R-:W-:-:S04]  /*12c20*/  LOP3.LUT R8, R2, 0x1f, RZ, 0xc0, !PT ;  /* 0x0000001f02087812 */ /* 0x001fc800078ec0ff */
[C---:B------:R-:W-:Y:S01]  /*12c30*/  ISETP.NE.AND P0, PT, R8.reuse, 0x1f, PT ;  /* 0x0000001f0800780c */ /* 0x040fe20003f05270 */
[----:B------:R-:W-:-:S05]  /*12c40*/  VIADD R5, R8, UR45 ;  /* 0x0000002d08057c36 */ /* 0x000fca0008000000 */
[----:B------:R-:W-:Y:S01]  /*12c50*/  ISETP.GE.OR P1, PT, R5, UR4, !P0 ;  /* 0x0000000405007c0c */ /* 0x000fe2000c726670 */
[----:B------:R-:W-:-:S12]  /*12c60*/  ULDC UR4, c[0x0][0xc14] ;  /* 0x0003050000047ab9 */ /* 0x000fd80000000800 */
[----:B------:R-:W0:Y:S02]  /*12c70*/  @!P1 LDC.64 R2, c[0x0][0xc58] ;  /* 0x00031600ff029b82 */ /* 0x000e240000000a00 */
[----:B0-----:R-:W-:-:S04]  /*12c80*/  @!P1 IMAD.WIDE R2, R5, 0x4, R2 ;  /* 0x0000000405029825 */ /* 0x001fc800078e0202 */
[----:B------:R-:W-:-:S06]  /*12c90*/  IMAD.MOV.U32 R5, RZ, RZ, RZ ;  /* 0x000000ffff057224 */ /* 0x000fcc00078e00ff */
[----:B------:R-:W3:Y:S01]  /*12ca0*/  @!P1 LDG.E R5, desc[UR50][R2.64] ;  /* 0x0000003202059981 */ /* 0x000ee2000c1e1900 */
[C---:B------:R-:W-:Y:S02]  /*12cb0*/  ISETP.NE.AND P1, PT, R8.reuse, RZ, PT ;  /* 0x000000ff0800720c */ /* 0x040fe40003f25270 */
[C---:B------:R-:W-:Y:S02]  /*12cc0*/  ISETP.GE.U32.AND P2, PT, R8.reuse, 0x2, PT ;  /* 0x000000020800780c */ /* 0x040fe40003f46070 */
[C---:B------:R-:W-:Y:S02]  /*12cd0*/  ISETP.GE.U32.AND P3, PT, R8.reuse, 0x4, PT ;  /* 0x000000040800780c */ /* 0x040fe40003f66070 */
[C---:B------:R-:W-:Y:S02]  /*12ce0*/  ISETP.GE.U32.AND P4, PT, R8.reuse, 0x8, PT ;  /* 0x000000080800780c */ /* 0x040fe40003f86070 */
[----:B------:R-:W-:Y:S01]  /*12cf0*/  ISETP.GE.U32.AND P5, PT, R8, 0x10, PT ;  /* 0x000000100800780c */ /* 0x000fe20003fa6070 */
[----:B--2---:R-:W-:-:S02]  /*12d00*/  IMAD.MOV.U32 R6, RZ, RZ, R0 ;  /* 0x000000ffff067224 */ /* 0x004fc400078e0000 */
[----:B---3--:R-:W0:Y:S02]  /*12d10*/  SHFL.UP PT, R0, R5, 0x1, RZ ;  /* 0x0420000005007989 */ /* 0x008e2400000e00ff */
        /* <DEDUP_REMOVED lines=9> */
[----:B------:R-:W1:Y:S02]  /*12db0*/  SHFL.UP PT, R3, R2, 0x8, RZ ;  /* 0x0500000002037989 */ /* 0x000e6400000e00ff */
[----:B-1----:R-:W-:-:S05]  /*12dc0*/  SEL R3, R3, RZ, P4 ;  /* 0x000000ff03037207 */ /* 0x002fca0002000000 */
[----:B------:R-:W-:-:S05]  /*12dd0*/  IMAD.IADD R3, R2, 0x1, R3 ;  /* 0x0000000102037824 */ /* 0x000fca00078e0203 */
[----:B------:R-:W1:Y:S04]  /*12de0*/  SHFL.UP PT, R0, R3, 0x10, RZ ;  /* 0x0600000003007989 */ /* 0x000e6800000e00ff */
[----:B------:R-:W-:Y:S01]  /*12df0*/  SHFL.IDX PT, R9, R6, 0x1, 0x1f ;  /* 0x00201f0006097f89 */ /* 0x000fe200000e0000 */
[----:B-1----:R-:W-:-:S05]  /*12e00*/  SEL R0, R0, RZ, P5 ;  /* 0x000000ff00007207 */ /* 0x002fca0002800000 */
[----:B------:R-:W-:-:S05]  /*12e10*/  IMAD.IADD R8, R3, 0x1, R0 ;  /* 0x0000000103087824 */ /* 0x000fca00078e0200 */
[----:B------:R-:W0:Y:S04]  /*12e20*/  SHFL.IDX PT, R7, R8, 0x1f, 0x1f ;  /* 0x03e01f0008077f89 */ /* 0x000e2800000e0000 */
[----:B------:R-:W1:Y:S01]  /*12e30*/  SHFL.IDX PT, R0, R6, RZ, 0x1f ;  /* 0x00001fff06007589 */ /* 0x000e6200000e0000 */
[----:B0-----:R-:W-:-:S04]  /*12e40*/  IMAD R2, R7, R4, RZ ;  /* 0x0000000407027224 */ /* 0x001fc800078e02ff */
[----:B------:R-:W-:-:S05]  /*12e50*/  IMAD.IADD R7, R9, 0x1, R2 ;  /* 0x0000000109077824 */ /* 0x000fca00078e0202 */
[----:B-1----:R-:W-:-:S13]  /*12e60*/  ISETP.GT.AND P6, PT, R7, R0, PT ;  /* 0x000000000700720c */ /* 0x002fda0003fc4270 */
[----:B------:R-:W-:Y:S05]  /*12e70*/  @P6 BRA `(.L_x_1149) ;  /* 0x0000000000906947 */ /* 0x000fea0003800000 */
.L_x_1153:
[----:B------:R-:W-:-:S04]  /*12e80*/  UIADD3 UR45, UR45, 0x1f, URZ ;  /* 0x0000001f2d2d7890 */ /* 0x000fc8000fffe03f */
[----:B------:R-:W-:-:S06]  /*12e90*/  UISETP.GE.AND UP0, UPT, UR45, UR4, UPT ;  /* 0x000000042d00728c */ /* 0x000fcc000bf06270 */
[----:B------:R-:W-:-:S13]  /*12ea0*/  PLOP3.LUT P6, PT, PT, PT, UP0, 0x40, 0x0 ;  /* 0x000000000000781c */ /* 0x000fda0003fce808 */
[----:B------:R-:W-:Y:S05]  /*12eb0*/  @!P6 BRA `(.L_x_1150) ;  /* 0x0000000400d0e947 */ /* 0x000fea0003800000 */
[----:B------:R-:W0:Y:S01]  /*12ec0*/  S2R R2, SR_TID.X ;  /* 0x0000000000027919 */ /* 0x000e220000002100 */
[----:B------:R-:W-:Y:S01]  /*12ed0*/  BSSY B0, `(.L_x_1151) ;  /* 0x0000009000007945 */ /* 0x000fe20003800000 */
[----:B------:R-:W-:Y:S01]  /*12ee0*/  IMAD.MOV.U32 R5, RZ, RZ, RZ ;  /* 0x000000ffff057224 */ /* 0x000fe200078e00ff */
[----:B0-----:R-:W-:-:S05]  /*12ef0*/  LOP3.LUT R2, R2, 0x1f, RZ, 0xc0, !PT ;  /* 0x0000001f02027812 */ /* 0x001fca00078ec0ff */
[----:B------:R-:W-:-:S05]  /*12f00*/  VIADD R9, R2, UR45 ;  /* 0x0000002d02097c36 */ /* 0x000fca0008000000 */
[----:B------:R-:W-:-:S13]  /*12f10*/  ISETP.GE.OR P6, PT, R9, UR4, !P0 ;  /* 0x0000000409007c0c */ /* 0x000fda000c7c6670 */
[----:B------:R-:W-:Y:S05]  /*12f20*/  @P6 BRA `(.L_x_1152) ;  /* 0x00000000000c6947 */ /* 0x000fea0003800000 */
[----:B------:R-:W0:Y:S02]  /*12f30*/  LDC.64 R2, c[0x0][0xc58] ;  /* 0x00031600ff027b82 */ /* 0x000e240000000a00 */
[----:B0-----:R-:W-:-:S05]  /*12f40*/  IMAD.WIDE R2, R9, 0x4, R2 ;  /* 0x0000000409027825 */ /* 0x001fca00078e0202 */
[----:B------:R0:W5:Y:S02]  /*12f50*/  LDG.E R5, desc[UR50][R2.64] ;  /* 0x0000003202057981 */ /* 0x000164000c1e1900 */
.L_x_1152:
[----:B------:R-:W-:Y:S05]  /*12f60*/  BSYNC B0 ;  /* 0x0000000000007941 */ /* 0x000fea0003800000 */
.L_x_1151:
        /* <DEDUP_REMOVED lines=21> */
.L_x_1149:
        /* <DEDUP_REMOVED lines=10> */
[----:B------:R0:W2:Y:S01]  /*13160*/  LDG.E R9, desc[UR50][R2.64] ;  /* 0x0000003202097981 */ /* 0x0000a2000c1e1900 */
[----:B------:R-:W-:Y:S01]  /*13170*/  IMAD.U32 R12, RZ, RZ, UR6 ;  /* 0x00000006ff0c7e24 */ /* 0x000fe2000f8e00ff */
[----:B------:R-:W-:-:S04]  /*13180*/  ISETP.NE.AND P0, PT, RZ, UR7, PT ;  /* 0x00000007ff007c0c */ /* 0x000fc8000bf05270 */
[----:B------:R-:W2:Y:S01]  /*13190*/  SHFL.IDX PT, R5, R5, R12, 0x1f ;  /* 0x00001f0c05057589 */ /* 0x000ea200000e0000 */
[----:B0-----:R-:W-:Y:S02]  /*131a0*/  IMAD.MOV.U32 R2, RZ, RZ, RZ ;  /* 0x000000ffff027224 */ /* 0x001fe400078e00ff */
[----:B--2---:R-:W-:-:S05]  /*131b0*/  IMAD R6, R5, R9, RZ ;  /* 0x0000000905067224 */ /* 0x004fca00078e02ff */
[----:B------:R-:W-:Y:S01]  /*131c0*/  IABS R10, R6 ;  /* 0x00000006000a7213 */ /* 0x000fe20000000000 */
[----:B------:R-:W-:Y:S06]  /*131d0*/  @!P0 BRA `(.L_x_1154) ;  /* 0x00000000000c8947 */ /* 0x000fec0003800000 */
[----:B------:R-:W-:-:S06]  /*131e0*/  UIADD3 UR4, UR6, -0x1, URZ ;  /* 0xffffffff06047890 */ /* 0x000fcc000fffe03f */
[----:B------:R-:W-:-:S05]  /*131f0*/  IMAD.U32 R3, RZ, RZ, UR4 ;  /* 0x00000004ff037e24 */ /* 0x000fca000f8e00ff */
[----:B------:R0:W1:Y:S02]  /*13200*/  SHFL.IDX PT, R2, R8, R3, 0x1f ;  /* 0x00001f0308027589 */ /* 0x00006400000e0000 */
.L_x_1154:
[----:B0-----:R-:W0:Y:S01]  /*13210*/  I2F.RP R8, R10 ;  /* 0x0000000a00087306 */ /* 0x001e220000209400 */
[----:B-1----:R-:W-:Y:S02]  /*13220*/  IMAD R12, R2, R4, R7 ;  /* 0x00000004020c7224 */ /* 0x002fe400078e0207 */
[----:B------:R-:W-:-:S03]  /*13230*/  IMAD.MOV.U32 R2, RZ, RZ, RZ ;  /* 0x000000ffff027224 */ /* 0x000fc600078e00ff */
[----:B------:R1:W-:Y:S02]  /*13240*/  STL [R1+0x20], R12 ;  /* 0x0000200c01007387 */ /* 0x0003e40000100800 */
[----:B0-----:R-:W0:Y:S02]  /*13250*/  MUFU.RCP R8, R8 ;  /* 0x0000000800087308 */ /* 0x001e240000001000 */
[----:B0-----:R-:W-:-:S06]  /*13260*/  VIADD R11, R8, 0xffffffe ;  /* 0x0ffffffe080b7836 */ /* 0x001fcc0000000000 */
[----:B------:R-:W0:Y:S02]  /*13270*/  F2I.FTZ.U32.TRUNC.NTZ R3, R11 ;  /* 0x0000000b00037305 */ /* 0x000e24000021f000 */
[----:B0-----:R-:W-:-:S04]  /*13280*/  IMAD.MOV R7, RZ, RZ, -R3 ;  /* 0x000000ffff077224 */ /* 0x001fc800078e0a03 */
[----:B------:R-:W-:-:S04]  /*13290*/  IMAD R7, R7, R10, RZ ;  /* 0x0000000a07077224 */ /* 0x000fc800078e02ff */
        /* <DEDUP_REMOVED lines=19> */
[----:B------:R-:W-:Y:S02]  /*133d0*/  IMAD.MOV R3, RZ, RZ, -R0 ;  /* 0x000000ffff037224 */ /* 0x000fe400078e0a00 */
[----:B------:R-:W-:Y:S02]  /*133e0*/  IMAD R7, R6, R2, R7 ;  /* 0x0000000206077224 */ /* 0x000fe400078e0207 */
[----:B------:R-:W-:Y:S01]  /*133f0*/  IMAD.MOV.U32 R2, RZ, RZ, RZ ;  /* 0x000000ffff027224 */ /* 0x000fe200078e00ff */
[----:B------:R-:W-:-:S04]  /*13400*/  VIADDMNMX R4, R3, R4, R9, PT ;  /* 0x0000000403047246 */ /* 0x000fc80003800109 */
[-C--:B------:R-:W-:Y:S02]  /*13410*/  IABS R8, R4.reuse ;  /* 0x0000000400087213 */ /* 0x080fe40000000000 */
[----:B------:R-:W-:Y:S02]  /*13420*/  IABS R6, R4 ;  /* 0x0000000400067213 */ /* 0x000fe40000000000 */
[----:B------:R-:W0:Y:S03]  /*13430*/  I2F.RP R9, R8 ;  /* 0x0000000800097306 */ /* 0x000e260000209400 */
[----:B------:R-:W-:-:S05]  /*13440*/  IMAD.MOV R6, RZ, RZ, -R6 ;  /* 0x000000ffff067224 */ /* 0x000fca00078e0a06 */
[----:B0-----:R-:W0:Y:S02]  /*13450*/  MUFU.RCP R9, R9 ;  /* 0x0000000900097308 */ /* 0x001e240000001000 */
[----:B0-----:R-:W-:-:S06]  /*13460*/  VIADD R10, R9, 0xffffffe ;  /* 0x0ffffffe090a7836 */ /* 0x001fcc0000000000 */
[----:B------:R-:W0:Y:S02]  /*13470*/  F2I.FTZ.U32.TRUNC.NTZ R3, R10 ;  /* 0x0000000a00037305 */ /* 0x000e24000021f000 */
[----:B0-----:R-:W-:-:S04]  /*13480*/  IMAD.MOV R11, RZ, RZ, -R3 ;  /* 0x000000ffff0b7224 */ /* 0x001fc800078e0a03 */
[----:B------:R-:W-:-:S04]  /*13490*/  IMAD R11, R11, R8, RZ ;  /* 0x000000080b0b7224 */ /* 0x000fc800078e02ff */
[----:B------:R-:W-:Y:S01]  /*134a0*/  IMAD.HI.U32 R2, R3, R11, R2 ;  /* 0x0000000b03027227 */ /* 0x000fe200078e0002 */
        /* <DEDUP_REMOVED lines=8> */
[C---:B------:R-:W-:Y:S01]  /*13530*/  LOP3.LUT R3, R7.reuse, R4, RZ, 0x3c, !PT ;  /* 0x0000000407037212 */ /* 0x040fe200078e3cff */
[----:B------:R-:W-:-:S03]  /*13540*/  IMAD.IADD R7, R7, 0x1, R0 ;  /* 0x0000000107077824 */ /* 0x000fc600078e0200 */
[----:B------:R-:W-:-:S07]  /*13550*/  ISETP.GE.AND P2, PT, R3, RZ, PT ;  /* 0x000000ff0300720c */ /* 0x000fce0003f46270 */
[----:B------:R-:W-:-:S06]  /*13560*/  @P0 VIADD R2, R2, 0x1 ;  /* 0x0000000102020836 */ /* 0x000fcc0000000000 */
[----:B------:R-:W-:Y:S01]  /*13570*/  @!P2 IMAD.MOV R2, RZ, RZ, -R2 ;  /* 0x000000ffff02a224 */ /* 0x000fe200078e0a02 */
[----:B------:R-:W-:Y:S01]  /*13580*/  @!P1 LOP3.LUT R2, RZ, R4, RZ, 0x33, !PT ;  /* 0x00000004ff029212 */ /* 0x000fe200078e33ff */
[----:B------:R-:W-:-:S04]  /*13590*/  IMAD.MOV R4, RZ, RZ, -R4 ;  /* 0x000000ffff047224 */ /* 0x000fc800078e0a04 */
[----:B------:R-:W-:Y:S01]  /*135a0*/  IMAD R4, R2, R4, R7 ;  /* 0x0000000402047224 */ /* 0x000fe200078e0207 */
[----:B------:R-:W-:-:S04]  /*135b0*/  LOP3.LUT R2, RZ, R2, RZ, 0x33, !PT ;  /* 0x00000002ff027212 */ /* 0x000fc800078e33ff */
[----:B------:R-:W-:Y:S01]  /*135c0*/  R2UR UR38, R4 ;  /* 0x00000000042672ca */ /* 0x000fe200000e0000 */
[----:B------:R-:W-:-:S05]  /*135d0*/  IMAD.IADD R0, R5, 0x1, R2 ;  /* 0x0000000105007824 */ /* 0x000fca00078e0202 */
[----:B------:R1:W-:Y:S01]  /*135e0*/  STL [R1+0x24], R0 ;  /* 0x0000240001007387 */ /* 0x0003e20000100800 */
[----:B------:R-:W-:Y:S08]  /*135f0*/  BRA `(.L_x_1155) ;  /* 0x0000000000107947 */ /* 0x000ff00003800000 */
.L_x_1150:
[----:B------:R0:W-:Y:S01]  /*13600*/  STL [R1+0x20], R0 ;  /* 0x0000200001007387 */ /* 0x0001e20000100800 */
[----:B------:R-:W-:Y:S01]  /*13610*/  ULDC UR45, c[0x0][0xc14] ;  /* 0x00030500002d7ab9 */ /* 0x000fe20000000800 */
[----:B------:R-:W-:Y:S02]  /*13620*/  UMOV UR38, URZ ;  /* 0x0000003f00267c82 */ /* 0x000fe40008000000 */
[----:B------:R0:W-:Y:S03]  /*13630*/  STL [R1+0x24], RZ ;  /* 0x000024ff01007387 */ /* 0x0001e60000100800 */
.L_x_1155:
[----:B------:R-:W2:Y:S04]  /*13640*/  LDL R3, [R1+0x20] ;  /* 0x0000200001037983 */ /* 0x000ea80000100800 */
[----:B------:R-:W3:Y:S01]  /*13650*/  LDL R2, [R1+0x24] ;  /* 0x0000240001027983 */ /* 0x000ee20000100800 */
[----:B------:R-:W-:Y:S02]  /*13660*/  IMAD.U32 R6, RZ, RZ, UR38 ;  /* 0x00000026ff067e24 */ /* 0x000fe4000f8e00ff */
[----:B------:R-:W-:Y:S01]  /*13670*/  IMAD.U32 R7, RZ, RZ, UR45 ;  /* 0x0000002dff077e24 */ /* 0x000fe2000f8e00ff */
[----:B01----:R-:W0:Y:S02]  /*13680*/  S2R R0, SR_TID.X ;  /* 0x0000000000007919 */ /* 0x003e240000002100 */
[----:B0-----:R-:W-:Y:S01]  /*13690*/  LOP3.LUT R0, R0, 0x1f, RZ, 0xc0, !PT ;  /* 0x0000001f00007812 */ /* 0x001fe200078ec0ff */
[----:B------:R-:W-:Y:S03]  /*136a0*/  BAR.SYNC.DEFER_BLOCKING 0x4, 0x180 ;  /* 0x0106000000007b1d */ /* 0x000fe60000010000 */
[----:B------:R-:W-:-:S13]  /*136b0*/  ISETP.NE.AND P0, PT, R0, RZ, PT ;  /* 0x000000ff0000720c */ /* 0x000fda0003f05270 */
[----:B------:R-:W-:Y:S01]  /*136c0*/  @!P0 MOV R0, 0x400 ;  /* 0x0000040000008802 */ /* 0x000fe20000000f00 */
[----:B--2---:R-:W-:Y:S02]  /*136d0*/  IMAD.MOV.U32 R4, RZ, RZ, R3 ;  /* 0x000000ffff047224 */ /* 0x004fe400078e0003 */
[----:B------:R-:W0:Y:S01]  /*136e0*/  @!P0 S2R R3, SR_CgaCtaId ;  /* 0x0000000000038919 */ /* 0x000e220000008800 */
[----:B---3--:R-:W-:Y:S01]  /*136f0*/  IMAD.MOV.U32 R5, RZ, RZ, R2 ;  /* 0x000000ffff057224 */ /* 0x008fe200078e0002 */
[----:B0-----:R-:W-:-:S05]  /*13700*/  @!P0 LEA R0, R3, R0, 0x18 ;  /* 0x0000000003008211 */ /* 0x001fca00078ec0ff */
[----:B------:R1:W-:Y:S01]  /*13710*/  @!P0 STS.128 [R0+0x284d0], R4 ;  /* 0x0284d00400008388 */ /* 0x0003e20000000c00 */
[----:B------:R-:W-:Y:S06]  /*13720*/  BAR.ARV 0x5, 0x180 ;  /* 0x0146000000007b1d */ /* 0x000fec0000002000 */
.L_x_1148:
[----:B------:R-:W-:Y:S02]  /*13730*/  ULDC UR4, c[0x0][0xc14] ;  /* 0x0003050000047ab9 */ /* 0x000fe40000000800 */
[----:B------:R-:W-:-:S06]  /*13740*/  UISETP.GE.AND UP0, UPT, UR45, UR4, UPT ;  /* 0x000000042d00728c */ /* 0x000fcc000bf06270 */
[----:B------:R-:W-:-:S13]  /*13750*/  PLOP3.LUT P0, PT, PT, PT, UP0, 0x80, 0x0 ;  /* 0x000000000000781c */ /* 0x000fda0003f0f008 */
[----:B------:R-:W-:Y:S05]  /*13760*/  @!P0 BRA `(.L_x_1156) ;  /* 0xffffffc000688947 */ /* 0x000fea000383ffff */
.L_x_1088:
[----:B-1----:R-:W2:Y:S01]  /*13770*/  LDL.LU R0, [R1+0x34] ;  /* 0x0000340001007983 */ /* 0x002ea20000300800 */
[----:B------:R-:W-:Y:S01]  /*13780*/  BSSY B0, `(.L_x_1157) ;  /* 0x000000b000007945 */ /* 0x000fe20003800000 */
[----:B0-----:R-:W0:Y:S01]  /*13790*/  S2R R5, SR_CgaCtaId ;  /* 0x0000000000057919 */ /* 0x001e220000008800 */
        /* <DEDUP_REMOVED lines=9> */
.L_x_1188:
[----:B------:R-:W-:Y:S05]  /*13830*/  BSYNC B0 ;  /* 0x0000000000007941 */ /* 0x000fea0003800000 */
.L_x_1157:
[----:B------:R-:W-:-:S03]  /*13840*/  UMOV UR4, 0xffffffff ;  /* 0xffffffff00047882 */ /* 0x000fc60000000000 */
[----:B------:R-:W-:Y:S05]  /*13850*/  BRA.DIV UR4, `(.L_x_1159) ;  /* 0x0000000a04bc7947 */ /* 0x000fea000b800000 */
[----:B------:R-:W1:Y:S02]  /*13860*/  S2R R2, SR_TID.X ;  /* 0x0000000000027919 */ /* 0x000e640000002100 */
[----:B-1----:R-:W-:-:S04]  /*13870*/  SHF.R.U32.HI R2, RZ, 0x5, R2 ;  /* 0x00000005ff027819 */ /* 0x002fc80000011602 */
[----:B------:R-:W-:-:S05]  /*13880*/  LOP3.LUT R2, R2, 0x3, RZ, 0xc0, !PT ;  /* 0x0000000302027812 */ /* 0x000fca00078ec0ff */
[----:B------:R1:W2:Y:S02]  /*13890*/  SHFL.IDX PT, R14, R2, RZ, 0x1f ;  /* 0x00001fff020e7589 */ /* 0x0002a400000e0000 */
.L_x_1191:
[----:B--2---:R-:W-:Y:S01]  /*138a0*/  ISETP.NE.AND P0, PT, R14, RZ, PT ;  /* 0x000000ff0e00720c */ /* 0x004fe20003f05270 */
[----:B------:R-:W-:-:S12]  /*138b0*/  BSSY B0, `(.L_x_1160) ;  /* 0x000002e000007945 */ /* 0x000fd80003800000 */
[----:B------:R-:W-:Y:S05]  /*138c0*/  @P0 BRA `(.L_x_1161) ;  /* 0x0000000000b00947 */ /* 0x000fea0003800000 */
[----:B------:R-:W-:-:S03]  /*138d0*/  UMOV UR4, 0xffffffff ;  /* 0xffffffff00047882 */ /* 0x000fc60000000000 */
[----:B------:R-:W-:Y:S05]  /*138e0*/  BRA.DIV UR4, `(.L_x_1162) ;  /* 0x0000000a04cc7947 */ /* 0x000fea000b800000 */
[----:B------:R-:W-:-:S13]  /*138f0*/  ELECT P6, URZ, PT ;  /* 0x00000000003f782f */ /* 0x000fda00038c0000 */
.L_x_1194:
[----:B------:R-:W-:Y:S05]  /*13900*/  @!P6 BRA `(.L_x_1161) ;  /* 0x0000000000a0e947 */ /* 0x000fea0003800000 */
[----:B------:R-:W-:-:S06]  /*13910*/  ULOP3.LUT UR4, UR40, 0x2, URZ, 0xfc, !UPT ;  /* 0x0000000228047892 */ /* 0x000fcc000f8efc3f */
[----:B-1----:R-:W-:-:S05]  /*13920*/  IMAD.U32 R2, RZ, RZ, UR4 ;  /* 0x00000004ff027e24 */ /* 0x002fca000f8e00ff */
[----:B------:R-:W-:-:S13]  /*13930*/  ISETP.NE.AND P0, PT, R2, 0x3, PT ;  /* 0x000000030200780c */ /* 0x000fda0003f05270 */
[----:B------:R-:W-:Y:S05]  /*13940*/  @!P0 BRA `(.L_x_1163) ;  /* 0x0000000000048947 */ /* 0x000fea0003800000 */
[----:B------:R-:W-:Y:S01]  /*13950*/  BPT.TRAP 0x1 ;  /* 0x000000040000795c */ /* 0x000fe20000300000 */
.L_x_1163:
        /* <DEDUP_REMOVED lines=14> */
.L_x_1195:
[----:B------:R-:W1:Y:S02]  /*13a40*/  SYNCS.PHASECHK.TRANS64.TRYWAIT P1, [R7+URZ], R2 ;  /* 0x00000002070075a7 */ /* 0x000e64000802017f */
[----:B-1----:R-:W-:Y:S05]  /*13a50*/  @!P1 BRA `(.L_x_1165) ;  /* 0x0000000800a49947 */ /* 0x002fea0003800000 */
.L_x_1196:
[----:B------:R-:W-:Y:S05]  /*13a60*/  @!P0 BRA `(.L_x_1166) ;  /* 0x0000000000048947 */ /* 0x000fea0003800000 */
[----:B------:R-:W-:Y:S01]  /*13a70*/  BPT.TRAP 0x1 ;  /* 0x000000040000795c */ /* 0x000fe20000300000 */
.L_x_1166:
[----:B------:R-:W2:Y:S02]  /*13a80*/  LDL.LU R4, [R1+0x8] ;  /* 0x0000080001047983 */ /* 0x000ea40000300800 */
[----:B--2---:R-:W-:-:S04]  /*13a90*/  IMAD R4, R4, 0x8, R0 ;  /* 0x0000000804047824 */ /* 0x004fc800078e0200 */
[----:B------:R-:W2:Y:S02]  /*13aa0*/  SYNCS.PHASECHK.TRANS64.TRYWAIT P1, [R4+URZ+0x28460], R5 ;  /* 0x02846005040075a7 */ /* 0x000ea4000802017f */
[----:B--2---:R-:W-:Y:S05]  /*13ab0*/  @!P1 BRA `(.L_x_1167) ;  /* 0x0000000800a09947 */ /* 0x004fea0003800000 */
.L_x_1197:
[----:B------:R-:W-:Y:S05]  /*13ac0*/  @!P0 BRA `(.L_x_1168) ;  /* 0x0000000000048947 */ /* 0x000fea0003800000 */
[----:B------:R-:W-:Y:S01]  /*13ad0*/  BPT.TRAP 0x1 ;  /* 0x000000040000795c */ /* 0x000fe20000300000 */
.L_x_1168:
[----:B------:R-:W-:-:S04]  /*13ae0*/  IMAD R3, R3, 0x8, R0 ;  /* 0x0000000803037824 */ /* 0x000fc800078e0200 */
[----:B------:R-:W3:Y:S02]  /*13af0*/  SYNCS.PHASECHK.TRANS64.TRYWAIT P1, [R3+URZ+0x28460], R2 ;  /* 0x02846002030075a7 */ /* 0x000ee4000802017f */
[----:B---3--:R-:W-:Y:S05]  /*13b00*/  @!P1 BRA `(.L_x_1169) ;  /* 0x0000000800a09947 */ /* 0x008fea0003800000 */
.L_x_1198:
[----:B------:R-:W-:Y:S05]  /*13b10*/  @!P0 BRA `(.L_x_1170) ;  /* 0x0000000000048947 */ /* 0x000fea0003800000 */
[----:B------:R-:W-:Y:S01]  /*13b20*/  BPT.TRAP 0x1 ;  /* 0x000000040000795c */ /* 0x000fe20000300000 */
.L_x_1170:
[----:B------:R-:W5:Y:S02]  /*13b30*/  SYNCS.PHASECHK.TRANS64.TRYWAIT P0, [R4+URZ+0x28480], R5 ;  /* 0x02848005040075a7 */ /* 0x000f64000800017f */
[----:B-----5:R-:W-:Y:S05]  /*13b40*/  @!P0 BRA `(.L_x_1171) ;  /* 0x0000000800a48947 */ /* 0x020fea0003800000 */
.L_x_1172:
[----:B------:R0:W0:Y:S02]  /*13b50*/  SYNCS.PHASECHK.TRANS64.TRYWAIT P0, [R3+URZ+0x28480], R2 ;  /* 0x02848002030075a7 */ /* 0x000024000800017f */
[----:B0-----:R-:W-:Y:S05]  /*13b60*/  @!P0 NANOSLEEP.SYNCS 0x989680 ;  /* 0x009896800000895d */ /* 0x001fea0003900000 */
[----:B------:R-:W0:Y:S02]  /*13b70*/  @!P0 SYNCS.PHASECHK.TRANS64 P0, [R3+URZ+0x28480], R2 ;  /* 0x02848002030085a7 */ /* 0x000e24000800007f */
[----:B0-----:R-:W-:Y:S05]  /*13b80*/  @!P0 BRA `(.L_x_1172) ;  /* 0xfffffffc00f08947 */ /* 0x001fea000383ffff */
.L_x_1161:
[----:B------:R-:W-:Y:S05]  /*13b90*/  BSYNC B0 ;  /* 0x0000000000007941 */ /* 0x000fea0003800000 */
.L_x_1160:
[----:B------:R-:W-:Y:S05]  /*13ba0*/  EXIT ;  /* 0x000000000000794d */ /* 0x000fea0003800000 */
.L_x_986:
[----:B0-----:R-:W-:-:S04]  /*13bb0*/  IMAD.U32 R3, RZ, RZ, UR41 ;  /* 0x00000029ff037e24 */ /* 0x001fc8000f8e00ff */
[----:B------:R0:W1:Y:S03]  /*13bc0*/  SYNCS.PHASECHK.TRANS64.TRYWAIT P1, [R3+URZ+0x28400], R0 ;  /* 0x02840000030075a7 */ /* 0x000066000802017f */
[----:B-1----:R-:W-:Y:S05]  /*13bd0*/  @!P1 NANOSLEEP.SYNCS 0x989680 ;  /* 0x009896800000995d */ /* 0x002fea0003900000 */
[----:B------:R-:W1:Y:S02]  /*13be0*/  @!P1 SYNCS.PHASECHK.TRANS64 P1, [R3+URZ+0x28400], R0 ;  /* 0x02840000030095a7 */ /* 0x000e64000802007f */
[----:B-1----:R-:W-:Y:S05]  /*13bf0*/  @!P1 BRA `(.L_x_986) ;  /* 0xfffffffc00ec9947 */ /* 0x002fea000383ffff */
[----:B------:R-:W-:Y:S05]  /*13c00*/  BRA `(.L_x_1173) ;  /* 0xfffffee000f47947 */ /* 0x000fea000383ffff */
.L_x_990:
[----:B-1----:R1:W2:Y:S02]  /*13c10*/  SYNCS.PHASECHK.TRANS64.TRYWAIT P2, [R5+URZ+0x28430], R0 ;  /* 0x02843000050075a7 */ /* 0x0022a4000804017f */
[----:B--2---:R-:W-:Y:S05]  /*13c20*/  @!P2 NANOSLEEP.SYNCS 0x989680 ;  /* 0x009896800000a95d */ /* 0x004fea0003900000 */
[----:B------:R-:W2:Y:S02]  /*13c30*/  @!P2 SYNCS.PHASECHK.TRANS64 P2, [R5+URZ+0x28430], R0 ;  /* 0x028430000500a5a7 */ /* 0x000ea4000804007f */
[----:B--2---:R-:W-:Y:S05]  /*13c40*/  @!P2 BRA `(.L_x_990) ;  /* 0xfffffffc00f0a947 */ /* 0x004fea000383ffff */
[----:B------:R-:W-:Y:S05]  /*13c50*/  BRA `(.L_x_989) ;  /* 0xfffffee400187947 */ /* 0x000fea000383ffff */
.L_x_1006:
[----:B-1----:R-:W-:-:S04]  /*13c60*/  IMAD.U32 R21, RZ, RZ, UR6 ;  /* 0x00000006ff157e24 */ /* 0x002fc8000f8e00ff */
[----:B------:R1:W2:Y:S03]  /*13c70*/  SYNCS.PHASECHK.TRANS64.TRYWAIT P2, [R21+URZ+0x28430], R8 ;  /* 0x02843008150075a7 */ /* 0x0002a6000804017f */
[----:B--2---:R-:W-:Y:S05]  /*13c80*/  @!P2 NANOSLEEP.SYNCS 0x989680 ;  /* 0x009896800000a95d */ /* 0x004fea0003900000 */
[----:B------:R-:W2:Y:S02]  /*13c90*/  @!P2 SYNCS.PHASECHK.TRANS64 P2, [R21+URZ+0x28430], R8 ;  /* 0x028430081500a5a7 */ /* 0x000ea4000804007f */
[----:B--2---:R-:W-:Y:S05]  /*13ca0*/  @!P2 BRA `(.L_x_1006) ;  /* 0xfffffffc00eca947 */ /* 0x004fea000383ffff */
[----:B------:R-:W-:Y:S05]  /*13cb0*/  BRA `(.L_x_1003) ;  /* 0xffffff0400887947 */ /* 0x000fea000383ffff */
.L_x_1010:
[----:B-1----:R-:W-:-:S04]  /*13cc0*/  IMAD.U32 R21, RZ, RZ, UR6 ;  /* 0x00000006ff157e24 */ /* 0x002fc8000f8e00ff */
[----:B------:R1:W2:Y:S03]  /*13cd0*/  SYNCS.PHASECHK.TRANS64.TRYWAIT P2, [R21+URZ+0x28450], R8 ;  /* 0x02845008150075a7 */ /* 0x0002a6000804017f */
[----:B--2---:R-:W-:Y:S05]  /*13ce0*/  @!P2 NANOSLEEP.SYNCS 0x989680 ;  /* 0x009896800000a95d */ /* 0x004fea0003900000 */
[----:B------:R-:W2:Y:S02]  /*13cf0*/  @!P2 SYNCS.PHASECHK.TRANS64 P2, [R21+URZ+0x28450], R8 ;  /* 0x028450081500a5a7 */ /* 0x000ea4000804007f */
[----:B--2---:R-:W-:Y:S05]  /*13d00*/  @!P2 BRA `(.L_x_1010) ;  /* 0xfffffffc00eca947 */ /* 0x004fea000383ffff */
[----:B------:R-:W-:Y:S05]  /*13d10*/  BRA `(.L_x_1007) ;  /* 0xffffff0800507947 */ /* 0x000fea000383ffff */
.L_x_1028:
[----:B-1----:R-:W-:-:S04]  /*13d20*/  IMAD.U32 R6, RZ, RZ, UR6 ;  /* 0x00000006ff067e24 */ /* 0x002fc8000f8e00ff */
[----:B------:R1:W2:Y:S03]  /*13d30*/  SYNCS.PHASECHK.TRANS64.TRYWAIT P2, [R6+URZ+0x28430], R5 ;  /* 0x02843005060075a7 */ /* 0x0002a6000804017f */
[----:B--2---:R-:W-:Y:S05]  /*13d40*/  @!P2 NANOSLEEP.SYNCS 0x989680 ;  /* 0x009896800000a95d */ /* 0x004fea0003900000 */
[----:B------:R-:W2:Y:S02]  /*13d50*/  @!P2 SYNCS.PHASECHK.TRANS64 P2, [R6+URZ+0x28430], R5 ;  /* 0x028430050600a5a7 */ /* 0x000ea4000804007f */
[----:B--2---:R-:W-:Y:S05]  /*13d60*/  @!P2 BRA `(.L_x_1028) ;  /* 0xfffffffc00eca947 */ /* 0x004fea000383ffff */
[----:B------:R-:W-:Y:S05]  /*13d70*/  BRA `(.L_x_1025) ;  /* 0xffffff2800c47947 */ /* 0x000fea000383ffff */
.L_x_1032:
[----:B-1----:R-:W-:-:S04]  /*13d80*/  IMAD.U32 R6, RZ, RZ, UR6 ;  /* 0x00000006ff067e24 */ /* 0x002fc8000f8e00ff */
[----:B------:R1:W2:Y:S03]  /*13d90*/  SYNCS.PHASECHK.TRANS64.TRYWAIT P2, [R6+URZ+0x28450], R5 ;  /* 0x02845005060075a7 */ /* 0x0002a6000804017f */
[----:B--2---:R-:W-:Y:S05]  /*13da0*/  @!P2 NANOSLEEP.SYNCS 0x989680 ;  /* 0x009896800000a95d */ /* 0x004fea0003900000 */
[----:B------:R-:W2:Y:S02]  /*13db0*/  @!P2 SYNCS.PHASECHK.TRANS64 P2, [R6+URZ+0x28450], R5 ;  /* 0x028450050600a5a7 */ /* 0x000ea4000804007f */
[----:B--2---:R-:W-:Y:S05]  /*13dc0*/  @!P2 BRA `(.L_x_1032) ;  /* 0xfffffffc00eca947 */ /* 0x004fea000383ffff */
[----:B------:R-:W-:Y:S05]  /*13dd0*/  BRA `(.L_x_1029) ;  /* 0xffffff2c00987947 */ /* 0x000fea000383ffff */
.L_x_1039:
[----:B-1----:R-:W-:-:S04]  /*13de0*/  IMAD.U32 R6, RZ, RZ, UR6 ;  /* 0x00000006ff067e24 */ /* 0x002fc8000f8e00ff */
[----:B------:R1:W2:Y:S03]  /*13df0*/  SYNCS.PHASECHK.TRANS64.TRYWAIT P2, [R6+URZ+0x28430], R5 ;  /* 0x02843005060075a7 */ /* 0x0002a6000804017f */
[----:B--2---:R-:W-:Y:S05]  /*13e00*/  @!P2 NANOSLEEP.SYNCS 0x989680 ;  /* 0x009896800000a95d */ /* 0x004fea0003900000 */
[----:B------:R-:W2:Y:S02]  /*13e10*/  @!P2 SYNCS.PHASECHK.TRANS64 P2, [R6+URZ+0x28430], R5 ;  /* 0x028430050600a5a7 */ /* 0x000ea4000804007f */
[----:B--2---:R-:W-:Y:S05]  /*13e20*/  @!P2 BRA `(.L_x_1039) ;  /* 0xfffffffc00eca947 */ /* 0x004fea000383ffff */
[----:B------:R-:W-:Y:S05]  /*13e30*/  BRA `(.L_x_1036) ;  /* 0xffffff4400187947 */ /* 0x000fea000383ffff */
.L_x_1043:
[----:B-1----:R-:W-:-:S04]  /*13e40*/  IMAD.U32 R6, RZ, RZ, UR6 ;  /* 0x00000006ff067e24 */ /* 0x002fc8000f8e00ff */
[----:B------:R1:W2:Y:S03]  /*13e50*/  SYNCS.PHASECHK.TRANS64.TRYWAIT P2, [R6+URZ+0x28450], R5 ;  /* 0x02845005060075a7 */ /* 0x0002a6000804017f */
[----:B--2---:R-:W-:Y:S05]  /*13e60*/  @!P2 NANOSLEEP.SYNCS 0x989680 ;  /* 0x009896800000a95d */ /* 0x004fea0003900000 */
[----:B------:R-:W2:Y:S02]  /*13e70*/  @!P2 SYNCS.PHASECHK.TRANS64 P2, [R6+URZ+0x28450], R5 ;  /* 0x028450050600a5a7 */ /* 0x000ea4000804007f */
[----:B--2---:R-:W-:Y:S05]  /*13e80*/  @!P2 BRA `(.L_x_1043) ;  /* 0xfffffffc00eca947 */ /* 0x004fea000383ffff */
[----:B------:R-:W-:Y:S05]  /*13e90*/  BRA `(.L_x_1040) ;  /* 0xffffff4400ec7947 */ /* 0x000fea000383ffff */
.L_x_1057:
[----:B-1----:R-:W-:-:S04]  /*13ea0*/  IMAD.U32 R7, RZ, RZ, UR12 ;  /* 0x0000000cff077e24 */ /* 0x002fc8000f8e00ff */
[----:B------:R1:W2:Y:S03]  /*13eb0*/  SYNCS.PHASECHK.TRANS64.TRYWAIT P1, [R7+URZ+0x28450], R0 ;  /* 0x02845000070075a7 */ /* 0x0002a6000802017f */
[----:B--2---:R-:W-:Y:S05]  /*13ec0*/  @!P1 NANOSLEEP.SYNCS 0x989680 ;  /* 0x009896800000995d */ /* 0x004fea0003900000 */
[----:B------:R-:W2:Y:S02]  /*13ed0*/  @!P1 SYNCS.PHASECHK.TRANS64 P1, [R7+URZ+0x28450], R0 ;  /* 0x02845000070095a7 */ /* 0x000ea4000802007f */
[----:B--2---:R-:W-:Y:S05]  /*13ee0*/  @!P1 BRA `(.L_x_1057) ;  /* 0xfffffffc00ec9947 */ /* 0x004fea000383ffff */
[----:B------:R-:W-:Y:S05]  /*13ef0*/  BRA `(.L_x_1056) ;  /* 0xffffff6400a87947 */ /* 0x000fea000383ffff */
.L_x_1105:
[----:B------:R-:W-:Y:S02]  /*13f00*/  IMAD.MOV.U32 R13, RZ, RZ, R4 ;  /* 0x000000ffff0d7224 */ /* 0x000fe400078e0004 */
[----:B------:R-:W-:Y:S02]  /*13f10*/  IMAD.MOV.U32 R12, RZ, RZ, RZ ;  /* 0x000000ffff0c7224 */ /* 0x000fe400078e00ff */
[----:B------:R-:W-:Y:S02]  /*13f20*/  IMAD.MOV.U32 R11, RZ, RZ, 0x1f ;  /* 0x0000001fff0b7424 */ /* 0x000fe400078e00ff */
[----:B------:R-:W-:-:S07]  /*13f30*/  IMAD.MOV.U32 R15, RZ, RZ, -0x1 ;  /* 0xffffffffff0f7424 */ /* 0x000fce00078e00ff */
[----:B-1----:R-:W-:Y:S05]  /*13f40*/  WARPSYNC.COLLECTIVE R15, `(.L_x_1174) ;  /* 0x000000000f087348 */ /* 0x002fea0003c00000 */
[----:B------:R0:W2:Y:S02]  /*13f50*/  SHFL.IDX P6, R14, R13, R12, R11 ;  /* 0x0000000c0d0e7389 */ /* 0x0000a400000c000b */
[----:B012---:R-:W-:Y:S01]  /*13f60*/  ENDCOLLECTIVE ;  /* 0x000000000000791b */ /* 0x007fe20003800000 */
.L_x_1174:
[----:B------:R-:W-:Y:S05]  /*13f70*/  BRA `(.L_x_1175) ;  /* 0xffffffc800d47947 */ /* 0x000fea000383ffff */
.L_x_1107:
[----:B------:R-:W-:Y:S01]  /*13f80*/  BSSY B0, `(.L_x_1176) ;  /* 0x0000006000007945 */ /* 0x000fe20003800000 */
[----:B------:R-:W-:-:S07]  /*13f90*/  IMAD.MOV.U32 R15, RZ, RZ, -0x1 ;  /* 0xffffffffff0f7424 */ /* 0x000fce00078e00ff */
[----:B0-----:R-:W-:Y:S05]  /*13fa0*/  WARPSYNC.COLLECTIVE R15, `(.L_x_1177) ;  /* 0x000000000f0c7348 */ /* 0x001fea0003c00000 */
[----:B------:R-:W-:Y:S02]  /*13fb0*/  ELECT P6, UR62, PT ;  /* 0x00000000003e782f */ /* 0x000fe400038c0000 */
[----:B------:R-:W-:Y:S01]  /*13fc0*/  MOV R14, UR62 ;  /* 0x0000003e000e7c02 */ /* 0x000fe20008000f00 */
[----:B0-----:R-:W-:Y:S10]  /*13fd0*/  ENDCOLLECTIVE ;  /* 0x000000000000791b */ /* 0x001ff40003800000 */
.L_x_1177:
[----:B------:R-:W-:Y:S05]  /*13fe0*/  BSYNC B0 ;  /* 0x0000000000007941 */ /* 0x000fea0003800000 */
.L_x_1176:
[----:B------:R-:W-:Y:S05]  /*13ff0*/  BRA `(.L_x_1178) ;  /* 0xffffffc800d07947 */ /* 0x000fea000383ffff */
.L_x_1110:
[----:B0-----:R0:W1:Y:S02]  /*14000*/  SYNCS.PHASECHK.TRANS64.TRYWAIT P2, [R4+URZ+0x28480], R3 ;  /* 0x02848003040075a7 */ /* 0x001064000804017f */
[----:B-1----:R-:W-:Y:S05]  /*14010*/  @!P2 NANOSLEEP.SYNCS 0x989680 ;  /* 0x009896800000a95d */ /* 0x002fea0003900000 */
[----:B------:R-:W1:Y:S02]  /*14020*/  @!P2 SYNCS.PHASECHK.TRANS64 P2, [R4+URZ+0x28480], R3 ;  /* 0x028480030400a5a7 */ /* 0x000e64000804007f */
[----:B-1----:R-:W-:Y:S05]  /*14030*/  @!P2 BRA `(.L_x_1110) ;  /* 0xfffffffc00f0a947 */ /* 0x002fea000383ffff */
[----:B------:R-:W-:Y:S05]  /*14040*/  BRA `(.L_x_1179) ;  /* 0xffffffcc00307947 */ /* 0x000fea000383ffff */
.L_x_1112:
[----:B-1----:R1:W2:Y:S02]  /*14050*/  SYNCS.PHASECHK.TRANS64.TRYWAIT P2, [R4+URZ+0x28440], R3 ;  /* 0x02844003040075a7 */ /* 0x0022a4000804017f */
[----:B--2---:R-:W-:Y:S05]  /*14060*/  @!P2 NANOSLEEP.SYNCS 0x989680 ;  /* 0x009896800000a95d */ /* 0x004fea0003900000 */
[----:B------:R-:W2:Y:S02]  /*14070*/  @!P2 SYNCS.PHASECHK.TRANS64 P2, [R4+URZ+0x28440], R3 ;  /* 0x028440030400a5a7 */ /* 0x000ea4000804007f */
[----:B--2---:R-:W-:Y:S05]  /*14080*/  @!P2 BRA `(.L_x_1112) ;  /* 0xfffffffc00f0a947 */ /* 0x004fea000383ffff */
[----:B------:R-:W-:Y:S05]  /*14090*/  BRA `(.L_x_1180) ;  /* 0xffffffcc00a07947 */ /* 0x000fea000383ffff */
.L_x_1115:
[----:B--2---:R-:W-:-:S04]  /*140a0*/  IMAD.U32 R3, RZ, RZ, UR41 ;  /* 0x00000029ff037e24 */ /* 0x004fc8000f8e00ff */
[----:B------:R2:W3:Y:S03]  /*140b0*/  SYNCS.PHASECHK.TRANS64.TRYWAIT P0, [R3+URZ+0x28420], R2 ;  /* 0x02842002030075a7 */ /* 0x0004e6000800017f */
[----:B---3--:R-:W-:Y:S05]  /*140c0*/  @!P0 NANOSLEEP.SYNCS 0x989680 ;  /* 0x009896800000895d */ /* 0x008fea0003900000 */
[----:B------:R-:W3:Y:S02]  /*140d0*/  @!P0 SYNCS.PHASECHK.TRANS64 P0, [R3+URZ+0x28420], R2 ;  /* 0x02842002030085a7 */ /* 0x000ee4000800007f */
[----:B---3--:R-:W-:Y:S05]  /*140e0*/  @!P0 BRA `(.L_x_1115) ;  /* 0xfffffffc00ec8947 */ /* 0x008fea000383ffff */
[----:B------:R-:W-:Y:S05]  /*140f0*/  BRA `(.L_x_1181) ;  /* 0xffffffd000807947 */ /* 0x000fea000383ffff */
.L_x_1121:
[----:B--2---:R2:W3:Y:S02]  /*14100*/  SYNCS.PHASECHK.TRANS64.TRYWAIT P0, [R6+URZ+0x28480], R5 ;  /* 0x02848005060075a7 */ /* 0x0044e4000800017f */
[----:B---3--:R-:W-:Y:S05]  /*14110*/  @!P0 NANOSLEEP.SYNCS 0x989680 ;  /* 0x009896800000895d */ /* 0x008fea0003900000 */
[----:B------:R-:W3:Y:S02]  /*14120*/  @!P0 SYNCS.PHASECHK.TRANS64 P0, [R6+URZ+0x28480], R5 ;  /* 0x02848005060085a7 */ /* 0x000ee4000800007f */
[----:B---3--:R-:W-:Y:S05]  /*14130*/  @!P0 BRA `(.L_x_1121) ;  /* 0xfffffffc00f08947 */ /* 0x008fea000383ffff */
[----:B------:R-:W-:Y:S05]  /*14140*/  BRA `(.L_x_1182) ;  /* 0xffffffd400307947 */ /* 0x000fea000383ffff */
.L_x_1127:
[----:B0-----:R0:W2:Y:S02]  /*14150*/  SYNCS.PHASECHK.TRANS64.TRYWAIT P0, [R6+URZ+0x28440], R5 ;  /* 0x02844005060075a7 */ /* 0x0010a4000800017f */
[----:B--2---:R-:W-:Y:S05]  /*14160*/  @!P0 NANOSLEEP.SYNCS 0x989680 ;  /* 0x009896800000895d */ /* 0x004fea0003900000 */
[----:B------:R-:W2:Y:S02]  /*14170*/  @!P0 SYNCS.PHASECHK.TRANS64 P0, [R6+URZ+0x28440], R5 ;  /* 0x02844005060085a7 */ /* 0x000ea4000800007f */
[----:B--2---:R-:W-:Y:S05]  /*14180*/  @!P0 BRA `(.L_x_1127) ;  /* 0xfffffffc00f08947 */ /* 0x004fea000383ffff */
[----:B------:R-:W-:Y:S05]  /*14190*/  BRA `(.L_x_1183) ;  /* 0xffffffd400f87947 */ /* 0x000fea000383ffff */
.L_x_1134:
[----:B--2---:R-:W2:Y:S02]  /*141a0*/  LDL R5, [R1] ;  /* 0x0000000001057983 */ /* 0x004ea40000100800 */
[----:B--2---:R2:W3:Y:S02]  /*141b0*/  SYNCS.PHASECHK.TRANS64.TRYWAIT P2, [R5+URZ+0x28470], R4 ;  /* 0x02847004050075a7 */ /* 0x0044e4000804017f */
[----:B---3--:R-:W-:Y:S05]  /*141c0*/  @!P2 NANOSLEEP.SYNCS 0x989680 ;  /* 0x009896800000a95d */ /* 0x008fea0003900000 */
[----:B------:R-:W3:Y:S02]  /*141d0*/  @!P2 SYNCS.PHASECHK.TRANS64 P2, [R5+URZ+0x28470], R4 ;  /* 0x028470040500a5a7 */ /* 0x000ee4000804007f */
[----:B---3--:R-:W-:Y:S05]  /*141e0*/  @!P2 BRA `(.L_x_1134) ;  /* 0xfffffffc00eca947 */ /* 0x008fea000383ffff */
[----:B------:R-:W-:Y:S05]  /*141f0*/  BRA `(.L_x_1184) ;  /* 0xffffffd800d87947 */ /* 0x000fea000383ffff */
.L_x_1136:
[----:B--2---:R-:W2:Y:S02]  /*14200*/  LDL R5, [R1] ;  /* 0x0000000001057983 */ /* 0x004ea40000100800 */
[----:B--2---:R2:W3:Y:S02]  /*14210*/  SYNCS.PHASECHK.TRANS64.TRYWAIT P2, [R5+URZ+0x28460], R4 ;  /* 0x02846004050075a7 */ /* 0x0044e4000804017f */
[----:B---3--:R-:W-:Y:S05]  /*14220*/  @!P2 NANOSLEEP.SYNCS 0x989680 ;  /* 0x009896800000a95d */ /* 0x008fea0003900000 */
[----:B------:R-:W3:Y:S02]  /*14230*/  @!P2 SYNCS.PHASECHK.TRANS64 P2, [R5+URZ+0x28460], R4 ;  /* 0x028460040500a5a7 */ /* 0x000ee4000804007f */
[----:B---3--:R-:W-:Y:S05]  /*14240*/  @!P2 BRA `(.L_x_1136) ;  /* 0xfffffffc00eca947 */ /* 0x008fea000383ffff */
[----:B------:R-:W-:Y:S05]  /*14250*/  BRA `(.L_x_1185) ;  /* 0xffffffd800e07947 */ /* 0x000fea000383ffff */
.L_x_1143:
[----:B--2---:R2:W3:Y:S02]  /*14260*/  SYNCS.PHASECHK.TRANS64.TRYWAIT P0, [R20+URZ+0x28470], R3 ;  /* 0x02847003140075a7 */ /* 0x0044e4000800017f */
[----:B---3--:R-:W-:Y:S05]  /*14270*/  @!P0 NANOSLEEP.SYNCS 0x989680 ;  /* 0x009896800000895d */ /* 0x008fea0003900000 */
[----:B------:R-:W3:Y:S02]  /*14280*/  @!P0 SYNCS.PHASECHK.TRANS64 P0, [R20+URZ+0x28470], R3 ;  /* 0x02847003140085a7 */ /* 0x000ee4000800007f */
[----:B---3--:R-:W-:Y:S05]  /*14290*/  @!P0 BRA `(.L_x_1143) ;  /* 0xfffffffc00f08947 */ /* 0x008fea000383ffff */
[----:B------:R-:W-:Y:S05]  /*142a0*/  BRA `(.L_x_1186) ;  /* 0xffffffe000947947 */ /* 0x000fea000383ffff */
.L_x_1145:
[----:B--2---:R2:W3:Y:S02]  /*142b0*/  SYNCS.PHASECHK.TRANS64.TRYWAIT P0, [R20+URZ+0x28460], R3 ;  /* 0x02846003140075a7 */ /* 0x0044e4000800017f */
[----:B---3--:R-:W-:Y:S05]  /*142c0*/  @!P0 NANOSLEEP.SYNCS 0x989680 ;  /* 0x009896800000895d */ /* 0x008fea0003900000 */
[----:B------:R-:W3:Y:S02]  /*142d0*/  @!P0 SYNCS.PHASECHK.TRANS64 P0, [R20+URZ+0x28460], R3 ;  /* 0x02846003140085a7 */ /* 0x000ee4000800007f */
[----:B---3--:R-:W-:Y:S05]  /*142e0*/  @!P0 BRA `(.L_x_1145) ;  /* 0xfffffffc00f08947 */ /* 0x008fea000383ffff */
[----:B------:R-:W-:Y:S05]  /*142f0*/  BRA `(.L_x_1187) ;  /* 0xffffffe0009c7947 */ /* 0x000fea000383ffff */
.L_x_1158:
[----:B0-----:R0:W1:Y:S02]  /*14300*/  SYNCS.PHASECHK.TRANS64.TRYWAIT P0, [R0+URZ+0x28420], R3 ;  /* 0x02842003000075a7 */ /* 0x001064000800017f */
[----:B-1----:R-:W-:Y:S05]  /*14310*/  @!P0 NANOSLEEP.SYNCS 0x989680 ;  /* 0x009896800000895d */ /* 0x002fea0003900000 */
[----:B------:R-:W1:Y:S02]  /*14320*/  @!P0 SYNCS.PHASECHK.TRANS64 P0, [R0+URZ+0x28420], R3 ;  /* 0x02842003000085a7 */ /* 0x000e64000800007f */
[----:B-1----:R-:W-:Y:S05]  /*14330*/  @!P0 BRA `(.L_x_1158) ;  /* 0xfffffffc00f08947 */ /* 0x002fea000383ffff */
[----:B------:R-:W-:Y:S05]  /*14340*/  BRA `(.L_x_1188) ;  /* 0xfffffff400387947 */ /* 0x000fea000383ffff */
.L_x_1159:
        /* <DEDUP_REMOVED lines=8> */
[----:B0---4-:R-:W-:Y:S05]  /*143d0*/  WARPSYNC.COLLECTIVE R15, `(.L_x_1190) ;  /* 0x000000000f087348 */ /* 0x011fea0003c00000 */
[----:B------:R1:W2:Y:S02]  /*143e0*/  SHFL.IDX P6, R14, R13, R12, R11 ;  /* 0x0000000c0d0e7389 */ /* 0x0002a400000c000b */
[----:B012-4-:R-:W-:Y:S01]  /*143f0*/  ENDCOLLECTIVE ;  /* 0x000000000000791b */ /* 0x017fe20003800000 */
.L_x_1190:
[----:B------:R-:W-:Y:S05]  /*14400*/  BSYNC B0 ;  /* 0x0000000000007941 */ /* 0x000fea0003800000 */
.L_x_1189:
[----:B------:R-:W-:Y:S05]  /*14410*/  BRA `(.L_x_1191) ;  /* 0xfffffff400207947 */ /* 0x000fea000383ffff */
.L_x_1162:
[----:B------:R-:W-:Y:S01]  /*14420*/  BSSY B1, `(.L_x_1192) ;  /* 0x0000006000017945 */ /* 0x000fe20003800000 */
[----:B------:R-:W-:-:S07]  /*14430*/  IMAD.MOV.U32 R15, RZ, RZ, -0x1 ;  /* 0xffffffffff0f7424 */ /* 0x000fce00078e00ff */
[----:B01--4-:R-:W-:Y:S05]  /*14440*/  WARPSYNC.COLLECTIVE R15, `(.L_x_1193) ;  /* 0x000000000f0c7348 */ /* 0x013fea0003c00000 */
[----:B------:R-:W-:Y:S02]  /*14450*/  ELECT P6, UR62, PT ;  /* 0x00000000003e782f */ /* 0x000fe400038c0000 */
[----:B------:R-:W-:Y:S01]  /*14460*/  MOV R14, UR62 ;  /* 0x0000003e000e7c02 */ /* 0x000fe20008000f00 */
[----:B01--4-:R-:W-:Y:S10]  /*14470*/  ENDCOLLECTIVE ;  /* 0x000000000000791b */ /* 0x013ff40003800000 */
.L_x_1193:
[----:B------:R-:W-:Y:S05]  /*14480*/  BSYNC B1 ;  /* 0x0000000000017941 */ /* 0x000fea0003800000 */
.L_x_1192:
[----:B------:R-:W-:Y:S05]  /*14490*/  BRA `(.L_x_1194) ;  /* 0xfffffff400187947 */ /* 0x000fea000383ffff */
.L_x_1164:
[----:B0-----:R0:W1:Y:S02]  /*144a0*/  SYNCS.PHASECHK.TRANS64.TRYWAIT P1, [R6+URZ], R5 ;  /* 0x00000005060075a7 */ /* 0x001064000802017f */
[----:B-1----:R-:W-:Y:S05]  /*144b0*/  @!P1 NANOSLEEP.SYNCS 0x989680 ;  /* 0x009896800000995d */ /* 0x002fea0003900000 */
[----:B------:R-:W1:Y:S02]  /*144c0*/  @!P1 SYNCS.PHASECHK.TRANS64 P1, [R6+URZ], R5 ;  /* 0x00000005060095a7 */ /* 0x000e64000802007f */
[----:B-1----:R-:W-:Y:S05]  /*144d0*/  @!P1 BRA `(.L_x_1164) ;  /* 0xfffffffc00f09947 */ /* 0x002fea000383ffff */
[----:B------:R-:W-:Y:S05]  /*144e0*/  BRA `(.L_x_1195) ;  /* 0xfffffff400547947 */ /* 0x000fea000383ffff */
.L_x_1165:
[----:B-1----:R1:W2:Y:S02]  /*144f0*/  SYNCS.PHASECHK.TRANS64.TRYWAIT P1, [R7+URZ], R2 ;  /* 0x00000002070075a7 */ /* 0x0022a4000802017f */
[----:B--2---:R-:W-:Y:S05]  /*14500*/  @!P1 NANOSLEEP.SYNCS 0x989680 ;  /* 0x009896800000995d */ /* 0x004fea0003900000 */
[----:B------:R-:W2:Y:S02]  /*14510*/  @!P1 SYNCS.PHASECHK.TRANS64 P1, [R7+URZ], R2 ;  /* 0x00000002070095a7 */ /* 0x000ea4000802007f */
[----:B--2---:R-:W-:Y:S05]  /*14520*/  @!P1 BRA `(.L_x_1165) ;  /* 0xfffffffc00f09947 */ /* 0x004fea000383ffff */
[----:B------:R-:W-:Y:S05]  /*14530*/  BRA `(.L_x_1196) ;  /* 0xfffffff400487947 */ /* 0x000fea000383ffff */
.L_x_1167:
[----:B--2---:R2:W3:Y:S02]  /*14540*/  SYNCS.PHASECHK.TRANS64.TRYWAIT P1, [R4+URZ+0x28460], R5 ;  /* 0x02846005040075a7 */ /* 0x0044e4000802017f */
[----:B---3--:R-:W-:Y:S05]  /*14550*/  @!P1 NANOSLEEP.SYNCS 0x989680 ;  /* 0x009896800000995d */ /* 0x008fea0003900000 */
[----:B------:R-:W3:Y:S02]  /*14560*/  @!P1 SYNCS.PHASECHK.TRANS64 P1, [R4+URZ+0x28460], R5 ;  /* 0x02846005040095a7 */ /* 0x000ee4000802007f */
[----:B---3--:R-:W-:Y:S05]  /*14570*/  @!P1 BRA `(.L_x_1167) ;  /* 0xfffffffc00f09947 */ /* 0x008fea000383ffff */
[----:B------:R-:W-:Y:S05]  /*14580*/  BRA `(.L_x_1197) ;  /* 0xfffffff4004c7947 */ /* 0x000fea000383ffff */
.L_x_1169:
[----:B---3--:R3:W0:Y:S02]  /*14590*/  SYNCS.PHASECHK.TRANS64.TRYWAIT P1, [R3+URZ+0x28460], R2 ;  /* 0x02846002030075a7 */ /* 0x008624000802017f */
[----:B0-----:R-:W-:Y:S05]  /*145a0*/  @!P1 NANOSLEEP.SYNCS 0x989680 ;  /* 0x009896800000995d */ /* 0x001fea0003900000 */
[----:B------:R-:W0:Y:S02]  /*145b0*/  @!P1 SYNCS.PHASECHK.TRANS64 P1, [R3+URZ+0x28460], R2 ;  /* 0x02846002030095a7 */ /* 0x000e24000802007f */
[----:B0-----:R-:W-:Y:S05]  /*145c0*/  @!P1 BRA `(.L_x_1169) ;  /* 0xfffffffc00f09947 */ /* 0x001fea000383ffff */
[----:B------:R-:W-:Y:S05]  /*145d0*/  BRA `(.L_x_1198) ;  /* 0xfffffff4004c7947 */ /* 0x000fea000383ffff */
.L_x_1171:
[----:B------:R0:W0:Y:S02]  /*145e0*/  SYNCS.PHASECHK.TRANS64.TRYWAIT P0, [R4+URZ+0x28480], R5 ;  /* 0x02848005040075a7 */ /* 0x000024000800017f */
[----:B0-----:R-:W-:Y:S05]  /*145f0*/  @!P0 NANOSLEEP.SYNCS 0x989680 ;  /* 0x009896800000895d */ /* 0x001fea0003900000 */
[----:B------:R-:W0:Y:S02]  /*14600*/  @!P0 SYNCS.PHASECHK.TRANS64 P0, [R4+URZ+0x28480], R5 ;  /* 0x02848005040085a7 */ /* 0x000e24000800007f */
[----:B0-----:R-:W-:Y:S05]  /*14610*/  @!P0 BRA `(.L_x_1171) ;  /* 0xfffffffc00f08947 */ /* 0x001fea000383ffff */
[----:B------:R-:W-:Y:S05]  /*14620*/  BRA `(.L_x_1172) ;  /* 0xfffffff400487947 */ /* 0x000fea000383ffff */
.L_x_1199:
        /* <DEDUP_REMOVED lines=13> */
.L_x_2768:


//--------------------- .text._ZN7cutlass13device_kernelIN5flash11enable_sm90INS1_16FlashAttnFwdSm90INS1_25CollectiveMainloopFwdSm90ILi2EN4cute5tupleIJNS5_1CILi1EEES8_S8_EEENS6_IJNS7_ILi128EEENS7_ILi64EEENS7_ILi256EEEEEELi256ENS_12float_e4m3_tEfNS_4arch4Sm90ELb0ELb1ELb0ELb1ELb0ELb1ELb0ELb1ELb1ELb0ELb0ELb0EEENS1_21CollectiveEpilogueFwdINS6_IJSA_SC_SB_EEES9_NS_10bfloat16_tESG_Li256ELb1ELb0ELb0ELb1EEENS1_36VarlenDynamicPersistentTileSchedulerILi128ELi64ELi256ELi128ELb0ELb0ELb1ELb1ELb0ELb1EEEEEEEEEvNT_6ParamsE --------------------------
	.section	.text._ZN7cutlass13device_kernelIN5flash11enable_sm90INS1_16FlashAttnFwdSm90INS1_25CollectiveMainloopFwdSm90ILi2EN4cute5tupleIJNS5_1CILi1EEES8_S8_EEENS6_IJNS7_ILi128EEENS7_ILi64EEENS7_ILi256EEEEEELi256ENS_12float_e4m3_tEfNS_4arch4Sm90ELb0ELb1ELb0ELb1ELb0ELb1ELb0ELb1ELb1ELb0ELb0ELb0EEENS1_21CollectiveEpilogueFwdINS6_IJSA_SC_SB_EEES9_NS_10bfloat16_tESG_Li256ELb1ELb0ELb0ELb1EEENS1_36VarlenDynamicPersistentTileSchedulerILi128ELi64ELi256ELi128ELb0ELb0ELb1ELb1ELb0ELb1EEEEEEEEEvNT_6ParamsE,"ax",@progbits
	.align	128
.text._ZN7cutlass13device_kernelIN5flash11enable_sm90INS1_16FlashAttnFwdSm90INS1_25CollectiveMainloopFwdSm90ILi2EN4cute5tupleIJNS5_1CILi1EEES8_S8_EEENS6_IJNS7_ILi128EEENS7_ILi64EEENS7_ILi256EEEEEELi256ENS_12float_e4m3_tEfNS_4arch4Sm90ELb0ELb1ELb0ELb1ELb0ELb1ELb0ELb1ELb1ELb0ELb0ELb0EEENS1_21CollectiveEpilogueFwdINS6_IJSA_SC_SB_EEES9_NS_10bfloat16_tESG_Li256ELb1ELb0ELb0ELb1EEENS1_36VarlenDynamicPersistentTileSchedulerILi128ELi64ELi256ELi128ELb0ELb0ELb1ELb1ELb0ELb1EEEEEEEEEvNT_6ParamsE:
        .type           _ZN7cutlass13device_kernelIN5flash11enable_sm90INS1_16FlashAttnFwdSm90INS1_25CollectiveMainloopFwdSm90ILi2EN4cute5tupleIJNS5_1CILi1EEES8_S8_EEENS6_IJNS7_ILi128EEENS7_ILi64EEENS7_ILi256EEEEEELi256ENS_12float_e4m3_tEfNS_4arch4Sm90ELb0ELb1ELb0ELb1ELb0ELb1ELb0ELb1ELb1ELb0ELb0ELb0EEENS1_21CollectiveEpilogueFwdINS6_IJSA_SC_SB_EEES9_NS_10bfloat16_tESG_Li256ELb1ELb0ELb0ELb1EEENS1_36VarlenDynamicPersistentTileSchedulerILi128ELi64ELi256ELi128ELb0ELb0ELb1ELb1ELb0ELb1EEEEEEEEEvNT_6ParamsE,@function
        .size           _ZN7cutlass13device_kernelIN5flash11enable_sm90INS1_16FlashAttnFwdSm90INS1_25CollectiveMainloopFwdSm90ILi2EN4cute5tupleIJNS5_1CILi1EEES8_S8_EEENS6_IJNS7_ILi128EEENS7_ILi64EEENS7_ILi256EEEEEELi256ENS_12float_e4m3_tEfNS_4arch4Sm90ELb0ELb1ELb0ELb1ELb0ELb1ELb0ELb1ELb1ELb0ELb0ELb0EEENS1_21CollectiveEpilogueFwdINS6_IJSA_SC_SB_EEES9_NS_10bfloat16_tESG_Li256ELb1ELb0ELb0ELb1EEENS1_36VarlenDynamicPersistentTileSchedulerILi128ELi64ELi256ELi128ELb0ELb0ELb1ELb1ELb0ELb1EEEEEEEEEvNT_6ParamsE,(.L_x_2769 - _ZN7cutlass13device_kernelIN5flash11enable_sm90INS1_16FlashAttnFwdSm90INS1_25CollectiveMainloopFwdSm90ILi2EN4cute5tupleIJNS5_1CILi1EEES8_S8_EEENS6_IJNS7_ILi128EEENS7_ILi64EEENS7_ILi256EEEEEELi256ENS_12float_e4m3_tEfNS_4arch4Sm90ELb0ELb1ELb0ELb1ELb0ELb1ELb0ELb1ELb1ELb0ELb0ELb0EEENS1_21CollectiveEpilogueFwdINS6_IJSA_SC_SB_EEES9_NS_10bfloat16_tESG_Li256ELb1ELb0ELb0ELb1EEENS1_36VarlenDynamicPersistentTileSchedulerILi128ELi64ELi256ELi128ELb0ELb0ELb1ELb1ELb0ELb1EEEEEEEEEvNT_6ParamsE)
        .other          _ZN7cutlass13device_kernelIN5flash11enable_sm90INS1_16FlashAttnFwdSm90INS1_25CollectiveMainloopFwdSm90ILi2EN4cute5tupleIJNS5_1CILi1EEES8_S8_EEENS6_IJNS7_ILi128EEENS7_ILi64EEENS7_ILi256EEEEEELi256ENS_12float_e4m3_tEfNS_4arch4Sm90ELb0ELb1ELb0ELb1ELb0ELb1ELb0ELb1ELb1ELb0ELb0ELb0EEENS1_21CollectiveEpilogueFwdINS6_IJSA_SC_SB_EEES9_NS_10bfloat16_tESG_Li256ELb1ELb0ELb0ELb1EEENS1_36VarlenDynamicPersistentTileSchedulerILi128ELi64ELi256ELi128ELb0ELb0ELb1ELb1ELb0ELb1EEEEEEEEEvNT_6ParamsE,@"STO_CUDA_ENTRY STV_DEFAULT"
_ZN7cutlass13device_kernelIN5flash11enable_sm90INS1_16FlashAttnFwdSm90INS1_25CollectiveMainloopFwdSm90ILi2EN4cute5tupleIJNS5_1CILi1EEES8_S8_EEENS6_IJNS7_ILi128EEENS7_ILi64EEENS7_ILi256EEEEEELi256ENS_12float_e4m3_tEfNS_4arch4Sm90ELb0ELb1ELb0ELb1ELb0ELb1ELb0ELb1ELb1ELb0ELb0ELb0EEENS1_21CollectiveEpilogueFwdINS6_IJSA_SC_SB_EEES9_NS_10bfloat16_tESG_Li256ELb1ELb0ELb0ELb1EEENS1_36VarlenDynamicPersistentTileSchedulerILi128ELi64ELi256ELi128ELb0ELb0ELb1ELb1ELb0ELb1EEEEEEEEEvNT_6ParamsE:
        /* <DEDUP_REMOVED lines=27> */
.L_x_1201:
[----:B------:R-:W-:Y:S05]  /*01b0*/  BSYNC B0 ;  /* 0x0000000000007941 */ /* 0x000fea0003800000 */
.L_x_1200:
        /* <DEDUP_REMOVED lines=41> */
.L_x_1202:
        /* <DEDUP_REMOVED lines=22> */
.L_x_1203:
        /* <DEDUP_REMOVED lines=18> */
.L_x_1204:
        /* <DEDUP_REMOVED lines=22> */
.L_x_1205:
        /* <DEDUP_REMOVED lines=22> */
.L_x_1206:
        /* <DEDUP_REMOVED lines=8> */
.L_x_1209:
        /* <DEDUP_REMOVED lines=22> */
[----:B------:R-:W-:Y:S01]  /*0b70*/  CS2R R200, SRZ ;  /* 0x0000000000c87805 */ /* 0x000fe2000001ff00 */
[----:B------:R-:W-:Y:S01]  /*0b80*/  IMAD.MOV.U32 R194, RZ, RZ, RZ ;  /* 0x000000ffffc27224 */ /* 0x000fe200078e00ff */
[----:B------:R-:W-:Y:S01]  /*0b90*/  ULOP3.LUT UR45, UR40, 0x1, URZ, 0xfc, !UPT ;  /* 0x00000001282d7892 */ /* 0x000fe2000f8efc3f */
[----:B------:R-:W-:-:S08]  /*0ba0*/  UMOV UR43, URZ ;  /* 0x0000003f002b7c82 */ /* 0x000fd00008000000 */
[----:B------:R-:W-:Y:S01]  /*0bb0*/  UIADD3 UR44, UR44, 0x18000, URZ ;  /* 0x000180002c2c7890 */ /* 0x000fe2000fffe03f */
[----:B0-----:R-:W-:-:S05]  /*0bc0*/  VIADD R236, R0, 0xffffff80 ;  /* 0xffffff8000ec7836 */ /* 0x001fca0000000000 */
[----:B------:R-:W-:-:S04]  /*0bd0*/  SHF.R.S32.HI R3, RZ, 0x1f, R236 ;  /* 0x0000001fff037819 */ /* 0x000fc800000114ec */
[CC--:B------:R-:W-:Y:S02]  /*0be0*/  LEA.HI R5, R3.reuse, R236.reuse, RZ, 0x7 ;  /* 0x000000ec03057211 */ /* 0x0c0fe400078f38ff */
[-C--:B------:R-:W-:Y:S02]  /*0bf0*/  LEA.HI R0, R3, R236.reuse, RZ, 0x4 ;  /* 0x000000ec03007211 */ /* 0x080fe400078f20ff */
[----:B------:R-:W-:Y:S02]  /*0c00*/  LOP3.LUT R223, R5, 0xffffff80, RZ, 0xc0, !PT ;  /* 0xffffff8005df7812 */ /* 0x000fe400078ec0ff */
[----:B------:R-:W-:Y:S02]  /*0c10*/  LEA.HI R2, R3, R236, RZ, 0x5 ;  /* 0x000000ec03027211 */ /* 0x000fe400078f28ff */
[----:B------:R-:W-:Y:S01]  /*0c20*/  SHF.R.S32.HI R230, RZ, 0x7, R5 ;  /* 0x00000007ffe67819 */ /* 0x000fe20000011405 */
[----:B------:R-:W-:Y:S02]  /*0c30*/  IMAD.IADD R223, R236, 0x1, -R223 ;  /* 0x00000001ecdf7824 */ /* 0x000fe400078e0adf */
[----:B------:R-:W-:Y:S01]  /*0c40*/  IMAD.SHL.U32 R2, R2, 0x20, RZ ;  /* 0x0000002002027824 */ /* 0x000fe200078e00ff */
[----:B------:R-:W-:-:S02]  /*0c50*/  LEA.HI R5, R5, R230, RZ, 0x1 ;  /* 0x000000e605057211 */ /* 0x000fc400078f08ff */
[----:B------:R-:W-:Y:S02]  /*0c60*/  SHF.R.S32.HI R4, RZ, 0x1f, R223 ;  /* 0x0000001fff047819 */ /* 0x000fe400000114df */
[----:B------:R-:W-:Y:S02]  /*0c70*/  LOP3.LUT R2, R2, 0xfffffc00, RZ, 0xc0, !PT ;  /* 0xfffffc0002027812 */ /* 0x000fe400078ec0ff */
[CC--:B------:R-:W-:Y:S02]  /*0c80*/  LEA.HI R6, R4.reuse, R223.reuse, RZ, 0x2 ;  /* 0x000000df04067211 */ /* 0x0c0fe400078f10ff */
[----:B------:R-:W-:Y:S02]  /*0c90*/  LEA.HI R4, R4, R223, RZ, 0x5 ;  /* 0x000000df04047211 */ /* 0x000fe400078f28ff */
[--C-:B------:R-:W-:Y:S02]  /*0ca0*/  SHF.R.S32.HI R8, RZ, 0x2, R6.reuse ;  /* 0x00000002ff087819 */ /* 0x100fe40000011406 */
[----:B------:R-:W-:-:S02]  /*0cb0*/  SHF.R.S32.HI R7, RZ, 0x1f, R6 ;  /* 0x0000001fff077819 */ /* 0x000fc40000011406 */
[----:B------:R-:W-:Y:S02]  /*0cc0*/  SHF.R.S32.HI R4, RZ, 0x5, R4 ;  /* 0x00000005ff047819 */ /* 0x000fe40000011404 */
[----:B------:R-:W-:Y:S02]  /*0cd0*/  LEA.HI R7, R7, R8, RZ, 0x3 ;  /* 0x0000000807077211 */ /* 0x000fe400078f18ff */
[----:B------:R-:W-:Y:S02]  /*0ce0*/  LOP3.LUT R5, R5, 0x3fffffe, RZ, 0xc0, !PT ;  /* 0x03fffffe05057812 */ /* 0x000fe400078ec0ff */
[----:B------:R-:W-:Y:S02]  /*0cf0*/  LOP3.LUT R9, R7, 0xfffffff8, RZ, 0xc0, !PT ;  /* 0xfffffff807097812 */ /* 0x000fe400078ec0ff */
[----:B------:R-:W-:Y:S01]  /*0d00*/  LOP3.LUT R7, R0, 0x3fffff0, RZ, 0xc0, !PT ;  /* 0x03fffff000077812 */ /* 0x000fe200078ec0ff */
[----:B------:R-:W-:Y:S01]  /*0d10*/  IMAD.IADD R5, R230, 0x1, -R5 ;  /* 0x00000001e6057824 */ /* 0x000fe200078e0a05 */
[----:B------:R-:W-:Y:S01]  /*0d20*/  LOP3.LUT R196, R6, 0x7ffffffc, RZ, 0xc0, !PT ;  /* 0x7ffffffc06c47812 */ /* 0x000fe200078ec0ff */
[----:B------:R-:W-:Y:S01]  /*0d30*/  IMAD.IADD R11, R8, 0x1, -R9 ;  /* 0x00000001080b7824 */ /* 0x000fe200078e0a09 */
[----:B------:R-:W-:Y:S01]  /*0d40*/  SHF.R.S32.HI R9, RZ, 0x4, R0 ;  /* 0x00000004ff097819 */ /* 0x000fe20000011400 */
[----:B------:R-:W-:-:S02]  /*0d50*/  IMAD.IADD R7, R236, 0x1, -R7 ;  /* 0x00000001ec077824 */ /* 0x000fc400078e0a07 */
[----:B------:R-:W-:Y:S01]  /*0d60*/  IMAD R4, R4, 0x10, R11 ;  /* 0x0000001004047824 */ /* 0x000fe200078e020b */
[----:B------:R-:W-:Y:S01]  /*0d70*/  LEA.HI R0, R0, R9, RZ, 0x1 ;  /* 0x0000000900007211 */ /* 0x000fe200078f08ff */
[----:B------:R-:W-:Y:S02]  /*0d80*/  IMAD R7, R7, 0x40, R2 ;  /* 0x0000004007077824 */ /* 0x000fe400078e0202 */
[----:B------:R-:W-:Y:S01]  /*0d90*/  IMAD R227, R5, 0x40, R4 ;  /* 0x0000004005e37824 */ /* 0x000fe200078e0204 */
[----:B------:R-:W-:Y:S01]  /*0da0*/  LOP3.LUT R0, R0, 0x1ffffffe, RZ, 0xc0, !PT ;  /* 0x1ffffffe00007812 */ /* 0x000fe200078ec0ff */
[----:B------:R-:W-:-:S04]  /*0db0*/  IMAD.IADD R196, R223, 0x1, -R196 ;  /* 0x00000001dfc47824 */ /* 0x000fc800078e0ac4 */
[----:B------:R-:W-:-:S04]  /*0dc0*/  IMAD.IADD R0, R9, 0x1, -R0 ;  /* 0x0000000109007824 */ /* 0x000fc800078e0a00 */
[----:B------:R-:W-:Y:S01]  /*0dd0*/  IMAD R235, R0, 0x8, R7 ;  /* 0x0000000800eb7824 */ /* 0x000fe200078e0207 */
[CC--:B------:R-:W-:Y:S02]  /*0de0*/  LEA.HI R0, R3.reuse, R236.reuse, RZ, 0x6 ;  /* 0x000000ec03007211 */ /* 0x0c0fe400078f30ff */
[----:B------:R-:W-:-:S03]  /*0df0*/  LEA.HI R3, R3, R236, RZ, 0x3 ;  /* 0x000000ec03037211 */ /* 0x000fc600078f18ff */
[----:B------:R-:W-:Y:S01]  /*0e00*/  IMAD.SHL.U32 R0, R0, 0x10, RZ ;  /* 0x0000001000007824 */ /* 0x000fe200078e00ff */
[----:B------:R-:W-:Y:S02]  /*0e10*/  SHF.R.S32.HI R18, RZ, 0x3, R3 ;  /* 0x00000003ff127819 */ /* 0x000fe40000011403 */
[----:B------:R-:W-:Y:S02]  /*0e20*/  LOP3.LUT R5, R3, 0xfffffff8, RZ, 0xc0, !PT ;  /* 0xfffffff803057812 */ /* 0x000fe400078ec0ff */
[C---:B------:R-:W-:Y:S01]  /*0e30*/  IADD3 R195, R18.reuse, 0x20, RZ ;  /* 0x0000002012c37810 */ /* 0x040fe20007ffe0ff */
[----:B------:R-:W-:Y:S01]  /*0e40*/  VIADD R222, R18, 0x40 ;  /* 0x0000004012de7836 */ /* 0x000fe20000000000 */
[----:B------:R-:W-:Y:S01]  /*0e50*/  LOP3.LUT R213, R0, 0xfffffc00, RZ, 0xc0, !PT ;  /* 0xfffffc0000d57812 */ /* 0x000fe200078ec0ff */
[----:B------:R-:W-:Y:S01]  /*0e60*/  VIADD R221, R18, 0x60 ;  /* 0x0000006012dd7836 */ /* 0x000fe20000000000 */
[----:B------:R-:W-:Y:S01]  /*0e70*/  SHF.R.S32.HI R0, RZ, 0x1f, R195 ;  /* 0x0000001fff007819 */ /* 0x000fe200000114c3 */
[----:B------:R-:W-:Y:S01]  /*0e80*/  IMAD.IADD R218, R236, 0x1, -R5 ;  /* 0x00000001ecda7824 */ /* 0x000fe200078e0a05 */
[----:B------:R-:W-:Y:S01]  /*0e90*/  SHF.R.S32.HI R3, RZ, 0x1f, R222 ;  /* 0x0000001fff037819 */ /* 0x000fe200000114de */
[----:B------:R-:W-:Y:S01]  /*0ea0*/  IMAD.SHL.U32 R209, R18, 0x80, RZ ;  /* 0x0000008012d17824 */ /* 0x000fe200078e00ff */
[----:B------:R-:W-:Y:S01]  /*0eb0*/  SHF.R.S32.HI R2, RZ, 0x1f, R221 ;  /* 0x0000001fff027819 */ /* 0x000fe200000114dd */
[----:B------:R-:W-:Y:S01]  /*0ec0*/  IMAD.SHL.U32 R208, R195, 0x80, RZ ;  /* 0x00000080c3d07824 */ /* 0x000fe200078e00ff */
[----:B------:R-:W-:Y:S01]  /*0ed0*/  LEA.HI R0, R0, R195, RZ, 0x3 ;  /* 0x000000c300007211 */ /* 0x000fe200078f18ff */
[----:B------:R-:W-:Y:S01]  /*0ee0*/  IMAD.SHL.U32 R229, R222, 0x80, RZ ;  /* 0x00000080dee57824 */ /* 0x000fe200078e00ff */
[----:B------:R-:W-:Y:S01]  /*0ef0*/  LEA.HI R3, R3, R222, RZ, 0x3 ;  /* 0x000000de03037211 */ /* 0x000fe200078f18ff */
[----:B------:R-:W-:Y:S01]  /*0f00*/  IMAD.SHL.U32 R228, R221, 0x80, RZ ;  /* 0x00000080dde47824 */ /* 0x000fe200078e00ff */
[----:B------:R-:W-:Y:S01]  /*0f10*/  LEA.HI R2, R2, R221, RZ, 0x3 ;  /* 0x000000dd02027211 */ /* 0x000fe200078f18ff */
[----:B------:R-:W-:Y:S01]  /*0f20*/  IMAD.SHL.U32 R192, R218, 0x10, RZ ;  /* 0x00000010dac07824 */ /* 0x000fe200078e00ff */
[----:B------:R-:W-:Y:S01]  /*0f30*/  LOP3.LUT R209, R209, 0x380, RZ, 0xc0, !PT ;  /* 0x00000380d1d17812 */ /* 0x000fe200078ec0ff */
[----:B------:R-:W-:Y:S01]  /*0f40*/  IMAD.SHL.U32 R0, R0, 0x80, RZ ;  /* 0x0000008000007824 */ /* 0x000fe200078e00ff */
[----:B------:R-:W-:Y:S01]  /*0f50*/  LOP3.LUT R208, R208, 0x380, RZ, 0xc0, !PT ;  /* 0x00000380d0d07812 */ /* 0x000fe200078ec0ff */
[----:B------:R-:W-:Y:S01]  /*0f60*/  IMAD.SHL.U32 R3, R3, 0x80, RZ ;  /* 0x0000008003037824 */ /* 0x000fe200078e00ff */
[----:B------:R-:W-:Y:S01]  /*0f70*/  LOP3.LUT R229, R229, 0x380, RZ, 0xc0, !PT ;  /* 0x00000380e5e57812 */ /* 0x000fe200078ec0ff */
[----:B------:R-:W-:Y:S01]  /*0f80*/  IMAD.SHL.U32 R232, R2, 0x80, RZ ;  /* 0x0000008002e87824 */ /* 0x000fe200078e00ff */
[----:B------:R-:W-:Y:S01]  /*0f90*/  LOP3.LUT R228, R228, 0x380, RZ, 0xc0, !PT ;  /* 0x00000380e4e47812 */ /* 0x000fe200078ec0ff */
[----:B------:R-:W-:Y:S01]  /*0fa0*/  IMAD.SHL.U32 R22, R218, 0x8, RZ ;  /* 0x00000008da167824 */ /* 0x000fe200078e00ff */
[----:B------:R-:W-:-:S02]  /*0fb0*/  LOP3.LUT R215, R209, 0x70, R192, 0xf8, !PT ;  /* 0x00000070d1d77812 */ /* 0x000fc400078ef8c0 */
[----:B------:R-:W-:Y:S01]  /*0fc0*/  SHF.R.U32.HI R212, RZ, 0x3, R209 ;  /* 0x00000003ffd47819 */ /* 0x000fe200000116d1 */
[----:B------:R-:W-:Y:S01]  /*0fd0*/  VIADD R199, R22, 0x40 ;  /* 0x0000004016c77836 */ /* 0x000fe20000000000 */
[----:B------:R-:W-:Y:S02]  /*0fe0*/  SHF.R.U32.HI R210, RZ, 0x3, R208 ;  /* 0x00000003ffd27819 */ /* 0x000fe400000116d0 */
[--C-:B------:R-:W-:Y:S02]  /*0ff0*/  LOP3.LUT R2, R208, 0x70, R192.reuse, 0xf8, !PT ;  /* 0x00000070d0027812 */ /* 0x100fe400078ef8c0 */
[--C-:B------:R-:W-:Y:S02]  /*1000*/  LOP3.LUT R4, R229, 0x70, R192.reuse, 0xf8, !PT ;  /* 0x00000070e5047812 */ /* 0x100fe400078ef8c0 */
[----:B------:R-:W-:Y:S02]  /*1010*/  SHF.R.U32.HI R233, RZ, 0x3, R229 ;  /* 0x00000003ffe97819 */ /* 0x000fe400000116e5 */
[----:B------:R-:W-:-:S02]  /*1020*/  LOP3.LUT R5, R228, 0x70, R192, 0xf8, !PT ;  /* 0x00000070e4057812 */ /* 0x000fc400078ef8c0 */
[----:B------:R-:W-:Y:S02]  /*1030*/  SHF.R.U32.HI R231, RZ, 0x3, R228 ;  /* 0x00000003ffe77819 */ /* 0x000fe400000116e4 */
[----:B------:R-:W-:Y:S02]  /*1040*/  LOP3.LUT R211, R0, 0xfffffc00, RZ, 0xc0, !PT ;  /* 0xfffffc0000d37812 */ /* 0x000fe400078ec0ff */
[----:B------:R-:W-:Y:S02]  /*1050*/  LOP3.LUT R234, R3, 0xfffffc00, RZ, 0xc0, !PT ;  /* 0xfffffc0003ea7812 */ /* 0x000fe400078ec0ff */
[----:B------:R-:W-:Y:S02]  /*1060*/  LOP3.LUT R232, R232, 0xfffffc00, RZ, 0xc0, !PT ;  /* 0xfffffc00e8e87812 */ /* 0x000fe400078ec0ff */
[----:B------:R-:W-:Y:S02]  /*1070*/  LOP3.LUT R215, R213, R215, R212, 0xf6, !PT ;  /* 0x000000d7d5d77212 */ /* 0x000fe400078ef6d4 */
[----:B------:R-:W-:-:S02]  /*1080*/  LOP3.LUT R3, R211, R2, R210, 0xf6, !PT ;  /* 0x00000002d3037212 */ /* 0x000fc400078ef6d2 */
[----:B------:R-:W-:Y:S01]  /*1090*/  LOP3.LUT R225, R234, R4, R233, 0xf6, !PT ;  /* 0x00000004eae17212 */ /* 0x000fe200078ef6e9 */
[----:B------:R-:W-:Y:S01]  /*10a0*/  IMAD.IADD R214, R16, 0x1, R215 ;  /* 0x0000000110d67824 */ /* 0x000fe200078e02d7 */
[----:B------:R-:W-:Y:S01]  /*10b0*/  LOP3.LUT R5, R232, R5, R231, 0xf6, !PT ;  /* 0x00000005e8057212 */ /* 0x000fe200078ef6e7 */
[C---:B------:R-:W-:Y:S01]  /*10c0*/  IMAD.IADD R226, R16.reuse, 0x1, R3 ;  /* 0x0000000110e27824 */ /* 0x040fe200078e0203 */
[----:B------:R-:W-:Y:S01]  /*10d0*/  SHF.R.S32.HI R19, RZ, 0x1f, R18 ;  /* 0x0000001fff137819 */ /* 0x000fe20000011412 */
[C---:B------:R-:W-:Y:S01]  /*10e0*/  IMAD.IADD R225, R16.reuse, 0x1, R225 ;  /* 0x0000000110e17824 */ /* 0x040fe200078e02e1 */
[----:B------:R-:W-:Y:S01]  /*10f0*/  SHF.R.S32.HI R216, RZ, 0x1f, R195 ;  /* 0x0000001fffd87819 */ /* 0x000fe200000114c3 */
[----:B------:R-:W-:Y:S01]  /*1100*/  IMAD.IADD R224, R16, 0x1, R5 ;  /* 0x0000000110e07824 */ /* 0x000fe200078e0205 */
[----:B------:R-:W-:Y:S02]  /*1110*/  SHF.R.S32.HI R193, RZ, 0x1f, R192 ;  /* 0x0000001fffc17819 */ /* 0x000fe400000114c0 */
[----:B------:R-:W-:-:S07]  /*1120*/  SHF.R.S32.HI R23, RZ, 0x1f, R22 ;  /* 0x0000001fff177819 */ /* 0x000fce0000011416 */
.L_x_1457:
[----:B------:R-:W-:Y:S05]  /*1130*/  YIELD ;  /* 0x0000000000007946 */ /* 0x000fea0003800000 */
[----:B------:R-:W-:Y:S01]  /*1140*/  ULDC.64 UR4, c[0x0][0xa28] ;  /* 0x00028a0000047ab9 */ /* 0x000fe20000000a00 */
[----:B0-2345:R-:W0:Y:S01]  /*1150*/  LDC.64 R4, c[0x0][0xa08] ;  /* 0x00028200ff047b82 */ /* 0x03de220000000a00 */
[----:B------:R-:W-:Y:S01]  /*1160*/  ISETP.NE.U32.AND P1, PT, RZ, UR4, PT ;  /* 0x00000004ff007c0c */ /* 0x000fe2000bf25070 */
[----:B------:R-:W-:Y:S01]  /*1170*/  IMAD.MOV.U32 R25, RZ, RZ, RZ ;  /* 0x000000ffff197224 */ /* 0x000fe200078e00ff */
[----:B------:R-:W-:Y:S02]  /*1180*/  MOV R11, RZ ;  /* 0x000000ff000b7202 */ /* 0x000fe40000000f00 */
[----:B------:R-:W-:Y:S01]  /*1190*/  ISETP.NE.AND.EX P1, PT, RZ, UR5, PT, P1 ;  /* 0x00000005ff007c0c */ /* 0x000fe2000bf25310 */
[----:B------:R-:W-:-:S02]  /*11a0*/  ULDC.64 UR4, c[0x0][0xa18] ;  /* 0x0002860000047ab9 */ /* 0x000fc40000000a00 */
[----:B------:R-:W-:-:S04]  /*11b0*/  ISETP.NE.U32.AND P2, PT, RZ, UR4, PT ;  /* 0x00000004ff007c0c */ /* 0x000fc8000bf45070 */
[----:B------:R-:W-:Y:S01]  /*11c0*/  ISETP.NE.AND.EX P2, PT, RZ, UR5, PT, P2 ;  /* 0x00000005ff007c0c */ /* 0x000fe2000bf45320 */
[----:B------:R-:W-:Y:S02]  /*11d0*/  ULDC.64 UR4, c[0x0][0xa08] ;  /* 0x0002820000047ab9 */ /* 0x000fe40000000a00 */
[----:B------:R-:W-:-:S03]  /*11e0*/  ISETP.NE.U32.AND P0, PT, RZ, UR4, PT ;  /* 0x00000004ff007c0c */ /* 0x000fc6000bf05070 */
[----:B------:R-:W1:Y:S01]  /*11f0*/  @P1 LDC.64 R2, c[0x0][0xa28] ;  /* 0x00028a00ff021b82 */ /* 0x000e620000000a00 */
[----:B------:R-:W-:Y:S01]  /*1200*/  ISETP.NE.AND.EX P0, PT, RZ, UR5, PT, P0 ;  /* 0x00000005ff007c0c */ /* 0x000fe2000bf05300 */
[----:B0-----:R-:W-:-:S06]  /*1210*/  IMAD.WIDE R8, R207, 0x4, R4 ;  /* 0x00000004cf087825 */ /* 0x001fcc00078e0204 */
[----:B------:R-:W0:Y:S01]  /*1220*/  @P2 LDC.64 R6, c[0x0][0xa18] ;  /* 0x00028600ff062b82 */ /* 0x000e220000000a00 */
[----:B------:R-:W-:Y:S02]  /*1230*/  ULDC UR4, c[0x0][0x288] ;  /* 0x0000a20000047ab9 */ /* 0x000fe40000000800 */
[----:B------:R-:W-:Y:S01]  /*1240*/  IMAD.U32 R198, RZ, RZ, UR4 ;  /* 0x00000004ffc67e24 */ /* 0x000fe2000f8e00ff */
[----:B------:R-:W-:Y:S02]  /*1250*/  ULDC.64 UR4, c[0x0][0x3f8] ;  /* 0x0000fe0000047ab9 */ /* 0x000fe40000000a00 */
[----:B------:R2:W5:Y:S01]  /*1260*/  @P0 LDG.E R25, desc[UR46][R8.64] ;  /* 0x0000002e08190981 */ /* 0x000562000c1e1900 */
[----:B-1----:R-:W-:-:S05]  /*1270*/  @P1 IMAD.WIDE R2, R207, 0x4, R2 ;  /* 0x00000004cf021825 */ /* 0x002fca00078e0202 */
[----:B------:R2:W5:Y:S01]  /*1280*/  @P1 LDG.E R11, desc[UR46][R2.64] ;  /* 0x0000002e020b1981 */ /* 0x000562000c1e1900 */
[----:B0-----:R-:W-:-:S05]  /*1290*/  @P2 IMAD.WIDE R4, R207, 0x4, R6 ;  /* 0x00000004cf042825 */ /* 0x001fca00078e0206 */
        /* <DEDUP_REMOVED lines=10> */
[----:B--2---:R-:W-:Y:S06]  /*1340*/  @P2 BRA `(.L_x_1211) ;  /* 0x0000000000242947 */ /* 0x004fec0003800000 */
        /* <DEDUP_REMOVED lines=9> */
.L_x_1211:
[----:B------:R-:W-:Y:S01]  /*13e0*/  ULDC.64 UR4, c[0x0][0xa20] ;  /* 0x0002880000047ab9 */ /* 0x000fe20000000a00 */
[----:B------:R-:W-:Y:S01]  /*13f0*/  IMAD.MOV.U32 R220, RZ, RZ, R205 ;  /* 0x000000ffffdc7224 */ /* 0x000fe200078e00cd */
[----:B------:R-:W-:Y:S01]  /*1400*/  ISETP.NE.U32.AND P1, PT, RZ, UR4, PT ;  /* 0x00000004ff007c0c */ /* 0x000fe2000bf25070 */
[----:B------:R-:W-:Y:S02]  /*1410*/  IMAD.MOV.U32 R217, RZ, RZ, R206 ;  /* 0x000000ffffd97224 */ /* 0x000fe400078e00ce */
[----:B------:R-:W-:Y:S01]  /*1420*/  IMAD.MOV.U32 R219, RZ, RZ, R207 ;  /* 0x000000ffffdb7224 */ /* 0x000fe200078e00cf */
[----:B------:R-:W-:-:S13]  /*1430*/  ISETP.NE.AND.EX P1, PT, RZ, UR5, PT, P1 ;  /* 0x00000005ff007c0c */ /* 0x000fda000bf25310 */
[----:B------:R-:W-:Y:S05]  /*1440*/  @!P1 BRA `(.L_x_1212) ;  /* 0x0000000000109947 */ /* 0x000fea0003800000 */
[----:B------:R-:W0:Y:S02]  /*1450*/  LDC.64 R2, c[0x0][0xa20] ;  /* 0x00028800ff027b82 */ /* 0x000e240000000a00 */
[----:B0-----:R-:W-:-:S05]  /*1460*/  IMAD.WIDE R2, R207, 0x4, R2 ;  /* 0x00000004cf027825 */ /* 0x001fca00078e0202 */
[----:B------:R0:W5:Y:S01]  /*1470*/  LDG.E R24, desc[UR46][R2.64] ;  /* 0x0000002e02187981 */ /* 0x000162000c1e1900 */
[----:B------:R-:W-:Y:S05]  /*1480*/  BRA `(.L_x_1213) ;  /* 0x0000000000107947 */ /* 0x000fea0003800000 */
.L_x_1212:
[----:B------:R-:W-:Y:S05]  /*1490*/  @!P0 BRA `(.L_x_1213) ;  /* 0x00000000000c8947 */ /* 0x000fea0003800000 */
[----:B------:R-:W2:Y:S04]  /*14a0*/  LDG.E R3, desc[UR46][R8.64] ;  /* 0x0000002e08037981 */ /* 0x000ea8000c1e1900 */
[----:B------:R-:W2:Y:S02]  /*14b0*/  LDG.E R24, desc[UR46][R8.64+0x4] ;  /* 0x0000042e08187981 */ /* 0x000ea4000c1e1900 */
[----:B--2---:R-:W-:-:S07]  /*14c0*/  IMAD.IADD R24, R24, 0x1, -R3 ;  /* 0x0000000118187824 */ /* 0x004fce00078e0a03 */
.L_x_1213:
[----:B------:R-:W-:Y:S01]  /*14d0*/  ULDC.64 UR4, c[0x0][0xa10] ;  /* 0x0002840000047ab9 */ /* 0x000fe20000000a00 */
[----:B------:R-:W1:Y:S01]  /*14e0*/  LDC.64 R8, c[0x0][0x9e0] ;  /* 0x00027800ff087b82 */ /* 0x000e620000000a00 */
[----:B------:R-:W-:-:S04]  /*14f0*/  ISETP.NE.U32.AND P0, PT, RZ, UR4, PT ;  /* 0x00000004ff007c0c */ /* 0x000fc8000bf05070 */
[----:B------:R-:W-:Y:S01]  /*1500*/  ISETP.NE.AND.EX P0, PT, RZ, UR5, PT, P0 ;  /* 0x00000005ff007c0c */ /* 0x000fe2000bf05300 */
[----:B------:R-:W-:Y:S02]  /*1510*/  ULDC.64 UR4, c[0x0][0xa30] ;  /* 0x00028c0000047ab9 */ /* 0x000fe40000000a00 */
[----:B------:R-:W-:-:S04]  /*1520*/  ISETP.NE.U32.AND P1, PT, RZ, UR4, PT ;  /* 0x00000004ff007c0c */ /* 0x000fc8000bf25070 */
[----:B------:R-:W-:-:S06]  /*1530*/  ISETP.NE.AND.EX P1, PT, RZ, UR5, PT, P1 ;  /* 0x00000005ff007c0c */ /* 0x000fcc000bf25310 */
[----:B0-----:R-:W0:Y:S08]  /*1540*/  @P0 LDC.64 R2, c[0x0][0xa10] ;  /* 0x00028400ff020b82 */ /* 0x001e300000000a00 */
[----:B------:R-:W2:Y:S01]  /*1550*/  @P1 LDC.64 R4, c[0x0][0xa30] ;  /* 0x00028c00ff041b82 */ /* 0x000ea20000000a00 */
[----:B0-----:R-:W-:-:S05]  /*1560*/  @P0 IMAD.WIDE R2, R207, 0x4, R2 ;  /* 0x00000004cf020825 */ /* 0x001fca00078e0202 */
[----:B------:R-:W3:Y:S04]  /*1570*/  @P0 LDG.E R0, desc[UR46][R2.64] ;  /* 0x0000002e02000981 */ /* 0x000ee8000c1e1900 */
[----:B------:R-:W3:Y:S01]  /*1580*/  @P0 LDG.E R7, desc[UR46][R2.64+0x4] ;  /* 0x0000042e02070981 */ /* 0x000ee2000c1e1900 */
[----:B-----5:R-:W-:Y:S02]  /*1590*/  IMAD.MOV.U32 R27, RZ, RZ, R24 ;  /* 0x000000ffff1b7224 */ /* 0x020fe400078e0018 */
[----:B--2---:R-:W-:-:S04]  /*15a0*/  @P1 IMAD.WIDE R4, R207, 0x4, R4 ;  /* 0x00000004cf041825 */ /* 0x004fc800078e0204 */
[----:B------:R-:W-:Y:S01]  /*15b0*/  IMAD.IADD R11, R24, 0x1, -R11 ;  /* 0x00000001180b7824 */ /* 0x000fe200078e0a0b */
[----:B------:R0:W5:Y:S01]  /*15c0*/  @P1 LDG.E R27, desc[UR46][R4.64] ;  /* 0x0000002e041b1981 */ /* 0x000162000c1e1900 */
[----:B-1----:R-:W-:Y:S02]  /*15d0*/  ISETP.GE.AND P1, PT, R9, 0x1, PT ;  /* 0x000000010900780c */ /* 0x002fe40003f26270 */
[----:B------:R-:W-:Y:S01]  /*15e0*/  LEA R6, R205, 0x80, 0x7 ;  /* 0x00000080cd067811 */ /* 0x000fe200078e38ff */
[----:B---3--:R-:W-:-:S04]  /*15f0*/  @P0 IMAD.IADD R48, R7, 0x1, -R0 ;  /* 0x0000000107300824 */ /* 0x008fc800078e0a00 */
[----:B------:R-:W-:-:S04]  /*1600*/  IMAD.IADD R197, R11, 0x1, R48 ;  /* 0x000000010bc57824 */ /* 0x000fc800078e0230 */
[C---:B------:R-:W-:Y:S01]  /*1610*/  VIADD R0, R197.reuse, 0x3f ;  /* 0x0000003fc5007836 */ /* 0x040fe20000000000 */
[----:B------:R-:W-:-:S04]  /*1620*/  IADD3 R3, R197, R6, -R198 ;  /* 0x00000006c5037210 */ /* 0x000fc80007ffe8c6 */
[----:B------:R-:W-:-:S04]  /*1630*/  SHF.R.S32.HI R7, RZ, 0x1f, R0 ;  /* 0x0000001fff077819 */ /* 0x000fc80000011400 */
[----:B------:R-:W-:Y:S01]  /*1640*/  LEA.HI R7, R7, R0, RZ, 0x6 ;  /* 0x0000000007077211 */ /* 0x000fe200078f30ff */
[----:B------:R-:W-:-:S03]  /*1650*/  IMAD.IADD R0, R3, 0x1, R8 ;  /* 0x0000000103007824 */ /* 0x000fc600078e0208 */
[----:B------:R-:W-:Y:S01]  /*1660*/  SHF.R.S32.HI R56, RZ, 0x6, R7 ;  /* 0x00000006ff387819 */ /* 0x000fe20000011407 */
[----:B0-----:R-:W-:Y:S06]  /*1670*/  @!P1 BRA `(.L_x_1214) ;  /* 0x0000000000489947 */ /* 0x001fec0003800000 */
[C---:B------:R-:W-:Y:S01]  /*1680*/  ISETP.GT.AND P0, PT, R3.reuse, RZ, PT ;  /* 0x000000ff0300720c */ /* 0x040fe20003f04270 */
[----:B------:R-:W-:Y:S01]  /*1690*/  BSSY B0, `(.L_x_1215) ;  /* 0x000000e000007945 */ /* 0x000fe20003800000 */
[----:B------:R-:W-:-:S11]  /*16a0*/  VIADD R2, R3, 0xffffffff ;  /* 0xffffffff03027836 */ /* 0x000fd60000000000 */
        /* <DEDUP_REMOVED lines=8> */
.L_x_1216:
[----:B------:R-:W-:-:S13]  /*1730*/  ISETP.NE.AND P0, PT, R9, 0x1, PT ;  /* 0x000000010900780c */ /* 0x000fda0003f05270 */
[----:B------:R-:W0:Y:S02]  /*1740*/  @P0 LDC.64 R4, c[0x0][0x9e8] ;  /* 0x00027a00ff040b82 */ /* 0x000e240000000a00 */
[----:B0-----:R-:W-:-:S05]  /*1750*/  @P0 IMAD.HI.U32 R4, R2, R4, RZ ;  /* 0x0000000402040227 */ /* 0x001fca00078e00ff */
[----:B------:R-:W-:-:S07]  /*1760*/  @P0 SHF.R.U32.HI R2, RZ, R5, R4 ;  /* 0x00000005ff020219 */ /* 0x000fce0000011604 */
.L_x_1217:
[----:B------:R-:W-:Y:S05]  /*1770*/  BSYNC B0 ;  /* 0x0000000000007941 */ /* 0x000fea0003800000 */
.L_x_1215:
[----:B------:R-:W-:-:S05]  /*1780*/  IMAD R3, R2, R9, R9 ;  /* 0x0000000902037224 */ /* 0x000fca00078e0209 */
[----:B------:R-:W-:-:S07]  /*1790*/  VIMNMX R0, R0, R3, PT ;  /* 0x0000000300007248 */ /* 0x000fce0003fe0100 */
.L_x_1214:
[----:B------:R-:W-:Y:S01]  /*17a0*/  LEA R2, R205, -R198, 0x7 ;  /* 0x800000c6cd027211 */ /* 0x000fe200078e38ff */
[----:B------:R-:W-:-:S04]  /*17b0*/  ULDC UR4, c[0x0][0x9dc] ;  /* 0x0002770000047ab9 */ /* 0x000fc80000000800 */
[----:B------:R-:W-:-:S04]  /*17c0*/  IMAD.IADD R2, R197, 0x1, R2 ;  /* 0x00000001c5027824 */ /* 0x000fc800078e0202 */
[----:B------:R-:W-:Y:S01]  /*17d0*/  VIADD R3, R2, -UR4 ;  /* 0x8000000402037c36 */ /* 0x000fe20008000000 */
[----:B------:R-:W-:Y:S06]  /*17e0*/  @!P1 BRA `(.L_x_1218) ;  /* 0x0000000000449947 */ /* 0x000fec0003800000 */
[----:B------:R-:W-:Y:S01]  /*17f0*/  ISETP.GT.AND P0, PT, R2, -0x1, PT ;  /* 0xffffffff0200780c */ /* 0x000fe20003f04270 */
[----:B------:R-:W-:-:S12]  /*1800*/  BSSY B0, `(.L_x_1219) ;  /* 0x000000d000007945 */ /* 0x000fd80003800000 */
        /* <DEDUP_REMOVED lines=8> */
.L_x_1220:
[----:B------:R-:W-:-:S13]  /*1890*/  ISETP.NE.AND P0, PT, R9, 0x1, PT ;  /* 0x000000010900780c */ /* 0x000fda0003f05270 */
[----:B------:R-:W0:Y:S02]  /*18a0*/  @P0 LDC.64 R4, c[0x0][0x9e8] ;  /* 0x00027a00ff040b82 */ /* 0x000e240000000a00 */
[----:B0-----:R-:W-:-:S05]  /*18b0*/  @P0 IMAD.HI.U32 R4, R2, R4, RZ ;  /* 0x0000000402040227 */ /* 0x001fca00078e00ff */
[----:B------:R-:W-:-:S07]  /*18c0*/  @P0 SHF.R.U32.HI R2, RZ, R5, R4 ;  /* 0x00000005ff020219 */ /* 0x000fce0000011604 */
.L_x_1221:
[----:B------:R-:W-:Y:S05]  /*18d0*/  BSYNC B0 ;  /* 0x0000000000007941 */ /* 0x000fea0003800000 */
.L_x_1219:
[----:B------:R-:W-:-:S05]  /*18e0*/  IMAD R2, R2, R9, RZ ;  /* 0x0000000902027224 */ /* 0x000fca00078e02ff */
[----:B------:R-:W-:-:S07]  /*18f0*/  VIMNMX R3, R3, R2, !PT ;  /* 0x0000000203037248 */ /* 0x000fce0007fe0100 */
.L_x_1218:
[----:B------:R-:W-:Y:S01]  /*1900*/  VIADD R0, R0, 0x3f ;  /* 0x0000003f00007836 */ /* 0x000fe20000000000 */
[----:B------:R-:W-:-:S04]  /*1910*/  SHF.R.S32.HI R2, RZ, 0x1f, R3 ;  /* 0x0000001fff027819 */ /* 0x000fc80000011403 */
[----:B------:R-:W-:Y:S02]  /*1920*/  SHF.R.S32.HI R5, RZ, 0x1f, R0 ;  /* 0x0000001fff057819 */ /* 0x000fe40000011400 */
[----:B------:R-:W-:Y:S02]  /*1930*/  LEA.HI R2, R2, R3, RZ, 0x6 ;  /* 0x0000000302027211 */ /* 0x000fe400078f30ff */
[----:B------:R-:W-:Y:S02]  /*1940*/  LEA.HI R5, R5, R0, RZ, 0x6 ;  /* 0x0000000005057211 */ /* 0x000fe400078f30ff */
[----:B------:R-:W-:Y:S02]  /*1950*/  SHF.R.S32.HI R2, RZ, 0x6, R2 ;  /* 0x00000006ff027819 */ /* 0x000fe40000011402 */
[----:B------:R-:W-:Y:S02]  /*1960*/  SHF.R.S32.HI R5, RZ, 0x6, R5 ;  /* 0x00000006ff057819 */ /* 0x000fe40000011405 */
[----:B------:R-:W-:-:S02]  /*1970*/  VIMNMX R2, RZ, R2, !PT ;  /* 0x00000002ff027248 */ /* 0x000fc40007fe0100 */
[----:B------:R-:W-:-:S03]  /*1980*/  VIMNMX R5, R56, R5, PT ;  /* 0x0000000538057248 */ /* 0x000fc60003fe0100 */
[--C-:B------:R-:W-:Y:S02]  /*1990*/  IMAD R2, R2, 0x40, -R11.reuse ;  /* 0x0000004002027824 */ /* 0x100fe400078e0a0b */
[----:B------:R-:W-:-:S03]  /*19a0*/  IMAD R5, R5, 0x40, -R11 ;  /* 0x0000004005057824 */ /* 0x000fc600078e0a0b */
[----:B------:R-:W-:Y:S02]  /*19b0*/  VIMNMX R2, RZ, R2, !PT ;  /* 0x00000002ff027248 */ /* 0x000fe40007fe0100 */
[----:B------:R-:W-:Y:S02]  /*19c0*/  VIMNMX R5, R5, R48, PT ;  /* 0x0000003005057248 */ /* 0x000fe40003fe0100 */
[----:B------:R-:W-:Y:S02]  /*19d0*/  SHF.R.U32.HI R26, RZ, 0x6, R2 ;  /* 0x00000006ff1a7819 */ /* 0x000fe40000011602 */
[----:B------:R-:W-:-:S03]  /*19e0*/  ISETP.GT.AND P0, PT, R5, R2, PT ;  /* 0x000000020500720c */ /* 0x000fc60003f04270 */
[----:B------:R-:W-:-:S10]  /*19f0*/  IMAD.MOV.U32 R49, RZ, RZ, R26 ;  /* 0x000000ffff317224 */ /* 0x000fd400078e001a */
[----:B------:R-:W-:-:S05]  /*1a00*/  @P0 VIADD R0, R5, 0x3f ;  /* 0x0000003f05000836 */ /* 0x000fca0000000000 */
[----:B------:R-:W-:-:S04]  /*1a10*/  @P0 SHF.R.S32.HI R3, RZ, 0x1f, R0 ;  /* 0x0000001fff030819 */ /* 0x000fc80000011400 */
[----:B------:R-:W-:-:S04]  /*1a20*/  @P0 LEA.HI R3, R3, R0, RZ, 0x6 ;  /* 0x0000000003030211 */ /* 0x000fc800078f30ff */
[----:B------:R-:W-:Y:S02]  /*1a30*/  @P0 SHF.R.S32.HI R49, RZ, 0x6, R3 ;  /* 0x00000006ff310819 */ /* 0x000fe40000011403 */
[----:B------:R-:W-:Y:S02]  /*1a40*/  PLOP3.LUT P0, PT, PT, PT, PT, 0x80, 0x0 ;  /* 0x000000000000781c */ /* 0x000fe40003f0f070 */
[----:B------:R-:W-:-:S13]  /*1a50*/  ISETP.GT.AND P1, PT, R49, R26, PT ;  /* 0x0000001a3100720c */ /* 0x000fda0003f24270 */
[----:B------:R-:W-:Y:S05]  /*1a60*/  @!P1 BRA `(.L_x_1222) ;  /* 0x0000005400c49947 */ /* 0x000fea0003800000 */
        /* <DEDUP_REMOVED lines=19> */
[----:B-1---5:R-:W-:Y:S05]  /*1ba0*/  CALL.ABS.NOINC R2 ;  /* 0x0000000002007343 */ /* 0x022fea0003c00000 */
.L_x_1224:
[----:B------:R-:W-:Y:S05]  /*1bb0*/  BSYNC B6 ;  /* 0x0000000000067941 */ /* 0x000fea0003800000 */
.L_x_1223:
        /* <DEDUP_REMOVED lines=20> */
.L_x_1226:
[----:B------:R-:W-:Y:S05]  /*1d00*/  BSYNC B6 ;  /* 0x0000000000067941 */ /* 0x000fea0003800000 */
.L_x_1225:
[----:B------:R-:W-:Y:S01]  /*1d10*/  ULDC.64 UR4, c[0x0][0x9f8] ;  /* 0x00027e0000047ab9 */ /* 0x000fe20000000a00 */
[----:B------:R-:W-:Y:S01]  /*1d20*/  IMAD.MOV.U32 R4, RZ, RZ, R207 ;  /* 0x000000ffff047224 */ /* 0x000fe200078e00cf */
[----:B------:R-:W-:Y:S01]  /*1d30*/  ISETP.NE.U32.AND P0, PT, RZ, UR4, PT ;  /* 0x00000004ff007c0c */ /* 0x000fe2000bf05070 */
[----:B------:R-:W0:Y:S08]  /*1d40*/  LDC R0, c[0x0][0x428] ;  /* 0x00010a00ff007b82 */ /* 0x000e300000000800 */
[----:B------:R-:W1:Y:S01]  /*1d50*/  LDC.64 R66, c[0x0][0x2f0] ;  /* 0x0000bc00ff427b82 */ /* 0x000e620000000a00 */
[----:B------:R-:W-:Y:S01]  /*1d60*/  ISETP.NE.AND.EX P0, PT, RZ, UR5, PT, P0 ;  /* 0x00000005ff007c0c */ /* 0x000fe2000bf05300 */
[----:B------:R-:W2:Y:S01]  /*1d70*/  S2R R21, SR_TID.X ;  /* 0x0000000000157919 */ /* 0x000ea20000002100 */
[----:B------:R-:W-:Y:S01]  /*1d80*/  IMAD.IADD R47, R25, 0x1, R24 ;  /* 0x00000001192f7824 */ /* 0x000fe200078e0218 */
[----:B------:R-:W-:Y:S01]  /*1d90*/  ULDC.64 UR6, c[0x0][0xa08] ;  /* 0x0002820000067ab9 */ /* 0x000fe20000000a00 */
[----:B------:R-:W-:-:S03]  /*1da0*/  ULDC.64 UR4, c[0x0][0x2f8] ;  /* 0x0000be0000047ab9 */ /* 0x000fc60000000a00 */
[----:B------:R-:W3:Y:S08]  /*1db0*/  LDC.64 R70, c[0x0][0x3e8] ;  /* 0x0000fa00ff467b82 */ /* 0x000ef00000000a00 */
[----:B------:R-:W4:Y:S08]  /*1dc0*/  @P0 LDC.64 R2, c[0x0][0x9f8] ;  /* 0x00027e00ff020b82 */ /* 0x000f300000000a00 */
[----:B------:R-:W3:Y:S08]  /*1dd0*/  LDC R13, c[0x0][0x3d4] ;  /* 0x0000f500ff0d7b82 */ /* 0x000ef00000000800 */
[----:B------:R-:W3:Y:S01]  /*1de0*/  LDC.64 R74, c[0x0][0x3d8] ;  /* 0x0000f600ff4a7b82 */ /* 0x000ee20000000a00 */
[----:B----4-:R-:W-:-:S05]  /*1df0*/  @P0 IMAD.WIDE R2, R207, 0x4, R2 ;  /* 0x00000004cf020825 */ /* 0x010fca00078e0202 */
[----:B------:R4:W3:Y:S01]  /*1e00*/  @P0 LDG.E R4, desc[UR46][R2.64] ;  /* 0x0000002e02040981 */ /* 0x0008e2000c1e1900 */
[----:B0-----:R-:W-:Y:S01]  /*1e10*/  ISETP.NE.AND P0, PT, R0, 0x1, PT ;  /* 0x000000010000780c */ /* 0x001fe20003f05270 */
[-C--:B-1----:R-:W-:Y:S01]  /*1e20*/  IMAD.WIDE.U32 R60, R18, R66.reuse, R192 ;  /* 0x00000042123c7225 */ /* 0x082fe200078e00c0 */
[----:B------:R-:W-:Y:S02]  /*1e30*/  SHF.R.S32.HI R15, RZ, 0x1f, R47 ;  /* 0x0000001fff0f7819 */ /* 0x000fe4000001142f */
[----:B--2---:R-:W-:Y:S01]  /*1e40*/  SHF.R.U32.HI R28, RZ, 0x7, R21 ;  /* 0x00000007ff1c7819 */ /* 0x004fe20000011615 */
[----:B------:R-:W-:Y:S01]  /*1e50*/  VIADD R101, R192, 0x80 ;  /* 0x00000080c0657836 */ /* 0x000fe20000000000 */
[----:B------:R-:W-:Y:S01]  /*1e60*/  IADD3 R46, P1, R18, R47, RZ ;  /* 0x0000002f122e7210 */ /* 0x000fe20007f3e0ff */
[-C--:B------:R-:W-:Y:S01]  /*1e70*/  IMAD R6, R15, R66.reuse, RZ ;  /* 0x000000420f067224 */ /* 0x080fe200078e02ff */
[----:B------:R-:W-:Y:S01]  /*1e80*/  ISETP.NE.AND P6, PT, R28, 0x1, PT ;  /* 0x000000011c00780c */ /* 0x000fe20003fc5270 */
[----:B----4-:R-:W-:Y:S01]  /*1e90*/  IMAD.WIDE.U32 R2, R47, R66, RZ ;  /* 0x000000422f027225 */ /* 0x010fe200078e00ff */
[----:B------:R-:W-:-:S02]  /*1ea0*/  SHF.L.U64.HI R63, R66, 0x5, R67 ;  /* 0x00000005423f7819 */ /* 0x000fc40000010243 */
[----:B---3--:R-:W-:Y:S01]  /*1eb0*/  SHF.L.U64.HI R68, R70, 0x6, R71 ;  /* 0x0000000646447819 */ /* 0x008fe20000010247 */
[----:B------:R-:W0:Y:S01]  /*1ec0*/  @P0 LDC R5, c[0x0][0x42c] ;  /* 0x00010b00ff050b82 */ /* 0x000e220000000800 */
[----:B------:R-:W-:Y:S01]  /*1ed0*/  IMAD.SHL.U32 R65, R66, 0x40, RZ ;  /* 0x0000004042417824 */ /* 0x000fe200078e00ff */
[----:B------:R-:W-:Y:S01]  /*1ee0*/  SHF.L.U64.HI R72, R74, 0x6, R75 ;  /* 0x000000064a487819 */ /* 0x000fe2000001024b */
[----:B------:R-:W-:Y:S02]  /*1ef0*/  IMAD.SHL.U32 R69, R70, 0x20, RZ ;  /* 0x0000002046457824 */ /* 0x000fe400078e00ff */
[----:B------:R-:W-:Y:S02]  /*1f00*/  IMAD.SHL.U32 R73, R74, 0x20, RZ ;  /* 0x000000204a497824 */ /* 0x000fe400078e00ff */
[----:B------:R-:W-:Y:S01]  /*1f10*/  IMAD.SHL.U32 R76, R13, 0x2, RZ ;  /* 0x000000020d4c7824 */ /* 0x000fe200078e00ff */
[----:B------:R-:W1:Y:S01]  /*1f20*/  @P0 LDC R7, c[0x0][0x430] ;  /* 0x00010c00ff070b82 */ /* 0x000e620000000800 */
[----:B0-----:R-:W-:-:S04]  /*1f30*/  @P0 IMAD.HI.U32 R0, R206, R5, RZ ;  /* 0x00000005ce000227 */ /* 0x001fc800078e00ff */
[----:B------:R-:W-:Y:S01]  /*1f40*/  IMAD.MOV.U32 R5, RZ, RZ, R206 ;  /* 0x000000ffff057224 */ /* 0x000fe200078e00ce */
[----:B-1----:R-:W-:Y:S01]  /*1f50*/  @P0 SHF.R.U32.HI R5, RZ, R7, R0 ;  /* 0x00000007ff050219 */ /* 0x002fe20000011600 */
[----:B------:R-:W-:Y:S01]  /*1f60*/  IMAD R7, R47, R67, R6 ;  /* 0x000000432f077224 */ /* 0x000fe200078e0206 */
[----:B------:R-:W-:Y:S01]  /*1f70*/  ISETP.NE.U32.AND P0, PT, RZ, UR6, PT ;  /* 0x00000006ff007c0c */ /* 0x000fe2000bf05070 */
[----:B------:R-:W-:Y:S01]  /*1f80*/  IMAD.X R47, R19, 0x1, R15, P1 ;  /* 0x00000001132f7824 */ /* 0x000fe200008e060f */
[----:B------:R-:W-:Y:S01]  /*1f90*/  SHF.R.S32.HI R8, RZ, 0x1f, R5 ;  /* 0x0000001fff087819 */ /* 0x000fe20000011405 */
[----:B------:R-:W-:Y:S01]  /*1fa0*/  IMAD.IADD R3, R3, 0x1, R7 ;  /* 0x0000000103037824 */ /* 0x000fe200078e0207 */
[----:B------:R-:W-:-:S03]  /*1fb0*/  ISETP.NE.AND.EX P0, PT, RZ, UR7, PT, P0 ;  /* 0x00000007ff007c0c */ /* 0x000fc6000bf05300 */
[----:B------:R-:W-:Y:S02]  /*1fc0*/  IMAD R6, R8, UR4, RZ ;  /* 0x0000000408067c24 */ /* 0x000fe4000f8e02ff */
[----:B------:R-:W-:-:S04]  /*1fd0*/  IMAD.WIDE.U32 R2, R5, UR4, R2 ;  /* 0x0000000405027c25 */ /* 0x000fc8000f8e0002 */
[----:B------:R-:W-:Y:S01]  /*1fe0*/  IMAD R7, R5, UR5, R6 ;  /* 0x0000000505077c24 */ /* 0x000fe2000f8e0206 */
[----:B------:R-:W-:Y:S01]  /*1ff0*/  ULDC.64 UR4, c[0x0][0x300] ;  /* 0x0000c00000047ab9 */ /* 0x000fe20000000a00 */
[----:B------:R-:W-:Y:S02]  /*2000*/  IMAD R6, R19, R70, RZ ;  /* 0x0000004613067224 */ /* 0x000fe400078e02ff */
[----:B------:R-:W-:Y:S01]  /*2010*/  IMAD.IADD R3, R3, 0x1, R7 ;  /* 0x0000000103037824 */ /* 0x000fe200078e0207 */
[----:B------:R-:W-:Y:S02]  /*2020*/  SHF.R.S32.HI R0, RZ, 0x1f, R4 ;  /* 0x0000001fff007819 */ /* 0x000fe40000011404 */
[----:B------:R-:W-:Y:S02]  /*2030*/  SEL R25, R4, RZ, !P0 ;  /* 0x000000ff04197207 */ /* 0x000fe40004000000 */
[----:B------:R-:W-:-:S03]  /*2040*/  SEL R10, R0, RZ, !P0 ;  /* 0x000000ff000a7207 */ /* 0x000fc60004000000 */
[----:B------:R-:W-:-:S04]  /*2050*/  IMAD.WIDE.U32 R40, R25, UR4, R2 ;  /* 0x0000000419287c25 */ /* 0x000fc8000f8e0002 */
[----:B------:R-:W-:Y:S01]  /*2060*/  IMAD R0, R10, UR4, RZ ;  /* 0x000000040a007c24 */ /* 0x000fe2000f8e02ff */
[----:B------:R-:W-:-:S03]  /*2070*/  IADD3 R57, P0, R40, R60, RZ ;  /* 0x0000003c28397210 */ /* 0x000fc60007f1e0ff */
[----:B------:R-:W-:Y:S01]  /*2080*/  IMAD R7, R25, UR5, R0 ;  /* 0x0000000519077c24 */ /* 0x000fe2000f8e0200 */
[----:B------:R-:W-:Y:S05]  /*2090*/  @!P6 WARPSYNC.ALL ;  /* 0x000000000000e948 */ /* 0x000fea0003800000 */
[----:B------:R-:W-:Y:S01]  /*20a0*/  ULDC.64 UR4, c[0x0][0x320] ;  /* 0x0000c80000047ab9 */ /* 0x000fe20000000a00 */
[----:B------:R-:W-:Y:S02]  /*20b0*/  IMAD R0, R19, R66, RZ ;  /* 0x0000004213007224 */ /* 0x000fe400078e02ff */
[----:B------:R-:W-:Y:S02]  /*20c0*/  IMAD R2, R8, UR4, RZ ;  /* 0x0000000408027c24 */ /* 0x000fe4000f8e02ff */
[----:B------:R-:W-:-:S02]  /*20d0*/  IMAD R3, R18, R67, R0 ;  /* 0x0000004312037224 */ /* 0x000fc400078e0200 */
[----:B------:R-:W-:Y:S02]  /*20e0*/  IMAD R9, R5, UR5, R2 ;  /* 0x0000000505097c24 */ /* 0x000fe4000f8e0202 */
[----:B------:R-:W-:Y:S02]  /*20f0*/  IMAD.IADD R0, R41, 0x1, R7 ;  /* 0x0000000129007824 */ /* 0x000fe400078e0207 */
[----:B------:R-:W-:Y:S01]  /*2100*/  IMAD.WIDE.U32 R4, R5, UR4, R192 ;  /* 0x0000000405047c25 */ /* 0x000fe2000f8e00c0 */
[----:B------:R-:W-:Y:S02]  /*2110*/  ULDC.64 UR4, c[0x0][0x328] ;  /* 0x0000ca0000047ab9 */ /* 0x000fe40000000a00 */
[----:B------:R-:W-:Y:S01]  /*2120*/  IADD3.X R60, R0, R61, R3, P0, !PT ;  /* 0x0000003d003c7210 */ /* 0x000fe200007fe403 */
[----:B------:R-:W-:Y:S01]  /*2130*/  IMAD.IADD R5, R5, 0x1, R9 ;  /* 0x0000000105057824 */ /* 0x000fe200078e0209 */
[----:B------:R-:W-:Y:S01]  /*2140*/  @!P6 BAR.SYNC.DEFER_BLOCKING 0x9, 0x100 ;  /* 0x024400000000eb1d */ /* 0x000fe20000010000 */
[----:B------:R-:W-:Y:S01]  /*2150*/  IMAD.WIDE.U32 R2, R18, R70, R22 ;  /* 0x0000004612027225 */ /* 0x000fe200078e0016 */
[----:B------:R-:W-:-:S02]  /*2160*/  ISETP.GE.AND P0, PT, R192, R13, PT ;  /* 0x0000000dc000720c */ /* 0x000fc40003f06270 */
[----:B------:R-:W-:Y:S01]  /*2170*/  SHF.L.U64.HI R61, R66, 0x6, R67 ;  /* 0x00000006423d7819 */ /* 0x000fe20000010243 */
[----:B------:R-:W-:Y:S01]  /*2180*/  IMAD R9, R18, R71, R6 ;  /* 0x0000004712097224 */ /* 0x000fe200078e0206 */
[----:B------:R-:W-:Y:S01]  /*2190*/  MOV R20, R2 ;  /* 0x0000000200147202 */ /* 0x000fe20000000f00 */
[----:B------:R-:W-:Y:S01]  /*21a0*/  IMAD R8, R10, UR4, RZ ;  /* 0x000000040a087c24 */ /* 0x000fe2000f8e02ff */
[----:B------:R-:W-:Y:S01]  /*21b0*/  SHF.L.U64.HI R67, R70, 0x5, R71 ;  /* 0x0000000546437819 */ /* 0x000fe20000010247 */
[----:B------:R-:W-:Y:S01]  /*21c0*/  IMAD.IADD R21, R3, 0x1, R9 ;  /* 0x0000000103157824 */ /* 0x000fe200078e0209 */
[----:B------:R-:W-:Y:S01]  /*21d0*/  SEL R3, R13, RZ, P0 ;  /* 0x000000ff0d037207 */ /* 0x000fe20000000000 */
[----:B------:R-:W-:Y:S02]  /*21e0*/  IMAD R83, R25, UR5, R8 ;  /* 0x0000000519537c24 */ /* 0x000fe4000f8e0208 */
[----:B------:R-:W-:-:S04]  /*21f0*/  IMAD.WIDE.U32 R6, R18, R70, R192 ;  /* 0x0000004612067225 */ /* 0x000fc800078e00c0 */
[----:B------:R-:W-:Y:S02]  /*2200*/  IMAD.IADD R8, R192, 0x1, R3 ;  /* 0x00000001c0087824 */ /* 0x000fe400078e0203 */
[----:B------:R-:W-:Y:S02]  /*2210*/  IMAD.IADD R7, R9, 0x1, R7 ;  /* 0x0000000109077824 */ /* 0x000fe400078e0207 */
[----:B------:R-:W-:Y:S01]  /*2220*/  IMAD.WIDE.U32 R24, R25, UR4, R4 ;  /* 0x0000000419187c25 */ /* 0x000fe2000f8e0004 */
[----:B------:R-:W-:Y:S01]  /*2230*/  SHF.R.S32.HI R9, RZ, 0x1f, R8 ;  /* 0x0000001fff097819 */ /* 0x000fe20000011408 */
[----:B------:R-:W-:Y:S02]  /*2240*/  ULDC UR4, c[0x0][0x2e4] ;  /* 0x0000b90000047ab9 */ /* 0x000fe40000000800 */
[----:B------:R-:W-:Y:S01]  /*2250*/  IMAD R4, R19, R74, RZ ;  /* 0x0000004a13047224 */ /* 0x000fe200078e02ff */
[C---:B------:R-:W-:Y:S01]  /*2260*/  LEA.HI R10, R9.reuse, R8, RZ, 0x7 ;  /* 0x00000008090a7211 */ /* 0x040fe200078f38ff */
[----:B------:R-:W-:Y:S01]  /*2270*/  IMAD.WIDE.U32 R2, R18, R74, R22 ;  /* 0x0000004a12027225 */ /* 0x000fe200078e0016 */
[----:B------:R-:W-:-:S02]  /*2280*/  LEA.HI R8, R9, R8, RZ, 0x4 ;  /* 0x0000000809087211 */ /* 0x000fc400078f20ff */
[----:B------:R-:W-:Y:S01]  /*2290*/  ISETP.GE.AND P1, PT, R192, UR4, PT ;  /* 0x00000004c0007c0c */ /* 0x000fe2000bf26270 */
[----:B------:R-:W-:Y:S01]  /*22a0*/  IMAD R11, R18, R75, R4 ;  /* 0x0000004b120b7224 */ /* 0x000fe200078e0204 */
[----:B------:R-:W-:Y:S01]  /*22b0*/  LOP3.LUT R9, R208, 0x70, R8, 0xf8, !PT ;  /* 0x00000070d0097812 */ /* 0x000fe200078ef808 */
[----:B------:R-:W-:Y:S01]  /*22c0*/  IMAD.WIDE.U32 R4, R18, R74, R192 ;  /* 0x0000004a12047225 */ /* 0x000fe200078e00c0 */
[----:B------:R-:W-:Y:S02]  /*22d0*/  LOP3.LUT R77, R8, 0xfffffff0, RZ, 0xc0, !PT ;  /* 0xfffffff0084d7812 */ /* 0x000fe400078ec0ff */
[----:B------:R-:W-:Y:S01]  /*22e0*/  LOP3.LUT R9, R9, R210, RZ, 0x3c, !PT ;  /* 0x000000d209097212 */ /* 0x000fe200078e3cff */
[----:B------:R-:W-:Y:S01]  /*22f0*/  IMAD.IADD R43, R3, 0x1, R11 ;  /* 0x00000001032b7824 */ /* 0x000fe200078e020b */
[----:B------:R-:W-:Y:S01]  /*2300*/  LOP3.LUT R3, R209, 0x70, R8, 0xf8, !PT ;  /* 0x00000070d1037812 */ /* 0x000fe200078ef808 */
[----:B------:R-:W-:Y:S01]  /*2310*/  IMAD.SHL.U32 R10, R10, 0x40, RZ ;  /* 0x000000400a0a7824 */ /* 0x000fe200078e00ff */
[----:B------:R-:W-:Y:S01]  /*2320*/  ISETP.GE.AND P2, PT, R101, UR4, PT ;  /* 0x0000000465007c0c */ /* 0x000fe2000bf46270 */
[----:B------:R-:W-:Y:S01]  /*2330*/  IMAD.IADD R5, R11, 0x1, R5 ;  /* 0x000000010b057824 */ /* 0x000fe200078e0205 */
[----:B-----5:R-:W-:Y:S01]  /*2340*/  SHF.R.S32.HI R11, RZ, 0x1f, R27 ;  /* 0x0000001fff0b7819 */ /* 0x020fe2000001141b */
[----:B------:R-:W-:Y:S01]  /*2350*/  IMAD.MOV.U32 R42, RZ, RZ, R2 ;  /* 0x000000ffff2a7224 */ /* 0x000fe200078e0002 */
[----:B------:R-:W-:Y:S01]  /*2360*/  LOP3.LUT R10, R10, 0xffffe000, RZ, 0xc0, !PT ;  /* 0xffffe0000a0a7812 */ /* 0x000fe200078ec0ff */
[----:B------:R-:W-:Y:S01]  /*2370*/  IMAD.WIDE.U32 R20, R27, R70, R20 ;  /* 0x000000461b147225 */ /* 0x000fe200078e0014 */
[----:B------:R-:W-:-:S02]  /*2380*/  LOP3.LUT R3, R3, R212, RZ, 0x3c, !PT ;  /* 0x000000d403037212 */ /* 0x000fc400078e3cff */
[----:B------:R-:W-:Y:S01]  /*2390*/  IADD3 R64, R9, R10, R211 ;  /* 0x0000000a09407210 */ /* 0x000fe20007ffe0d3 */
[----:B------:R-:W-:Y:S01]  /*23a0*/  IMAD R2, R11, R70, RZ ;  /* 0x000000460b027224 */ /* 0x000fe200078e02ff */
[----:B------:R-:W-:Y:S01]  /*23b0*/  IADD3 R62, R3, R10, R213 ;  /* 0x0000000a033e7210 */ /* 0x000fe20007ffe0d5 */
[----:B------:R-:W-:Y:S01]  /*23c0*/  IMAD R10, R11, R74, RZ ;  /* 0x0000004a0b0a7224 */ /* 0x000fe200078e02ff */
[----:B------:R-:W-:Y:S01]  /*23d0*/  SHF.R.S32.HI R79, RZ, 0x4, R8 ;  /* 0x00000004ff4f7819 */ /* 0x000fe20000011408 */
[C---:B------:R-:W-:Y:S01]  /*23e0*/  IMAD R9, R27.reuse, R71, R2 ;  /* 0x000000471b097224 */ /* 0x040fe200078e0202 */
[----:B------:R-:W-:Y:S01]  /*23f0*/  SHF.L.U64.HI R71, R74, 0x5, R75 ;  /* 0x000000054a477819 */ /* 0x000fe2000001024b */
[----:B------:R-:W-:Y:S01]  /*2400*/  IMAD.WIDE.U32 R2, R27, R70, R6 ;  /* 0x000000461b027225 */ /* 0x000fe200078e0006 */
[----:B------:R-:W-:-:S03]  /*2410*/  SHF.R.S32.HI R81, RZ, 0x1f, R77 ;  /* 0x0000001fff517819 */ /* 0x000fc6000001144d */
[----:B------:R-:W-:Y:S01]  /*2420*/  IMAD R7, R27, R75, R10 ;  /* 0x0000004b1b077224 */ /* 0x000fe200078e020a */
[----:B------:R-:W-:Y:S01]  /*2430*/  IADD3 R80, R9, R3, RZ ;  /* 0x0000000309507210 */ /* 0x000fe20007ffe0ff */
[----:B------:R-:W-:-:S04]  /*2440*/  IMAD.WIDE.U32 R42, R27, R74, R42 ;  /* 0x0000004a1b2a7225 */ /* 0x000fc800078e002a */
[----:B------:R-:W-:-:S04]  /*2450*/  IMAD.WIDE.U32 R44, R27, R74, R4 ;  /* 0x0000004a1b2c7225 */ /* 0x000fc800078e0004 */
[----:B------:R-:W-:Y:S02]  /*2460*/  IMAD.SHL.U32 R66, R66, 0x20, RZ ;  /* 0x0000002042427824 */ /* 0x000fe400078e00ff */
[----:B------:R-:W-:Y:S02]  /*2470*/  IMAD.SHL.U32 R70, R70, 0x40, RZ ;  /* 0x0000004046467824 */ /* 0x000fe400078e00ff */
[----:B------:R-:W-:Y:S02]  /*2480*/  IMAD.SHL.U32 R74, R74, 0x40, RZ ;  /* 0x000000404a4a7824 */ /* 0x000fe400078e00ff */
[----:B------:R-:W-:Y:S02]  /*2490*/  VIADD R75, R28, 0x8 ;  /* 0x000000081c4b7836 */ /* 0x000fe40000000000 */
[----:B------:R-:W-:Y:S02]  /*24a0*/  IMAD.IADD R78, R21, 0x1, R9 ;  /* 0x00000001154e7824 */ /* 0x000fe400078e0209 */
[----:B------:R-:W-:-:S02]  /*24b0*/  IMAD.IADD R82, R43, 0x1, R7 ;  /* 0x000000012b527824 */ /* 0x000fc400078e0207 */
[----:B------:R-:W-:Y:S02]  /*24c0*/  IMAD.IADD R84, R7, 0x1, R45 ;  /* 0x0000000107547824 */ /* 0x000fe400078e022d */
[----:B------:R-:W-:-:S07]  /*24d0*/  IMAD.IADD R83, R25, 0x1, R83 ;  /* 0x0000000119537824 */ /* 0x000fce00078e0253 */
.L_x_1274:
[----:B------:R-:W0:Y:S01]  /*24e0*/  LDC.64 R50, c[0x0][0x2d8] ;  /* 0x0000b600ff327b82 */ /* 0x000e220000000a00 */
[----:B------:R-:W-:Y:S01]  /*24f0*/  VIADD R49, R49, 0xffffffff ;  /* 0xffffffff31317836 */ /* 0x000fe20000000000 */
[----:B------:R-:W-:Y:S05]  /*2500*/  YIELD ;  /* 0x0000000000007946 */ /* 0x000fea0003800000 */
[----:B--23--:R-:W-:Y:S01]  /*2510*/  SHF.R.S32.HI R11, RZ, 0x1f, R49 ;  /* 0x0000001fff0b7819 */ /* 0x00cfe20000011431 */
[----:B------:R-:W1:Y:S01]  /*2520*/  LDC R37, c[0x0][0x3d4] ;  /* 0x0000f500ff257b82 */ /* 0x000e620000000800 */
[-C--:B------:R-:W-:Y:S01]  /*2530*/  IMAD R4, R61, R49.reuse, RZ ;  /* 0x000000313d047224 */ /* 0x080fe200078e02ff */
[----:B------:R-:W-:Y:S01]  /*2540*/  BSSY B0, `(.L_x_1227) ;  /* 0x000046f000007945 */ /* 0x000fe20003800000 */
[----:B------:R-:W-:-:S04]  /*2550*/  IMAD.WIDE.U32 R54, R65, R49, RZ ;  /* 0x0000003141367225 */ /* 0x000fc800078e00ff */
[----:B------:R-:W-:Y:S01]  /*2560*/  IMAD R5, R11, R65, R4 ;  /* 0x000000410b057224 */ /* 0x000fe200078e0204 */
[----:B------:R-:W-:-:S03]  /*2570*/  IADD3 R13, P3, P4, R57, R54, R66 ;  /* 0x00000036390d7210 */ /* 0x000fc60007c7e042 */
[----:B------:R-:W-:Y:S02]  /*2580*/  IMAD.IADD R59, R55, 0x1, R5 ;  /* 0x00000001373b7824 */ /* 0x000fe400078e0205 */
[----:B------:R-:W-:-:S03]  /*2590*/  IMAD R5, R17, 0x4000, R215 ;  /* 0x0000400011057824 */ /* 0x000fc600078e02d7 */
[----:B------:R-:W-:Y:S01]  /*25a0*/  IADD3.X R4, R60, R59, R63, P3, P4 ;  /* 0x0000003b3c047210 */ /* 0x000fe20001fe843f */
[----:B------:R-:W-:Y:S01]  /*25b0*/  IMAD.IADD R86, R16, 0x1, R5 ;  /* 0x0000000110567824 */ /* 0x000fe200078e0205 */
[-C--:B0-----:R-:W-:Y:S02]  /*25c0*/  IADD3 R14, P4, P5, R54, R50.reuse, R57 ;  /* 0x00000032360e7210 */ /* 0x081fe40007d9e039 */
[----:B------:R-:W-:Y:S02]  /*25d0*/  IADD3 R12, P3, R13, R50, RZ ;  /* 0x000000320d0c7210 */ /* 0x000fe40007f7e0ff */
[----:B------:R-:W-:Y:S02]  /*25e0*/  IADD3.X R15, R59, R51, R60, P4, P5 ;  /* 0x000000333b0f7210 */ /* 0x000fe400027ea43c */
[----:B-1----:R-:W-:Y:S01]  /*25f0*/  ISETP.GE.AND P4, PT, R37, 0x1, PT ;  /* 0x000000012500780c */ /* 0x002fe20003f86270 */
[----:B------:R-:W-:Y:S01]  /*2600*/  IMAD.X R13, R4, 0x1, R51, P3 ;  /* 0x00000001040d7824 */ /* 0x000fe200018e0633 */
[----:B------:R-:W-:-:S04]  /*2610*/  ISETP.GT.AND P5, PT, R49, R26, PT ;  /* 0x0000001a3100720c */ /* 0x000fc80003fa4270 */
[----:B------:R-:W-:-:S07]  /*2620*/  P2R R102, PR, RZ, 0x20 ;  /* 0x00000020ff667803 */ /* 0x000fce0000000000 */
[----:B----4-:R-:W-:Y:S05]  /*2630*/  @!P4 BRA `(.L_x_1228) ;  /* 0x000000440014c947 */ /* 0x010fea0003800000 */
[----:B------:R-:W-:Y:S01]  /*2640*/  ULDC.U8 UR4, c[0x0][0x3f0] ;  /* 0x0000fc0000047ab9 */ /* 0x000fe20000000000 */
[-C--:B------:R-:W-:Y:S01]  /*2650*/  IMAD R5, R72, R49.reuse, RZ ;  /* 0x0000003148057224 */ /* 0x080fe200078e02ff */
[----:B------:R-:W-:Y:S01]  /*2660*/  ISETP.NE.AND P3, PT, RZ, UR4, PT ;  /* 0x00000004ff007c0c */ /* 0x000fe2000bf65270 */
[-C--:B------:R-:W-:Y:S02]  /*2670*/  IMAD R7, R68, R49.reuse, RZ ;  /* 0x0000003144077224 */ /* 0x080fe400078e02ff */
[C---:B------:R-:W-:Y:S02]  /*2680*/  IMAD R9, R11.reuse, R74, R5 ;  /* 0x0000004a0b097224 */ /* 0x040fe400078e0205 */
[----:B------:R-:W-:Y:S02]  /*2690*/  IMAD R11, R11, R70, R7 ;  /* 0x000000460b0b7224 */ /* 0x000fe400078e0207 */
[----:B------:R-:W-:Y:S02]  /*26a0*/  IMAD R87, R49, -0x40, R48 ;  /* 0xffffffc031577824 */ /* 0x000fe400078e0230 */
[----:B------:R-:W-:-:S03]  /*26b0*/  IMAD.WIDE.U32 R6, R74, R49, RZ ;  /* 0x000000314a067225 */ /* 0x000fc600078e00ff */
[----:B------:R-:W-:Y:S01]  /*26c0*/  VIMNMX R87, R87, 0x40, PT ;  /* 0x0000004057577848 */ /* 0x000fe20003fe0100 */
        /* <DEDUP_REMOVED lines=28> */
.L_x_1231:
[----:B------:R-:W-:Y:S05]  /*2890*/  BSYNC B1 ;  /* 0x0000000000017941 */ /* 0x000fea0003800000 */
.L_x_1230:
[----:B------:R-:W-:Y:S01]  /*28a0*/  ISETP.GE.AND P5, PT, R195, R87, PT ;  /* 0x00000057c300720c */ /* 0x000fe20003fa6270 */
[----:B------:R-:W-:Y:S01]  /*28b0*/  BSSY B1, `(.L_x_1232) ;  /* 0x000001b000017945 */ /* 0x000fe20003800000 */
[----:B------:R-:W-:Y:S02]  /*28c0*/  CS2R R30, SRZ ;  /* 0x00000000001e7805 */ /* 0x000fe4000001ff00 */
[----:B0-----:R-:W-:Y:S01]  /*28d0*/  CS2R R10, SRZ ;  /* 0x00000000000a7805 */ /* 0x001fe2000001ff00 */
[----:B-----5:R-:W-:Y:S01]  /*28e0*/  IMAD.MOV.U32 R36, RZ, RZ, R32 ;  /* 0x000000ffff247224 */ /* 0x020fe200078e0020 */
[----:B------:R-:W-:Y:S01]  /*28f0*/  CS2R R28, SRZ ;  /* 0x00000000001c7805 */ /* 0x000fe2000001ff00 */
[----:B------:R-:W-:-:S06]  /*2900*/  IMAD.MOV.U32 R99, RZ, RZ, R58 ;  /* 0x000000ffff637224 */ /* 0x000fcc00078e003a */
[----:B------:R-:W-:Y:S05]  /*2910*/  @P5 BRA `(.L_x_1233) ;  /* 0x0000000000505947 */ /* 0x000fea0003800000 */
        /* <DEDUP_REMOVED lines=20> */
.L_x_1233:
[----:B------:R-:W-:Y:S05]  /*2a60*/  BSYNC B1 ;  /* 0x0000000000017941 */ /* 0x000fea0003800000 */
.L_x_1232:
[----:B------:R-:W-:Y:S01]  /*2a70*/  UISETP.NE.AND UP0, UPT, UR45, 0x3, UPT ;  /* 0x000000032d00788c */ /* 0x000fe2000bf05270 */
[----:B------:R-:W-:Y:S01]  /*2a80*/  IMAD.MOV.U32 R52, RZ, RZ, R34 ;  /* 0x000000ffff347224 */ /* 0x000fe200078e0022 */
[----:B-----5:R-:W-:Y:S01]  /*2a90*/  MOV R51, R28 ;  /* 0x0000001c00337202 */ /* 0x020fe20000000f00 */
[----:B------:R-:W-:Y:S02]  /*2aa0*/  IMAD.MOV.U32 R96, RZ, RZ, R54 ;  /* 0x000000ffff607224 */ /* 0x000fe400078e0036 */
[----:B------:R-:W-:Y:S01]  /*2ab0*/  IMAD.MOV.U32 R38, RZ, RZ, R8 ;  /* 0x000000ffff267224 */ /* 0x000fe200078e0008 */
[----:B------:R-:W-:Y:S01]  /*2ac0*/  PLOP3.LUT P3, PT, PT, PT, UP0, 0x80, 0x0 ;  /* 0x000000000000781c */ /* 0x000fe20003f6f008 */
[----:B------:R-:W-:Y:S02]  /*2ad0*/  IMAD.MOV.U32 R50, RZ, RZ, R30 ;  /* 0x000000ffff327224 */ /* 0x000fe400078e001e */
[----:B------:R-:W-:-:S10]  /*2ae0*/  IMAD.MOV.U32 R39, RZ, RZ, R10 ;  /* 0x000000ffff277224 */ /* 0x000fd400078e000a */
[----:B------:R-:W-:Y:S05]  /*2af0*/  @!P3 BRA `(.L_x_1234) ;  /* 0x000000000004b947 */ /* 0x000fea0003800000 */
[----:B------:R-:W-:Y:S01]  /*2b00*/  BPT.TRAP 0x1 ;  /* 0x000000040000795c */ /* 0x000fe20000300000 */
.L_x_1234:
[----:B------:R-:W-:Y:S01]  /*2b10*/  IMAD R85, R17, 0x8, R16 ;  /* 0x0000000811557824 */ /* 0x000fe200078e0210 */
[----:B------:R-:W-:Y:S01]  /*2b20*/  SHF.L.U32 R88, R201, 0x1f, RZ ;  /* 0x0000001fc9587819 */ /* 0x000fe200000006ff */
[----:B------:R-:W-:Y:S03]  /*2b30*/  BSSY B1, `(.L_x_1235) ;  /* 0x0000003000017945 */ /* 0x000fe60003800000 */
[----:B------:R-:W1:Y:S02]  /*2b40*/  SYNCS.PHASECHK.TRANS64.TRYWAIT P6, [R85+URZ+0x28490], R88 ;  /* 0x02849058550075a7 */ /* 0x000e6400080c017f */
[----:B-1----:R-:W-:Y:S05]  /*2b50*/  @!P6 BRA `(.L_x_1236) ;  /* 0x0000022000b0e947 */ /* 0x002fea0003800000 */
.L_x_1602:
[----:B------:R-:W-:Y:S05]  /*2b60*/  BSYNC B1 ;  /* 0x0000000000017941 */ /* 0x000fea0003800000 */
.L_x_1235:
[----:B------:R-:W-:Y:S04]  /*2b70*/  BSSY B1, `(.L_x_1237) ;  /* 0x00000e2000017945 */ /* 0x000fe80003800000 */
[----:B------:R-:W-:Y:S05]  /*2b80*/  @P4 BRA `(.L_x_1238) ;  /* 0x0000000c00804947 */ /* 0x000fea0003800000 */
[----:B------:R-:W-:Y:S04]  /*2b90*/  BSSY B2, `(.L_x_1239) ;  /* 0x0000070000027945 */ /* 0x000fe80003800000 */
[----:B------:R-:W-:Y:S05]  /*2ba0*/  @P1 BRA `(.L_x_1240) ;  /* 0x0000000400b81947 */ /* 0x000fea0003800000 */
[----:B0-----:R0:W2:Y:S01]  /*2bb0*/  LDS.128 R4, [R86+0x20000] ;  /* 0x0200000056047984 */ /* 0x0010a20000000c00 */
[----:B------:R-:W-:Y:S01]  /*2bc0*/  ISETP.GE.AND P4, PT, R22, R37, PT ;  /* 0x000000251600720c */ /* 0x000fe20003f86270 */
[----:B------:R-:W-:-:S12]  /*2bd0*/  BSSY B3, `(.L_x_1241) ;  /* 0x000006a000037945 */ /* 0x000fd80003800000 */
[----:B0-----:R-:W-:Y:S05]  /*2be0*/  @P4 BRA `(.L_x_1242) ;  /* 0x0000000400a04947 */ /* 0x001fea0003800000 */
[----:B------:R-:W-:Y:S01]  /*2bf0*/  SHF.R.U32.HI R58, RZ, 0x8, R55 ;  /* 0x00000008ff3a7819 */ /* 0x000fe20000011637 */
[----:B--2---:R-:W-:Y:S01]  /*2c00*/  IMAD.MOV.U32 R54, RZ, RZ, R6 ;  /* 0x000000ffff367224 */ /* 0x004fe200078e0006 */
[--C-:B------:R-:W-:Y:S02]  /*2c10*/  SHF.R.U32.HI R91, RZ, 0x10, R59.reuse ;  /* 0x00000010ff5b7819 */ /* 0x100fe4000001163b */
[----:B------:R-:W-:Y:S02]  /*2c20*/  SHF.R.U32.HI R89, RZ, 0x8, R59 ;  /* 0x00000008ff597819 */ /* 0x000fe4000001163b */
[----:B------:R-:W-:Y:S02]  /*2c30*/  LOP3.LUT R53, R59, 0xff0000ff, RZ, 0xc0, !PT ;  /* 0xff0000ff3b357812 */ /* 0x000fe400078ec0ff */
[----:B------:R-:W-:Y:S01]  /*2c40*/  SHF.R.U32.HI R59, RZ, 0x10, R55 ;  /* 0x00000010ff3b7819 */ /* 0x000fe20000011637 */
[----:B------:R-:W-:Y:S01]  /*2c50*/  IMAD.SHL.U32 R6, R89, 0x100, RZ ;  /* 0x0000010059067824 */ /* 0x000fe200078e00ff */
[----:B------:R-:W-:Y:S01]  /*2c60*/  LOP3.LUT R90, R55, 0xff0000ff, RZ, 0xc0, !PT ;  /* 0xff0000ff375a7812 */ /* 0x000fe200078ec0ff */
[----:B------:R-:W-:-:S02]  /*2c70*/  IMAD.MOV.U32 R55, RZ, RZ, R7 ;  /* 0x000000ffff377224 */ /* 0x000fc400078e0007 */
[----:B------:R-:W-:Y:S01]  /*2c80*/  IMAD.SHL.U32 R7, R58, 0x100, RZ ;  /* 0x000001003a077824 */ /* 0x000fe200078e00ff */
[----:B------:R-:W-:Y:S01]  /*2c90*/  LOP3.LUT R58, R53, 0xff00, R6, 0xf8, !PT ;  /* 0x0000ff00353a7812 */ /* 0x000fe200078ef806 */
[----:B------:R-:W-:Y:S01]  /*2ca0*/  IMAD.U32 R59, R59, 0x10000, RZ ;  /* 0x000100003b3b7824 */ /* 0x000fe200078e00ff */
[----:B------:R-:W-:Y:S02]  /*2cb0*/  F2FP.F16.E4M3.UNPACK_B R53, R96.H1 ;  /* 0x00000060ff35723e */ /* 0x000fe400030006ff */
[----:B------:R-:W-:Y:S01]  /*2cc0*/  LOP3.LUT R90, R90, 0xff00, R7, 0xf8, !PT ;  /* 0x0000ff005a5a7812 */ /* 0x000fe200078ef807 */
[----:B------:R-:W-:Y:S01]  /*2cd0*/  IMAD.U32 R7, R91, 0x10000, RZ ;  /* 0x000100005b077824 */ /* 0x000fe200078e00ff */
[-C--:B------:R-:W-:Y:S01]  /*2ce0*/  F2FP.F16.E4M3.UNPACK_B R6, R5.reuse ;  /* 0x00000005ff06723e */ /* 0x080fe200020006ff */
[--C-:B------:R-:W-:Y:S01]  /*2cf0*/  HADD2.F32 R92, -RZ, R53.reuse.H1_H1 ;  /* 0x30000035ff5c7230 */ /* 0x100fe20000004100 */
[----:B------:R-:W-:Y:S02]  /*2d00*/  F2FP.F16.E4M3.UNPACK_B R5, R5.H1 ;  /* 0x00000005ff05723e */ /* 0x000fe400030006ff */
[----:B------:R-:W-:Y:S01]  /*2d10*/  LOP3.LUT R89, R58, 0xff0000, R7, 0xf8, !PT ;  /* 0x00ff00003a597812 */ /* 0x000fe200078ef807 */
[----:B------:R-:W-:Y:S01]  /*2d20*/  HADD2.F32 R7, -RZ, R6.H1_H1 ;  /* 0x30000006ff077230 */ /* 0x000fe20000004100 */
[----:B------:R-:W-:Y:S01]  /*2d30*/  LOP3.LUT R91, R90, 0xff0000, R59, 0xf8, !PT ;  /* 0x00ff00005a5b7812 */ /* 0x000fe200078ef83b */
[----:B------:R-:W-:Y:S01]  /*2d40*/  HADD2.F32 R90, -RZ, R53.H0_H0 ;  /* 0x20000035ff5a7230 */ /* 0x000fe20000004100 */
[----:B------:R-:W-:Y:S01]  /*2d50*/  F2FP.F16.E4M3.UNPACK_B R58, R99.H1 ;  /* 0x00000063ff3a723e */ /* 0x000fe200030006ff */
[----:B------:R-:W-:-:S02]  /*2d60*/  HADD2.F32 R53, -RZ, R5.H1_H1 ;  /* 0x30000005ff357230 */ /* 0x000fc40000004100 */
[----:B------:R-:W-:Y:S02]  /*2d70*/  HADD2.F32 R6, -RZ, R6.H0_H0 ;  /* 0x20000006ff067230 */ /* 0x000fe40000004100 */
[----:B------:R-:W-:Y:S01]  /*2d80*/  FMUL.FTZ R93, R7, R90 ;  /* 0x0000005a075d7220 */ /* 0x000fe20000410000 */
[--C-:B------:R-:W-:Y:S02]  /*2d90*/  HADD2.F32 R59, -RZ, R58.reuse.H0_H0 ;  /* 0x2000003aff3b7230 */ /* 0x100fe40000004100 */
[----:B------:R-:W-:Y:S01]  /*2da0*/  FMUL.FTZ R94, R53, R92 ;  /* 0x0000005c355e7220 */ /* 0x000fe20000410000 */
[----:B------:R-:W-:Y:S02]  /*2db0*/  HADD2.F32 R5, -RZ, R5.H0_H0 ;  /* 0x20000005ff057230 */ /* 0x000fe40000004100 */
[C---:B------:R-:W-:Y:S01]  /*2dc0*/  FMUL.FTZ R90, R6.reuse, R90 ;  /* 0x0000005a065a7220 */ /* 0x040fe20000410000 */
[----:B------:R-:W-:Y:S02]  /*2dd0*/  HADD2.F32 R58, -RZ, R58.H1_H1 ;  /* 0x3000003aff3a7230 */ /* 0x000fe40000004100 */
[-C--:B------:R-:W-:Y:S01]  /*2de0*/  FFMA.FTZ R95, R6, R59.reuse, -R93 ;  /* 0x0000003b065f7223 */ /* 0x080fe2000001085d */
[----:B------:R-:W-:Y:S01]  /*2df0*/  F2FP.F16.E4M3.UNPACK_B R6, R96 ;  /* 0x00000060ff06723e */ /* 0x000fe200020006ff */
[----:B------:R-:W-:Y:S01]  /*2e00*/  FMUL.FTZ R92, R5, R92 ;  /* 0x0000005c055c7220 */ /* 0x000fe20000410000 */
[----:B------:R-:W-:Y:S01]  /*2e10*/  FFMA.FTZ R96, R7, R59, R90 ;  /* 0x0000003b07607223 */ /* 0x000fe2000001005a */
[----:B------:R-:W-:Y:S01]  /*2e20*/  FFMA.FTZ R97, R5, R58, -R94 ;  /* 0x0000003a05617223 */ /* 0x000fe2000001085e */
[-C--:B------:R-:W-:Y:S01]  /*2e30*/  F2FP.F16.E4M3.UNPACK_B R5, R4.reuse.H1 ;  /* 0x00000004ff05723e */ /* 0x080fe200030006ff */
[--C-:B------:R-:W-:Y:S01]  /*2e40*/  HADD2.F32 R90, -RZ, R6.reuse.H1_H1 ;  /* 0x30000006ff5a7230 */ /* 0x100fe20000004100 */
[----:B------:R-:W-:Y:S01]  /*2e50*/  F2FP.F16.E4M3.UNPACK_B R4, R4 ;  /* 0x00000004ff04723e */ /* 0x000fe200020006ff */
[----:B------:R-:W-:-:S02]  /*2e60*/  HADD2.F32 R59, -RZ, R6.H0_H0 ;  /* 0x20000006ff3b7230 */ /* 0x000fc40000004100 */
[----:B------:R-:W-:Y:S01]  /*2e70*/  FFMA.FTZ R98, R53, R58, R92 ;  /* 0x0000003a35627223 */ /* 0x000fe2000001005c */
[--C-:B------:R-:W-:Y:S01]  /*2e80*/  HADD2.F32 R6, -RZ, R5.reuse.H0_H0 ;  /* 0x20000005ff067230 */ /* 0x100fe20000004100 */
[----:B------:R-:W-:Y:S01]  /*2e90*/  F2FP.F16.E4M3.UNPACK_B R53, R99 ;  /* 0x00000063ff35723e */ /* 0x000fe200020006ff */
[----:B------:R-:W-:Y:S02]  /*2ea0*/  HADD2.F32 R7, -RZ, R5.H1_H1 ;  /* 0x30000005ff077230 */ /* 0x000fe40000004100 */
[--C-:B------:R-:W-:Y:S02]  /*2eb0*/  HADD2.F32 R5, -RZ, R4.reuse.H0_H0 ;  /* 0x20000004ff057230 */ /* 0x100fe40000004100 */
[-C--:B------:R-:W-:Y:S01]  /*2ec0*/  FMUL.FTZ R92, R6, R90.reuse ;  /* 0x0000005a065c7220 */ /* 0x080fe20000410000 */
[----:B------:R-:W-:Y:S02]  /*2ed0*/  HADD2.F32 R4, -RZ, R4.H1_H1 ;  /* 0x30000004ff047230 */ /* 0x000fe40000004100 */
[----:B------:R-:W-:Y:S01]  /*2ee0*/  FMUL.FTZ R93, R7, R90 ;  /* 0x0000005a075d7220 */ /* 0x000fe20000410000 */
[--C-:B------:R-:W-:Y:S01]  /*2ef0*/  HADD2.F32 R58, -RZ, R53.reuse.H1_H1 ;  /* 0x30000035ff3a7230 */ /* 0x100fe20000004100 */
[----:B------:R-:W-:Y:S01]  /*2f00*/  F2FP.SATFINITE.E4M3.F32.PACK_AB_MERGE_C R103, R98, R97, RZ ;  /* 0x000000616267723e */ /* 0x000fe200048070ff */
[----:B------:R-:W-:-:S02]  /*2f10*/  HADD2.F32 R53, -RZ, R53.H0_H0 ;  /* 0x20000035ff357230 */ /* 0x000fc40000004100 */
[-C--:B------:R-:W-:Y:S01]  /*2f20*/  FMUL.FTZ R90, R4, R59.reuse ;  /* 0x0000003b045a7220 */ /* 0x080fe20000410000 */
[----:B------:R-:W-:Y:S01]  /*2f30*/  FMUL.FTZ R59, R5, R59 ;  /* 0x0000003b053b7220 */ /* 0x000fe20000410000 */
[-C--:B------:R-:W-:Y:S01]  /*2f40*/  FFMA.FTZ R6, R6, R58.reuse, -R93 ;  /* 0x0000003a06067223 */ /* 0x080fe2000001085d */
[----:B------:R-:W-:Y:S01]  /*2f50*/  FFMA.FTZ R7, R7, R58, R92 ;  /* 0x0000003a07077223 */ /* 0x000fe2000001005c */
[-C--:B------:R-:W-:Y:S01]  /*2f60*/  FFMA.FTZ R93, R5, R53.reuse, -R90 ;  /* 0x00000035055d7223 */ /* 0x080fe2000001085a */
[----:B------:R-:W-:Y:S01]  /*2f70*/  FFMA.FTZ R94, R4, R53, R59 ;  /* 0x00000035045e7223 */ /* 0x000fe2000001003b */
[----:B------:R-:W-:Y:S02]  /*2f80*/  F2FP.F16.E4M3.UNPACK_B R5, R55.H1 ;  /* 0x00000037ff05723e */ /* 0x000fe400030006ff */
[----:B------:R-:W-:Y:S02]  /*2f90*/  F2FP.F16.E4M3.UNPACK_B R59, R91.H1 ;  /* 0x0000005bff3b723e */ /* 0x000fe400030006ff */
[----:B------:R-:W-:Y:S01]  /*2fa0*/  F2FP.SATFINITE.E4M3.F32.PACK_AB_MERGE_C R100, R7, R6, RZ ;  /* 0x000000060764723e */ /* 0x000fe200048070ff */
[----:B------:R-:W-:Y:S01]  /*2fb0*/  HADD2.F32 R7, -RZ, R5.H1_H1 ;  /* 0x30000005ff077230 */ /* 0x000fe20000004100 */
        /* <DEDUP_REMOVED lines=15> */
[-C--:B------:R-:W-:Y:S01]  /*30b0*/  FMUL.FTZ R97, R5, R90.reuse ;  /* 0x0000005a05617220 */ /* 0x080fe20000410000 */
[----:B------:R-:W-:Y:S01]  /*30c0*/  F2FP.F16.E4M3.UNPACK_B R55, R55 ;  /* 0x00000037ff37723e */ /* 0x000fe200020006ff */
[C---:B------:R-:W-:Y:S01]  /*30d0*/  FMUL.FTZ R90, R4.reuse, R90 ;  /* 0x0000005a045a7220 */ /* 0x040fe20000410000 */
[----:B------:R-:W-:Y:S01]  /*30e0*/  FFMA.FTZ R99, R7, R58, R92 ;  /* 0x0000003a07637223 */ /* 0x000fe2000001005c */
[----:B------:R-:W-:Y:S01]  /*30f0*/  FFMA.FTZ R97, R4, R6, -R97 ;  /* 0x0000000604617223 */ /* 0x000fe20000010861 */
[----:B------:R-:W-:-:S02]  /*3100*/  HADD2.F32 R4, -RZ, R54.H0_H0 ;  /* 0x20000036ff047230 */ /* 0x000fc40000004100 */
[----:B------:R-:W-:Y:S01]  /*3110*/  FFMA.FTZ R90, R5, R6, R90 ;  /* 0x00000006055a7223 */ /* 0x000fe2000001005a */
[----:B------:R-:W-:Y:S01]  /*3120*/  HADD2.F32 R5, -RZ, R55.H0_H0 ;  /* 0x20000037ff057230 */ /* 0x000fe20000004100 */
[----:B------:R-:W-:Y:S01]  /*3130*/  F2FP.SATFINITE.E4M3.F32.PACK_AB_MERGE_C R98, R99, R98, RZ ;  /* 0x000000626362723e */ /* 0x000fe200048070ff */
[----:B------:R-:W-:Y:S02]  /*3140*/  HADD2.F32 R54, -RZ, R54.H1_H1 ;  /* 0x30000036ff367230 */ /* 0x000fe40000004100 */
[----:B------:R-:W-:Y:S01]  /*3150*/  HADD2.F32 R91, -RZ, R91.H0_H0 ;  /* 0x2000005bff5b7230 */ /* 0x000fe20000004100 */
[----:B------:R-:W-:Y:S01]  /*3160*/  F2FP.SATFINITE.E4M3.F32.PACK_AB_MERGE_C R90, R90, R97, RZ ;  /* 0x000000615a5a723e */ /* 0x000fe200048070ff */
[----:B------:R-:W-:Y:S02]  /*3170*/  HADD2.F32 R55, -RZ, R55.H1_H1 ;  /* 0x30000037ff377230 */ /* 0x000fe40000004100 */
[----:B------:R-:W-:Y:S02]  /*3180*/  HADD2.F32 R58, -RZ, R59.H0_H0 ;  /* 0x2000003bff3a7230 */ /* 0x000fe40000004100 */
[----:B------:R-:W-:Y:S01]  /*3190*/  FMUL.FTZ R7, R54, R91 ;  /* 0x0000005b36077220 */ /* 0x000fe20000410000 */
[----:B------:R-:W-:-:S02]  /*31a0*/  HADD2.F32 R89, -RZ, R89.H0_H0 ;  /* 0x20000059ff597230 */ /* 0x000fc40000004100 */
[C---:B------:R-:W-:Y:S01]  /*31b0*/  FMUL.FTZ R91, R4.reuse, R91 ;  /* 0x0000005b045b7220 */ /* 0x040fe20000410000 */
[----:B------:R-:W-:Y:S02]  /*31c0*/  HADD2.F32 R6, -RZ, R53.H0_H0 ;  /* 0x20000035ff067230 */ /* 0x000fe40000004100 */
        /* <DEDUP_REMOVED lines=9> */
[----:B------:R-:W-:-:S07]  /*3260*/  F2FP.SATFINITE.E4M3.F32.PACK_AB_MERGE_C R7, R55, R92, R98 ;  /* 0x0000005c3707723e */ /* 0x000fce0004807062 */
.L_x_1242:
[----:B------:R-:W-:Y:S05]  /*3270*/  BSYNC B3 ;  /* 0x0000000000037941 */ /* 0x000fea0003800000 */
.L_x_1241:
[----:B--2---:R2:W-:Y:S02]  /*3280*/  STG.E.128 desc[UR46][R14.64], R4 ;  /* 0x000000040e007986 */ /* 0x0045e4000c101d2e */
.L_x_1240:
[----:B------:R-:W-:Y:S05]  /*3290*/  BSYNC B2 ;  /* 0x0000000000027941 */ /* 0x000fea0003800000 */
.L_x_1239:
[----:B------:R-:W-:Y:S05]  /*32a0*/  @P2 BRA `(.L_x_1238) ;  /* 0x0000000400b82947 */ /* 0x000fea0003800000 */
[----:B0-2---:R0:W2:Y:S01]  /*32b0*/  LDS.128 R4, [R86+0x22000] ;  /* 0x0220000056047984 */ /* 0x0050a20000000c00 */
[----:B------:R-:W-:Y:S01]  /*32c0*/  ISETP.GE.AND P4, PT, R199, R37, PT ;  /* 0x00000025c700720c */ /* 0x000fe20003f86270 */
[----:B------:R-:W-:-:S12]  /*32d0*/  BSSY B2, `(.L_x_1243) ;  /* 0x000006a000027945 */ /* 0x000fd80003800000 */
[----:B0-----:R-:W-:Y:S05]  /*32e0*/  @P4 BRA `(.L_x_1244) ;  /* 0x0000000400a04947 */ /* 0x001fea0003800000 */
[----:B------:R-:W-:Y:S01]  /*32f0*/  SHF.R.U32.HI R59, RZ, 0x8, R33 ;  /* 0x00000008ff3b7819 */ /* 0x000fe20000011621 */
[----:B--2---:R-:W-:Y:S01]  /*3300*/  IMAD.MOV.U32 R34, RZ, RZ, R7 ;  /* 0x000000ffff227224 */ /* 0x004fe200078e0007 */
[----:B------:R-:W-:Y:S02]  /*3310*/  SHF.R.U32.HI R54, RZ, 0x8, R35 ;  /* 0x00000008ff367819 */ /* 0x000fe40000011623 */
[----:B------:R-:W-:Y:S01]  /*3320*/  LOP3.LUT R32, R33, 0xff0000ff, RZ, 0xc0, !PT ;  /* 0xff0000ff21207812 */ /* 0x000fe200078ec0ff */
[----:B------:R-:W-:Y:S01]  /*3330*/  IMAD.SHL.U32 R7, R59, 0x100, RZ ;  /* 0x000001003b077824 */ /* 0x000fe200078e00ff */
[----:B------:R-:W-:Y:S01]  /*3340*/  SHF.R.U32.HI R55, RZ, 0x10, R33 ;  /* 0x00000010ff377819 */ /* 0x000fe20000011621 */
[----:B------:R-:W-:Y:S01]  /*3350*/  IMAD.MOV.U32 R33, RZ, RZ, R6 ;  /* 0x000000ffff217224 */ /* 0x000fe200078e0006 */
[----:B------:R-:W-:Y:S01]  /*3360*/  SHF.R.U32.HI R58, RZ, 0x10, R35 ;  /* 0x00000010ff3a7819 */ /* 0x000fe20000011623 */
[----:B------:R-:W-:Y:S01]  /*3370*/  IMAD.SHL.U32 R6, R54, 0x100, RZ ;  /* 0x0000010036067824 */ /* 0x000fe200078e00ff */
[----:B------:R-:W-:-:S02]  /*3380*/  LOP3.LUT R53, R35, 0xff0000ff, RZ, 0xc0, !PT ;  /* 0xff0000ff23357812 */ /* 0x000fc400078ec0ff */
[----:B------:R-:W-:Y:S01]  /*3390*/  LOP3.LUT R7, R32, 0xff00, R7, 0xf8, !PT ;  /* 0x0000ff0020077812 */ /* 0x000fe200078ef807 */
[----:B------:R-:W-:Y:S01]  /*33a0*/  IMAD.U32 R58, R58, 0x10000, RZ ;  /* 0x000100003a3a7824 */ /* 0x000fe200078e00ff */
[----:B------:R-:W-:Y:S01]  /*33b0*/  LOP3.LUT R35, R53, 0xff00, R6, 0xf8, !PT ;  /* 0x0000ff0035237812 */ /* 0x000fe200078ef806 */
[----:B------:R-:W-:Y:S01]  /*33c0*/  IMAD.U32 R32, R55, 0x10000, RZ ;  /* 0x0001000037207824 */ /* 0x000fe200078e00ff */
[----:B------:R-:W-:Y:S02]  /*33d0*/  F2FP.F16.E4M3.UNPACK_B R53, R52.H1 ;  /* 0x00000034ff35723e */ /* 0x000fe400030006ff */
[-C--:B------:R-:W-:Y:S02]  /*33e0*/  F2FP.F16.E4M3.UNPACK_B R6, R5.reuse ;  /* 0x00000005ff06723e */ /* 0x080fe400020006ff */
[----:B------:R-:W-:Y:S01]  /*33f0*/  LOP3.LUT R59, R35, 0xff0000, R58, 0xf8, !PT ;  /* 0x00ff0000233b7812 */ /* 0x000fe200078ef83a */
[--C-:B------:R-:W-:Y:S01]  /*3400*/  HADD2.F32 R55, -RZ, R53.reuse.H0_H0 ;  /* 0x20000035ff377230 */ /* 0x100fe20000004100 */
[----:B------:R-:W-:Y:S01]  /*3410*/  LOP3.LUT R54, R7, 0xff0000, R32, 0xf8, !PT ;  /* 0x00ff000007367812 */ /* 0x000fe200078ef820 */
[--C-:B------:R-:W-:Y:S01]  /*3420*/  HADD2.F32 R7, -RZ, R6.reuse.H1_H1 ;  /* 0x30000006ff077230 */ /* 0x100fe20000004100 */
        /* <DEDUP_REMOVED lines=26> */
[----:B------:R-:W-:Y:S02]  /*35d0*/  HADD2.F32 R52, -RZ, R52.H0_H0 ;  /* 0x20000034ff347230 */ /* 0x000fe40000004100 */
[----:B------:R-:W-:Y:S01]  /*35e0*/  FMUL.FTZ R53, R7, R35 ;  /* 0x0000002307357220 */ /* 0x000fe20000410000 */
[----:B------:R-:W-:-:S02]  /*35f0*/  HADD2.F32 R4, -RZ, R4.H1_H1 ;  /* 0x30000004ff047230 */ /* 0x000fc40000004100 */
[--C-:B------:R-:W-:Y:S02]  /*3600*/  HADD2.F32 R32, -RZ, R36.reuse.H1_H1 ;  /* 0x30000024ff207230 */ /* 0x100fe40000004100 */
[-C--:B------:R-:W-:Y:S01]  /*3610*/  FMUL.FTZ R35, R5, R52.reuse ;  /* 0x0000003405237220 */ /* 0x080fe20000410000 */
[----:B------:R-:W-:Y:S02]  /*3620*/  HADD2.F32 R36, -RZ, R36.H0_H0 ;  /* 0x20000024ff247230 */ /* 0x000fe40000004100 */
[----:B------:R-:W-:Y:S01]  /*3630*/  FMUL.FTZ R58, R4, R52 ;  /* 0x00000034043a7220 */ /* 0x000fe20000410000 */
[-C--:B------:R-:W-:Y:S01]  /*3640*/  FFMA.FTZ R53, R6, R32.reuse, -R53 ;  /* 0x0000002006357223 */ /* 0x080fe20000010835 */
[----:B------:R-:W-:Y:S02]  /*3650*/  FFMA.FTZ R90, R7, R32, R90 ;  /* 0x00000020075a7223 */ /* 0x000fe4000001005a */
[-C--:B------:R-:W-:Y:S01]  /*3660*/  FFMA.FTZ R58, R5, R36.reuse, -R58 ;  /* 0x00000024053a7223 */ /* 0x080fe2000001083a */
[----:B------:R-:W-:Y:S01]  /*3670*/  FFMA.FTZ R55, R4, R36, R35 ;  /* 0x0000002404377223 */ /* 0x000fe20000010023 */
[----:B------:R-:W-:-:S02]  /*3680*/  F2FP.F16.E4M3.UNPACK_B R5, R34.H1 ;  /* 0x00000022ff05723e */ /* 0x000fc400030006ff */
[----:B------:R-:W-:Y:S02]  /*3690*/  F2FP.F16.E4M3.UNPACK_B R36, R59.H1 ;  /* 0x0000003bff24723e */ /* 0x000fe400030006ff */
        /* <DEDUP_REMOVED lines=12> */
[--C-:B------:R-:W-:Y:S02]  /*3760*/  HADD2.F32 R52, -RZ, R59.reuse.H1_H1 ;  /* 0x3000003bff347230 */ /* 0x100fe40000004100 */
        /* <DEDUP_REMOVED lines=11> */
[--C-:B------:R-:W-:Y:S02]  /*3820*/  HADD2.F32 R5, -RZ, R34.reuse.H0_H0 ;  /* 0x20000022ff057230 */ /* 0x100fe40000004100 */
[----:B------:R-:W-:Y:S01]  /*3830*/  FFMA.FTZ R94, R7, R35, R90 ;  /* 0x00000023075e7223 */ /* 0x000fe2000001005a */
[----:B------:R-:W-:Y:S02]  /*3840*/  HADD2.F32 R33, -RZ, R33.H1_H1 ;  /* 0x30000021ff217230 */ /* 0x000fe40000004100 */
[----:B------:R-:W-:Y:S01]  /*3850*/  FMUL.FTZ R6, R4, R59 ;  /* 0x0000003b04067220 */ /* 0x000fe20000410000 */
[----:B------:R-:W-:Y:S01]  /*3860*/  HADD2.F32 R34, -RZ, R34.H1_H1 ;  /* 0x30000022ff227230 */ /* 0x000fe20000004100 */
[----:B------:R-:W-:Y:S01]  /*3870*/  F2FP.SATFINITE.E4M3.F32.PACK_AB_MERGE_C R52, R52, R53, RZ ;  /* 0x000000353434723e */ /* 0x000fe200048070ff */
        /* <DEDUP_REMOVED lines=15> */
.L_x_1244:
[----:B------:R-:W-:Y:S05]  /*3970*/  BSYNC B2 ;  /* 0x0000000000027941 */ /* 0x000fea0003800000 */
.L_x_1243:
[----:B--2---:R3:W-:Y:S02]  /*3980*/  STG.E.128 desc[UR46][R14.64+0x80], R4 ;  /* 0x000080040e007986 */ /* 0x0047e4000c101d2e */
.L_x_1238:
[----:B------:R-:W-:Y:S05]  /*3990*/  BSYNC B1 ;  /* 0x0000000000017941 */ /* 0x000fea0003800000 */
.L_x_1237:
[----:B------:R-:W-:Y:S05]  /*39a0*/  @P5 BRA `(.L_x_1245) ;  /* 0x0000003000a05947 */ /* 0x000fea0003800000 */
[----:B------:R-:W-:Y:S04]  /*39b0*/  BSSY B1, `(.L_x_1246) ;  /* 0x0000071000017945 */ /* 0x000fe80003800000 */
[----:B------:R-:W-:Y:S05]  /*39c0*/  @P1 BRA `(.L_x_1247) ;  /* 0x0000000400bc1947 */ /* 0x000fea0003800000 */
[----:B0-23--:R0:W2:Y:S01]  /*39d0*/  LDS.128 R4, [R86+0x21000] ;  /* 0x0210000056047984 */ /* 0x00d0a20000000c00 */
[----:B------:R-:W-:Y:S01]  /*39e0*/  ISETP.GE.AND P4, PT, R22, R37, PT ;  /* 0x000000251600720c */ /* 0x000fe20003f86270 */
[----:B------:R-:W-:-:S12]  /*39f0*/  BSSY B2, `(.L_x_1248) ;  /* 0x000006b000027945 */ /* 0x000fd80003800000 */
[----:B0-----:R-:W-:Y:S05]  /*3a00*/  @P4 BRA `(.L_x_1249) ;  /* 0x0000000400a44947 */ /* 0x001fea0003800000 */
[----:B------:R-:W-:Y:S01]  /*3a10*/  SHF.R.U32.HI R34, RZ, 0x8, R31 ;  /* 0x00000008ff227819 */ /* 0x000fe2000001161f */
[----:B--2---:R-:W-:Y:S01]  /*3a20*/  IMAD.MOV.U32 R28, RZ, RZ, R7 ;  /* 0x000000ffff1c7224 */ /* 0x004fe200078e0007 */
[----:B------:R-:W-:Y:S01]  /*3a30*/  LOP3.LUT R14, R31, 0xff0000ff, RZ, 0xc0, !PT ;  /* 0xff0000ff1f0e7812 */ /* 0x000fe200078ec0ff */
[----:B------:R-:W-:Y:S01]  /*3a40*/  IMAD.MOV.U32 R15, RZ, RZ, R6 ;  /* 0x000000ffff0f7224 */ /* 0x000fe200078e0006 */
[----:B------:R-:W-:Y:S01]  /*3a50*/  SHF.R.U32.HI R33, RZ, 0x10, R31 ;  /* 0x00000010ff217819 */ /* 0x000fe2000001161f */
[----:B------:R-:W-:Y:S01]  /*3a60*/  IMAD.SHL.U32 R7, R34, 0x100, RZ ;  /* 0x0000010022077824 */ /* 0x000fe200078e00ff */
[--C-:B------:R-:W-:Y:S02]  /*3a70*/  SHF.R.U32.HI R31, RZ, 0x8, R29.reuse ;  /* 0x00000008ff1f7819 */ /* 0x100fe4000001161d */
[----:B------:R-:W-:Y:S02]  /*3a80*/  LOP3.LUT R30, R29, 0xff0000ff, RZ, 0xc0, !PT ;  /* 0xff0000ff1d1e7812 */ /* 0x000fe400078ec0ff */
[----:B------:R-:W-:Y:S01]  /*3a90*/  SHF.R.U32.HI R32, RZ, 0x10, R29 ;  /* 0x00000010ff207819 */ /* 0x000fe2000001161d */
[----:B------:R-:W-:Y:S01]  /*3aa0*/  IMAD.SHL.U32 R29, R31, 0x100, RZ ;  /* 0x000001001f1d7824 */ /* 0x000fe200078e00ff */
[----:B------:R-:W-:-:S02]  /*3ab0*/  LOP3.LUT R7, R14, 0xff00, R7, 0xf8, !PT ;  /* 0x0000ff000e077812 */ /* 0x000fc400078ef807 */
[----:B------:R-:W-:Y:S01]  /*3ac0*/  SHF.L.U32 R14, R33, 0x10, RZ ;  /* 0x00000010210e7819 */ /* 0x000fe200000006ff */
        /* <DEDUP_REMOVED lines=93> */
.L_x_1249:
[----:B------:R-:W-:Y:S05]  /*40a0*/  BSYNC B2 ;  /* 0x0000000000027941 */ /* 0x000fea0003800000 */
.L_x_1248:
[----:B--2---:R4:W-:Y:S02]  /*40b0*/  STG.E.128 desc[UR46][R12.64], R4 ;  /* 0x000000040c007986 */ /* 0x0049e4000c101d2e */
.L_x_1247:
[----:B------:R-:W-:Y:S05]  /*40c0*/  BSYNC B1 ;  /* 0x0000000000017941 */ /* 0x000fea0003800000 */
.L_x_1246:
[----:B------:R-:W-:Y:S05]  /*40d0*/  @P2 BRA `(.L_x_1245) ;  /* 0x0000002800d42947 */ /* 0x000fea0003800000 */
[----:B0-234-:R0:W2:Y:S01]  /*40e0*/  LDS.128 R4, [R86+0x23000] ;  /* 0x0230000056047984 */ /* 0x01d0a20000000c00 */
[----:B------:R-:W-:Y:S01]  /*40f0*/  ISETP.GE.AND P4, PT, R199, R37, PT ;  /* 0x00000025c700720c */ /* 0x000fe20003f86270 */
[----:B------:R-:W-:-:S12]  /*4100*/  BSSY B1, `(.L_x_1250) ;  /* 0x000006b000017945 */ /* 0x000fd80003800000 */
[----:B0-----:R-:W-:Y:S05]  /*4110*/  @P4 BRA `(.L_x_1251) ;  /* 0x0000000400a44947 */ /* 0x001fea0003800000 */
[----:B------:R-:W-:Y:S01]  /*4120*/  SHF.R.U32.HI R8, RZ, 0x8, R11 ;  /* 0x00000008ff087819 */ /* 0x000fe2000001160b */
[----:B--2---:R-:W-:Y:S01]  /*4130*/  IMAD.MOV.U32 R10, RZ, RZ, R7 ;  /* 0x000000ffff0a7224 */ /* 0x004fe200078e0007 */
[--C-:B------:R-:W-:Y:S02]  /*4140*/  SHF.R.U32.HI R28, RZ, 0x8, R9.reuse ;  /* 0x00000008ff1c7819 */ /* 0x100fe40000011609 */
[----:B------:R-:W-:Y:S01]  /*4150*/  SHF.R.U32.HI R30, RZ, 0x10, R9 ;  /* 0x00000010ff1e7819 */ /* 0x000fe20000011609 */
[----:B------:R-:W-:Y:S01]  /*4160*/  IMAD.SHL.U32 R7, R8, 0x100, RZ ;  /* 0x0000010008077824 */ /* 0x000fe200078e00ff */
[----:B------:R-:W-:Y:S01]  /*4170*/  LOP3.LUT R15, R9, 0xff0000ff, RZ, 0xc0, !PT ;  /* 0xff0000ff090f7812 */ /* 0x000fe200078ec0ff */
[----:B------:R-:W-:Y:S01]  /*4180*/  IMAD.MOV.U32 R9, RZ, RZ, R6 ;  /* 0x000000ffff097224 */ /* 0x000fe200078e0006 */
[----:B------:R-:W-:Y:S01]  /*4190*/  SHF.R.U32.HI R29, RZ, 0x10, R11 ;  /* 0x00000010ff1d7819 */ /* 0x000fe2000001160b */
[----:B------:R-:W-:Y:S01]  /*41a0*/  IMAD.SHL.U32 R6, R28, 0x100, RZ ;  /* 0x000001001c067824 */ /* 0x000fe200078e00ff */
[----:B------:R-:W-:-:S03]  /*41b0*/  LOP3.LUT R14, R11, 0xff0000ff, RZ, 0xc0, !PT ;  /* 0xff0000ff0b0e7812 */ /* 0x000fc600078ec0ff */
[----:B------:R-:W-:Y:S01]  /*41c0*/  IMAD.U32 R11, R29, 0x10000, RZ ;  /* 0x000100001d0b7824 */ /* 0x000fe200078e00ff */
        /* <DEDUP_REMOVED lines=94> */
.L_x_1251:
[----:B------:R-:W-:Y:S05]  /*47b0*/  BSYNC B1 ;  /* 0x0000000000017941 */ /* 0x000fea0003800000 */
.L_x_1250:
[----:B--2---:R0:W-:Y:S01]  /*47c0*/  STG.E.128 desc[UR46][R12.64+0x80], R4 ;  /* 0x000080040c007986 */ /* 0x0041e2000c101d2e */
[----:B------:R-:W-:Y:S05]  /*47d0*/  BRA `(.L_x_1245) ;  /* 0x0000002400147947 */ /* 0x000fea0003800000 */
.L_x_1229:
[----:B------:R-:W-:Y:S02]  /*47e0*/  ISETP.GE.AND P3, PT, R195, R87, PT ;  /* 0x00000057c300720c */ /* 0x000fe40003f66270 */
[----:B------:R-:W-:Y:S02]  /*47f0*/  CS2R R14, SRZ ;  /* 0x00000000000e7805 */ /* 0x000fe4000001ff00 */
[----:B------:R-:W-:Y:S02]  /*4800*/  CS2R R12, SRZ ;  /* 0x00000000000c7805 */ /* 0x000fe4000001ff00 */
[----:B------:R-:W-:Y:S02]  /*4810*/  CS2R R30, SRZ ;  /* 0x00000000001e7805 */ /* 0x000fe4000001ff00 */
[----:B------:R-:W-:Y:S02]  /*4820*/  ISETP.GE.OR P3, PT, R192, R37, P3 ;  /* 0x00000025c000720c */ /* 0x000fe40001f66670 */
[----:B------:R-:W-:-:S11]  /*4830*/  CS2R R28, SRZ ;  /* 0x00000000001c7805 */ /* 0x000fd6000001ff00 */
[----:B------:R-:W-:-:S04]  /*4840*/  @!P3 IADD3 R39, P4, P5, R44, R6, R73 ;  /* 0x000000062c27b210 */ /* 0x000fc80007d9e049 */
[----:B------:R-:W-:Y:S02]  /*4850*/  @!P3 IADD3.X R8, R84, R53, R71, P4, P5 ;  /* 0x000000355408b210 */ /* 0x000fe400027ea447 */
[----:B------:R-:W-:-:S04]  /*4860*/  ISETP.GE.AND P4, PT, R18, R87, PT ;  /* 0x000000571200720c */ /* 0x000fc80003f86270 */
[----:B------:R-:W-:-:S13]  /*4870*/  ISETP.GE.OR P4, PT, R192, R37, P4 ;  /* 0x00000025c000720c */ /* 0x000fda0002786670 */
[----:B------:R-:W0:Y:S08]  /*4880*/  @!P4 LDC.64 R32, c[0x0][0x3c8] ;  /* 0x0000f200ff20cb82 */ /* 0x000e300000000a00 */
[----:B------:R-:W1:Y:S01]  /*4890*/  @!P4 LDC.64 R34, c[0x0][0x3e0] ;  /* 0x0000f800ff22cb82 */ /* 0x000e620000000a00 */
[----:B0-----:R-:W-:-:S07]  /*48a0*/  @!P4 IADD3 R32, P5, P6, R44, R32, R6 ;  /* 0x000000202c20c210 */ /* 0x001fce0007ebe006 */
[----:B------:R-:W0:Y:S01]  /*48b0*/  @!P3 LDC.64 R6, c[0x0][0x3c8] ;  /* 0x0000f200ff06bb82 */ /* 0x000e220000000a00 */
[----:B------:R-:W-:Y:S02]  /*48c0*/  @!P4 IADD3.X R33, R84, R33, R53, P5, P6 ;  /* 0x000000215421c210 */ /* 0x000fe40002fec435 */
[----:B-1----:R-:W-:-:S03]  /*48d0*/  @!P4 IADD3 R34, P5, P6, R2, R34, R4 ;  /* 0x000000220222c210 */ /* 0x002fc60007ebe004 */
[----:B------:R-:W2:Y:S02]  /*48e0*/  @!P4 LDG.E.128 R12, desc[UR46][R32.64] ;  /* 0x0000002e200cc981 */ /* 0x000ea4000c1e1d00 */
[----:B------:R-:W1:Y:S01]  /*48f0*/  @!P3 LDC.64 R52, c[0x0][0x3e0] ;  /* 0x0000f800ff34bb82 */ /* 0x000e620000000a00 */
[----:B------:R-:W-:Y:S02]  /*4900*/  @!P4 IADD3.X R35, R80, R35, R85, P5, P6 ;  /* 0x000000235023c210 */ /* 0x000fe40002fec455 */
[----:B------:R-:W-:-:S03]  /*4910*/  @!P3 IADD3 R5, P5, P6, R2, R4, R69 ;  /* 0x000000040205b210 */ /* 0x000fc60007ebe045 */
[----:B------:R-:W3:Y:S01]  /*4920*/  @!P4 LDG.E.128 R28, desc[UR46][R34.64] ;  /* 0x0000002e221cc981 */ /* 0x000ee2000c1e1d00 */
[----:B------:R-:W-:Y:S02]  /*4930*/  @!P3 IADD3.X R4, R80, R85, R67, P5, P6 ;  /* 0x000000555004b210 */ /* 0x000fe40002fec443 */
[----:B0-----:R-:W-:-:S05]  /*4940*/  @!P3 IADD3 R38, P4, R39, R6, RZ ;  /* 0x000000062726b210 */ /* 0x001fca0007f9e0ff */
[----:B------:R-:W-:Y:S01]  /*4950*/  @!P3 IMAD.X R39, R8, 0x1, R7, P4 ;  /* 0x000000010827b824 */ /* 0x000fe200020e0607 */
[----:B-1----:R-:W-:Y:S02]  /*4960*/  @!P3 IADD3 R52, P4, R5, R52, RZ ;  /* 0x000000340534b210 */ /* 0x002fe40007f9e0ff */
[----:B------:R-:W-:Y:S02]  /*4970*/  CS2R R6, SRZ ;  /* 0x0000000000067805 */ /* 0x000fe4000001ff00 */
[----:B------:R-:W-:Y:S02]  /*4980*/  CS2R R10, SRZ ;  /* 0x00000000000a7805 */ /* 0x000fe4000001ff00 */
[----:B------:R-:W-:Y:S01]  /*4990*/  CS2R R8, SRZ ;  /* 0x0000000000087805 */ /* 0x000fe2000001ff00 */
[----:B------:R-:W-:Y:S01]  /*49a0*/  @!P3 IMAD.X R53, R4, 0x1, R53, P4 ;  /* 0x000000010435b824 */ /* 0x000fe200020e0635 */
[----:B------:R-:W-:-:S04]  /*49b0*/  CS2R R4, SRZ ;  /* 0x0000000000047805 */ /* 0x000fc8000001ff00 */
[----:B------:R-:W4:Y:S04]  /*49c0*/  @!P3 LDG.E.128 R8, desc[UR46][R52.64] ;  /* 0x0000002e3408b981 */ /* 0x000f28000c1e1d00 */
[----:B------:R-:W5:Y:S01]  /*49d0*/  @!P3 LDG.E.128 R4, desc[UR46][R38.64] ;  /* 0x0000002e2604b981 */ /* 0x000f62000c1e1d00 */
[----:B------:R-:W-:-:S06]  /*49e0*/  UISETP.NE.AND UP0, UPT, UR45, 0x3, UPT ;  /* 0x000000032d00788c */ /* 0x000fcc000bf05270 */
[----:B------:R-:W-:Y:S02]  /*49f0*/  PLOP3.LUT P3, PT, PT, PT, UP0, 0x80, 0x0 ;  /* 0x000000000000781c */ /* 0x000fe40003f6f008 */
[----:B------:R-:W-:Y:S01]  /*4a00*/  ISETP.GE.AND P4, PT, R192, R37, PT ;  /* 0x00000025c000720c */ /* 0x000fe20003f86270 */
[----:B--2---:R-:W-:Y:S02]  /*4a10*/  IMAD.MOV.U32 R98, RZ, RZ, R14 ;  /* 0x000000ffff627224 */ /* 0x004fe400078e000e */
[----:B------:R-:W-:Y:S02]  /*4a20*/  IMAD.MOV.U32 R111, RZ, RZ, R12 ;  /* 0x000000ffff6f7224 */ /* 0x000fe400078e000c */
[----:B---3--:R-:W-:Y:S02]  /*4a30*/  IMAD.MOV.U32 R100, RZ, RZ, R30 ;  /* 0x000000ffff647224 */ /* 0x008fe400078e001e */
[----:B------:R-:W-:Y:S01]  /*4a40*/  IMAD.MOV.U32 R113, RZ, RZ, R28 ;  /* 0x000000ffff717224 */ /* 0x000fe200078e001c */
[----:B----4-:R-:W-:Y:S01]  /*4a50*/  MOV R91, R10 ;  /* 0x0000000a005b7202 */ /* 0x010fe20000000f00 */
[----:B------:R-:W-:-:S02]  /*4a60*/  IMAD.MOV.U32 R92, RZ, RZ, R8 ;  /* 0x000000ffff5c7224 */ /* 0x000fc400078e0008 */
[----:B-----5:R-:W-:Y:S02]  /*4a70*/  IMAD.MOV.U32 R89, RZ, RZ, R6 ;  /* 0x000000ffff597224 */ /* 0x020fe400078e0006 */
[----:B------:R-:W-:Y:S01]  /*4a80*/  IMAD.MOV.U32 R90, RZ, RZ, R4 ;  /* 0x000000ffff5a7224 */ /* 0x000fe200078e0004 */
[----:B------:R-:W-:Y:S06]  /*4a90*/  @!P3 BRA `(.L_x_1252) ;  /* 0x000000000004b947 */ /* 0x000fec0003800000 */
[----:B------:R-:W-:Y:S01]  /*4aa0*/  BPT.TRAP 0x1 ;  /* 0x000000040000795c */ /* 0x000fe20000300000 */
.L_x_1252:
[----:B------:R-:W-:Y:S01]  /*4ab0*/  IMAD R85, R17, 0x8, R16 ;  /* 0x0000000811557824 */ /* 0x000fe200078e0210 */
[----:B------:R-:W-:Y:S01]  /*4ac0*/  SHF.L.U32 R88, R201, 0x1f, RZ ;  /* 0x0000001fc9587819 */ /* 0x000fe200000006ff */
[----:B------:R-:W0:Y:S01]  /*4ad0*/  LDC R93, c[0x0][0x2e4] ;  /* 0x0000b900ff5d7b82 */ /* 0x000e220000000800 */
[----:B------:R-:W-:Y:S01]  /*4ae0*/  BSSY B1, `(.L_x_1253) ;  /* 0x0000006000017945 */ /* 0x000fe20003800000 */
[----:B------:R-:W-:Y:S01]  /*4af0*/  IMAD.MOV.U32 R55, RZ, RZ, R59 ;  /* 0x000000ffff377224 */ /* 0x000fe200078e003b */
[----:B------:R-:W1:Y:S05]  /*4b00*/  SYNCS.PHASECHK.TRANS64.TRYWAIT P5, [R85+URZ+0x28490], R88 ;  /* 0x02849058550075a7 */ /* 0x000e6a00080a017f */
[----:B------:R-:W2:Y:S01]  /*4b10*/  LDC.64 R52, c[0x0][0x2f0] ;  /* 0x0000bc00ff347b82 */ /* 0x000ea20000000a00 */
[----:B0-----:R-:W-:Y:S01]  /*4b20*/  IMAD.IADD R95, R93, 0x1, -R76 ;  /* 0x000000015d5f7824 */ /* 0x001fe200078e0a4c */
[----:B-1----:R-:W-:Y:S06]  /*4b30*/  @!P5 BRA `(.L_x_1254) ;  /* 0x0000020000ccd947 */ /* 0x002fec0003800000 */
.L_x_1603:
[----:B------:R-:W-:Y:S05]  /*4b40*/  BSYNC B1 ;  /* 0x0000000000017941 */ /* 0x000fea0003800000 */
.L_x_1253:
[----:B------:R-:W-:Y:S01]  /*4b50*/  ISETP.GE.OR P5, PT, R18, R87, P1 ;  /* 0x000000571200720c */ /* 0x000fe20000fa6670 */
[----:B------:R-:W-:-:S12]  /*4b60*/  BSSY B1, `(.L_x_1255) ;  /* 0x00000f8000017945 */ /* 0x000fd80003800000 */
[----:B------:R-:W-:Y:S05]  /*4b70*/  @P5 BRA `(.L_x_1256) ;  /* 0x0000000c00d85947 */ /* 0x000fea0003800000 */
[-C--:B--2---:R-:W-:Y:S01]  /*4b80*/  IMAD R32, R19, R52.reuse, RZ ;  /* 0x0000003413207224 */ /* 0x084fe200078e02ff */
[----:B------:R-:W-:Y:S01]  /*4b90*/  BSSY B2, `(.L_x_1257) ;  /* 0x00000e8000027945 */ /* 0x000fe20003800000 */
[----:B------:R-:W-:-:S04]  /*4ba0*/  IMAD.WIDE.U32 R58, R18, R52, R54 ;  /* 0x00000034123a7225 */ /* 0x000fc800078e0036 */
[----:B------:R-:W-:Y:S01]  /*4bb0*/  IMAD R97, R18, R53, R32 ;  /* 0x0000003512617224 */ /* 0x000fe200078e0220 */
[----:B------:R-:W-:Y:S02]  /*4bc0*/  SEL R32, R76, R95, !P0 ;  /* 0x0000005f4c207207 */ /* 0x000fe40004000000 */
        /* <DEDUP_REMOVED lines=13> */
[----:B------:R-:W-:Y:S01]  /*4ca0*/  IADD3 R32, R33, R32, R213 ;  /* 0x0000002021207210 */ /* 0x000fe20007ffe0d5 */
[----:B------:R-:W-:-:S04]  /*4cb0*/  IMAD R33, R17, 0x4000, R62 ;  /* 0x0000400011217824 */ /* 0x000fc800078e023e */
[----:B------:R-:W-:Y:S02]  /*4cc0*/  IMAD R35, R17, 0x4000, R32 ;  /* 0x0000400011237824 */ /* 0x000fe400078e0220 */
[C---:B------:R-:W-:Y:S02]  /*4cd0*/  IMAD.IADD R33, R16.reuse, 0x1, R33 ;  /* 0x0000000110217824 */ /* 0x040fe400078e0221 */
[----:B------:R-:W-:-:S04]  /*4ce0*/  IMAD.IADD R36, R16, 0x1, R35 ;  /* 0x0000000110247824 */ /* 0x000fc800078e0223 */
[----:B------:R-:W1:Y:S04]  /*4cf0*/  LDS.128 R32, [R33+0x20000] ;  /* 0x0200000021207984 */ /* 0x000e680000000c00 */
[----:B------:R-:W2:Y:S01]  /*4d00*/  LDS.128 R36, [R36+0x20000] ;  /* 0x0200000024247984 */ /* 0x000ea20000000c00 */
[----:B------:R-:W-:Y:S05]  /*4d10*/  @P4 BRA `(.L_x_1258) ;  /* 0x0000000c003c4947 */ /* 0x000fea0003800000 */
[--C-:B------:R-:W-:Y:S02]  /*4d20*/  SHF.R.U32.HI R109, RZ, 0x8, R13.reuse ;  /* 0x00000008ff6d7819 */ /* 0x100fe4000001160d */
[----:B------:R-:W-:Y:S02]  /*4d30*/  LOP3.LUT R12, R13, 0xff0000ff, RZ, 0xc0, !PT ;  /* 0xff0000ff0d0c7812 */ /* 0x000fe400078ec0ff */
[----:B------:R-:W-:Y:S01]  /*4d40*/  SHF.R.U32.HI R107, RZ, 0x10, R13 ;  /* 0x00000010ff6b7819 */ /* 0x000fe2000001160d */
[----:B------:R-:W-:Y:S01]  /*4d50*/  IMAD.SHL.U32 R13, R109, 0x100, RZ ;  /* 0x000001006d0d7824 */ /* 0x000fe200078e00ff */
[----:B------:R-:W-:Y:S02]  /*4d60*/  SHF.R.U32.HI R106, RZ, 0x8, R15 ;  /* 0x00000008ff6a7819 */ /* 0x000fe4000001160f */
[----:B------:R-:W-:Y:S02]  /*4d70*/  SHF.R.U32.HI R103, RZ, 0x8, R31 ;  /* 0x00000008ff677819 */ /* 0x000fe4000001161f */
[----:B------:R-:W-:-:S02]  /*4d80*/  SHF.R.U32.HI R104, RZ, 0x8, R29 ;  /* 0x00000008ff687819 */ /* 0x000fc4000001161d */
[----:B------:R-:W-:Y:S02]  /*4d90*/  LOP3.LUT R14, R15, 0xff0000ff, RZ, 0xc0, !PT ;  /* 0xff0000ff0f0e7812 */ /* 0x000fe400078ec0ff */
[----:B------:R-:W-:Y:S01]  /*4da0*/  SHF.R.U32.HI R105, RZ, 0x10, R15 ;  /* 0x00000010ff697819 */ /* 0x000fe2000001160f */
[----:B------:R-:W-:Y:S01]  /*4db0*/  IMAD.SHL.U32 R15, R106, 0x100, RZ ;  /* 0x000001006a0f7824 */ /* 0x000fe200078e00ff */
[----:B------:R-:W-:Y:S01]  /*4dc0*/  LOP3.LUT R12, R12, 0xff00, R13, 0xf8, !PT ;  /* 0x0000ff000c0c7812 */ /* 0x000fe200078ef80d */
[----:B------:R-:W-:Y:S01]  /*4dd0*/  IMAD.U32 R13, R107, 0x10000, RZ ;  /* 0x000100006b0d7824 */ /* 0x000fe200078e00ff */
[----:B------:R-:W-:Y:S02]  /*4de0*/  LOP3.LUT R30, R31, 0xff0000ff, RZ, 0xc0, !PT ;  /* 0xff0000ff1f1e7812 */ /* 0x000fe400078ec0ff */
[----:B------:R-:W-:Y:S01]  /*4df0*/  SHF.R.U32.HI R110, RZ, 0x10, R31 ;  /* 0x00000010ff6e7819 */ /* 0x000fe2000001161f */
[----:B------:R-:W-:Y:S01]  /*4e00*/  IMAD.SHL.U32 R31, R103, 0x100, RZ ;  /* 0x00000100671f7824 */ /* 0x000fe200078e00ff */
[----:B------:R-:W-:-:S02]  /*4e10*/  LOP3.LUT R28, R29, 0xff0000ff, RZ, 0xc0, !PT ;  /* 0xff0000ff1d1c7812 */ /* 0x000fc400078ec0ff */
[----:B------:R-:W-:Y:S01]  /*4e20*/  SHF.R.U32.HI R108, RZ, 0x10, R29 ;  /* 0x00000010ff6c7819 */ /* 0x000fe2000001161d */
[----:B------:R-:W-:Y:S01]  /*4e30*/  IMAD.SHL.U32 R29, R104, 0x100, RZ ;  /* 0x00000100681d7824 */ /* 0x000fe200078e00ff */
[----:B------:R-:W-:Y:S01]  /*4e40*/  LOP3.LUT R15, R14, 0xff00, R15, 0xf8, !PT ;  /* 0x0000ff000e0f7812 */ /* 0x000fe200078ef80f */
[----:B------:R-:W-:Y:S01]  /*4e50*/  IMAD.U32 R110, R110, 0x10000, RZ ;  /* 0x000100006e6e7824 */ /* 0x000fe200078e00ff */
[----:B------:R-:W-:Y:S01]  /*4e60*/  LOP3.LUT R14, R12, 0xff0000, R13, 0xf8, !PT ;  /* 0x00ff00000c0e7812 */ /* 0x000fe200078ef80d */
[----:B------:R-:W-:Y:S01]  /*4e70*/  IMAD.U32 R12, R105, 0x10000, RZ ;  /* 0x00010000690c7824 */ /* 0x000fe200078e00ff */
[----:B------:R-:W-:Y:S02]  /*4e80*/  LOP3.LUT R109, R30, 0xff00, R31, 0xf8, !PT ;  /* 0x0000ff001e6d7812 */ /* 0x000fe400078ef81f */
[----:B------:R-:W-:Y:S02]  /*4e90*/  LOP3.LUT R107, R28, 0xff00, R29, 0xf8, !PT ;  /* 0x0000ff001c6b7812 */ /* 0x000fe400078ef81d */
[----:B------:R-:W-:-:S02]  /*4ea0*/  F2FP.F16.E4M3.UNPACK_B R105, R113.H1 ;  /* 0x00000071ff69723e */ /* 0x000fc400030006ff */
[----:B--2---:R-:W-:Y:S02]  /*4eb0*/  F2FP.F16.E4M3.UNPACK_B R30, R36.H1 ;  /* 0x00000024ff1e723e */ /* 0x004fe400030006ff */
[----:B-1----:R-:W-:Y:S01]  /*4ec0*/  F2FP.F16.E4M3.UNPACK_B R28, R32.H1 ;  /* 0x00000020ff1c723e */ /* 0x002fe200030006ff */
[----:B------:R-:W-:Y:S01]  /*4ed0*/  HADD2.F32 R106, -RZ, R105.H0_H0 ;  /* 0x20000069ff6a7230 */ /* 0x000fe20000004100 */
[----:B------:R-:W-:Y:S01]  /*4ee0*/  F2FP.F16.E4M3.UNPACK_B R103, R111.H1 ;  /* 0x0000006fff67723e */ /* 0x000fe200030006ff */
[----:B------:R-:W-:Y:S01]  /*4ef0*/  HADD2.F32 R31, -RZ, R30.H0_H0 ;  /* 0x2000001eff1f7230 */ /* 0x000fe20000004100 */
[----:B------:R-:W-:Y:S01]  /*4f00*/  LOP3.LUT R13, R109, 0xff0000, R110, 0xf8, !PT ;  /* 0x00ff00006d0d7812 */ /* 0x000fe200078ef86e */
[--C-:B------:R-:W-:Y:S01]  /*4f10*/  HADD2.F32 R29, -RZ, R28.reuse.H0_H0 ;  /* 0x2000001cff1d7230 */ /* 0x100fe20000004100 */
[----:B------:R-:W-:Y:S01]  /*4f20*/  SHF.L.U32 R108, R108, 0x10, RZ ;  /* 0x000000106c6c7819 */ /* 0x000fe200000006ff */
[----:B------:R-:W-:Y:S02]  /*4f30*/  HADD2.F32 R104, -RZ, R103.H0_H0 ;  /* 0x20000067ff687230 */ /* 0x000fe40000004100 */
[----:B------:R-:W-:Y:S01]  /*4f40*/  FMUL.FTZ R112, R31, R106 ;  /* 0x0000006a1f707220 */ /* 0x000fe20000410000 */
[----:B------:R-:W-:Y:S01]  /*4f50*/  F2FP.F16.E4M3.UNPACK_B R36, R36 ;  /* 0x00000024ff24723e */ /* 0x000fe200020006ff */
[C---:B------:R-:W-:Y:S01]  /*4f60*/  FMUL.FTZ R106, R29.reuse, R106 ;  /* 0x0000006a1d6a7220 */ /* 0x040fe20000410000 */
[----:B------:R-:W-:Y:S01]  /*4f70*/  F2FP.F16.E4M3.UNPACK_B R32, R32 ;  /* 0x00000020ff20723e */ /* 0x000fe200020006ff */
[----:B------:R-:W-:Y:S01]  /*4f80*/  FFMA.FTZ R112, R29, R104, -R112 ;  /* 0x000000681d707223 */ /* 0x000fe20000010870 */
[----:B------:R-:W-:-:S02]  /*4f90*/  HADD2.F32 R29, -RZ, R28.H1_H1 ;  /* 0x3000001cff1d7230 */ /* 0x000fc40000004100 */
[----:B------:R-:W-:Y:S01]  /*4fa0*/  FFMA.FTZ R110, R31, R104, R106 ;  /* 0x000000681f6e7223 */ /* 0x000fe2000001006a */
[----:B------:R-:W-:Y:S01]  /*4fb0*/  HADD2.F32 R106, -RZ, R105.H1_H1 ;  /* 0x30000069ff6a7230 */ /* 0x000fe20000004100 */
[----:B------:R-:W-:Y:S01]  /*4fc0*/  F2FP.F16.E4M3.UNPACK_B R105, R113 ;  /* 0x00000071ff69723e */ /* 0x000fe200020006ff */
[----:B------:R-:W-:Y:S01]  /*4fd0*/  HADD2.F32 R31, -RZ, R30.H1_H1 ;  /* 0x3000001eff1f7230 */ /* 0x000fe20000004100 */
[----:B------:R-:W-:Y:S01]  /*4fe0*/  LOP3.LUT R12, R15, 0xff0000, R12, 0xf8, !PT ;  /* 0x00ff00000f0c7812 */ /* 0x000fe200078ef80c */
[----:B------:R-:W-:Y:S01]  /*4ff0*/  HADD2.F32 R104, -RZ, R103.H1_H1 ;  /* 0x30000067ff687230 */ /* 0x000fe20000004100 */
[----:B------:R-:W-:Y:S01]  /*5000*/  LOP3.LUT R15, R107, 0xff0000, R108, 0xf8, !PT ;  /* 0x00ff00006b0f7812 */ /* 0x000fe200078ef86c */
        /* <DEDUP_REMOVED lines=30> */
[----:B------:R-:W-:Y:S01]  /*51f0*/  FMUL.FTZ R114, R31, R104 ;  /* 0x000000681f727220 */ /* 0x000fe20000410000 */
[----:B------:R-:W-:Y:S01]  /*5200*/  HADD2.F32 R36, -RZ, R32.H0_H0 ;  /* 0x20000020ff247230 */ /* 0x000fe20000004100 */
[----:B------:R-:W-:Y:S01]  /*5210*/  F2FP.F16.E4M3.UNPACK_B R100, R100 ;  /* 0x00000064ff64723e */ /* 0x000fe200020006ff */
[----:B------:R-:W-:Y:S02]  /*5220*/  HADD2.F32 R30, -RZ, R30.H1_H1 ;  /* 0x3000001eff1e7230 */ /* 0x000fe40000004100 */
[----:B------:R-:W-:Y:S01]  /*5230*/  FMUL.FTZ R104, R29, R104 ;  /* 0x000000681d687220 */ /* 0x000fe20000410000 */
[----:B------:R-:W-:-:S02]  /*5240*/  HADD2.F32 R28, -RZ, R28.H1_H1 ;  /* 0x3000001cff1c7230 */ /* 0x000fc40000004100 */
[----:B------:R-:W-:Y:S01]  /*5250*/  FFMA.FTZ R114, R29, R36, -R114 ;  /* 0x000000241d727223 */ /* 0x000fe20000010872 */
[----:B------:R-:W-:Y:S02]  /*5260*/  HADD2.F32 R29, -RZ, R32.H1_H1 ;  /* 0x30000020ff1d7230 */ /* 0x000fe40000004100 */
[-C--:B------:R-:W-:Y:S01]  /*5270*/  FMUL.FTZ R109, R30, R103.reuse ;  /* 0x000000671e6d7220 */ /* 0x080fe20000410000 */
[----:B------:R-:W-:Y:S01]  /*5280*/  F2FP.F16.E4M3.UNPACK_B R34, R34 ;  /* 0x00000022ff22723e */ /* 0x000fe200020006ff */
[C---:B------:R-:W-:Y:S01]  /*5290*/  FMUL.FTZ R103, R28.reuse, R103 ;  /* 0x000000671c677220 */ /* 0x040fe20000410000 */
[----:B------:R-:W-:Y:S02]  /*52a0*/  HADD2.F32 R32, -RZ, R100.H0_H0 ;  /* 0x20000064ff207230 */ /* 0x000fe40000004100 */
[-C--:B------:R-:W-:Y:S01]  /*52b0*/  FFMA.FTZ R117, R28, R29.reuse, -R109 ;  /* 0x0000001d1c757223 */ /* 0x080fe2000001086d */
[----:B------:R-:W-:Y:S01]  /*52c0*/  F2FP.F16.E4M3.UNPACK_B R98, R98 ;  /* 0x00000062ff62723e */ /* 0x000fe200020006ff */
[----:B------:R-:W-:Y:S01]  /*52d0*/  FFMA.FTZ R119, R30, R29, R103 ;  /* 0x0000001d1e777223 */ /* 0x000fe20000010067 */
[----:B------:R-:W-:-:S02]  /*52e0*/  HADD2.F32 R29, -RZ, R38.H0_H0 ;  /* 0x20000026ff1d7230 */ /* 0x000fc40000004100 */
[----:B------:R-:W-:Y:S01]  /*52f0*/  FFMA.FTZ R104, R31, R36, R104 ;  /* 0x000000241f687223 */ /* 0x000fe20000010068 */
[----:B------:R-:W-:Y:S01]  /*5300*/  HADD2.F32 R103, -RZ, R100.H1_H1 ;  /* 0x30000064ff677230 */ /* 0x000fe20000004100 */
[----:B------:R-:W-:Y:S01]  /*5310*/  F2FP.SATFINITE.E4M3.F32.PACK_AB_MERGE_C R114, R117, R114, RZ ;  /* 0x000000727572723e */ /* 0x000fe200048070ff */
        /* <DEDUP_REMOVED lines=10> */
[----:B------:R-:W-:Y:S01]  /*53c0*/  F2FP.SATFINITE.E4M3.F32.PACK_AB_MERGE_C R110, R113, R110, RZ ;  /* 0x0000006e716e723e */ /* 0x000fe200048070ff */
[-C--:B------:R-:W-:Y:S01]  /*53d0*/  FFMA.FTZ R109, R28, R30.reuse, -R109 ;  /* 0x0000001e1c6d7223 */ /* 0x080fe2000001086d */
[----:B------:R-:W-:Y:S01]  /*53e0*/  FFMA.FTZ R36, R29, R30, R32 ;  /* 0x0000001e1d247223 */ /* 0x000fe20000010020 */
[----:B------:R-:W-:Y:S01]  /*53f0*/  FFMA.FTZ R103, R38, R31, R103 ;  /* 0x0000001f26677223 */ /* 0x000fe20000010067 */
[----:B------:R-:W-:Y:S01]  /*5400*/  F2FP.F16.E4M3.UNPACK_B R30, R37 ;  /* 0x00000025ff1e723e */ /* 0x000fe200020006ff */
[----:B------:R-:W-:Y:S01]  /*5410*/  FFMA.FTZ R100, R34, R31, -R115 ;  /* 0x0000001f22647223 */ /* 0x000fe20000010873 */
[----:B------:R-:W-:-:S02]  /*5420*/  F2FP.F16.E4M3.UNPACK_B R38, R15 ;  /* 0x0000000fff26723e */ /* 0x000fc400020006ff */
[----:B------:R-:W-:Y:S01]  /*5430*/  F2FP.F16.E4M3.UNPACK_B R28, R33 ;  /* 0x00000021ff1c723e */ /* 0x000fe200020006ff */
[----:B------:R-:W-:Y:S01]  /*5440*/  HADD2.F32 R31, -RZ, R30.H0_H0 ;  /* 0x2000001eff1f7230 */ /* 0x000fe20000004100 */
[----:B------:R-:W-:Y:S01]  /*5450*/  F2FP.F16.E4M3.UNPACK_B R34, R14 ;  /* 0x0000000eff22723e */ /* 0x000fe200020006ff */
[----:B------:R-:W-:Y:S01]  /*5460*/  HADD2.F32 R98, -RZ, R38.H0_H0 ;  /* 0x20000026ff627230 */ /* 0x000fe20000004100 */
[----:B------:R-:W-:Y:S01]  /*5470*/  F2FP.SATFINITE.E4M3.F32.PACK_AB_MERGE_C R32, R111, R112, RZ ;  /* 0x000000706f20723e */ /* 0x000fe200048070ff */
[----:B------:R-:W-:Y:S01]  /*5480*/  HADD2.F32 R29, -RZ, R28.H0_H0 ;  /* 0x2000001cff1d7230 */ /* 0x000fe20000004100 */
[----:B------:R-:W-:Y:S01]  /*5490*/  F2FP.SATFINITE.E4M3.F32.PACK_AB_MERGE_C R112, R103, R36, R104 ;  /* 0x000000246770723e */ /* 0x000fe20004807068 */
[----:B------:R-:W-:Y:S01]  /*54a0*/  HADD2.F32 R36, -RZ, R34.H0_H0 ;  /* 0x20000022ff247230 */ /* 0x000fe20000004100 */
[----:B------:R-:W-:Y:S01]  /*54b0*/  F2FP.SATFINITE.E4M3.F32.PACK_AB_MERGE_C R114, R100, R109, R114 ;  /* 0x0000006d6472723e */ /* 0x000fe20004807072 */
[----:B------:R-:W-:Y:S01]  /*54c0*/  FMUL.FTZ R100, R31, R98 ;  /* 0x000000621f647220 */ /* 0x000fe20000410000 */
[----:B------:R-:W-:-:S02]  /*54d0*/  HADD2.F32 R30, -RZ, R30.H1_H1 ;  /* 0x3000001eff1e7230 */ /* 0x000fc40000004100 */
[C---:B------:R-:W-:Y:S01]  /*54e0*/  FMUL.FTZ R98, R29.reuse, R98 ;  /* 0x000000621d627220 */ /* 0x040fe20000410000 */
[----:B------:R-:W-:Y:S02]  /*54f0*/  HADD2.F32 R103, -RZ, R38.H1_H1 ;  /* 0x30000026ff677230 */ /* 0x000fe40000004100 */
[-C--:B------:R-:W-:Y:S01]  /*5500*/  FFMA.FTZ R100, R29, R36.reuse, -R100 ;  /* 0x000000241d647223 */ /* 0x080fe20000010864 */
[----:B------:R-:W-:Y:S02]  /*5510*/  HADD2.F32 R28, -RZ, R28.H1_H1 ;  /* 0x3000001cff1c7230 */ /* 0x000fe40000004100 */
[----:B------:R-:W-:Y:S01]  /*5520*/  FFMA.FTZ R98, R31, R36, R98 ;  /* 0x000000241f627223 */ /* 0x000fe20000010062 */
[----:B------:R-:W-:Y:S02]  /*5530*/  HADD2.F32 R29, -RZ, R34.H1_H1 ;  /* 0x30000022ff1d7230 */ /* 0x000fe40000004100 */
[-C--:B------:R-:W-:Y:S01]  /*5540*/  FMUL.FTZ R31, R30, R103.reuse ;  /* 0x000000671e1f7220 */ /* 0x080fe20000410000 */
[----:B------:R-:W-:Y:S01]  /*5550*/  F2FP.SATFINITE.E4M3.F32.PACK_AB_MERGE_C R32, R105, R106, R32 ;  /* 0x0000006a6920723e */ /* 0x000fe20004807020 */
[C---:B------:R-:W-:Y:S01]  /*5560*/  FMUL.FTZ R103, R28.reuse, R103 ;  /* 0x000000671c677220 */ /* 0x040fe20000410000 */
[----:B------:R-:W-:Y:S01]  /*5570*/  F2FP.F16.E4M3.UNPACK_B R33, R33.H1 ;  /* 0x00000021ff21723e */ /* 0x000fe200030006ff */
[----:B------:R-:W-:Y:S01]  /*5580*/  FFMA.FTZ R105, R28, R29, -R31 ;  /* 0x0000001d1c697223 */ /* 0x000fe2000001081f */
[----:B------:R-:W-:-:S02]  /*5590*/  F2FP.F16.E4M3.UNPACK_B R37, R37.H1 ;  /* 0x00000025ff25723e */ /* 0x000fc400030006ff */
[----:B------:R-:W-:Y:S01]  /*55a0*/  F2FP.F16.E4M3.UNPACK_B R31, R15.H1 ;  /* 0x0000000fff1f723e */ /* 0x000fe200030006ff */
[----:B------:R-:W-:Y:S01]  /*55b0*/  HADD2.F32 R15, -RZ, R33.H0_H0 ;  /* 0x20000021ff0f7230 */ /* 0x000fe20000004100 */
[----:B------:R-:W-:Y:S01]  /*55c0*/  F2FP.SATFINITE.E4M3.F32.PACK_AB_MERGE_C R110, R108, R107, R110 ;  /* 0x0000006b6c6e723e */ /* 0x000fe2000480706e */
[----:B------:R-:W-:Y:S01]  /*55d0*/  FFMA.FTZ R107, R30, R29, R103 ;  /* 0x0000001d1e6b7223 */ /* 0x000fe20000010067 */
[----:B------:R-:W-:Y:S01]  /*55e0*/  HADD2.F32 R28, -RZ, R37.H0_H0 ;  /* 0x20000025ff1c7230 */ /* 0x000fe20000004100 */
[----:B------:R-:W-:Y:S01]  /*55f0*/  F2FP.F16.E4M3.UNPACK_B R14, R14.H1 ;  /* 0x0000000eff0e723e */ /* 0x000fe200030006ff */
[----:B------:R-:W-:Y:S02]  /*5600*/  HADD2.F32 R30, -RZ, R31.H0_H0 ;  /* 0x2000001fff1e7230 */ /* 0x000fe40000004100 */
[----:B------:R-:W-:Y:S02]  /*5610*/  HADD2.F32 R37, -RZ, R37.H1_H1 ;  /* 0x30000025ff257230 */ /* 0x000fe40000004100 */
[----:B------:R-:W-:-:S02]  /*5620*/  HADD2.F32 R34, -RZ, R31.H1_H1 ;  /* 0x3000001fff227230 */ /* 0x000fc40000004100 */
[CC--:B------:R-:W-:Y:S01]  /*5630*/  FMUL.FTZ R36, R28.reuse, R30.reuse ;  /* 0x0000001e1c247220 */ /* 0x0c0fe20000410000 */
[----:B------:R-:W-:Y:S02]  /*5640*/  HADD2.F32 R33, -RZ, R33.H1_H1 ;  /* 0x30000021ff217230 */ /* 0x000fe40000004100 */
[----:B------:R-:W-:Y:S01]  /*5650*/  FMUL.FTZ R31, R15, R30 ;  /* 0x0000001e0f1f7220 */ /* 0x000fe20000410000 */
[--C-:B------:R-:W-:Y:S02]  /*5660*/  HADD2.F32 R29, -RZ, R14.reuse.H0_H0 ;  /* 0x2000000eff1d7230 */ /* 0x100fe40000004100 */
[----:B------:R-:W-:Y:S02]  /*5670*/  HADD2.F32 R30, -RZ, R14.H1_H1 ;  /* 0x3000000eff1e7230 */ /* 0x000fe40000004100 */
[-C--:B------:R-:W-:Y:S01]  /*5680*/  FMUL.FTZ R14, R37, R34.reuse ;  /* 0x00000022250e7220 */ /* 0x080fe20000410000 */
[----:B------:R-:W-:Y:S01]  /*5690*/  FMUL.FTZ R34, R33, R34 ;  /* 0x0000002221227220 */ /* 0x000fe20000410000 */
[-C--:B------:R-:W-:Y:S01]  /*56a0*/  FFMA.FTZ R104, R15, R29.reuse, -R36 ;  /* 0x0000001d0f687223 */ /* 0x080fe20000010824 */
[----:B------:R-:W-:Y:S01]  /*56b0*/  FFMA.FTZ R106, R28, R29, R31 ;  /* 0x0000001d1c6a7223 */ /* 0x000fe2000001001f */
[-C--:B------:R-:W-:Y:S01]  /*56c0*/  FFMA.FTZ R109, R33, R30.reuse, -R14 ;  /* 0x0000001e216d7223 */ /* 0x080fe2000001080e */
[----:B------:R-:W-:Y:S01]  /*56d0*/  F2FP.F16.E4M3.UNPACK_B R29, R39 ;  /* 0x00000027ff1d723e */ /* 0x000fe200020006ff */
[----:B------:R-:W-:Y:S01]  /*56e0*/  FFMA.FTZ R111, R37, R30, R34 ;  /* 0x0000001e256f7223 */ /* 0x000fe20000010022 */
[----:B------:R-:W-:-:S02]  /*56f0*/  F2FP.F16.E4M3.UNPACK_B R14, R35 ;  /* 0x00000023ff0e723e */ /* 0x000fc400020006ff */
[----:B------:R-:W-:Y:S01]  /*5700*/  F2FP.F16.E4M3.UNPACK_B R39, R39.H1 ;  /* 0x00000027ff27723e */ /* 0x000fe200030006ff */
[--C-:B------:R-:W-:Y:S01]  /*5710*/  HADD2.F32 R30, -RZ, R29.reuse.H0_H0 ;  /* 0x2000001dff1e7230 */ /* 0x100fe20000004100 */
[----:B------:R-:W-:Y:S01]  /*5720*/  F2FP.F16.E4M3.UNPACK_B R36, R13.H1 ;  /* 0x0000000dff24723e */ /* 0x000fe200030006ff */
[----:B------:R-:W-:Y:S01]  /*5730*/  HADD2.F32 R15, -RZ, R14.H0_H0 ;  /* 0x2000000eff0f7230 */ /* 0x000fe20000004100 */
[----:B------:R-:W-:Y:S01]  /*5740*/  F2FP.F16.E4M3.UNPACK_B R35, R35.H1 ;  /* 0x00000023ff23723e */ /* 0x000fe200030006ff */
[----:B------:R-:W-:Y:S01]  /*5750*/  HADD2.F32 R29, -RZ, R29.H1_H1 ;  /* 0x3000001dff1d7230 */ /* 0x000fe20000004100 */
[----:B------:R-:W-:Y:S01]  /*5760*/  F2FP.F16.E4M3.UNPACK_B R34, R13 ;  /* 0x0000000dff22723e */ /* 0x000fe200020006ff */
[----:B------:R-:W-:Y:S01]  /*5770*/  HADD2.F32 R103, -RZ, R36.H0_H0 ;  /* 0x20000024ff677230 */ /* 0x000fe20000004100 */
[-C--:B------:R-:W-:Y:S01]  /*5780*/  F2FP.F16.E4M3.UNPACK_B R13, R12.reuse ;  /* 0x0000000cff0d723e */ /* 0x080fe200020006ff */
[----:B------:R-:W-:Y:S01]  /*5790*/  HADD2.F32 R28, -RZ, R35.H0_H0 ;  /* 0x20000023ff1c7230 */ /* 0x000fe20000004100 */
[----:B------:R-:W-:Y:S01]  /*57a0*/  F2FP.F16.E4M3.UNPACK_B R31, R12.H1 ;  /* 0x0000000cff1f723e */ /* 0x000fe200030006ff */
[----:B------:R-:W-:Y:S01]  /*57b0*/  HADD2.F32 R12, -RZ, R39.H0_H0 ;  /* 0x20000027ff0c7230 */ /* 0x000fe20000004100 */
[----:B------:R-:W-:Y:S01]  /*57c0*/  F2FP.SATFINITE.E4M3.F32.PACK_AB_MERGE_C R104, R109, R104, RZ ;  /* 0x000000686d68723e */ /* 0x000fe200048070ff */
[----:B------:R-:W-:Y:S01]  /*57d0*/  HADD2.F32 R38, -RZ, R34.H0_H0 ;  /* 0x20000022ff267230 */ /* 0x000fe20000004100 */
[----:B------:R-:W-:Y:S01]  /*57e0*/  F2FP.SATFINITE.E4M3.F32.PACK_AB_MERGE_C R106, R111, R106, RZ ;  /* 0x0000006a6f6a723e */ /* 0x000fe200048070ff */
[----:B------:R-:W-:-:S02]  /*57f0*/  HADD2.F32 R37, -RZ, R31.H0_H0 ;  /* 0x2000001fff257230 */ /* 0x000fc40000004100 */
[-C--:B------:R-:W-:Y:S01]  /*5800*/  FMUL.FTZ R115, R12, R103.reuse ;  /* 0x000000670c737220 */ /* 0x080fe20000410000 */
[----:B------:R-:W-:Y:S01]  /*5810*/  FMUL.FTZ R103, R28, R103 ;  /* 0x000000671c677220 */ /* 0x000fe20000410000 */
[----:B------:R-:W-:Y:S02]  /*5820*/  HADD2.F32 R39, -RZ, R39.H1_H1 ;  /* 0x30000027ff277230 */ /* 0x000fe40000004100 */
[----:B------:R-:W-:Y:S01]  /*5830*/  FMUL.FTZ R108, R30, R38 ;  /* 0x000000261e6c7220 */ /* 0x000fe20000410000 */
[----:B------:R-:W-:Y:S02]  /*5840*/  HADD2.F32 R36, -RZ, R36.H1_H1 ;  /* 0x30000024ff247230 */ /* 0x000fe40000004100 */
[-C--:B------:R-:W-:Y:S01]  /*5850*/  FFMA.FTZ R115, R28, R37.reuse, -R115 ;  /* 0x000000251c737223 */ /* 0x080fe20000010873 */
[----:B------:R-:W-:Y:S02]  /*5860*/  HADD2.F32 R35, -RZ, R35.H1_H1 ;  /* 0x30000023ff237230 */ /* 0x000fe40000004100 */
[----:B------:R-:W-:Y:S01]  /*5870*/  FFMA.FTZ R103, R12, R37, R103 ;  /* 0x000000250c677223 */ /* 0x000fe20000010067 */
[----:B------:R-:W-:-:S02]  /*5880*/  HADD2.F32 R33, -RZ, R13.H0_H0 ;  /* 0x2000000dff217230 */ /* 0x000fc40000004100 */
[-C--:B------:R-:W-:Y:S01]  /*5890*/  FMUL.FTZ R28, R39, R36.reuse ;  /* 0x00000024271c7220 */ /* 0x080fe20000410000 */
[----:B------:R-:W-:Y:S02]  /*58a0*/  HADD2.F32 R34, -RZ, R34.H1_H1 ;  /* 0x30000022ff227230 */ /* 0x000fe40000004100 */
[----:B------:R-:W-:Y:S01]  /*58b0*/  FMUL.FTZ R36, R35, R36 ;  /* 0x0000002423247220 */ /* 0x000fe20000410000 */
[----:B------:R-:W-:Y:S02]  /*58c0*/  HADD2.F32 R14, -RZ, R14.H1_H1 ;  /* 0x3000000eff0e7230 */ /* 0x000fe40000004100 */
[C---:B------:R-:W-:Y:S01]  /*58d0*/  FMUL.FTZ R113, R15.reuse, R38 ;  /* 0x000000260f717220 */ /* 0x040fe20000410000 */
[----:B------:R-:W-:Y:S02]  /*58e0*/  HADD2.F32 R12, -RZ, R31.H1_H1 ;  /* 0x3000001fff0c7230 */ /* 0x000fe40000004100 */
[----:B------:R-:W-:Y:S01]  /*58f0*/  FFMA.FTZ R108, R15, R33, -R108 ;  /* 0x000000210f6c7223 */ /* 0x000fe2000001086c */
[----:B------:R-:W-:-:S02]  /*5900*/  HADD2.F32 R13, -RZ, R13.H1_H1 ;  /* 0x3000000dff0d7230 */ /* 0x000fc40000004100 */
[-C--:B------:R-:W-:Y:S01]  /*5910*/  FMUL.FTZ R15, R29, R34.reuse ;  /* 0x000000221d0f7220 */ /* 0x080fe20000410000 */
[----:B------:R-:W-:Y:S01]  /*5920*/  FMUL.FTZ R34, R14, R34 ;  /* 0x000000220e227220 */ /* 0x000fe20000410000 */
[-C--:B------:R-:W-:Y:S01]  /*5930*/  FFMA.FTZ R36, R39, R12.reuse, R36 ;  /* 0x0000000c27247223 */ /* 0x080fe20000010024 */
[----:B------:R-:W-:Y:S01]  /*5940*/  FFMA.FTZ R28, R35, R12, -R28 ;  /* 0x0000000c231c7223 */ /* 0x000fe2000001081c */
[----:B------:R-:W-:Y:S01]  /*5950*/  FFMA.FTZ R113, R30, R33, R113 ;  /* 0x000000211e717223 */ /* 0x000fe20000010071 */
[-C--:B------:R-:W-:Y:S01]  /*5960*/  FFMA.FTZ R34, R29, R13.reuse, R34 ;  /* 0x0000000d1d227223 */ /* 0x080fe20000010022 */
[----:B------:R-:W-:Y:S01]  /*5970*/  FFMA.FTZ R15, R14, R13, -R15 ;  /* 0x0000000d0e0f7223 */ /* 0x000fe2000001080f */
[----:B------:R-:W-:Y:S01]  /*5980*/  F2FP.SATFINITE.E4M3.F32.PACK_AB_MERGE_C R36, R36, R103, RZ ;  /* 0x000000672424723e */ /* 0x000fe200048070ff */
[----:B------:R-:W-:Y:S01]  /*5990*/  IMAD.MOV.U32 R38, RZ, RZ, R112 ;  /* 0x000000ffff267224 */ /* 0x000fe200078e0070 */
[----:B------:R-:W-:Y:S02]  /*59a0*/  F2FP.SATFINITE.E4M3.F32.PACK_AB_MERGE_C R28, R28, R115, RZ ;  /* 0x000000731c1c723e */ /* 0x000fe400048070ff */
[----:B------:R-:W-:Y:S01]  /*59b0*/  F2FP.SATFINITE.E4M3.F32.PACK_AB_MERGE_C R39, R34, R113, R36 ;  /* 0x000000712227723e */ /* 0x000fe20004807024 */
[----:B------:R-:W-:Y:S01]  /*59c0*/  IMAD.MOV.U32 R36, RZ, RZ, R110 ;  /* 0x000000ffff247224 */ /* 0x000fe200078e006e */
[----:B------:R-:W-:Y:S01]  /*59d0*/  F2FP.SATFINITE.E4M3.F32.PACK_AB_MERGE_C R33, R105, R100, R104 ;  /* 0x000000646921723e */ /* 0x000fe20004807068 */
[----:B------:R-:W-:Y:S01]  /*59e0*/  IMAD.MOV.U32 R34, RZ, RZ, R114 ;  /* 0x000000ffff227224 */ /* 0x000fe200078e0072 */
[----:B------:R-:W-:-:S02]  /*59f0*/  F2FP.SATFINITE.E4M3.F32.PACK_AB_MERGE_C R35, R15, R108, R28 ;  /* 0x0000006c0f23723e */ /* 0x000fc4000480701c */
[----:B------:R-:W-:-:S07]  /*5a00*/  F2FP.SATFINITE.E4M3.F32.PACK_AB_MERGE_C R37, R107, R98, R106 ;  /* 0x000000626b25723e */ /* 0x000fce000480706a */
.L_x_1258:
[----:B------:R-:W-:Y:S05]  /*5a10*/  BSYNC B2 ;  /* 0x0000000000027941 */ /* 0x000fea0003800000 */
.L_x_1257:
[----:B------:R-:W-:Y:S02]  /*5a20*/  ISETP.GE.AND P5, PT, R96, R93, PT ;  /* 0x0000005d6000720c */ /* 0x000fe40003fa6270 */
[----:B------:R-:W-:-:S11]  /*5a30*/  P2R R13, PR, RZ, 0x1 ;  /* 0x00000001ff0d7803 */ /* 0x000fd60000000000 */
[--C-:B------:R-:W-:Y:S02]  /*5a40*/  @!P5 SHF.R.S32.HI R12, RZ, 0x1f, R96.reuse ;  /* 0x0000001fff0cd819 */ /* 0x100fe40000011460 */
[----:B------:R-:W-:-:S04]  /*5a50*/  @!P5 IADD3 R15, P0, P6, R40, R58, R96 ;  /* 0x0000003a280fd210 */ /* 0x000fc80007e1e060 */
[----:B------:R-:W-:Y:S02]  /*5a60*/  @!P5 IADD3.X R28, R0, R97, R12, P0, P6 ;  /* 0x00000061001cd210 */ /* 0x000fe400007ec40c */
[----:B------:R-:W-:Y:S02]  /*5a70*/  IADD3 R12, P6, R99, R50, RZ ;  /* 0x00000032630c7210 */ /* 0x000fe40007fde0ff */
[----:B------:R-:W-:-:S03]  /*5a80*/  ISETP.NE.AND P0, PT, R13, RZ, PT ;  /* 0x000000ff0d00720c */ /* 0x000fc60003f05270 */
[----:B------:R-:W-:Y:S01]  /*5a90*/  IMAD.X R13, R94, 0x1, R51, P6 ;  /* 0x000000015e0d7824 */ /* 0x000fe200030e0633 */
[----:B------:R-:W-:-:S04]  /*5aa0*/  @!P5 IADD3 R14, P6, R15, R50, RZ ;  /* 0x000000320f0ed210 */ /* 0x000fc80007fde0ff */
[----:B-1----:R1:W-:Y:S01]  /*5ab0*/  STG.E.128 desc[UR46][R12.64], R32 ;  /* 0x000000200c007986 */ /* 0x0023e2000c101d2e */
[----:B------:R-:W-:-:S05]  /*5ac0*/  @!P5 IMAD.X R15, R28, 0x1, R51, P6 ;  /* 0x000000011c0fd824 */ /* 0x000fca00030e0633 */
[----:B--2---:R1:W-:Y:S03]  /*5ad0*/  @!P5 STG.E.128 desc[UR46][R14.64], R36 ;  /* 0x000000240e00d986 */ /* 0x0043e6000c101d2e */
.L_x_1256:
[----:B------:R-:W-:Y:S05]  /*5ae0*/  BSYNC B1 ;  /* 0x0000000000017941 */ /* 0x000fea0003800000 */
.L_x_1255:
[C---:B------:R-:W-:Y:S01]  /*5af0*/  ISETP.GE.OR P5, PT, R195.reuse, R87, P1 ;  /* 0x00000057c300720c */ /* 0x040fe20000fa6670 */
[-C--:B-12---:R-:W-:Y:S02]  /*5b00*/  IMAD R12, R216, R52.reuse, RZ ;  /* 0x00000034d80c7224 */ /* 0x086fe400078e02ff */
[----:B------:R-:W-:-:S04]  /*5b10*/  IMAD.WIDE.U32 R54, R195, R52, R54 ;  /* 0x00000034c3367225 */ /* 0x000fc800078e0036 */
[----:B------:R-:W-:-:S06]  /*5b20*/  IMAD R35, R195, R53, R12 ;  /* 0x00000035c3237224 */ /* 0x000fcc00078e020c */
[----:B------:R-:W-:Y:S05]  /*5b30*/  @P5 BRA `(.L_x_1245) ;  /* 0x00000010003c5947 */ /* 0x000fea0003800000 */
[----:B------:R-:W-:Y:S01]  /*5b40*/  IMAD.IADD R35, R55, 0x1, R35 ;  /* 0x0000000137237824 */ /* 0x000fe200078e0223 */
[----:B------:R-:W-:Y:S01]  /*5b50*/  IADD3 R33, P5, P6, R40, R54, R77 ;  /* 0x0000003628217210 */ /* 0x000fe20007ebe04d */
[----:B------:R-:W-:Y:S01]  /*5b60*/  BSSY B1, `(.L_x_1259) ;  /* 0x00000e8000017945 */ /* 0x000fe20003800000 */
[----:B------:R-:W-:Y:S02]  /*5b70*/  SEL R95, R76, R95, !P0 ;  /* 0x0000005f4c5f7207 */ /* 0x000fe40004000000 */
[----:B------:R-:W-:Y:S02]  /*5b80*/  IADD3.X R12, R0, R35, R81, P5, P6 ;  /* 0x00000023000c7210 */ /* 0x000fe40002fec451 */
[----:B------:R-:W-:-:S05]  /*5b90*/  IADD3 R32, P5, R33, R50, RZ ;  /* 0x0000003221207210 */ /* 0x000fca0007fbe0ff */
[----:B------:R-:W-:Y:S01]  /*5ba0*/  IMAD.X R33, R12, 0x1, R51, P5 ;  /* 0x000000010c217824 */ /* 0x000fe200028e0633 */
[----:B------:R-:W-:-:S04]  /*5bb0*/  SHF.R.S32.HI R12, RZ, 0x1f, R95 ;  /* 0x0000001fff0c7819 */ /* 0x000fc8000001145f */
[----:B------:R-:W-:-:S04]  /*5bc0*/  LEA.HI R12, R12, R95, RZ, 0x5 ;  /* 0x0000005f0c0c7211 */ /* 0x000fc800078f28ff */
[----:B------:R-:W-:-:S04]  /*5bd0*/  LEA.HI.SX32 R12, R12, R79, 0x1b ;  /* 0x0000004f0c0c7211 */ /* 0x000fc800078fdaff */
[----:B------:R-:W-:Y:S01]  /*5be0*/  SHF.R.S32.HI R13, RZ, 0x1f, R12 ;  /* 0x0000001fff0d7819 */ /* 0x000fe2000001140c */
[----:B------:R-:W-:-:S03]  /*5bf0*/  IMAD.SHL.U32 R37, R12, 0x10, RZ ;  /* 0x000000100c257824 */ /* 0x000fc600078e00ff */
[----:B------:R-:W-:Y:S02]  /*5c00*/  LEA.HI R12, R13, R12, RZ, 0x3 ;  /* 0x0000000c0d0c7211 */ /* 0x000fe400078f18ff */
[----:B------:R-:W-:-:S03]  /*5c10*/  LOP3.LUT R13, R208, 0x70, R37, 0xf8, !PT ;  /* 0x00000070d00d7812 */ /* 0x000fc600078ef825 */
[----:B------:R-:W-:Y:S01]  /*5c20*/  IMAD.SHL.U32 R14, R12, 0x400, RZ ;  /* 0x000004000c0e7824 */ /* 0x000fe200078e00ff */
[----:B------:R-:W-:Y:S01]  /*5c30*/  LOP3.LUT R12, R13, R210, RZ, 0x3c, !PT ;  /* 0x000000d20d0c7212 */ /* 0x000fe200078e3cff */
[----:B------:R-:W-:-:S03]  /*5c40*/  IMAD R13, R17, 0x4000, R64 ;  /* 0x00004000110d7824 */ /* 0x000fc600078e0240 */
[----:B------:R-:W-:Y:S01]  /*5c50*/  LOP3.LUT R14, R14, 0xffffe000, RZ, 0xc0, !PT ;  /* 0xffffe0000e0e7812 */ /* 0x000fe200078ec0ff */
[----:B------:R-:W-:-:S03]  /*5c60*/  IMAD.IADD R13, R16, 0x1, R13 ;  /* 0x00000001100d7824 */ /* 0x000fc600078e020d */
[----:B------:R-:W-:-:S05]  /*5c70*/  IADD3 R12, R12, R14, R211 ;  /* 0x0000000e0c0c7210 */ /* 0x000fca0007ffe0d3 */
[----:B------:R-:W-:-:S04]  /*5c80*/  IMAD R15, R17, 0x4000, R12 ;  /* 0x00004000110f7824 */ /* 0x000fc800078e020c */
[----:B------:R-:W-:Y:S02]  /*5c90*/  IMAD.IADD R28, R16, 0x1, R15 ;  /* 0x00000001101c7824 */ /* 0x000fe400078e020f */
[----:B------:R-:W1:Y:S04]  /*5ca0*/  LDS.128 R12, [R13+0x20000] ;  /* 0x020000000d0c7984 */ /* 0x000e680000000c00 */
[----:B------:R-:W2:Y:S01]  /*5cb0*/  LDS.128 R28, [R28+0x20000] ;  /* 0x020000001c1c7984 */ /* 0x000ea20000000c00 */
[----:B------:R-:W-:Y:S05]  /*5cc0*/  @P4 BRA `(.L_x_1260) ;  /* 0x0000000c00444947 */ /* 0x000fea0003800000 */
[----:B------:R-:W-:Y:S02]  /*5cd0*/  SHF.R.U32.HI R4, RZ, 0x8, R5 ;  /* 0x00000008ff047819 */ /* 0x000fe40000011605 */
[----:B------:R-:W-:Y:S02]  /*5ce0*/  SHF.R.U32.HI R8, RZ, 0x8, R9 ;  /* 0x00000008ff087819 */ /* 0x000fe40000011609 */
[----:B------:R-:W-:Y:S01]  /*5cf0*/  SHF.R.U32.HI R38, RZ, 0x10, R5 ;  /* 0x00000010ff267819 */ /* 0x000fe20000011605 */
[----:B------:R-:W-:Y:S01]  /*5d00*/  IMAD.SHL.U32 R4, R4, 0x100, RZ ;  /* 0x0000010004047824 */ /* 0x000fe200078e00ff */
[----:B------:R-:W-:Y:S01]  /*5d10*/  SHF.R.U32.HI R10, RZ, 0x8, R11 ;  /* 0x00000008ff0a7819 */ /* 0x000fe2000001160b */
[----:B------:R-:W-:Y:S01]  /*5d20*/  IMAD.SHL.U32 R8, R8, 0x100, RZ ;  /* 0x0000010008087824 */ /* 0x000fe200078e00ff */
[----:B------:R-:W-:Y:S02]  /*5d30*/  LOP3.LUT R5, R5, 0xff0000ff, RZ, 0xc0, !PT ;  /* 0xff0000ff05057812 */ /* 0x000fe400078ec0ff */
[----:B------:R-:W-:-:S02]  /*5d40*/  SHF.R.U32.HI R6, RZ, 0x8, R7 ;  /* 0x00000008ff067819 */ /* 0x000fc40000011607 */
[----:B------:R-:W-:Y:S02]  /*5d50*/  SHF.R.U32.HI R36, RZ, 0x10, R11 ;  /* 0x00000010ff247819 */ /* 0x000fe4000001160b */
[----:B------:R-:W-:Y:S02]  /*5d60*/  SHF.R.U32.HI R39, RZ, 0x10, R9 ;  /* 0x00000010ff277819 */ /* 0x000fe40000011609 */
[----:B------:R-:W-:Y:S02]  /*5d70*/  LOP3.LUT R11, R11, 0xff0000ff, RZ, 0xc0, !PT ;  /* 0xff0000ff0b0b7812 */ /* 0x000fe400078ec0ff */
[----:B------:R-:W-:Y:S02]  /*5d80*/  SHF.L.U32 R10, R10, 0x8, RZ ;  /* 0x000000080a0a7819 */ /* 0x000fe400000006ff */
[----:B------:R-:W-:Y:S02]  /*5d90*/  LOP3.LUT R9, R9, 0xff0000ff, RZ, 0xc0, !PT ;  /* 0xff0000ff09097812 */ /* 0x000fe400078ec0ff */
[----:B------:R-:W-:Y:S01]  /*5da0*/  LOP3.LUT R5, R5, 0xff00, R4, 0xf8, !PT ;  /* 0x0000ff0005057812 */ /* 0x000fe200078ef804 */
[----:B------:R-:W-:Y:S01]  /*5db0*/  IMAD.SHL.U32 R4, R6, 0x100, RZ ;  /* 0x0000010006047824 */ /* 0x000fe200078e00ff */
[----:B------:R-:W-:Y:S01]  /*5dc0*/  SHF.R.U32.HI R34, RZ, 0x10, R7 ;  /* 0x00000010ff227819 */ /* 0x000fe20000011607 */
[----:B------:R-:W-:Y:S01]  /*5dd0*/  IMAD.U32 R6, R38, 0x10000, RZ ;  /* 0x0001000026067824 */ /* 0x000fe200078e00ff */
[----:B------:R-:W-:-:S02]  /*5de0*/  LOP3.LUT R7, R7, 0xff0000ff, RZ, 0xc0, !PT ;  /* 0xff0000ff07077812 */ /* 0x000fc400078ec0ff */
[----:B------:R-:W-:Y:S02]  /*5df0*/  LOP3.LUT R94, R11, 0xff00, R10, 0xf8, !PT ;  /* 0x0000ff000b5e7812 */ /* 0x000fe400078ef80a */
[----:B------:R-:W-:Y:S02]  /*5e00*/  LOP3.LUT R58, R9, 0xff00, R8, 0xf8, !PT ;  /* 0x0000ff00093a7812 */ /* 0x000fe400078ef808 */
[----:B------:R-:W-:Y:S02]  /*5e10*/  F2FP.F16.E4M3.UNPACK_B R38, R92.H1 ;  /* 0x0000005cff26723e */ /* 0x000fe400030006ff */
[----:B--2---:R-:W-:Y:S02]  /*5e20*/  F2FP.F16.E4M3.UNPACK_B R10, R28.H1 ;  /* 0x0000001cff0a723e */ /* 0x004fe400030006ff */
[----:B-1----:R-:W-:Y:S01]  /*5e30*/  F2FP.F16.E4M3.UNPACK_B R8, R12.H1 ;  /* 0x0000000cff08723e */ /* 0x002fe200030006ff */
[----:B------:R-:W-:Y:S01]  /*5e40*/  HADD2.F32 R52, -RZ, R38.H0_H0 ;  /* 0x20000026ff347230 */ /* 0x000fe20000004100 */
[----:B------:R-:W-:Y:S01]  /*5e50*/  LOP3.LUT R7, R7, 0xff00, R4, 0xf8, !PT ;  /* 0x0000ff0007077812 */ /* 0x000fe200078ef804 */
[----:B------:R-:W-:Y:S01]  /*5e60*/  IMAD.U32 R4, R34, 0x10000, RZ ;  /* 0x0001000022047824 */ /* 0x000fe200078e00ff */
[----:B------:R-:W-:Y:S01]  /*5e70*/  F2FP.F16.E4M3.UNPACK_B R34, R90.H1 ;  /* 0x0000005aff22723e */ /* 0x000fe200030006ff */
[----:B------:R-:W-:Y:S01]  /*5e80*/  HADD2.F32 R11, -RZ, R10.H0_H0 ;  /* 0x2000000aff0b7230 */ /* 0x000fe20000004100 */
[----:B------:R-:W-:Y:S01]  /*5e90*/  LOP3.LUT R6, R5, 0xff0000, R6, 0xf8, !PT ;  /* 0x00ff000005067812 */ /* 0x000fe200078ef806 */
[----:B------:R-:W-:Y:S01]  /*5ea0*/  HADD2.F32 R9, -RZ, R8.H0_H0 ;  /* 0x20000008ff097230 */ /* 0x000fe20000004100 */
[----:B------:R-:W-:Y:S01]  /*5eb0*/  LOP3.LUT R4, R7, 0xff0000, R4, 0xf8, !PT ;  /* 0x00ff000007047812 */ /* 0x000fe200078ef804 */
[----:B------:R-:W-:-:S02]  /*5ec0*/  IMAD.U32 R7, R39, 0x10000, RZ ;  /* 0x0001000027077824 */ /* 0x000fc400078e00ff */
[-C--:B------:R-:W-:Y:S01]  /*5ed0*/  FMUL.FTZ R96, R11, R52.reuse ;  /* 0x000000340b607220 */ /* 0x080fe20000410000 */
[----:B------:R-:W-:Y:S02]  /*5ee0*/  IMAD.U32 R5, R36, 0x10000, RZ ;  /* 0x0001000024057824 */ /* 0x000fe400078e00ff */
[----:B------:R-:W-:Y:S01]  /*5ef0*/  FMUL.FTZ R52, R9, R52 ;  /* 0x0000003409347220 */ /* 0x000fe20000410000 */
[----:B------:R-:W-:Y:S01]  /*5f00*/  HADD2.F32 R36, -RZ, R34.H0_H0 ;  /* 0x20000022ff247230 */ /* 0x000fe20000004100 */
[----:B------:R-:W-:Y:S01]  /*5f10*/  LOP3.LUT R7, R58, 0xff0000, R7, 0xf8, !PT ;  /* 0x00ff00003a077812 */ /* 0x000fe200078ef807 */
[----:B------:R-:W-:Y:S01]  /*5f20*/  HADD2.F32 R38, -RZ, R38.H1_H1 ;  /* 0x30000026ff267230 */ /* 0x000fe20000004100 */
[----:B------:R-:W-:Y:S01]  /*5f30*/  F2FP.F16.E4M3.UNPACK_B R92, R92 ;  /* 0x0000005cff5c723e */ /* 0x000fe200020006ff */
[----:B------:R-:W-:Y:S02]  /*5f40*/  HADD2.F32 R34, -RZ, R34.H1_H1 ;  /* 0x30000022ff227230 */ /* 0x000fe40000004100 */
[----:B------:R-:W-:Y:S01]  /*5f50*/  FFMA.FTZ R58, R11, R36, R52 ;  /* 0x000000240b3a7223 */ /* 0x000fe20000010034 */
[----:B------:R-:W-:Y:S01]  /*5f60*/  HADD2.F32 R11, -RZ, R10.H1_H1 ;  /* 0x3000000aff0b7230 */ /* 0x000fe20000004100 */
[----:B------:R-:W-:Y:S01]  /*5f70*/  F2FP.F16.E4M3.UNPACK_B R28, R28 ;  /* 0x0000001cff1c723e */ /* 0x000fe200020006ff */
[----:B------:R-:W-:Y:S01]  /*5f80*/  FFMA.FTZ R96, R9, R36, -R96 ;  /* 0x0000002409607223 */ /* 0x000fe20000010860 */
[----:B------:R-:W-:Y:S01]  /*5f90*/  F2FP.F16.E4M3.UNPACK_B R12, R12 ;  /* 0x0000000cff0c723e */ /* 0x000fe200020006ff */
[----:B------:R-:W-:Y:S01]  /*5fa0*/  HADD2.F32 R9, -RZ, R8.H1_H1 ;  /* 0x30000008ff097230 */ /* 0x000fe20000004100 */
[----:B------:R-:W-:Y:S01]  /*5fb0*/  F2FP.F16.E4M3.UNPACK_B R90, R90 ;  /* 0x0000005aff5a723e */ /* 0x000fe200020006ff */
[----:B------:R-:W-:-:S02]  /*5fc0*/  HADD2.F32 R39, -RZ, R92.H0_H0 ;  /* 0x2000005cff277230 */ /* 0x000fc40000004100 */
[-C--:B------:R-:W-:Y:S01]  /*5fd0*/  FMUL.FTZ R36, R11, R38.reuse ;  /* 0x000000260b247220 */ /* 0x080fe20000410000 */
[----:B------:R-:W-:Y:S02]  /*5fe0*/  HADD2.F32 R10, -RZ, R28.H0_H0 ;  /* 0x2000001cff0a7230 */ /* 0x000fe40000004100 */
[C---:B------:R-:W-:Y:S01]  /*5ff0*/  FMUL.FTZ R38, R9.reuse, R38 ;  /* 0x0000002609267220 */ /* 0x040fe20000410000 */
[----:B------:R-:W-:Y:S02]  /*6000*/  HADD2.F32 R8, -RZ, R12.H0_H0 ;  /* 0x2000000cff087230 */ /* 0x000fe40000004100 */
[-C--:B------:R-:W-:Y:S01]  /*6010*/  FFMA.FTZ R95, R9, R34.reuse, -R36 ;  /* 0x00000022095f7223 */ /* 0x080fe20000010824 */
[----:B------:R-:W-:Y:S02]  /*6020*/  HADD2.F32 R9, -RZ, R90.H0_H0 ;  /* 0x2000005aff097230 */ /* 0x000fe40000004100 */
[-C--:B------:R-:W-:Y:S01]  /*6030*/  FMUL.FTZ R53, R10, R39.reuse ;  /* 0x000000270a357220 */ /* 0x080fe20000410000 */
[----:B------:R-:W-:Y:S01]  /*6040*/  FFMA.FTZ R97, R11, R34, R38 ;  /* 0x000000220b617223 */ /* 0x000fe20000010026 */
[----:B------:R-:W-:Y:S01]  /*6050*/  FMUL.FTZ R39, R8, R39 ;  /* 0x0000002708277220 */ /* 0x000fe20000410000 */
[----:B------:R-:W-:-:S02]  /*6060*/  HADD2.F32 R11, -RZ, R92.H1_H1 ;  /* 0x3000005cff0b7230 */ /* 0x000fc40000004100 */
[-C--:B------:R-:W-:Y:S01]  /*6070*/  FFMA.FTZ R53, R8, R9.reuse, -R53 ;  /* 0x0000000908357223 */ /* 0x080fe20000010835 */
[----:B------:R-:W-:Y:S02]  /*6080*/  HADD2.F32 R28, -RZ, R28.H1_H1 ;  /* 0x3000001cff1c7230 */ /* 0x000fe40000004100 */
[----:B------:R-:W-:Y:S01]  /*6090*/  FFMA.FTZ R38, R10, R9, R39 ;  /* 0x000000090a267223 */ /* 0x000fe20000010027 */
[----:B------:R-:W-:Y:S01]  /*60a0*/  HADD2.F32 R12, -RZ, R12.H1_H1 ;  /* 0x3000000cff0c7230 */ /* 0x000fe20000004100 */
[----:B------:R-:W-:Y:S01]  /*60b0*/  F2FP.F16.E4M3.UNPACK_B R34, R91.H1 ;  /* 0x0000005bff22723e */ /* 0x000fe200030006ff */
        /* <DEDUP_REMOVED lines=11> */
[----:B------:R-:W-:Y:S01]  /*6170*/  HADD2.F32 R9, -RZ, R8.H0_H0 ;  /* 0x20000008ff097230 */ /* 0x000fe20000004100 */
[----:B------:R-:W-:Y:S01]  /*6180*/  F2FP.F16.E4M3.UNPACK_B R14, R14 ;  /* 0x0000000eff0e723e */ /* 0x000fe200020006ff */
[----:B------:R-:W-:Y:S02]  /*6190*/  HADD2.F32 R39, -RZ, R34.H1_H1 ;  /* 0x30000022ff277230 */ /* 0x000fe40000004100 */
[-C--:B------:R-:W-:Y:S01]  /*61a0*/  FMUL.FTZ R34, R11, R36.reuse ;  /* 0x000000240b227220 */ /* 0x080fe20000410000 */
[----:B------:R-:W-:Y:S02]  /*61b0*/  HADD2.F32 R28, -RZ, R12.H0_H0 ;  /* 0x2000000cff1c7230 */ /* 0x000fe40000004100 */
[----:B------:R-:W-:Y:S01]  /*61c0*/  FMUL.FTZ R90, R9, R36 ;  /* 0x00000024095a7220 */ /* 0x000fe20000410000 */
[----:B------:R-:W-:Y:S01]  /*61d0*/  HADD2.F32 R10, -RZ, R10.H1_H1 ;  /* 0x3000000aff0a7230 */ /* 0x000fe20000004100 */
[----:B------:R-:W-:Y:S01]  /*61e0*/  F2FP.F16.E4M3.UNPACK_B R30, R30 ;  /* 0x0000001eff1e723e */ /* 0x000fe200020006ff */
[----:B------:R-:W-:-:S02]  /*61f0*/  HADD2.F32 R8, -RZ, R8.H1_H1 ;  /* 0x30000008ff087230 */ /* 0x000fc40000004100 */
[-C--:B------:R-:W-:Y:S01]  /*6200*/  FFMA.FTZ R36, R9, R28.reuse, -R34 ;  /* 0x0000001c09247223 */ /* 0x080fe20000010822 */
[----:B------:R-:W-:Y:S02]  /*6210*/  HADD2.F32 R9, -RZ, R12.H1_H1 ;  /* 0x3000000cff097230 */ /* 0x000fe40000004100 */
[-C--:B------:R-:W-:Y:S01]  /*6220*/  FMUL.FTZ R99, R10, R39.reuse ;  /* 0x000000270a637220 */ /* 0x080fe20000410000 */
[----:B------:R-:W-:Y:S01]  /*6230*/  FFMA.FTZ R90, R11, R28, R90 ;  /* 0x0000001c0b5a7223 */ /* 0x000fe2000001005a */
[C---:B------:R-:W-:Y:S01]  /*6240*/  FMUL.FTZ R39, R8.reuse, R39 ;  /* 0x0000002708277220 */ /* 0x040fe20000410000 */
[----:B------:R-:W-:Y:S01]  /*6250*/  F2FP.F16.E4M3.UNPACK_B R89, R89 ;  /* 0x00000059ff59723e */ /* 0x000fe200020006ff */
[-C--:B------:R-:W-:Y:S01]  /*6260*/  FFMA.FTZ R99, R8, R9.reuse, -R99 ;  /* 0x0000000908637223 */ /* 0x080fe20000010863 */
[--C-:B------:R-:W-:Y:S02]  /*6270*/  HADD2.F32 R11, -RZ, R91.reuse.H0_H0 ;  /* 0x2000005bff0b7230 */ /* 0x100fe40000004100 */
[----:B------:R-:W-:Y:S01]  /*6280*/  FFMA.FTZ R103, R10, R9, R39 ;  /* 0x000000090a677223 */ /* 0x000fe20000010027 */
[----:B------:R-:W-:Y:S01]  /*6290*/  HADD2.F32 R8, -RZ, R14.H0_H0 ;  /* 0x2000000eff087230 */ /* 0x000fe20000004100 */
[----:B------:R-:W-:Y:S01]  /*62a0*/  F2FP.F16.E4M3.UNPACK_B R28, R7 ;  /* 0x00000007ff1c723e */ /* 0x000fe200020006ff */
[----:B------:R-:W-:Y:S01]  /*62b0*/  HADD2.F32 R9, -RZ, R30.H0_H0 ;  /* 0x2000001eff097230 */ /* 0x000fe20000004100 */
[----:B------:R-:W-:Y:S01]  /*62c0*/  F2FP.SATFINITE.E4M3.F32.PACK_AB_MERGE_C R36, R99, R36, RZ ;  /* 0x000000246324723e */ /* 0x000fe200048070ff */
[----:B------:R-:W-:-:S02]  /*62d0*/  HADD2.F32 R91, -RZ, R91.H1_H1 ;  /* 0x3000005bff5b7230 */ /* 0x000fc40000004100 */
[-C--:B------:R-:W-:Y:S01]  /*62e0*/  FMUL.FTZ R12, R8, R11.reuse ;  /* 0x0000000b080c7220 */ /* 0x080fe20000410000 */
[----:B------:R-:W-:Y:S02]  /*62f0*/  HADD2.F32 R30, -RZ, R30.H1_H1 ;  /* 0x3000001eff1e7230 */ /* 0x000fe40000004100 */
[----:B------:R-:W-:Y:S01]  /*6300*/  FMUL.FTZ R39, R9, R11 ;  /* 0x0000000b09277220 */ /* 0x000fe20000410000 */
[--C-:B------:R-:W-:Y:S01]  /*6310*/  HADD2.F32 R10, -RZ, R89.reuse.H0_H0 ;  /* 0x20000059ff0a7230 */ /* 0x100fe20000004100 */
[----:B------:R-:W-:Y:S01]  /*6320*/  F2FP.SATFINITE.E4M3.F32.PACK_AB_MERGE_C R103, R103, R90, RZ ;  /* 0x0000005a6767723e */ /* 0x000fe200048070ff */
[----:B------:R-:W-:Y:S02]  /*6330*/  HADD2.F32 R14, -RZ, R14.H1_H1 ;  /* 0x3000000eff0e7230 */ /* 0x000fe40000004100 */
[-C--:B------:R-:W-:Y:S01]  /*6340*/  FMUL.FTZ R11, R30, R91.reuse ;  /* 0x0000005b1e0b7220 */ /* 0x080fe20000410000 */
[----:B------:R-:W-:Y:S02]  /*6350*/  HADD2.F32 R89, -RZ, R89.H1_H1 ;  /* 0x30000059ff597230 */ /* 0x000fe40000004100 */
[-C--:B------:R-:W-:Y:S01]  /*6360*/  FFMA.FTZ R39, R8, R10.reuse, -R39 ;  /* 0x0000000a08277223 */ /* 0x080fe20000010827 */
[----:B------:R-:W-:Y:S01]  /*6370*/  FFMA.FTZ R34, R9, R10, R12 ;  /* 0x0000000a09227223 */ /* 0x000fe2000001000c */
[C---:B------:R-:W-:Y:S01]  /*6380*/  FMUL.FTZ R91, R14.reuse, R91 ;  /* 0x0000005b0e5b7220 */ /* 0x040fe20000410000 */
[----:B------:R-:W-:Y:S01]  /*6390*/  F2FP.F16.E4M3.UNPACK_B R10, R29 ;  /* 0x0000001dff0a723e */ /* 0x000fe200020006ff */
[----:B------:R-:W-:Y:S01]  /*63a0*/  FFMA.FTZ R14, R14, R89, -R11 ;  /* 0x000000590e0e7223 */ /* 0x000fe2000001080b */
[----:B------:R-:W-:Y:S01]  /*63b0*/  F2FP.F16.E4M3.UNPACK_B R8, R13 ;  /* 0x0000000dff08723e */ /* 0x000fe200020006ff */
[----:B------:R-:W-:Y:S01]  /*63c0*/  FFMA.FTZ R91, R30, R89, R91 ;  /* 0x000000591e5b7223 */ /* 0x000fe2000001005b */
[----:B------:R-:W-:Y:S01]  /*63d0*/  F2FP.F16.E4M3.UNPACK_B R12, R6 ;  /* 0x00000006ff0c723e */ /* 0x000fe200020006ff */
[----:B------:R-:W-:Y:S01]  /*63e0*/  HADD2.F32 R11, -RZ, R10.H0_H0 ;  /* 0x2000000aff0b7230 */ /* 0x000fe20000004100 */
[----:B------:R-:W-:Y:S01]  /*63f0*/  F2FP.SATFINITE.E4M3.F32.PACK_AB_MERGE_C R90, R14, R39, R36 ;  /* 0x000000270e5a723e */ /* 0x000fe20004807024 */
[----:B------:R-:W-:Y:S01]  /*6400*/  HADD2.F32 R30, -RZ, R28.H0_H0 ;  /* 0x2000001cff1e7230 */ /* 0x000fe20000004100 */
[----:B------:R-:W-:Y:S01]  /*6410*/  F2FP.SATFINITE.E4M3.F32.PACK_AB_MERGE_C R103, R91, R34, R103 ;  /* 0x000000225b67723e */ /* 0x000fe20004807067 */
[----:B------:R-:W-:Y:S01]  /*6420*/  HADD2.F32 R9, -RZ, R8.H0_H0 ;  /* 0x20000008ff097230 */ /* 0x000fe20000004100 */
[----:B------:R-:W-:Y:S01]  /*6430*/  F2FP.SATFINITE.E4M3.F32.PACK_AB_MERGE_C R95, R95, R96, RZ ;  /* 0x000000605f5f723e */ /* 0x000fe200048070ff */
[----:B------:R-:W-:-:S02]  /*6440*/  HADD2.F32 R14, -RZ, R12.H0_H0 ;  /* 0x2000000cff0e7230 */ /* 0x000fc40000004100 */
[-C--:B------:R-:W-:Y:S01]  /*6450*/  FMUL.FTZ R34, R11, R30.reuse ;  /* 0x0000001e0b227220 */ /* 0x080fe20000410000 */
[----:B------:R-:W-:Y:S02]  /*6460*/  HADD2.F32 R10, -RZ, R10.H1_H1 ;  /* 0x3000000aff0a7230 */ /* 0x000fe40000004100 */
[C---:B------:R-:W-:Y:S01]  /*6470*/  FMUL.FTZ R30, R9.reuse, R30 ;  /* 0x0000001e091e7220 */ /* 0x040fe20000410000 */
[----:B------:R-:W-:Y:S02]  /*6480*/  HADD2.F32 R39, -RZ, R28.H1_H1 ;  /* 0x3000001cff277230 */ /* 0x000fe40000004100 */
[-C--:B------:R-:W-:Y:S01]  /*6490*/  FFMA.FTZ R34, R9, R14.reuse, -R34 ;  /* 0x0000000e09227223 */ /* 0x080fe20000010822 */
[----:B------:R-:W-:Y:S02]  /*64a0*/  HADD2.F32 R8, -RZ, R8.H1_H1 ;  /* 0x30000008ff087230 */ /* 0x000fe40000004100 */
[----:B------:R-:W-:Y:S01]  /*64b0*/  FFMA.FTZ R30, R11, R14, R30 ;  /* 0x0000000e0b1e7223 */ /* 0x000fe2000001001e */
[----:B------:R-:W-:-:S02]  /*64c0*/  HADD2.F32 R9, -RZ, R12.H1_H1 ;  /* 0x3000000cff097230 */ /* 0x000fc40000004100 */
[-C--:B------:R-:W-:Y:S01]  /*64d0*/  FMUL.FTZ R11, R10, R39.reuse ;  /* 0x000000270a0b7220 */ /* 0x080fe20000410000 */
[----:B------:R-:W-:Y:S01]  /*64e0*/  F2FP.SATFINITE.E4M3.F32.PACK_AB_MERGE_C R97, R97, R58, RZ ;  /* 0x0000003a6161723e */ /* 0x000fe200048070ff */
[----:B------:R-:W-:Y:S01]  /*64f0*/  FMUL.FTZ R39, R8, R39 ;  /* 0x0000002708277220 */ /* 0x000fe20000410000 */
[----:B------:R-:W-:Y:S01]  /*6500*/  F2FP.SATFINITE.E4M3.F32.PACK_AB_MERGE_C R58, R52, R53, R95 ;  /* 0x00000035343a723e */ /* 0x000fe2000480705f */
[----:B------:R-:W-:Y:S01]  /*6510*/  FFMA.FTZ R53, R8, R9, -R11 ;  /* 0x0000000908357223 */ /* 0x000fe2000001080b */
[----:B------:R-:W-:Y:S02]  /*6520*/  F2FP.F16.E4M3.UNPACK_B R13, R13.H1 ;  /* 0x0000000dff0d723e */ /* 0x000fe400030006ff */
[----:B------:R-:W-:Y:S02]  /*6530*/  F2FP.F16.E4M3.UNPACK_B R29, R29.H1 ;  /* 0x0000001dff1d723e */ /* 0x000fe400030006ff */
[----:B------:R-:W-:Y:S01]  /*6540*/  F2FP.F16.E4M3.UNPACK_B R11, R7.H1 ;  /* 0x00000007ff0b723e */ /* 0x000fe200030006ff */
[----:B------:R-:W-:Y:S01]  /*6550*/  HADD2.F32 R7, -RZ, R13.H0_H0 ;  /* 0x2000000dff077230 */ /* 0x000fe20000004100 */
[----:B------:R-:W-:Y:S01]  /*6560*/  F2FP.SATFINITE.E4M3.F32.PACK_AB_MERGE_C R97, R59, R38, R97 ;  /* 0x000000263b61723e */ /* 0x000fe20004807061 */
[----:B------:R-:W-:Y:S01]  /*6570*/  FFMA.FTZ R59, R10, R9, R39 ;  /* 0x000000090a3b7223 */ /* 0x000fe20000010027 */
[----:B------:R-:W-:Y:S01]  /*6580*/  HADD2.F32 R8, -RZ, R29.H0_H0 ;  /* 0x2000001dff087230 */ /* 0x000fe20000004100 */
[----:B------:R-:W-:Y:S01]  /*6590*/  F2FP.F16.E4M3.UNPACK_B R6, R6.H1 ;  /* 0x00000006ff06723e */ /* 0x000fe200030006ff */
[----:B------:R-:W-:Y:S01]  /*65a0*/  HADD2.F32 R10, -RZ, R11.H0_H0 ;  /* 0x2000000bff0a7230 */ /* 0x000fe20000004100 */
[----:B------:R-:W-:Y:S01]  /*65b0*/  LOP3.LUT R5, R94, 0xff0000, R5, 0xf8, !PT ;  /* 0x00ff00005e057812 */ /* 0x000fe200078ef805 */
[----:B------:R-:W-:-:S02]  /*65c0*/  HADD2.F32 R29, -RZ, R29.H1_H1 ;  /* 0x3000001dff1d7230 */ /* 0x000fc40000004100 */
[----:B------:R-:W-:Y:S02]  /*65d0*/  HADD2.F32 R12, -RZ, R11.H1_H1 ;  /* 0x3000000bff0c7230 */ /* 0x000fe40000004100 */
[CC--:B------:R-:W-:Y:S01]  /*65e0*/  FMUL.FTZ R14, R8.reuse, R10.reuse ;  /* 0x0000000a080e7220 */ /* 0x0c0fe20000410000 */
[--C-:B------:R-:W-:Y:S02]  /*65f0*/  HADD2.F32 R9, -RZ, R6.reuse.H0_H0 ;  /* 0x20000006ff097230 */ /* 0x100fe40000004100 */
[----:B------:R-:W-:Y:S01]  /*6600*/  FMUL.FTZ R11, R7, R10 ;  /* 0x0000000a070b7220 */ /* 0x000fe20000410000 */
[----:B------:R-:W-:Y:S01]  /*6610*/  HADD2.F32 R13, -RZ, R13.H1_H1 ;  /* 0x3000000dff0d7230 */ /* 0x000fe20000004100 */
[----:B------:R-:W-:Y:S01]  /*6620*/  F2FP.F16.E4M3.UNPACK_B R28, R5.H1 ;  /* 0x00000005ff1c723e */ /* 0x000fe200030006ff */
[----:B------:R-:W-:Y:S02]  /*6630*/  HADD2.F32 R10, -RZ, R6.H1_H1 ;  /* 0x30000006ff0a7230 */ /* 0x000fe40000004100 */
[----:B------:R-:W-:Y:S01]  /*6640*/  FMUL.FTZ R6, R29, R12 ;  /* 0x0000000c1d067220 */ /* 0x000fe20000410000 */
[-C--:B------:R-:W-:Y:S01]  /*6650*/  FFMA.FTZ R36, R7, R9.reuse, -R14 ;  /* 0x0000000907247223 */ /* 0x080fe2000001080e */
[----:B------:R-:W-:Y:S01]  /*6660*/  FFMA.FTZ R38, R8, R9, R11 ;  /* 0x0000000908267223 */ /* 0x000fe2000001000b */
[----:B------:R-:W-:Y:S01]  /*6670*/  F2FP.F16.E4M3.UNPACK_B R9, R31 ;  /* 0x0000001fff09723e */ /* 0x000fe200020006ff */
[C---:B------:R-:W-:Y:S01]  /*6680*/  FFMA.FTZ R89, R13.reuse, R10, -R6 ;  /* 0x0000000a0d597223 */ /* 0x040fe20000010806 */
[----:B------:R-:W-:Y:S01]  /*6690*/  F2FP.F16.E4M3.UNPACK_B R6, R15 ;  /* 0x0000000fff06723e */ /* 0x000fe200020006ff */
[----:B------:R-:W-:Y:S01]  /*66a0*/  FMUL.FTZ R12, R13, R12 ;  /* 0x0000000c0d0c7220 */ /* 0x000fe20000410000 */
[----:B------:R-:W-:Y:S01]  /*66b0*/  F2FP.F16.E4M3.UNPACK_B R31, R31.H1 ;  /* 0x0000001fff1f723e */ /* 0x000fe200030006ff */
[----:B------:R-:W-:Y:S01]  /*66c0*/  HADD2.F32 R39, -RZ, R28.H0_H0 ;  /* 0x2000001cff277230 */ /* 0x000fe20000004100 */
        /* <DEDUP_REMOVED lines=22> */
[----:B------:R-:W-:Y:S02]  /*6830*/  HADD2.F32 R12, -RZ, R5.H0_H0 ;  /* 0x20000005ff0c7230 */ /* 0x000fe40000004100 */
[----:B------:R-:W-:Y:S01]  /*6840*/  FMUL.FTZ R28, R15, R28 ;  /* 0x0000001c0f1c7220 */ /* 0x000fe20000410000 */
[----:B------:R-:W-:Y:S02]  /*6850*/  HADD2.F32 R9, -RZ, R9.H1_H1 ;  /* 0x30000009ff097230 */ /* 0x000fe40000004100 */
[C---:B------:R-:W-:Y:S01]  /*6860*/  FMUL.FTZ R29, R7.reuse, R29 ;  /* 0x0000001d071d7220 */ /* 0x040fe20000410000 */
[----:B------:R-:W-:Y:S02]  /*6870*/  HADD2.F32 R14, -RZ, R14.H1_H1 ;  /* 0x3000000eff0e7230 */ /* 0x000fe40000004100 */
[----:B------:R-:W-:Y:S01]  /*6880*/  FFMA.FTZ R52, R7, R12, -R52 ;  /* 0x0000000c07347223 */ /* 0x000fe20000010834 */
[----:B------:R-:W-:-:S02]  /*6890*/  HADD2.F32 R6, -RZ, R6.H1_H1 ;  /* 0x30000006ff067230 */ /* 0x000fc40000004100 */
[----:B------:R-:W-:Y:S01]  /*68a0*/  FFMA.FTZ R29, R10, R12, R29 ;  /* 0x0000000c0a1d7223 */ /* 0x000fe2000001001d */
[----:B------:R-:W-:Y:S02]  /*68b0*/  HADD2.F32 R4, -RZ, R11.H1_H1 ;  /* 0x3000000bff047230 */ /* 0x000fe40000004100 */
[-C--:B------:R-:W-:Y:S01]  /*68c0*/  FMUL.FTZ R7, R9, R14.reuse ;  /* 0x0000000e09077220 */ /* 0x080fe20000410000 */
[----:B------:R-:W-:Y:S02]  /*68d0*/  HADD2.F32 R5, -RZ, R5.H1_H1 ;  /* 0x30000005ff057230 */ /* 0x000fe40000004100 */
[C---:B------:R-:W-:Y:S01]  /*68e0*/  FMUL.FTZ R14, R6.reuse, R14 ;  /* 0x0000000e060e7220 */ /* 0x040fe20000410000 */
[----:B------:R-:W-:Y:S01]  /*68f0*/  F2FP.SATFINITE.E4M3.F32.PACK_AB_MERGE_C R30, R59, R30, R38 ;  /* 0x0000001e3b1e723e */ /* 0x000fe20004807026 */
[-C--:B------:R-:W-:Y:S01]  /*6900*/  FFMA.FTZ R28, R31, R4.reuse, R28 ;  /* 0x000000041f1c7223 */ /* 0x080fe2000001001c */
[----:B------:R-:W-:Y:S01]  /*6910*/  FFMA.FTZ R8, R15, R4, -R8 ;  /* 0x000000040f087223 */ /* 0x000fe20000010808 */
[-C--:B------:R-:W-:Y:S01]  /*6920*/  FFMA.FTZ R14, R9, R5.reuse, R14 ;  /* 0x00000005090e7223 */ /* 0x080fe2000001000e */
[----:B------:R-:W-:Y:S01]  /*6930*/  FFMA.FTZ R7, R6, R5, -R7 ;  /* 0x0000000506077223 */ /* 0x000fe20000010807 */
[----:B------:R-:W-:Y:S01]  /*6940*/  F2FP.SATFINITE.E4M3.F32.PACK_AB_MERGE_C R13, R53, R34, R36 ;  /* 0x00000022350d723e */ /* 0x000fe20004807024 */
[----:B------:R-:W-:Y:S01]  /*6950*/  IMAD.MOV.U32 R12, RZ, RZ, R58 ;  /* 0x000000ffff0c7224 */ /* 0x000fe200078e003a */
[----:B------:R-:W-:-:S02]  /*6960*/  F2FP.SATFINITE.E4M3.F32.PACK_AB_MERGE_C R28, R28, R39, RZ ;  /* 0x000000271c1c723e */ /* 0x000fc400048070ff */
[----:B------:R-:W-:Y:S02]  /*6970*/  F2FP.SATFINITE.E4M3.F32.PACK_AB_MERGE_C R8, R8, R95, RZ ;  /* 0x0000005f0808723e */ /* 0x000fe400048070ff */
[----:B------:R-:W-:Y:S01]  /*6980*/  F2FP.SATFINITE.E4M3.F32.PACK_AB_MERGE_C R31, R14, R29, R28 ;  /* 0x0000001d0e1f723e */ /* 0x000fe2000480701c */
[----:B------:R-:W-:Y:S01]  /*6990*/  IMAD.MOV.U32 R29, RZ, RZ, R30 ;  /* 0x000000ffff1d7224 */ /* 0x000fe200078e001e */
[----:B------:R-:W-:Y:S01]  /*69a0*/  F2FP.SATFINITE.E4M3.F32.PACK_AB_MERGE_C R15, R7, R52, R8 ;  /* 0x00000034070f723e */ /* 0x000fe20004807008 */
[----:B------:R-:W-:Y:S02]  /*69b0*/  IMAD.MOV.U32 R28, RZ, RZ, R97 ;  /* 0x000000ffff1c7224 */ /* 0x000fe400078e0061 */
[----:B------:R-:W-:Y:S02]  /*69c0*/  IMAD.MOV.U32 R14, RZ, RZ, R90 ;  /* 0x000000ffff0e7224 */ /* 0x000fe400078e005a */
[----:B------:R-:W-:-:S07]  /*69d0*/  IMAD.MOV.U32 R30, RZ, RZ, R103 ;  /* 0x000000ffff1e7224 */ /* 0x000fce00078e0067 */
.L_x_1260:
[----:B------:R-:W-:Y:S05]  /*69e0*/  BSYNC B1 ;  /* 0x0000000000017941 */ /* 0x000fea0003800000 */
.L_x_1259:
[----:B-1----:R1:W-:Y:S01]  /*69f0*/  STG.E.128 desc[UR46][R32.64], R12 ;  /* 0x0000000c20007986 */ /* 0x0023e2000c101d2e */
[----:B------:R-:W-:-:S13]  /*6a00*/  ISETP.GE.AND P4, PT, R37, R93, PT ;  /* 0x0000005d2500720c */ /* 0x000fda0003f86270 */
[----:B------:R-:W-:Y:S05]  /*6a10*/  @P4 BRA `(.L_x_1245) ;  /* 0x0000000000844947 */ /* 0x000fea0003800000 */
[--C-:B------:R-:W-:Y:S02]  /*6a20*/  SHF.R.S32.HI R4, RZ, 0x1f, R37.reuse ;  /* 0x0000001fff047819 */ /* 0x100fe40000011425 */
[----:B------:R-:W-:-:S04]  /*6a30*/  IADD3 R37, P4, P5, R40, R54, R37 ;  /* 0x0000003628257210 */ /* 0x000fc80007d9e025 */
[----:B------:R-:W-:Y:S02]  /*6a40*/  IADD3.X R4, R0, R35, R4, P4, P5 ;  /* 0x0000002300047210 */ /* 0x000fe400027ea404 */
[----:B------:R-:W-:-:S05]  /*6a50*/  IADD3 R50, P4, R37, R50, RZ ;  /* 0x0000003225327210 */ /* 0x000fca0007f9e0ff */
[----:B------:R-:W-:-:S05]  /*6a60*/  IMAD.X R51, R4, 0x1, R51, P4 ;  /* 0x0000000104337824 */ /* 0x000fca00020e0633 */
[----:B--2---:R2:W-:Y:S01]  /*6a70*/  STG.E.128 desc[UR46][R50.64], R28 ;  /* 0x0000001c32007986 */ /* 0x0045e2000c101d2e */
[----:B------:R-:W-:Y:S05]  /*6a80*/  BRA `(.L_x_1245) ;  /* 0x0000000000687947 */ /* 0x000fea0003800000 */
.L_x_1228:
[----:B------:R-:W-:-:S06]  /*6a90*/  UISETP.NE.AND UP0, UPT, UR45, 0x3, UPT ;  /* 0x000000032d00788c */ /* 0x000fcc000bf05270 */
[----:B------:R-:W-:-:S13]  /*6aa0*/  PLOP3.LUT P3, PT, PT, PT, UP0, 0x80, 0x0 ;  /* 0x000000000000781c */ /* 0x000fda0003f6f008 */
[----:B------:R-:W-:Y:S05]  /*6ab0*/  @!P3 BRA `(.L_x_1261) ;  /* 0x000000000004b947 */ /* 0x000fea0003800000 */
[----:B------:R-:W-:Y:S01]  /*6ac0*/  BPT.TRAP 0x1 ;  /* 0x000000040000795c */ /* 0x000fe20000300000 */
.L_x_1261:
[----:B------:R-:W-:Y:S01]  /*6ad0*/  IMAD R85, R17, 0x8, R16 ;  /* 0x0000000811557824 */ /* 0x000fe200078e0210 */
[----:B------:R-:W-:Y:S01]  /*6ae0*/  SHF.L.U32 R88, R201, 0x1f, RZ ;  /* 0x0000001fc9587819 */ /* 0x000fe200000006ff */
[----:B------:R-:W-:Y:S01]  /*6af0*/  IMAD R87, R49, -0x40, R48 ;  /* 0xffffffc031577824 */ /* 0x000fe200078e0230 */
[----:B------:R-:W-:Y:S02]  /*6b00*/  BSSY B1, `(.L_x_1262) ;  /* 0x0000004000017945 */ /* 0x000fe40003800000 */
[----:B------:R-:W0:Y:S02]  /*6b10*/  SYNCS.PHASECHK.TRANS64.TRYWAIT P4, [R85+URZ+0x28490], R88 ;  /* 0x02849058550075a7 */ /* 0x000e24000808017f */
[----:B------:R-:W-:Y:S01]  /*6b20*/  VIMNMX R87, R87, 0x40, PT ;  /* 0x0000004057577848 */ /* 0x000fe20003fe0100 */
[----:B0-----:R-:W-:Y:S06]  /*6b30*/  @!P4 BRA `(.L_x_1263) ;  /* 0x000001e000e0c947 */ /* 0x001fec0003800000 */
.L_x_1604:
[----:B------:R-:W-:Y:S05]  /*6b40*/  BSYNC B1 ;  /* 0x0000000000017941 */ /* 0x000fea0003800000 */
.L_x_1262:
[-C--:B------:R-:W-:Y:S01]  /*6b50*/  ISETP.GE.AND P5, PT, R18, R87.reuse, PT ;  /* 0x000000571200720c */ /* 0x080fe20003fa6270 */
[----:B------:R-:W-:Y:S01]  /*6b60*/  BSSY B1, `(.L_x_1264) ;  /* 0x0000007000017945 */ /* 0x000fe20003800000 */
[----:B------:R-:W-:-:S11]  /*6b70*/  ISETP.GE.AND P4, PT, R195, R87, PT ;  /* 0x00000057c300720c */ /* 0x000fd60003f86270 */
[----:B------:R-:W-:Y:S05]  /*6b80*/  @P5 BRA `(.L_x_1265) ;  /* 0x0000000000105947 */ /* 0x000fea0003800000 */
[----:B------:R-:W1:Y:S04]  /*6b90*/  @!P1 LDS.128 R4, [R86+0x20000] ;  /* 0x0200000056049984 */ /* 0x000e680000000c00 */
[----:B------:R-:W2:Y:S04]  /*6ba0*/  @!P2 LDS.128 R8, [R86+0x22000] ;  /* 0x022000005608a984 */ /* 0x000ea80000000c00 */
[----:B-1----:R1:W-:Y:S04]  /*6bb0*/  @!P1 STG.E.128 desc[UR46][R14.64], R4 ;  /* 0x000000040e009986 */ /* 0x0023e8000c101d2e */
[----:B--2---:R1:W-:Y:S02]  /*6bc0*/  @!P2 STG.E.128 desc[UR46][R14.64+0x80], R8 ;  /* 0x000080080e00a986 */ /* 0x0043e4000c101d2e */
.L_x_1265:
[----:B------:R-:W-:Y:S05]  /*6bd0*/  BSYNC B1 ;  /* 0x0000000000017941 */ /* 0x000fea0003800000 */
.L_x_1264:
[----:B------:R-:W-:Y:S05]  /*6be0*/  @P4 BRA `(.L_x_1245) ;  /* 0x0000000000104947 */ /* 0x000fea0003800000 */
[----:B-1----:R-:W1:Y:S04]  /*6bf0*/  @!P1 LDS.128 R4, [R86+0x21000] ;  /* 0x0210000056049984 */ /* 0x002e680000000c00 */
[----:B------:R-:W2:Y:S04]  /*6c00*/  @!P2 LDS.128 R8, [R86+0x23000] ;  /* 0x023000005608a984 */ /* 0x000ea80000000c00 */
[----:B-1----:R1:W-:Y:S04]  /*6c10*/  @!P1 STG.E.128 desc[UR46][R12.64], R4 ;  /* 0x000000040c009986 */ /* 0x0023e8000c101d2e */
[----:B--2---:R1:W-:Y:S02]  /*6c20*/  @!P2 STG.E.128 desc[UR46][R12.64+0x80], R8 ;  /* 0x000080080c00a986 */ /* 0x0043e4000c101d2e */
.L_x_1245:
[----:B------:R-:W-:Y:S05]  /*6c30*/  BSYNC B0 ;  /* 0x0000000000007941 */ /* 0x000fea0003800000 */
.L_x_1227:
[----:B01234-:R-:W0:Y:S01]  /*6c40*/  S2R R4, SR_TID.X ;  /* 0x0000000000047919 */ /* 0x01fe220000002100 */
[----:B------:R-:W-:Y:S01]  /*6c50*/  @!PT LDS RZ, [RZ] ;  /* 0x00000000fffff984 */ /* 0x000fe20000000800 */
[----:B------:R-:W-:Y:S01]  /*6c60*/  @!PT LDS RZ, [RZ] ;  /* 0x00000000fffff984 */ /* 0x000fe20000000800 */
[----:B------:R-:W-:Y:S01]  /*6c70*/  @!PT LDS RZ, [RZ] ;  /* 0x00000000fffff984 */ /* 0x000fe20000000800 */
[----:B------:R-:W-:Y:S01]  /*6c80*/  @!PT LDS RZ, [RZ] ;  /* 0x00000000fffff984 */ /* 0x000fe20000000800 */
[----:B------:R1:W-:Y:S06]  /*6c90*/  MEMBAR.ALL.CTA ;  /* 0x0000000000007992 */ /* 0x0003ec0000008000 */
[----:B-1----:R-:W1:Y:S01]  /*6ca0*/  FENCE.VIEW.ASYNC.S ;  /* 0x00000000000073c6 */ /* 0x002e620000000000 */
[----:B------:R-:W-:Y:S05]  /*6cb0*/  WARPSYNC.ALL ;  /* 0x0000000000007948 */ /* 0x000fea0003800000 */
[----:B------:R-:W-:Y:S01]  /*6cc0*/  BSSY B0, `(.L_x_1266) ;  /* 0x0000009000007945 */ /* 0x000fe20003800000 */
[----:B0-----:R-:W-:Y:S01]  /*6cd0*/  LOP3.LUT R4, R4, 0x7f, RZ, 0xc0, !PT ;  /* 0x0000007f04047812 */ /* 0x001fe200078ec0ff */
[----:B-1----:R0:W-:Y:S03]  /*6ce0*/  BAR.SYNC.DEFER_BLOCKING R75, 0x80 ;  /* 0x0002004b0000751d */ /* 0x0021e60000010000 */
[----:B------:R-:W-:-:S13]  /*6cf0*/  ISETP.NE.AND P4, PT, R4, RZ, PT ;  /* 0x000000ff0400720c */ /* 0x000fda0003f85270 */
[----:B------:R-:W-:-:S05]  /*6d00*/  @!P4 VIADD R4, R85, 0x284a0 ;  /* 0x000284a05504c836 */ /* 0x000fca0000000000 */
[----:B------:R-:W-:-:S04]  /*6d10*/  @!P4 PRMT R4, RZ, 0x654, R4 ;  /* 0x00000654ff04c816 */ /* 0x000fc80000000004 */
[----:B------:R0:W-:Y:S01]  /*6d20*/  @!P4 SYNCS.ARRIVE.TRANS64.RED.A1T0 RZ, [R4+URZ], RZ ;  /* 0x000000ff04ffc9a7 */ /* 0x0001e2000810043f */
[----:B------:R-:W-:Y:S05]  /*6d30*/  @!P3 BRA `(.L_x_1267) ;  /* 0x000000000004b947 */ /* 0x000fea0003800000 */
[----:B------:R-:W-:Y:S01]  /*6d40*/  BPT.TRAP 0x1 ;  /* 0x000000040000795c */ /* 0x000fe20000300000 */
.L_x_1267:
[----:B------:R-:W-:Y:S05]  /*6d50*/  BSYNC B0 ;  /* 0x0000000000007941 */ /* 0x000fea0003800000 */
.L_x_1266:
[----:B------:R-:W1:Y:S01]  /*6d60*/  SYNCS.PHASECHK.TRANS64.TRYWAIT P3, [R85+URZ+0x284b0], R88 ;  /* 0x0284b058550075a7 */ /* 0x000e62000806017f */
[----:B------:R-:W-:Y:S01]  /*6d70*/  ULDC UR41, c[0x0][0x2e4] ;  /* 0x0000b90000297ab9 */ /* 0x000fe20000000800 */
[----:B------:R-:W-:Y:S01]  /*6d80*/  ULDC.64 UR36, c[0x0][0x318] ;  /* 0x0000c60000247ab9 */ /* 0x000fe20000000a00 */
[----:B------:R-:W-:Y:S01]  /*6d90*/  ULDC.64 UR38, c[0x0][0x308] ;  /* 0x0000c20000267ab9 */ /* 0x000fe20000000a00 */
[----:B------:R-:W-:Y:S04]  /*6da0*/  BSSY B0, `(.L_x_1268) ;  /* 0x0000002000007945 */ /* 0x000fe80003800000 */
[----:B-1----:R-:W-:Y:S05]  /*6db0*/  @!P3 BRA `(.L_x_1269) ;  /* 0x000001e00054b947 */ /* 0x002fea0003800000 */
.L_x_1605:
[----:B------:R-:W-:Y:S05]  /*6dc0*/  BSYNC B0 ;  /* 0x0000000000007941 */ /* 0x000fea0003800000 */
.L_x_1268:
[----:B------:R-:W-:Y:S01]  /*6dd0*/  ISETP.GE.AND P3, PT, R18, R87, PT ;  /* 0x000000571200720c */ /* 0x000fe20003f66270 */
[----:B------:R-:W-:Y:S01]  /*6de0*/  BSSY B0, `(.L_x_1270) ;  /* 0x0000010000007945 */ /* 0x000fe20003800000 */
[----:B------:R-:W-:-:S11]  /*6df0*/  IMAD.WIDE R12, R49, 0x40, R46 ;  /* 0x00000040310c7825 */ /* 0x000fd600078e022e */
[----:B------:R-:W-:Y:S05]  /*6e00*/  @P3 BRA `(.L_x_1271) ;  /* 0x0000000000343947 */ /* 0x000fea0003800000 */
[----:B0-----:R-:W-:Y:S02]  /*6e10*/  IMAD.MOV.U32 R4, RZ, RZ, R24 ;  /* 0x000000ffff047224 */ /* 0x001fe400078e0018 */
[----:B------:R-:W-:Y:S02]  /*6e20*/  IMAD.MOV.U32 R5, RZ, RZ, R83 ;  /* 0x000000ffff057224 */ /* 0x000fe400078e0053 */
[----:B------:R-:W-:Y:S02]  /*6e30*/  IMAD R7, R13, UR36, RZ ;  /* 0x000000240d077c24 */ /* 0x000fe4000f8e02ff */
[----:B------:R-:W-:-:S04]  /*6e40*/  IMAD.WIDE.U32 R4, R12, UR36, R4 ;  /* 0x000000240c047c25 */ /* 0x000fc8000f8e0004 */
[----:B------:R-:W-:Y:S01]  /*6e50*/  IMAD R7, R12, UR37, R7 ;  /* 0x000000250c077c24 */ /* 0x000fe2000f8e0207 */
[----:B------:R-:W-:-:S04]  /*6e60*/  IADD3 R14, P3, R4, UR38, RZ ;  /* 0x00000026040e7c10 */ /* 0x000fc8000ff7e0ff */
[----:B------:R-:W-:Y:S02]  /*6e70*/  IADD3.X R15, R5, UR39, R7, P3, !PT ;  /* 0x00000027050f7c10 */ /* 0x000fe40009ffe407 */
[----:B------:R-:W-:-:S13]  /*6e80*/  ISETP.GE.AND P3, PT, R192, UR41, PT ;  /* 0x00000029c0007c0c */ /* 0x000fda000bf66270 */
[----:B------:R-:W0:Y:S04]  /*6e90*/  @!P3 LDS.128 R4, [R86+0x10000] ;  /* 0x010000005604b984 */ /* 0x000e280000000c00 */
[----:B0-----:R-:W-:Y:S01]  /*6ea0*/  @!P3 STG.E.128 desc[UR46][R14.64], R4 ;  /* 0x000000040e00b986 */ /* 0x001fe2000c101d2e */
[----:B------:R-:W-:-:S13]  /*6eb0*/  ISETP.GE.AND P3, PT, R101, UR41, PT ;  /* 0x0000002965007c0c */ /* 0x000fda000bf66270 */
[----:B------:R-:W0:Y:S04]  /*6ec0*/  @!P3 LDS.128 R8, [R86+0x12000] ;  /* 0x012000005608b984 */ /* 0x000e280000000c00 */
[----:B0-----:R2:W-:Y:S02]  /*6ed0*/  @!P3 STG.E.128 desc[UR46][R14.64+0x80], R8 ;  /* 0x000080080e00b986 */ /* 0x0015e4000c101d2e */
.L_x_1271:
[----:B------:R-:W-:Y:S05]  /*6ee0*/  BSYNC B0 ;  /* 0x0000000000007941 */ /* 0x000fea0003800000 */
.L_x_1270:
[----:B------:R-:W-:Y:S01]  /*6ef0*/  ISETP.GE.AND P3, PT, R195, R87, PT ;  /* 0x00000057c300720c */ /* 0x000fe20003f66270 */
[----:B------:R-:W-:-:S12]  /*6f00*/  BSSY B0, `(.L_x_1272) ;  /* 0x0000011000007945 */ /* 0x000fd80003800000 */
[----:B------:R-:W-:Y:S05]  /*6f10*/  @P3 BRA `(.L_x_1273) ;  /* 0x00000000003c3947 */ /* 0x000fea0003800000 */
[----:B------:R-:W-:Y:S01]  /*6f20*/  IADD3 R7, P3, R12, 0x20, RZ ;  /* 0x000000200c077810 */ /* 0x000fe20007f7e0ff */
[----:B0-----:R-:W-:Y:S02]  /*6f30*/  IMAD.MOV.U32 R4, RZ, RZ, R24 ;  /* 0x000000ffff047224 */ /* 0x001fe400078e0018 */
[----:B------:R-:W-:Y:S02]  /*6f40*/  IMAD.MOV.U32 R5, RZ, RZ, R83 ;  /* 0x000000ffff057224 */ /* 0x000fe400078e0053 */
[----:B------:R-:W-:Y:S02]  /*6f50*/  IMAD.X R12, RZ, RZ, R13, P3 ;  /* 0x000000ffff0c7224 */ /* 0x000fe400018e060d */
[----:B------:R-:W-:-:S04]  /*6f60*/  IMAD.WIDE.U32 R4, R7, UR36, R4 ;  /* 0x0000002407047c25 */ /* 0x000fc8000f8e0004 */
[----:B------:R-:W-:-:S04]  /*6f70*/  IMAD R12, R12, UR36, RZ ;  /* 0x000000240c0c7c24 */ /* 0x000fc8000f8e02ff */
[----:B------:R-:W-:Y:S01]  /*6f80*/  IMAD R7, R7, UR37, R12 ;  /* 0x0000002507077c24 */ /* 0x000fe2000f8e020c */
[----:B------:R-:W-:-:S04]  /*6f90*/  IADD3 R12, P3, R4, UR38, RZ ;  /* 0x00000026040c7c10 */ /* 0x000fc8000ff7e0ff */
[----:B------:R-:W-:Y:S02]  /*6fa0*/  IADD3.X R13, R5, UR39, R7, P3, !PT ;  /* 0x00000027050d7c10 */ /* 0x000fe40009ffe407 */
[----:B------:R-:W-:-:S13]  /*6fb0*/  ISETP.GE.AND P3, PT, R192, UR41, PT ;  /* 0x00000029c0007c0c */ /* 0x000fda000bf66270 */
[----:B------:R-:W0:Y:S04]  /*6fc0*/  @!P3 LDS.128 R4, [R86+0x11000] ;  /* 0x011000005604b984 */ /* 0x000e280000000c00 */
[----:B0-----:R-:W-:Y:S01]  /*6fd0*/  @!P3 STG.E.128 desc[UR46][R12.64], R4 ;  /* 0x000000040c00b986 */ /* 0x001fe2000c101d2e */
[----:B------:R-:W-:-:S13]  /*6fe0*/  ISETP.GE.AND P3, PT, R101, UR41, PT ;  /* 0x0000002965007c0c */ /* 0x000fda000bf66270 */
[----:B--2---:R-:W0:Y:S04]  /*6ff0*/  @!P3 LDS.128 R8, [R86+0x13000] ;  /* 0x013000005608b984 */ /* 0x004e280000000c00 */
[----:B0-----:R3:W-:Y:S02]  /*7000*/  @!P3 STG.E.128 desc[UR46][R12.64+0x80], R8 ;  /* 0x000080080c00b986 */ /* 0x0017e4000c101d2e */
.L_x_1273:
[----:B------:R-:W-:Y:S05]  /*7010*/  BSYNC B0 ;  /* 0x0000000000007941 */ /* 0x000fea0003800000 */
.L_x_1272:
[----:B------:R-:W-:Y:S01]  /*7020*/  @!PT LDS RZ, [RZ] ;  /* 0x00000000fffff984 */ /* 0x000fe20000000800 */
[----:B------:R-:W-:Y:S01]  /*7030*/  @!PT LDS RZ, [RZ] ;  /* 0x00000000fffff984 */ /* 0x000fe20000000800 */
[----:B------:R-:W-:Y:S01]  /*7040*/  @!PT LDS RZ, [RZ] ;  /* 0x00000000fffff984 */ /* 0x000fe20000000800 */
[----:B------:R-:W-:Y:S01]  /*7050*/  @!PT LDS RZ, [RZ] ;  /* 0x00000000fffff984 */ /* 0x000fe20000000800 */
[----:B------:R4:W-:Y:S06]  /*7060*/  MEMBAR.ALL.CTA ;  /* 0x0000000000007992 */ /* 0x0009ec0000008000 */
[----:B----4-:R-:W4:Y:S02]  /*7070*/  FENCE.VIEW.ASYNC.S ;  /* 0x00000000000073c6 */ /* 0x010f240000000000 */
[----:B----4-:R4:W-:Y:S01]  /*7080*/  BAR.SYNC.DEFER_BLOCKING R75, 0x80 ;  /* 0x0002004b0000751d */ /* 0x0109e20000010000 */
[----:B------:R-:W-:Y:S01]  /*7090*/  ISETP.NE.AND P5, PT, R102, RZ, PT ;  /* 0x000000ff6600720c */ /* 0x000fe20003fa5270 */
[----:B------:R-:W-:Y:S01]  /*70a0*/  VIADD R17, R17, 0x1 ;  /* 0x0000000111117836 */ /* 0x000fe20000000000 */
[----:B-1----:R-:W-:-:S04]  /*70b0*/  @!P4 IADD3 R85, R85, 0x284c0, RZ ;  /* 0x000284c05555c810 */ /* 0x002fc80007ffe0ff */
[C---:B------:R-:W-:Y:S02]  /*70c0*/  ISETP.NE.AND P3, PT, R17.reuse, 0x2, PT ;  /* 0x000000021100780c */ /* 0x040fe40003f65270 */
[----:B------:R-:W-:Y:S02]  /*70d0*/  @!P4 PRMT R85, RZ, 0x654, R85 ;  /* 0x00000654ff55c816 */ /* 0x000fe40000000055 */
[----:B0-----:R-:W-:Y:S02]  /*70e0*/  SEL R4, RZ, 0x1, P3 ;  /* 0x00000001ff047807 */ /* 0x001fe40001800000 */
[----:B------:R-:W-:Y:S02]  /*70f0*/  SEL R17, R17, RZ, P3 ;  /* 0x000000ff11117207 */ /* 0x000fe40001800000 */
[----:B------:R-:W-:Y:S01]  /*7100*/  LOP3.LUT R201, R201, R4, RZ, 0x3c, !PT ;  /* 0x00000004c9c97212 */ /* 0x000fe200078e3cff */
[----:B------:R4:W-:Y:S01]  /*7110*/  @!P4 SYNCS.ARRIVE.TRANS64.RED.A1T0 RZ, [R85+URZ], RZ ;  /* 0x000000ff55ffc9a7 */ /* 0x0009e2000810043f */
[----:B------:R-:W-:Y:S05]  /*7120*/  @P5 BRA `(.L_x_1274) ;  /* 0xffffffb000ec5947 */ /* 0x000fea000383ffff */
[----:B------:R-:W0:Y:S01]  /*7130*/  S2R R5, SR_TID.X ;  /* 0x0000000000057919 */ /* 0x000e220000002100 */
[----:B------:R-:W-:Y:S02]  /*7140*/  PLOP3.LUT P0, PT, PT, PT, PT, 0x8, 0x0 ;  /* 0x000000000000781c */ /* 0x000fe40003f0e170 */
[----:B0-----:R-:W-:-:S04]  /*7150*/  SHF.R.U32.HI R5, RZ, 0x7, R5 ;  /* 0x00000007ff057819 */ /* 0x001fc80000011605 */
[----:B------:R-:W-:-:S13]  /*7160*/  ISETP.NE.AND P5, PT, R5, 0x1, PT ;  /* 0x000000010500780c */ /* 0x000fda0003fa5270 */
[----:B------:R-:W-:Y:S06]  /*7170*/  @!P5 BAR.ARV 0x9, 0x100 ;  /* 0x024400000000db1d */ /* 0x000fec0000002000 */
.L_x_1222:
[----:B------:R-:W0:Y:S01]  /*7180*/  LDC R0, c[0x0][0x428] ;  /* 0x00010a00ff007b82 */ /* 0x000e220000000800 */
[----:B------:R-:W-:Y:S05]  /*7190*/  @P0 BRA `(.L_x_1275) ;  /* 0x00000000000c0947 */ /* 0x000fea0003800000 */
[----:B------:R-:W1:Y:S01]  /*71a0*/  FENCE.VIEW.ASYNC.G ;  /* 0x00000000000073c6 */ /* 0x000e620000000100 */
[----:B------:R-:W-:Y:S05]  /*71b0*/  WARPSYNC.ALL ;  /* 0x0000000000007948 */ /* 0x000fea0003800000 */
[----:B-1----:R-:W-:Y:S06]  /*71c0*/  BAR.ARV 0xc, 0x180 ;  /* 0x0306000000007b1d */ /* 0x002fec0000002000 */
.L_x_1275:
[----:B------:R-:W-:Y:S01]  /*71d0*/  ULDC.64 UR4, c[0x0][0x990] ;  /* 0x0002640000047ab9 */ /* 0x000fe20000000a00 */
[----:B0-----:R-:W-:Y:S01]  /*71e0*/  ISETP.NE.AND P2, PT, R0, 0x1, PT ;  /* 0x000000010000780c */ /* 0x001fe20003f45270 */
[----:B------:R-:W-:Y:S01]  /*71f0*/  ULDC.64 UR6, c[0x0][0x998] ;  /* 0x0002660000067ab9 */ /* 0x000fe20000000a00 */
[----:B------:R-:W-:Y:S01]  /*7200*/  ISETP.NE.U32.AND P0, PT, RZ, UR4, PT ;  /* 0x00000004ff007c0c */ /* 0x000fe2000bf05070 */
[----:B------:R-:W-:Y:S01]  /*7210*/  IMAD.MOV.U32 R7, RZ, RZ, R206 ;  /* 0x000000ffff077224 */ /* 0x000fe200078e00ce */
[----:B------:R-:W-:Y:S02]  /*7220*/  ISETP.NE.U32.AND P1, PT, RZ, UR6, PT ;  /* 0x00000006ff007c0c */ /* 0x000fe4000bf25070 */
[----:B------:R-:W-:Y:S02]  /*7230*/  ISETP.NE.AND.EX P0, PT, RZ, UR5, PT, P0 ;  /* 0x00000005ff007c0c */ /* 0x000fe4000bf05300 */
[----:B------:R-:W-:-:S05]  /*7240*/  ISETP.NE.AND.EX P1, PT, RZ, UR7, PT, P1 ;  /* 0x00000007ff007c0c */ /* 0x000fca000bf25310 */
[----:B------:R-:W0:Y:S06]  /*7250*/  @P2 LDC R5, c[0x0][0x42c] ;  /* 0x00010b00ff052b82 */ /* 0x000e2c0000000800 */
[--C-:B------:R-:W-:Y:S02]  /*7260*/  @P0 SHF.R.S32.HI R3, RZ, 0x1f, R207.reuse ;  /* 0x0000001fff030819 */ /* 0x100fe400000114cf */
[----:B--23--:R-:W1:Y:S01]  /*7270*/  @P0 LDC.64 R10, c[0x0][0x9a8] ;  /* 0x00026a00ff0a0b82 */ /* 0x00ce620000000a00 */
[----:B------:R-:W-:-:S07]  /*7280*/  @P1 SHF.R.S32.HI R9, RZ, 0x1f, R207 ;  /* 0x0000001fff091819 */ /* 0x000fce00000114cf */
[----:B------:R-:W2:Y:S08]  /*7290*/  @P2 LDC R2, c[0x0][0x430] ;  /* 0x00010c00ff022b82 */ /* 0x000eb00000000800 */
[----:B------:R-:W3:Y:S01]  /*72a0*/  @P1 LDC.64 R12, c[0x0][0x9b8] ;  /* 0x00026e00ff0c1b82 */ /* 0x000ee20000000a00 */
[----:B0-----:R-:W-:-:S07]  /*72b0*/  @P2 IMAD.HI.U32 R5, R206, R5, RZ ;  /* 0x00000005ce052227 */ /* 0x001fce00078e00ff */
[----:B------:R-:W0:Y:S01]  /*72c0*/  @P0 LDC.64 R14, c[0x0][0x9b0] ;  /* 0x00026c00ff0e0b82 */ /* 0x000e220000000a00 */
[----:B-1----:R-:W-:-:S04]  /*72d0*/  @P0 IMAD R0, R3, R10, RZ ;  /* 0x0000000a03000224 */ /* 0x002fc800078e02ff */
[----:B------:R-:W-:-:S03]  /*72e0*/  @P0 IMAD R11, R207, R11, R0 ;  /* 0x0000000bcf0b0224 */ /* 0x000fc600078e0200 */
[----:B------:R-:W1:Y:S01]  /*72f0*/  @P1 LDC.64 R20, c[0x0][0x9c0] ;  /* 0x00027000ff141b82 */ /* 0x000e620000000a00 */
[----:B--2---:R-:W-:Y:S01]  /*7300*/  @P2 SHF.R.U32.HI R7, RZ, R2, R5 ;  /* 0x00000002ff072219 */ /* 0x004fe20000011605 */
[----:B------:R-:W-:-:S04]  /*7310*/  @P0 IMAD.WIDE.U32 R2, R207, R10, RZ ;  /* 0x0000000acf020225 */ /* 0x000fc800078e00ff */
[----:B------:R-:W-:Y:S01]  /*7320*/  @P0 IMAD.IADD R3, R3, 0x1, R11 ;  /* 0x0000000103030824 */ /* 0x000fe200078e020b */
[--C-:B------:R-:W-:Y:S01]  /*7330*/  @P1 SHF.R.S32.HI R11, RZ, 0x1f, R7.reuse ;  /* 0x0000001fff0b1819 */ /* 0x100fe20000011407 */
[----:B---3--:R-:W-:Y:S01]  /*7340*/  @P1 IMAD R4, R9, R12, RZ ;  /* 0x0000000c09041224 */ /* 0x008fe200078e02ff */
[----:B------:R-:W-:-:S03]  /*7350*/  @P0 SHF.R.S32.HI R9, RZ, 0x1f, R7 ;  /* 0x0000001fff090819 */ /* 0x000fc60000011407 */
[C---:B------:R-:W-:Y:S02]  /*7360*/  @P1 IMAD R13, R207.reuse, R13, R4 ;  /* 0x0000000dcf0d1224 */ /* 0x040fe400078e0204 */
[----:B------:R-:W-:-:S04]  /*7370*/  @P1 IMAD.WIDE.U32 R4, R207, R12, RZ ;  /* 0x0000000ccf041225 */ /* 0x000fc800078e00ff */
[----:B0-----:R-:W-:Y:S02]  /*7380*/  @P0 IMAD R0, R9, R14, RZ ;  /* 0x0000000e09000224 */ /* 0x001fe400078e02ff */
[----:B------:R-:W-:Y:S02]  /*7390*/  @P1 IMAD.IADD R5, R5, 0x1, R13 ;  /* 0x0000000105051824 */ /* 0x000fe400078e020d */
[----:B------:R-:W-:Y:S02]  /*73a0*/  @P0 IMAD R9, R7, R15, R0 ;  /* 0x0000000f07090224 */ /* 0x000fe400078e0200 */
[----:B-1----:R-:W-:Y:S02]  /*73b0*/  @P1 IMAD R6, R11, R20, RZ ;  /* 0x000000140b061224 */ /* 0x002fe400078e02ff */
        /* <DEDUP_REMOVED lines=10> */
[----:B------:R-:W0:Y:S01]  /*7460*/  LDC.64 R10, c[0x0][0x9e0] ;  /* 0x00027800ff0a7b82 */ /* 0x000e220000000a00 */
[----:B------:R-:W-:Y:S01]  /*7470*/  @P1 LEA.HI.X R9, R6, UR7, R3, 0x2, P4 ;  /* 0x0000000706091c11 */ /* 0x000fe2000a0f1403 */
[----:B------:R-:W-:-:S04]  /*7480*/  IMAD.MOV.U32 R3, RZ, RZ, 0x3f800000 ;  /* 0x3f800000ff037424 */ /* 0x000fc800078e00ff */
[----:B------:R-:W2:Y:S02]  /*7490*/  @P1 LDG.E R0, desc[UR46][R8.64] ;  /* 0x0000002e08001981 */ /* 0x000ea4000c1e1900 */
[----:B------:R-:W1:Y:S02]  /*74a0*/  @P2 LDC R7, c[0x0][0x42c] ;  /* 0x00010b00ff072b82 */ /* 0x000e640000000800 */
[----:B------:R-:W2:Y:S06]  /*74b0*/  @P0 LDG.E R3, desc[UR46][R4.64] ;  /* 0x0000002e04030981 */ /* 0x000eac000c1e1900 */
[----:B------:R-:W3:Y:S01]  /*74c0*/  @P2 LDC R2, c[0x0][0x430] ;  /* 0x00010c00ff022b82 */ /* 0x000ee20000000800 */
[----:B------:R-:W-:-:S02]  /*74d0*/  IADD3 R204, R197, 0x80, -R198 ;  /* 0x00000080c5cc7810 */ /* 0x000fc40007ffe8c6 */
[----:B0-----:R-:W-:-:S03]  /*74e0*/  ISETP.GE.AND P1, PT, R11, 0x1, PT ;  /* 0x000000010b00780c */ /* 0x001fc60003f26270 */
[----:B------:R-:W-:Y:S02]  /*74f0*/  IMAD R204, R205, 0x80, R204 ;  /* 0x00000080cdcc7824 */ /* 0x000fe400078e02cc */
[----:B-1----:R-:W-:-:S05]  /*7500*/  @P2 IMAD.HI.U32 R7, R206, R7, RZ ;  /* 0x00000007ce072227 */ /* 0x002fca00078e00ff */
[----:B---3--:R-:W-:Y:S01]  /*7510*/  @P2 SHF.R.U32.HI R206, RZ, R2, R7 ;  /* 0x00000002ffce2219 */ /* 0x008fe20000011607 */
[----:B--2---:R-:W-:Y:S01]  /*7520*/  FMUL.FTZ R0, R3, R0 ;  /* 0x0000000003007220 */ /* 0x004fe20000410000 */
[----:B------:R-:W-:-:S03]  /*7530*/  IMAD.IADD R3, R204, 0x1, R10 ;  /* 0x00000001cc037824 */ /* 0x000fc600078e020a */
[----:B------:R-:W-:Y:S01]  /*7540*/  FMUL.FTZ R2, R0, UR4 ;  /* 0x0000000400027c20 */ /* 0x000fe20008410000 */
[----:B------:R-:W-:Y:S06]  /*7550*/  @!P1 BRA `(.L_x_1276) ;  /* 0x0000000000489947 */ /* 0x000fec0003800000 */
        /* <DEDUP_REMOVED lines=11> */
.L_x_1278:
[----:B------:R-:W-:-:S13]  /*7610*/  ISETP.NE.AND P0, PT, R11, 0x1, PT ;  /* 0x000000010b00780c */ /* 0x000fda0003f05270 */
[----:B------:R-:W0:Y:S02]  /*7620*/  @P0 LDC.64 R4, c[0x0][0x9e8] ;  /* 0x00027a00ff040b82 */ /* 0x000e240000000a00 */
[----:B0-----:R-:W-:-:S05]  /*7630*/  @P0 IMAD.HI.U32 R4, R0, R4, RZ ;  /* 0x0000000400040227 */ /* 0x001fca00078e00ff */
[----:B------:R-:W-:-:S07]  /*7640*/  @P0 SHF.R.U32.HI R0, RZ, R5, R4 ;  /* 0x00000005ff000219 */ /* 0x000fce0000011604 */
.L_x_1279:
[----:B------:R-:W-:Y:S05]  /*7650*/  BSYNC B0 ;  /* 0x0000000000007941 */ /* 0x000fea0003800000 */
.L_x_1277:
[----:B------:R-:W-:-:S05]  /*7660*/  IMAD R0, R0, R11, R11 ;  /* 0x0000000b00007224 */ /* 0x000fca00078e020b */
[----:B------:R-:W-:-:S07]  /*7670*/  VIMNMX R3, R3, R0, PT ;  /* 0x0000000003037248 */ /* 0x000fce0003fe0100 */
.L_x_1276:
[----:B------:R-:W-:Y:S01]  /*7680*/  VIADD R3, R3, 0x3f ;  /* 0x0000003f03037836 */ /* 0x000fe20000000000 */
[----:B------:R-:W-:Y:S01]  /*7690*/  ULDC UR4, c[0x0][0x9dc] ;  /* 0x0002770000047ab9 */ /* 0x000fe20000000800 */
[----:B------:R-:W-:-:S03]  /*76a0*/  IMAD.IADD R152, R197, 0x1, -R198 ;  /* 0x00000001c5987824 */ /* 0x000fc600078e0ac6 */
[----:B------:R-:W-:Y:S01]  /*76b0*/  SHF.R.S32.HI R0, RZ, 0x1f, R3 ;  /* 0x0000001fff007819 */ /* 0x000fe20000011403 */
[----:B------:R-:W-:-:S03]  /*76c0*/  IMAD R57, R205, 0x80, R152 ;  /* 0x00000080cd397824 */ /* 0x000fc600078e0298 */
[----:B------:R-:W-:-:S04]  /*76d0*/  LEA.HI R0, R0, R3, RZ, 0x6 ;  /* 0x0000000300007211 */ /* 0x000fc800078f30ff */
[----:B------:R-:W-:Y:S01]  /*76e0*/  SHF.R.S32.HI R3, RZ, 0x6, R0 ;  /* 0x00000006ff037819 */ /* 0x000fe20000011400 */
[----:B------:R-:W-:-:S03]  /*76f0*/  VIADD R0, R57, -UR4 ;  /* 0x8000000439007c36 */ /* 0x000fc60008000000 */
[----:B------:R-:W-:Y:S01]  /*7700*/  VIMNMX R56, R56, R3, PT ;  /* 0x0000000338387248 */ /* 0x000fe20003fe0100 */
        /* <DEDUP_REMOVED lines=11> */
.L_x_1282:
[----:B------:R-:W-:Y:S01]  /*77c0*/  ISETP.NE.AND P0, PT, R11, 0x1, PT ;  /* 0x000000010b00780c */ /* 0x000fe20003f05270 */
[----:B------:R-:W-:-:S12]  /*77d0*/  IMAD.MOV.U32 R4, RZ, RZ, R57 ;  /* 0x000000ffff047224 */ /* 0x000fd800078e0039 */
[----:B------:R-:W0:Y:S02]  /*77e0*/  @P0 LDC.64 R6, c[0x0][0x9e8] ;  /* 0x00027a00ff060b82 */ /* 0x000e240000000a00 */
[----:B0-----:R-:W-:-:S05]  /*77f0*/  @P0 IMAD.HI.U32 R6, R57, R6, RZ ;  /* 0x0000000639060227 */ /* 0x001fca00078e00ff */
[----:B------:R-:W-:-:S07]  /*7800*/  @P0 SHF.R.U32.HI R4, RZ, R7, R6 ;  /* 0x00000007ff040219 */ /* 0x000fce0000011606 */
.L_x_1283:
[----:B------:R-:W-:Y:S05]  /*7810*/  BSYNC B0 ;  /* 0x0000000000007941 */ /* 0x000fea0003800000 */
.L_x_1281:
[----:B------:R-:W-:-:S05]  /*7820*/  IMAD R3, R4, R11, RZ ;  /* 0x0000000b04037224 */ /* 0x000fca00078e02ff */
[----:B------:R-:W-:-:S07]  /*7830*/  VIMNMX R0, R0, R3, !PT ;  /* 0x0000000300007248 */ /* 0x000fce0007fe0100 */
.L_x_1280:
[----:B------:R-:W-:Y:S01]  /*7840*/  SHF.R.S32.HI R5, RZ, 0x1f, R0 ;  /* 0x0000001fff057819 */ /* 0x000fe20000011400 */
[----:B------:R-:W-:Y:S01]  /*7850*/  IMAD.MOV.U32 R134, RZ, RZ, RZ ;  /* 0x000000ffff867224 */ /* 0x000fe200078e00ff */
[----:B------:R-:W-:Y:S02]  /*7860*/  PLOP3.LUT P0, PT, PT, PT, PT, 0x80, 0x0 ;  /* 0x000000000000781c */ /* 0x000fe40003f0f070 */
[----:B------:R-:W-:Y:S02]  /*7870*/  CS2R R146, SRZ ;  /* 0x0000000000927805 */ /* 0x000fe4000001ff00 */
[----:B------:R-:W-:Y:S01]  /*7880*/  LEA.HI R5, R5, R0, RZ, 0x6 ;  /* 0x0000000005057211 */ /* 0x000fe200078f30ff */
[----:B------:R-:W-:Y:S01]  /*7890*/  IMAD.MOV.U32 R0, RZ, RZ, RZ ;  /* 0x000000ffff007224 */ /* 0x000fe200078e00ff */
[----:B------:R-:W-:Y:S02]  /*78a0*/  MOV R3, RZ ;  /* 0x000000ff00037202 */ /* 0x000fe40000000f00 */
[----:B------:R-:W-:-:S02]  /*78b0*/  CS2R R100, SRZ ;  /* 0x0000000000647805 */ /* 0x000fc4000001ff00 */
[----:B------:R-:W-:Y:S02]  /*78c0*/  SHF.R.S32.HI R5, RZ, 0x6, R5 ;  /* 0x00000006ff057819 */ /* 0x000fe40000011405 */
[----:B------:R-:W-:Y:S01]  /*78d0*/  CS2R R144, SRZ ;  /* 0x0000000000907805 */ /* 0x000fe2000001ff00 */
[----:B------:R-:W-:Y:S01]  /*78e0*/  IMAD.MOV.U32 R141, RZ, RZ, RZ ;  /* 0x000000ffff8d7224 */ /* 0x000fe200078e00ff */
[----:B------:R-:W-:Y:S02]  /*78f0*/  CS2R R108, SRZ ;  /* 0x00000000006c7805 */ /* 0x000fe4000001ff00 */
[----:B------:R-:W-:Y:S02]  /*7900*/  VIMNMX R203, RZ, R5, !PT ;  /* 0x00000005ffcb7248 */ /* 0x000fe40007fe0100 */
[----:B------:R-:W-:Y:S02]  /*7910*/  CS2R R132, SRZ ;  /* 0x0000000000847805 */ /* 0x000fe4000001ff00 */
[----:B------:R-:W-:-:S02]  /*7920*/  CS2R R138, SRZ ;  /* 0x00000000008a7805 */ /* 0x000fc4000001ff00 */
[----:B------:R-:W-:Y:S02]  /*7930*/  CS2R R92, SRZ ;  /* 0x00000000005c7805 */ /* 0x000fe4000001ff00 */
[----:B------:R-:W-:Y:S02]  /*7940*/  ISETP.GT.AND P1, PT, R56, R203, PT ;  /* 0x000000cb3800720c */ /* 0x000fe40003f24270 */
[----:B------:R-:W-:Y:S02]  /*7950*/  CS2R R136, SRZ ;  /* 0x0000000000887805 */ /* 0x000fe4000001ff00 */
[----:B------:R-:W-:Y:S02]  /*7960*/  CS2R R126, SRZ ;  /* 0x00000000007e7805 */ /* 0x000fe4000001ff00 */
[----:B------:R-:W-:Y:S02]  /*7970*/  CS2R R130, SRZ ;  /* 0x0000000000827805 */ /* 0x000fe4000001ff00 */
[----:B----4-:R-:W-:-:S02]  /*7980*/  CS2R R84, SRZ ;  /* 0x0000000000547805 */ /* 0x010fc4000001ff00 */
        /* <DEDUP_REMOVED lines=24> */
[----:B------:R-:W-:Y:S01]  /*7b10*/  CS2R R80, SRZ ;  /* 0x0000000000507805 */ /* 0x000fe2000001ff00 */
[----:B------:R-:W-:Y:S01]  /*7b20*/  IMAD.MOV.U32 R79, RZ, RZ, RZ ;  /* 0x000000ffff4f7224 */ /* 0x000fe200078e00ff */
        /* <DEDUP_REMOVED lines=27> */
[----:B------:R-:W-:Y:S06]  /*7ce0*/  @!P1 BRA `(.L_x_1284) ;  /* 0x0000013000189947 */ /* 0x000fec0003800000 */
[----:B------:R-:W-:-:S03]  /*7cf0*/  UMOV UR4, 0xffffffff ;  /* 0xffffffff00047882 */ /* 0x000fc60000000000 */
[----:B------:R-:W-:Y:S05]  /*7d00*/  BRA.DIV UR4, `(.L_x_1285) ;  /* 0x000001d204947947 */ /* 0x000fea000b800000 */
[----:B------:R0:W1:Y:S02]  /*7d10*/  SHFL.IDX PT, R202, R230, RZ, 0x1f ;  /* 0x00001fffe6ca7589 */ /* 0x00006400000e0000 */
.L_x_1608:
[----:B-1----:R-:W-:Y:S01]  /*7d20*/  LEA.HI R0, R202, R202, RZ, 0x1 ;  /* 0x000000caca007211 */ /* 0x002fe200078f08ff */
[----:B------:R-:W-:-:S03]  /*7d30*/  ULOP3.LUT UP0, URZ, UR44, 0x1bf, URZ, 0xc0, !UPT ;  /* 0x000001bf2c3f7892 */ /* 0x000fc6000f80c03f */
[----:B------:R-:W-:-:S03]  /*7d40*/  LOP3.LUT R3, R0, 0x1e, RZ, 0xc0, !PT ;  /* 0x0000001e00037812 */ /* 0x000fc600078ec0ff */
[----:B------:R-:W-:Y:S02]  /*7d50*/  PLOP3.LUT P0, PT, PT, PT, UP0, 0x80, 0x0 ;  /* 0x000000000000781c */ /* 0x000fe40003f0f008 */
[----:B------:R-:W-:-:S05]  /*7d60*/  IMAD.IADD R3, R202, 0x1, -R3 ;  /* 0x00000001ca037824 */ /* 0x000fca00078e0a03 */
[----:B------:R-:W-:-:S04]  /*7d70*/  LEA R3, R3, UR44, 0xd ;  /* 0x0000002c03037c11 */ /* 0x000fc8000f8e68ff */
[----:B------:R-:W-:-:S04]  /*7d80*/  SHF.R.U32.HI R3, RZ, 0x4, R3 ;  /* 0x00000004ff037819 */ /* 0x000fc80000011603 */
[----:B------:R-:W-:Y:S01]  /*7d90*/  LOP3.LUT R52, R3, 0x3fff, RZ, 0xc0, !PT ;  /* 0x00003fff03347812 */ /* 0x000fe200078ec0ff */
[----:B------:R-:W-:Y:S06]  /*7da0*/  @!P0 BRA `(.L_x_1286) ;  /* 0x0000000000408947 */ /* 0x000fec0003800000 */
        /* <DEDUP_REMOVED lines=15> */
[----:B0-2--5:R-:W-:Y:S05]  /*7ea0*/  CALL.ABS.NOINC R14 ;  /* 0x000000000e007343 */ /* 0x025fea0003c00000 */
.L_x_1286:
        /* <DEDUP_REMOVED lines=13> */
.L_x_1290:
[----:B--2---:R2:W3:Y:S02]  /*7f80*/  SYNCS.PHASECHK.TRANS64.TRYWAIT P0, [R16+URZ+0x28400], R3 ;  /* 0x02840003100075a7 */ /* 0x0044e4000800017f */
[----:B---3--:R-:W-:Y:S05]  /*7f90*/  @!P0 NANOSLEEP.SYNCS 0x989680 ;  /* 0x009896800000895d */ /* 0x008fea0003900000 */
[----:B------:R-:W3:Y:S02]  /*7fa0*/  @!P0 SYNCS.PHASECHK.TRANS64 P0, [R16+URZ+0x28400], R3 ;  /* 0x02840003100085a7 */ /* 0x000ee4000800007f */
[----:B---3--:R-:W-:Y:S05]  /*7fb0*/  @!P0 BRA `(.L_x_1290) ;  /* 0xfffffffc00f08947 */ /* 0x008fea000383ffff */
.L_x_1289:
[----:B------:R-:W-:Y:S05]  /*7fc0*/  BSYNC B0 ;  /* 0x0000000000007941 */ /* 0x000fea0003800000 */
.L_x_1288:
[----:B------:R-:W-:Y:S05]  /*7fd0*/  BRA `(.L_x_1291) ;  /* 0x0000009400a87947 */ /* 0x000fea0003800000 */
.L_x_1287:
[----:B------:R-:W1:Y:S01]  /*7fe0*/  LDC.64 R12, c[0x0][0x3d8] ;  /* 0x0000f600ff0c7b82 */ /* 0x000e620000000a00 */
[----:B-----5:R-:W-:Y:S01]  /*7ff0*/  SHF.R.S32.HI R3, RZ, 0x1f, R27 ;  /* 0x0000001fff037819 */ /* 0x020fe2000001141b */
[----:B------:R-:W-:Y:S01]  /*8000*/  IMAD.MOV.U32 R4, RZ, RZ, R22 ;  /* 0x000000ffff047224 */ /* 0x000fe200078e0016 */
[----:B------:R-:W-:Y:S01]  /*8010*/  MOV R5, R23 ;  /* 0x0000001700057202 */ /* 0x000fe20000000f00 */
[----:B------:R-:W-:Y:S01]  /*8020*/  IMAD.MOV.U32 R9, RZ, RZ, R193 ;  /* 0x000000ffff097224 */ /* 0x000fe200078e00c1 */
[----:B------:R-:W-:-:S03]  /*8030*/  ULOP3.LUT UP0, URZ, UR44, 0x3ff, URZ, 0xc0, !UPT ;  /* 0x000003ff2c3f7892 */ /* 0x000fc6000f80c03f */
[----:B------:R-:W2:Y:S01]  /*8040*/  LDC.64 R14, c[0x0][0x3e8] ;  /* 0x0000fa00ff0e7b82 */ /* 0x000ea20000000a00 */
[-C--:B-1----:R-:W-:Y:S02]  /*8050*/  IMAD R8, R19, R12.reuse, RZ ;  /* 0x0000000c13087224 */ /* 0x082fe400078e02ff */
[-C--:B------:R-:W-:Y:S02]  /*8060*/  IMAD R0, R3, R12.reuse, RZ ;  /* 0x0000000c03007224 */ /* 0x080fe400078e02ff */
[----:B------:R-:W-:Y:S02]  /*8070*/  IMAD R24, R18, R13, R8 ;  /* 0x0000000d12187224 */ /* 0x000fe400078e0208 */
[----:B------:R-:W-:Y:S02]  /*8080*/  IMAD.MOV.U32 R8, RZ, RZ, R192 ;  /* 0x000000ffff087224 */ /* 0x000fe400078e00c0 */
[----:B------:R-:W-:Y:S01]  /*8090*/  IMAD.WIDE.U32 R54, R27, R12, RZ ;  /* 0x0000000c1b367225 */ /* 0x000fe200078e00ff */
[----:B--2---:R-:W-:-:S03]  /*80a0*/  SHF.L.U64.HI R31, R14, 0x5, R15 ;  /* 0x000000050e1f7819 */ /* 0x004fc6000001020f */
[----:B------:R-:W-:-:S04]  /*80b0*/  IMAD.WIDE.U32 R6, R18, R12, R4 ;  /* 0x0000000c12067225 */ /* 0x000fc800078e0004 */
[----:B------:R-:W-:Y:S01]  /*80c0*/  IMAD R53, R27, R13, R0 ;  /* 0x0000000d1b357224 */ /* 0x000fe200078e0200 */
[----:B------:R-:W-:Y:S01]  /*80d0*/  IADD3 R63, P0, R6, R54, RZ ;  /* 0x00000036063f7210 */ /* 0x000fe20007f1e0ff */
[----:B------:R-:W-:-:S04]  /*80e0*/  IMAD.WIDE.U32 R10, R18, R12, R8 ;  /* 0x0000000c120a7225 */ /* 0x000fc800078e0008 */
[----:B------:R-:W-:Y:S01]  /*80f0*/  IMAD.IADD R53, R53, 0x1, R55 ;  /* 0x0000000135357824 */ /* 0x000fe200078e0237 */
[----:B------:R-:W-:Y:S01]  /*8100*/  IADD3 R25, P1, R10, R54, RZ ;  /* 0x000000360a197210 */ /* 0x000fe20007f3e0ff */
[-C--:B------:R-:W-:Y:S02]  /*8110*/  IMAD R0, R3, R14.reuse, RZ ;  /* 0x0000000e03007224 */ /* 0x080fe400078e02ff */
[----:B------:R-:W-:Y:S01]  /*8120*/  IMAD.WIDE.U32 R4, R18, R14, R4 ;  /* 0x0000000e12047225 */ /* 0x000fe200078e0004 */
[C---:B------:R-:W-:Y:S02]  /*8130*/  IADD3.X R62, R53.reuse, R7, R24, P0, !PT ;  /* 0x00000007353e7210 */ /* 0x040fe400007fe418 */
[----:B------:R-:W-:Y:S01]  /*8140*/  IADD3.X R24, R53, R24, R11, P1, !PT ;  /* 0x0000001835187210 */ /* 0x000fe20000ffe40b */
[----:B------:R-:W-:Y:S01]  /*8150*/  IMAD R3, R19, R14, RZ ;  /* 0x0000000e13037224 */ /* 0x000fe200078e02ff */
[----:B------:R-:W-:Y:S01]  /*8160*/  PLOP3.LUT P1, PT, PT, PT, UP0, 0x80, 0x0 ;  /* 0x000000000000781c */ /* 0x000fe20003f2f008 */
[----:B------:R-:W-:-:S02]  /*8170*/  IMAD R61, R27, R15, R0 ;  /* 0x0000000f1b3d7224 */ /* 0x000fc400078e0200 */
[----:B------:R-:W-:Y:S01]  /*8180*/  IMAD.WIDE.U32 R58, R27, R14, RZ ;  /* 0x0000000e1b3a7225 */ /* 0x000fe200078e00ff */
[----:B------:R-:W-:-:S03]  /*8190*/  SHF.L.U64.HI R27, R12, 0x5, R13 ;  /* 0x000000050c1b7819 */ /* 0x000fc6000001020d */
[----:B------:R-:W-:Y:S01]  /*81a0*/  IMAD.WIDE.U32 R8, R18, R14, R8 ;  /* 0x0000000e12087225 */ /* 0x000fe200078e0008 */
[----:B------:R-:W-:-:S03]  /*81b0*/  IADD3 R65, P0, R4, R58, RZ ;  /* 0x0000003a04417210 */ /* 0x000fc60007f1e0ff */
[----:B------:R-:W-:Y:S01]  /*81c0*/  IMAD R3, R18, R15, R3 ;  /* 0x0000000f12037224 */ /* 0x000fe200078e0203 */
[----:B------:R-:W-:Y:S01]  /*81d0*/  IADD3 R73, P2, R8, R58, RZ ;  /* 0x0000003a08497210 */ /* 0x000fe20007f5e0ff */
[----:B------:R-:W-:Y:S02]  /*81e0*/  IMAD.IADD R61, R61, 0x1, R59 ;  /* 0x000000013d3d7824 */ /* 0x000fe400078e023b */
[----:B------:R-:W-:Y:S02]  /*81f0*/  IMAD.SHL.U32 R30, R12, 0x20, RZ ;  /* 0x000000200c1e7824 */ /* 0x000fe400078e00ff */
[----:B------:R-:W-:Y:S01]  /*8200*/  IMAD.SHL.U32 R32, R14, 0x20, RZ ;  /* 0x000000200e207824 */ /* 0x000fe200078e00ff */
[C---:B------:R-:W-:Y:S02]  /*8210*/  IADD3.X R67, R61.reuse, R5, R3, P0, !PT ;  /* 0x000000053d437210 */ /* 0x040fe400007fe403 */
[----:B------:R-:W-:Y:S01]  /*8220*/  IADD3.X R26, R61, R3, R9, P2, !PT ;  /* 0x000000033d1a7210 */ /* 0x000fe200017fe409 */
        /* <DEDUP_REMOVED lines=16> */
[----:B0-2---:R-:W-:Y:S05]  /*8330*/  CALL.ABS.NOINC R14 ;  /* 0x000000000e007343 */ /* 0x005fea0003c00000 */
.L_x_1292:
[----:B------:R-:W1:Y:S01]  /*8340*/  LDC.64 R12, c[0x0][0x3d8] ;  /* 0x0000f600ff0c7b82 */ /* 0x000e620000000a00 */
[----:B------:R-:W-:Y:S01]  /*8350*/  SHF.R.S32.HI R3, RZ, 0x1f, R205 ;  /* 0x0000001fff037819 */ /* 0x000fe200000114cd */
[----:B------:R-:W-:Y:S01]  /*8360*/  ULDC.U8 UR4, c[0x0][0x3f0] ;  /* 0x0000fc0000047ab9 */ /* 0x000fe20000000000 */
[----:B------:R-:W-:Y:S01]  /*8370*/  BSSY B0, `(.L_x_1293) ;  /* 0x0000928000007945 */ /* 0x000fe20003800000 */
[----:B------:R-:W-:-:S04]  /*8380*/  ISETP.NE.AND P0, PT, RZ, UR4, PT ;  /* 0x00000004ff007c0c */ /* 0x000fc8000bf05270 */
[----:B------:R-:W2:Y:S01]  /*8390*/  LDC.64 R10, c[0x0][0x3e8] ;  /* 0x0000fa00ff0a7b82 */ /* 0x000ea20000000a00 */
[-C--:B-1----:R-:W-:Y:S02]  /*83a0*/  IMAD R0, R3, R12.reuse, RZ ;  /* 0x0000000c03007224 */ /* 0x082fe400078e02ff */
[----:B------:R-:W-:-:S04]  /*83b0*/  IMAD.WIDE.U32 R4, R205, R12, RZ ;  /* 0x0000000ccd047225 */ /* 0x000fc800078e00ff */
[-C--:B--2---:R-:W-:Y:S02]  /*83c0*/  IMAD R6, R3, R10.reuse, RZ ;  /* 0x0000000a03067224 */ /* 0x084fe400078e02ff */
[C---:B------:R-:W-:Y:S02]  /*83d0*/  IMAD R3, R205.reuse, R13, R0 ;  /* 0x0000000dcd037224 */ /* 0x040fe400078e0200 */
[----:B------:R-:W-:-:S04]  /*83e0*/  IMAD.WIDE.U32 R8, R205, R10, RZ ;  /* 0x0000000acd087225 */ /* 0x000fc800078e00ff */
[----:B------:R-:W-:Y:S01]  /*83f0*/  IMAD R7, R205, R11, R6 ;  /* 0x0000000bcd077224 */ /* 0x000fe200078e0206 */
[C---:B------:R-:W-:Y:S01]  /*8400*/  SHF.L.U32 R6, R4.reuse, 0x7, RZ ;  /* 0x0000000704067819 */ /* 0x040fe200000006ff */
[----:B------:R-:W-:Y:S02]  /*8410*/  IMAD.IADD R5, R5, 0x1, R3 ;  /* 0x0000000105057824 */ /* 0x000fe400078e0203 */
[----:B------:R-:W-:Y:S02]  /*8420*/  IMAD R0, R205, -0x80, R198 ;  /* 0xffffff80cd007824 */ /* 0x000fe400078e02c6 */
[----:B------:R-:W-:Y:S01]  /*8430*/  IMAD.IADD R3, R9, 0x1, R7 ;  /* 0x0000000109037824 */ /* 0x000fe200078e0207 */
[----:B------:R-:W-:Y:S01]  /*8440*/  SHF.L.U64.HI R7, R4, 0x7, R5 ;  /* 0x0000000704077819 */ /* 0x000fe20000010205 */
[----:B------:R-:W-:Y:S01]  /*8450*/  IMAD.SHL.U32 R4, R8, 0x80, RZ ;  /* 0x0000008008047824 */ /* 0x000fe200078e00ff */
[----:B------:R-:W-:Y:S02]  /*8460*/  VIMNMX R74, R0, 0x80, PT ;  /* 0x00000080004a7848 */ /* 0x000fe40003fe0100 */
[----:B------:R-:W-:Y:S01]  /*8470*/  SHF.L.U64.HI R5, R8, 0x7, R3 ;  /* 0x0000000708057819 */ /* 0x000fe20000010203 */
[----:B------:R-:W-:Y:S06]  /*8480*/  @!P0 BRA `(.L_x_1294) ;  /* 0x0000004800648947 */ /* 0x000fec0003800000 */
[----:B------:R-:W1:Y:S01]  /*8490*/  LDC R0, c[0x0][0x428] ;  /* 0x00010a00ff007b82 */ /* 0x000e620000000800 */
[----:B------:R-:W-:Y:S01]  /*84a0*/  ISETP.GE.AND P0, PT, R18, R74, PT ;  /* 0x0000004a1200720c */ /* 0x000fe20003f06270 */
[----:B------:R-:W-:Y:S01]  /*84b0*/  BSSY B1, `(.L_x_1295) ;  /* 0x000001c000017945 */ /* 0x000fe20003800000 */
[----:B------:R-:W-:Y:S01]  /*84c0*/  IMAD R3, R205, 0x80, R18 ;  /* 0x00000080cd037824 */ /* 0x000fe200078e0212 */
[----:B------:R-:W-:Y:S02]  /*84d0*/  CS2R R28, SRZ ;  /* 0x00000000001c7805 */ /* 0x000fe4000001ff00 */
[----:B------:R-:W-:Y:S02]  /*84e0*/  CS2R R44, SRZ ;  /* 0x00000000002c7805 */ /* 0x000fe4000001ff00 */
[----:B------:R-:W-:Y:S02]  /*84f0*/  CS2R R48, SRZ ;  /* 0x0000000000307805 */ /* 0x000fe4000001ff00 */
[----:B------:R-:W-:-:S02]  /*8500*/  CS2R R46, SRZ ;  /* 0x00000000002e7805 */ /* 0x000fc4000001ff00 */
[----:B------:R-:W-:Y:S02]  /*8510*/  CS2R R50, SRZ ;  /* 0x0000000000327805 */ /* 0x000fe4000001ff00 */
[----:B-1----:R-:W-:-:S13]  /*8520*/  ISETP.NE.AND P1, PT, R0, 0x1, PT ;  /* 0x000000010000780c */ /* 0x002fda0003f25270 */
[----:B------:R-:W1:Y:S08]  /*8530*/  @P1 LDC R0, c[0x0][0x42c] ;  /* 0x00010b00ff001b82 */ /* 0x000e700000000800 */
[----:B------:R-:W2:Y:S01]  /*8540*/  @P1 LDC R21, c[0x0][0x430] ;  /* 0x00010c00ff151b82 */ /* 0x000ea20000000800 */
[----:B------:R-:W-:Y:S05]  /*8550*/  @P0 BRA `(.L_x_1296) ;  /* 0x0000000000440947 */ /* 0x000fea0003800000 */
[----:B------:R-:W-:Y:S01]  /*8560*/  ULDC.64 UR6, c[0x0][0x3c8] ;  /* 0x0000f20000067ab9 */ /* 0x000fe20000000a00 */
[----:B------:R-:W-:Y:S01]  /*8570*/  ULDC UR4, c[0x0][0x3d4] ;  /* 0x0000f50000047ab9 */ /* 0x000fe20000000800 */
[----:B------:R-:W-:Y:S01]  /*8580*/  IADD3 R8, P4, P5, R63, UR6, R6 ;  /* 0x000000063f087c10 */ /* 0x000fe2000fd9e006 */
[----:B------:R-:W-:Y:S01]  /*8590*/  ULDC.64 UR8, c[0x0][0x3e0] ;  /* 0x0000f80000087ab9 */ /* 0x000fe20000000a00 */
[----:B------:R-:W-:Y:S02]  /*85a0*/  ISETP.GE.AND P3, PT, R22, UR4, PT ;  /* 0x0000000416007c0c */ /* 0x000fe4000bf66270 */
[----:B------:R-:W-:Y:S02]  /*85b0*/  CS2R R48, SRZ ;  /* 0x0000000000307805 */ /* 0x000fe4000001ff00 */
[----:B------:R-:W-:Y:S02]  /*85c0*/  ISETP.GE.AND P2, PT, R199, UR4, PT ;  /* 0x00000004c7007c0c */ /* 0x000fe4000bf46270 */
[----:B------:R-:W-:-:S02]  /*85d0*/  CS2R R44, SRZ ;  /* 0x00000000002c7805 */ /* 0x000fc4000001ff00 */
[----:B------:R-:W-:Y:S02]  /*85e0*/  IADD3.X R9, R62, UR7, R7, P4, P5 ;  /* 0x000000073e097c10 */ /* 0x000fe4000a7ea407 */
[----:B------:R-:W-:Y:S02]  /*85f0*/  CS2R R50, SRZ ;  /* 0x0000000000327805 */ /* 0x000fe4000001ff00 */
[----:B------:R-:W-:Y:S02]  /*8600*/  IADD3 R14, P4, P5, R65, UR8, R4 ;  /* 0x00000008410e7c10 */ /* 0x000fe4000fd9e004 */
[----:B------:R-:W-:Y:S02]  /*8610*/  CS2R R46, SRZ ;  /* 0x00000000002e7805 */ /* 0x000fe4000001ff00 */
[----:B------:R-:W-:Y:S01]  /*8620*/  IADD3.X R15, R67, UR9, R5, P4, P5 ;  /* 0x00000009430f7c10 */ /* 0x000fe2000a7ea405 */
[----:B------:R3:W5:Y:S04]  /*8630*/  @!P3 LDG.E.64 R48, desc[UR46][R8.64] ;  /* 0x0000002e0830b981 */ /* 0x000768000c1e1b00 */
[----:B------:R3:W5:Y:S04]  /*8640*/  @!P2 LDG.E.64 R44, desc[UR46][R8.64+0x40] ;  /* 0x0000402e082ca981 */ /* 0x000768000c1e1b00 */
[----:B------:R3:W5:Y:S04]  /*8650*/  @!P3 LDG.E.64 R50, desc[UR46][R14.64] ;  /* 0x0000002e0e32b981 */ /* 0x000768000c1e1b00 */
[----:B------:R3:W5:Y:S02]  /*8660*/  @!P2 LDG.E.64 R46, desc[UR46][R14.64+0x40] ;  /* 0x0000402e0e2ea981 */ /* 0x000764000c1e1b00 */
.L_x_1296:
[----:B------:R-:W-:Y:S05]  /*8670*/  BSYNC B1 ;  /* 0x0000000000017941 */ /* 0x000fea0003800000 */
.L_x_1295:
[----:B------:R-:W-:Y:S01]  /*8680*/  ISETP.GE.AND P2, PT, R195, R74, PT ;  /* 0x0000004ac300720c */ /* 0x000fe20003f46270 */
[----:B------:R-:W-:Y:S01]  /*8690*/  IMAD R3, R218, 0x20, R3 ;  /* 0x00000020da037824 */ /* 0x000fe200078e0203 */
[----:B------:R-:W-:Y:S01]  /*86a0*/  BSSY B1, `(.L_x_1297) ;  /* 0x000001b000017945 */ /* 0x000fe20003800000 */
[----:B------:R-:W-:Y:S02]  /*86b0*/  CS2R R40, SRZ ;  /* 0x0000000000287805 */ /* 0x000fe4000001ff00 */
[----:B------:R-:W-:Y:S01]  /*86c0*/  CS2R R34, SRZ ;  /* 0x0000000000227805 */ /* 0x000fe2000001ff00 */
[----:B-1----:R-:W-:Y:S01]  /*86d0*/  @P1 IMAD.HI.U32 R0, R3, R0, RZ ;  /* 0x0000000003001227 */ /* 0x002fe200078e00ff */
[----:B------:R-:W-:-:S06]  /*86e0*/  CS2R R42, SRZ ;  /* 0x00000000002a7805 */ /* 0x000fcc000001ff00 */
[----:B------:R-:W-:Y:S05]  /*86f0*/  @P2 BRA `(.L_x_1298) ;  /* 0x0000000000542947 */ /* 0x000fea0003800000 */
[----:B---3--:R-:W-:Y:S01]  /*8700*/  IADD3 R8, P3, P4, R63, R30, R6 ;  /* 0x0000001e3f087210 */ /* 0x008fe20007c7e006 */
[----:B------:R-:W-:Y:S01]  /*8710*/  ULDC.64 UR6, c[0x0][0x3c8] ;  /* 0x0000f20000067ab9 */ /* 0x000fe20000000a00 */
[----:B------:R-:W-:Y:S01]  /*8720*/  ULDC UR4, c[0x0][0x3d4] ;  /* 0x0000f50000047ab9 */ /* 0x000fe20000000800 */
[----:B------:R-:W-:Y:S01]  /*8730*/  ULDC.64 UR8, c[0x0][0x3e0] ;  /* 0x0000f80000087ab9 */ /* 0x000fe20000000a00 */
[----:B------:R-:W-:Y:S02]  /*8740*/  IADD3.X R9, R62, R27, R7, P3, P4 ;  /* 0x0000001b3e097210 */ /* 0x000fe40001fe8407 */
[----:B------:R-:W-:Y:S02]  /*8750*/  CS2R R40, SRZ ;  /* 0x0000000000287805 */ /* 0x000fe4000001ff00 */
[----:B------:R-:W-:Y:S02]  /*8760*/  IADD3 R14, P4, P5, R65, R32, R4 ;  /* 0x00000020410e7210 */ /* 0x000fe40007d9e004 */
[----:B------:R-:W-:-:S02]  /*8770*/  CS2R R28, SRZ ;  /* 0x00000000001c7805 */ /* 0x000fc4000001ff00 */
[----:B------:R-:W-:Y:S02]  /*8780*/  IADD3 R8, P3, R8, UR6, RZ ;  /* 0x0000000608087c10 */ /* 0x000fe4000ff7e0ff */
[----:B------:R-:W-:Y:S02]  /*8790*/  CS2R R42, SRZ ;  /* 0x00000000002a7805 */ /* 0x000fe4000001ff00 */
[----:B------:R-:W-:Y:S02]  /*87a0*/  IADD3.X R15, R67, R31, R5, P4, P5 ;  /* 0x0000001f430f7210 */ /* 0x000fe400027ea405 */
[----:B------:R-:W-:Y:S02]  /*87b0*/  CS2R R34, SRZ ;  /* 0x0000000000227805 */ /* 0x000fe4000001ff00 */
[----:B------:R-:W-:Y:S02]  /*87c0*/  ISETP.GE.AND P5, PT, R22, UR4, PT ;  /* 0x0000000416007c0c */ /* 0x000fe4000bfa6270 */
[----:B------:R-:W-:-:S02]  /*87d0*/  ISETP.GE.AND P4, PT, R199, UR4, PT ;  /* 0x00000004c7007c0c */ /* 0x000fc4000bf86270 */
[----:B------:R-:W-:Y:S02]  /*87e0*/  IADD3.X R9, R9, UR7, RZ, P3, !PT ;  /* 0x0000000709097c10 */ /* 0x000fe40009ffe4ff */
[----:B------:R-:W-:-:S04]  /*87f0*/  IADD3 R14, P3, R14, UR8, RZ ;  /* 0x000000080e0e7c10 */ /* 0x000fc8000ff7e0ff */
[----:B------:R-:W-:-:S03]  /*8800*/  IADD3.X R15, R15, UR9, RZ, P3, !PT ;  /* 0x000000090f0f7c10 */ /* 0x000fc60009ffe4ff */
[----:B------:R1:W5:Y:S04]  /*8810*/  @!P5 LDG.E.64 R40, desc[UR46][R8.64] ;  /* 0x0000002e0828d981 */ /* 0x000368000c1e1b00 */
[----:B------:R1:W5:Y:S04]  /*8820*/  @!P4 LDG.E.64 R28, desc[UR46][R8.64+0x40] ;  /* 0x0000402e081cc981 */ /* 0x000368000c1e1b00 */
[----:B------:R1:W5:Y:S04]  /*8830*/  @!P5 LDG.E.64 R42, desc[UR46][R14.64] ;  /* 0x0000002e0e2ad981 */ /* 0x000368000c1e1b00 */
[----:B------:R1:W5:Y:S02]  /*8840*/  @!P4 LDG.E.64 R34, desc[UR46][R14.64+0x40] ;  /* 0x0000402e0e22c981 */ /* 0x000364000c1e1b00 */
.L_x_1298:
[----:B------:R-:W-:Y:S05]  /*8850*/  BSYNC B1 ;  /* 0x0000000000017941 */ /* 0x000fea0003800000 */
.L_x_1297:
[-C--:B------:R-:W-:Y:S01]  /*8860*/  ISETP.GE.AND P3, PT, R222, R74.reuse, PT ;  /* 0x0000004ade00720c */ /* 0x080fe20003f66270 */
[----:B------:R-:W-:Y:S01]  /*8870*/  BSSY B1, `(.L_x_1299) ;  /* 0x0000024000017945 */ /* 0x000fe20003800000 */
[----:B--2---:R-:W-:Y:S01]  /*8880*/  @P1 SHF.R.U32.HI R3, RZ, R21, R0 ;  /* 0x00000015ff031219 */ /* 0x004fe20000011600 */
[----:B------:R-:W-:Y:S01]  /*8890*/  IMAD.MOV.U32 R55, RZ, RZ, R53 ;  /* 0x000000ffff377224 */ /* 0x000fe200078e0035 */
[----:B------:R-:W-:Y:S01]  /*88a0*/  ISETP.GE.AND P4, PT, R221, R74, PT ;  /* 0x0000004add00720c */ /* 0x000fe20003f86270 */
[----:B------:R-:W-:Y:S01]  /*88b0*/  IMAD.MOV.U32 R60, RZ, RZ, R58 ;  /* 0x000000ffff3c7224 */ /* 0x000fe200078e003a */
[----:B-1-3--:R-:W-:Y:S02]  /*88c0*/  CS2R R8, SRZ ;  /* 0x0000000000087805 */ /* 0x00afe4000001ff00 */
[----:B------:R-:W-:Y:S02]  /*88d0*/  CS2R R30, SRZ ;  /* 0x00000000001e7805 */ /* 0x000fe4000001ff00 */
[----:B------:R-:W-:-:S02]  /*88e0*/  CS2R R36, SRZ ;  /* 0x0000000000247805 */ /* 0x000fc4000001ff00 */
[----:B------:R-:W-:Y:S02]  /*88f0*/  CS2R R32, SRZ ;  /* 0x0000000000207805 */ /* 0x000fe4000001ff00 */
[----:B------:R-:W-:Y:S02]  /*8900*/  CS2R R26, SRZ ;  /* 0x00000000001a7805 */ /* 0x000fe4000001ff00 */
[----:B------:R-:W-:Y:S02]  /*8910*/  CS2R R20, SRZ ;  /* 0x0000000000147805 */ /* 0x000fe4000001ff00 */
[----:B------:R-:W-:Y:S02]  /*8920*/  CS2R R24, SRZ ;  /* 0x0000000000187805 */ /* 0x000fe4000001ff00 */
[----:B------:R-:W-:Y:S02]  /*8930*/  SHF.R.S32.HI R53, RZ, 0x1f, R3 ;  /* 0x0000001fff357819 */ /* 0x000fe40000011403 */
[----:B------:R-:W-:Y:S01]  /*8940*/  CS2R R38, SRZ ;  /* 0x0000000000267805 */ /* 0x000fe2000001ff00 */
[----:B------:R-:W-:Y:S06]  /*8950*/  @P3 BRA `(.L_x_1300) ;  /* 0x0000000000543947 */ /* 0x000fec0003800000 */
[----:B------:R-:W-:Y:S01]  /*8960*/  LEA R14, P1, R12, R6, 0x6 ;  /* 0x000000060c0e7211 */ /* 0x000fe200078230ff */
[----:B------:R-:W-:Y:S01]  /*8970*/  ULDC.64 UR4, c[0x0][0x3c8] ;  /* 0x0000f20000047ab9 */ /* 0x000fe20000000a00 */
[----:B------:R-:W-:Y:S01]  /*8980*/  LEA R58, P5, R10, R4, 0x6 ;  /* 0x000000040a3a7211 */ /* 0x000fe200078a30ff */
[----:B------:R-:W-:Y:S01]  /*8990*/  ULDC.64 UR6, c[0x0][0x3e0] ;  /* 0x0000f80000067ab9 */ /* 0x000fe20000000a00 */
[----:B------:R-:W-:Y:S02]  /*89a0*/  LEA.HI.X R15, R12, R7, R13, 0x6, P1 ;  /* 0x000000070c0f7211 */ /* 0x000fe400008f340d */
[----:B------:R-:W-:Y:S02]  /*89b0*/  CS2R R36, SRZ ;  /* 0x0000000000247805 */ /* 0x000fe4000001ff00 */
[----:B------:R-:W-:Y:S02]  /*89c0*/  LEA.HI.X R0, R10, R5, R11, 0x6, P5 ;  /* 0x000000050a007211 */ /* 0x000fe400028f340b */
[----:B------:R-:W-:-:S02]  /*89d0*/  CS2R R30, SRZ ;  /* 0x00000000001e7805 */ /* 0x000fc4000001ff00 */
[----:B------:R-:W-:Y:S01]  /*89e0*/  IADD3 R14, P1, P5, R63, UR4, R14 ;  /* 0x000000043f0e7c10 */ /* 0x000fe2000fd3e00e */
[----:B------:R-:W-:Y:S01]  /*89f0*/  ULDC UR4, c[0x0][0x3d4] ;  /* 0x0000f50000047ab9 */ /* 0x000fe20000000800 */
[----:B------:R-:W-:Y:S02]  /*8a00*/  CS2R R38, SRZ ;  /* 0x0000000000267805 */ /* 0x000fe4000001ff00 */
[----:B------:R-:W-:Y:S02]  /*8a10*/  CS2R R32, SRZ ;  /* 0x0000000000207805 */ /* 0x000fe4000001ff00 */
[----:B------:R-:W-:Y:S02]  /*8a20*/  IADD3.X R15, R62, UR5, R15, P1, P5 ;  /* 0x000000053e0f7c10 */ /* 0x000fe40008fea40f */
[----:B------:R-:W-:-:S04]  /*8a30*/  IADD3 R58, P1, P5, R65, UR6, R58 ;  /* 0x00000006413a7c10 */ /* 0x000fc8000fd3e03a */
[----:B------:R-:W-:Y:S02]  /*8a40*/  IADD3.X R59, R67, UR7, R0, P1, P5 ;  /* 0x00000007433b7c10 */ /* 0x000fe40008fea400 */
[----:B------:R-:W-:Y:S02]  /*8a50*/  ISETP.GE.AND P1, PT, R22, UR4, PT ;  /* 0x0000000416007c0c */ /* 0x000fe4000bf26270 */
[----:B------:R-:W-:-:S11]  /*8a60*/  ISETP.GE.AND P5, PT, R199, UR4, PT ;  /* 0x00000004c7007c0c */ /* 0x000fd6000bfa6270 */
[----:B------:R1:W5:Y:S04]  /*8a70*/  @!P1 LDG.E.64 R36, desc[UR46][R14.64] ;  /* 0x0000002e0e249981 */ /* 0x000368000c1e1b00 */
[----:B------:R1:W5:Y:S04]  /*8a80*/  @!P5 LDG.E.64 R30, desc[UR46][R14.64+0x40] ;  /* 0x0000402e0e1ed981 */ /* 0x000368000c1e1b00 */
[----:B------:R1:W5:Y:S04]  /*8a90*/  @!P1 LDG.E.64 R38, desc[UR46][R58.64] ;  /* 0x0000002e3a269981 */ /* 0x000368000c1e1b00 */
[----:B------:R1:W5:Y:S02]  /*8aa0*/  @!P5 LDG.E.64 R32, desc[UR46][R58.64+0x40] ;  /* 0x0000402e3a20d981 */ /* 0x000364000c1e1b00 */
.L_x_1300:
[----:B------:R-:W-:Y:S05]  /*8ab0*/  BSYNC B1 ;  /* 0x0000000000017941 */ /* 0x000fea0003800000 */
.L_x_1299:
[----:B------:R-:W-:Y:S04]  /*8ac0*/  BSSY B1, `(.L_x_1301) ;  /* 0x0000019000017945 */ /* 0x000fe80003800000 */
[----:B------:R-:W-:Y:S05]  /*8ad0*/  @P4 BRA `(.L_x_1302) ;  /* 0x00000000005c4947 */ /* 0x000fea0003800000 */
[----:B------:R-:W-:Y:S01]  /*8ae0*/  IMAD R9, R13, 0x60, RZ ;  /* 0x000000600d097824 */ /* 0x000fe200078e02ff */
[----:B------:R-:W-:Y:S01]  /*8af0*/  ULDC.64 UR4, c[0x0][0x3c8] ;  /* 0x0000f20000047ab9 */ /* 0x000fe20000000a00 */
[----:B------:R-:W-:Y:S01]  /*8b00*/  IMAD.WIDE.U32 R6, R12, 0x60, R6 ;  /* 0x000000600c067825 */ /* 0x000fe200078e0006 */
[----:B------:R-:W-:Y:S01]  /*8b10*/  ULDC.64 UR6, c[0x0][0x3e0] ;  /* 0x0000f80000067ab9 */ /* 0x000fe20000000a00 */
[----:B------:R-:W-:Y:S02]  /*8b20*/  CS2R R26, SRZ ;  /* 0x00000000001a7805 */ /* 0x000fe4000001ff00 */
[----:B------:R-:W-:Y:S01]  /*8b30*/  CS2R R24, SRZ ;  /* 0x0000000000187805 */ /* 0x000fe2000001ff00 */
[----:B------:R-:W-:Y:S01]  /*8b40*/  IMAD.IADD R7, R7, 0x1, R9 ;  /* 0x0000000107077824 */ /* 0x000fe200078e0209 */
[----:B------:R-:W-:Y:S01]  /*8b50*/  IADD3 R6, P1, P5, R63, UR4, R6 ;  /* 0x000000043f067c10 */ /* 0x000fe2000fd3e006 */
[----:B-1----:R-:W-:Y:S01]  /*8b60*/  IMAD R15, R11, 0x60, RZ ;  /* 0x000000600b0f7824 */ /* 0x002fe200078e02ff */
[----:B------:R-:W-:Y:S01]  /*8b70*/  ULDC UR4, c[0x0][0x3d4] ;  /* 0x0000f50000047ab9 */ /* 0x000fe20000000800 */
[----:B------:R-:W-:Y:S01]  /*8b80*/  IMAD.WIDE.U32 R4, R10, 0x60, R4 ;  /* 0x000000600a047825 */ /* 0x000fe200078e0004 */
[----:B------:R-:W-:-:S02]  /*8b90*/  IADD3.X R7, R62, UR5, R7, P1, P5 ;  /* 0x000000053e077c10 */ /* 0x000fc40008fea407 */
[----:B------:R-:W-:Y:S02]  /*8ba0*/  CS2R R8, SRZ ;  /* 0x0000000000087805 */ /* 0x000fe4000001ff00 */
[----:B------:R-:W-:Y:S01]  /*8bb0*/  CS2R R20, SRZ ;  /* 0x0000000000147805 */ /* 0x000fe2000001ff00 */
[----:B------:R-:W-:Y:S01]  /*8bc0*/  IMAD.IADD R0, R5, 0x1, R15 ;  /* 0x0000000105007824 */ /* 0x000fe200078e020f */
        /* <DEDUP_REMOVED lines=8> */
.L_x_1302:
[----:B------:R-:W-:Y:S05]  /*8c50*/  BSYNC B1 ;  /* 0x0000000000017941 */ /* 0x000fea0003800000 */
.L_x_1301:
[----:B------:R-:W-:Y:S01]  /*8c60*/  IMAD R0, R53, R12, RZ ;  /* 0x0000000c35007224 */ /* 0x000fe200078e02ff */
[----:B------:R-:W-:Y:S01]  /*8c70*/  ULDC.64 UR4, c[0x0][0x3c8] ;  /* 0x0000f20000047ab9 */ /* 0x000fe20000000a00 */
[----:B--2---:R-:W-:Y:S01]  /*8c80*/  IMAD.WIDE.U32 R6, R3, R10, R60 ;  /* 0x0000000a03067225 */ /* 0x004fe200078e003c */
[----:B------:R-:W-:-:S03]  /*8c90*/  ULDC.64 UR6, c[0x0][0x3e0] ;  /* 0x0000f80000067ab9 */ /* 0x000fc60000000a00 */
[----:B------:R-:W-:-:S04]  /*8ca0*/  IMAD.WIDE.U32 R4, R3, R12, R54 ;  /* 0x0000000c03047225 */ /* 0x000fc800078e0036 */
[----:B------:R-:W-:Y:S01]  /*8cb0*/  IMAD R10, R53, R10, RZ ;  /* 0x0000000a350a7224 */ /* 0x000fe200078e02ff */
[----:B------:R-:W-:Y:S01]  /*8cc0*/  IADD3 R4, P1, R4, UR4, RZ ;  /* 0x0000000404047c10 */ /* 0x000fe2000ff3e0ff */
[C---:B------:R-:W-:Y:S01]  /*8cd0*/  IMAD R13, R3.reuse, R13, R0 ;  /* 0x0000000d030d7224 */ /* 0x040fe200078e0200 */
[----:B------:R-:W-:Y:S01]  /*8ce0*/  IADD3 R0, P5, R6, UR6, RZ ;  /* 0x0000000606007c10 */ /* 0x000fe2000ffbe0ff */
[----:B------:R-:W-:Y:S01]  /*8cf0*/  IMAD R3, R3, R11, R10 ;  /* 0x0000000b03037224 */ /* 0x000fe200078e020a */
[----:B------:R-:W-:Y:S02]  /*8d00*/  UMOV UR4, 0xffffffff ;  /* 0xffffffff00047882 */ /* 0x000fe40000000000 */
[----:B------:R-:W-:Y:S02]  /*8d10*/  IADD3.X R5, R5, UR5, R13, P1, !PT ;  /* 0x0000000505057c10 */ /* 0x000fe40008ffe40d */
[----:B------:R-:W-:Y:S01]  /*8d20*/  IADD3.X R3, R7, UR7, R3, P5, !PT ;  /* 0x0000000707037c10 */ /* 0x000fe2000affe403 */
[----:B------:R-:W-:Y:S06]  /*8d30*/  BRA.DIV UR4, `(.L_x_1303) ;  /* 0x000001c204b47947 */ /* 0x000fec000b800000 */
.L_x_1611:
[----:B------:R-:W-:-:S03]  /*8d40*/  UMOV UR4, 0xffffffff ;  /* 0xffffffff00047882 */ /* 0x000fc60000000000 */
[----:B------:R-:W-:Y:S05]  /*8d50*/  BRA.DIV UR4, `(.L_x_1304) ;  /* 0x000001c204d47947 */ /* 0x000fea000b800000 */
.L_x_1614:
[----:B------:R-:W-:-:S03]  /*8d60*/  UMOV UR4, 0xffffffff ;  /* 0xffffffff00047882 */ /* 0x000fc60000000000 */
[----:B------:R-:W-:Y:S05]  /*8d70*/  BRA.DIV UR4, `(.L_x_1305) ;  /* 0x000001c204f47947 */ /* 0x000fea000b800000 */
.L_x_1617:
[----:B------:R-:W-:-:S03]  /*8d80*/  UMOV UR4, 0xffffffff ;  /* 0xffffffff00047882 */ /* 0x000fc60000000000 */
[----:B------:R-:W-:Y:S05]  /*8d90*/  BRA.DIV UR4, `(.L_x_1306) ;  /* 0x000001c604147947 */ /* 0x000fea000b800000 */
.L_x_1620:
[----:B------:R-:W-:-:S03]  /*8da0*/  UMOV UR4, 0xffffffff ;  /* 0xffffffff00047882 */ /* 0x000fc60000000000 */
[----:B------:R-:W-:Y:S05]  /*8db0*/  BRA.DIV UR4, `(.L_x_1307) ;  /* 0x000001c604347947 */ /* 0x000fea000b800000 */
.L_x_1623:
[----:B------:R-:W-:-:S03]  /*8dc0*/  UMOV UR4, 0xffffffff ;  /* 0xffffffff00047882 */ /* 0x000fc60000000000 */
[----:B------:R-:W-:Y:S05]  /*8dd0*/  BRA.DIV UR4, `(.L_x_1308) ;  /* 0x000001c604547947 */ /* 0x000fea000b800000 */
.L_x_1626:
[----:B------:R-:W-:-:S03]  /*8de0*/  UMOV UR4, 0xffffffff ;  /* 0xffffffff00047882 */ /* 0x000fc60000000000 */
[----:B------:R-:W-:Y:S05]  /*8df0*/  BRA.DIV UR4, `(.L_x_1309) ;  /* 0x000001c604747947 */ /* 0x000fea000b800000 */
.L_x_1629:
[----:B------:R-:W-:-:S03]  /*8e00*/  UMOV UR4, 0xffffffff ;  /* 0xffffffff00047882 */ /* 0x000fc60000000000 */
[----:B------:R-:W-:Y:S05]  /*8e10*/  BRA.DIV UR4, `(.L_x_1310) ;  /* 0x000001c604947947 */ /* 0x000fea000b800000 */
.L_x_1632:
[----:B------:R-:W-:-:S03]  /*8e20*/  UMOV UR4, 0xffffffff ;  /* 0xffffffff00047882 */ /* 0x000fc60000000000 */
[----:B------:R-:W-:Y:S05]  /*8e30*/  BRA.DIV UR4, `(.L_x_1311) ;  /* 0x000001c604b47947 */ /* 0x000fea000b800000 */
.L_x_1635:
[----:B------:R-:W-:-:S03]  /*8e40*/  UMOV UR4, 0xffffffff ;  /* 0xffffffff00047882 */ /* 0x000fc60000000000 */
[----:B------:R-:W-:Y:S05]  /*8e50*/  BRA.DIV UR4, `(.L_x_1312) ;  /* 0x000001c604d47947 */ /* 0x000fea000b800000 */
.L_x_1638:
[----:B------:R-:W-:-:S03]  /*8e60*/  UMOV UR4, 0xffffffff ;  /* 0xffffffff00047882 */ /* 0x000fc60000000000 */
[----:B------:R-:W-:Y:S05]  /*8e70*/  BRA.DIV UR4, `(.L_x_1313) ;  /* 0x000001c604f47947 */ /* 0x000fea000b800000 */
.L_x_1641:
[----:B------:R-:W-:-:S03]  /*8e80*/  UMOV UR4, 0xffffffff ;  /* 0xffffffff00047882 */ /* 0x000fc60000000000 */
[----:B------:R-:W-:Y:S05]  /*8e90*/  BRA.DIV UR4, `(.L_x_1314) ;  /* 0x000001ca04147947 */ /* 0x000fea000b800000 */
.L_x_1644:
[----:B------:R-:W-:-:S03]  /*8ea0*/  UMOV UR4, 0xffffffff ;  /* 0xffffffff00047882 */ /* 0x000fc60000000000 */
[----:B------:R-:W-:Y:S05]  /*8eb0*/  BRA.DIV UR4, `(.L_x_1315) ;  /* 0x000001ca04347947 */ /* 0x000fea000b800000 */
.L_x_1647:
[----:B------:R-:W-:-:S03]  /*8ec0*/  UMOV UR4, 0xffffffff ;  /* 0xffffffff00047882 */ /* 0x000fc60000000000 */
[----:B------:R-:W-:Y:S05]  /*8ed0*/  BRA.DIV UR4, `(.L_x_1316) ;  /* 0x000001ca04547947 */ /* 0x000fea000b800000 */
.L_x_1650:
[----:B------:R-:W-:-:S03]  /*8ee0*/  UMOV UR4, 0xffffffff ;  /* 0xffffffff00047882 */ /* 0x000fc60000000000 */
[----:B------:R-:W-:Y:S05]  /*8ef0*/  BRA.DIV UR4, `(.L_x_1317) ;  /* 0x000001ca04747947 */ /* 0x000fea000b800000 */
.L_x_1653:
[----:B------:R-:W-:-:S03]  /*8f00*/  UMOV UR4, 0xffffffff ;  /* 0xffffffff00047882 */ /* 0x000fc60000000000 */
[----:B------:R-:W-:Y:S05]  /*8f10*/  BRA.DIV UR4, `(.L_x_1318) ;  /* 0x000001ca04947947 */ /* 0x000fea000b800000 */
.L_x_1656:
[----:B------:R-:W-:Y:S01]  /*8f20*/  ULEA.HI UR4, UR43, UR43, URZ, 0x1 ;  /* 0x0000002b2b047291 */ /* 0x000fe2000f8f083f */
[----:B------:R-:W-:Y:S03]  /*8f30*/  BSSY B1, `(.L_x_1319) ;  /* 0x0000007000017945 */ /* 0x000fe60003800000 */
[----:B------:R-:W-:-:S04]  /*8f40*/  ULOP3.LUT UR4, UR4, 0xfffffffe, URZ, 0xc0, !UPT ;  /* 0xfffffffe04047892 */ /* 0x000fc8000f8ec03f */
[----:B------:R-:W-:-:S06]  /*8f50*/  UIADD3 UR4, UR43, -UR4, URZ ;  /* 0x800000042b047290 */ /* 0x000fcc000fffe03f */
[----:B------:R-:W-:-:S05]  /*8f60*/  IMAD.U32 R3, RZ, RZ, UR4 ;  /* 0x00000004ff037e24 */ /* 0x000fca000f8e00ff */
[----:B------:R-:W-:-:S04]  /*8f70*/  SHF.L.U32 R3, R3, 0x1f, RZ ;  /* 0x0000001f03037819 */ /* 0x000fc800000006ff */
[----:B------:R-:W2:Y:S02]  /*8f80*/  SYNCS.PHASECHK.TRANS64.TRYWAIT P1, [R16+URZ+0x28400], R3 ;  /* 0x02840003100075a7 */ /* 0x000ea4000802017f */
[----:B--2---:R-:W-:Y:S05]  /*8f90*/  @!P1 BRA `(.L_x_1320) ;  /* 0x000001c8009c9947 */ /* 0x004fea0003800000 */
.L_x_1657:
[----:B------:R-:W-:Y:S05]  /*8fa0*/  BSYNC B1 ;  /* 0x0000000000017941 */ /* 0x000fea0003800000 */
.L_x_1319:
[----:B------:R-:W-:Y:S04]  /*8fb0*/  BSSY B1, `(.L_x_1321) ;  /* 0x00000f9000017945 */ /* 0x000fe80003800000 */
[----:B------:R-:W-:Y:S05]  /*8fc0*/  @P0 BRA `(.L_x_1322) ;  /* 0x0000000c00dc0947 */ /* 0x000fea0003800000 */
[----:B------:R-:W3:Y:S01]  /*8fd0*/  LDC R0, c[0x0][0x3d4] ;  /* 0x0000f500ff007b82 */ /* 0x000ee20000000800 */
[----:B------:R-:W-:Y:S01]  /*8fe0*/  BSSY B2, `(.L_x_1323) ;  /* 0x000007a000027945 */ /* 0x000fe20003800000 */
[-C--:B---3--:R-:W-:Y:S02]  /*8ff0*/  ISETP.GE.AND P0, PT, R22, R0.reuse, PT ;  /* 0x000000001600720c */ /* 0x088fe40003f06270 */
[----:B------:R-:W-:-:S11]  /*9000*/  ISETP.GE.AND P1, PT, R199, R0, PT ;  /* 0x00000000c700720c */ /* 0x000fd60003f26270 */
[----:B------:R-:W-:Y:S05]  /*9010*/  @P0 BRA `(.L_x_1324) ;  /* 0x0000000400d80947 */ /* 0x000fea0003800000 */
[----:B------:R-:W3:Y:S01]  /*9020*/  LDS.128 R4, [R214+0x18000] ;  /* 0x01800000d6047984 */ /* 0x000ee20000000c00 */
[----:B-----5:R-:W-:Y:S02]  /*9030*/  SHF.R.U32.HI R10, RZ, 0x8, R49 ;  /* 0x00000008ff0a7819 */ /* 0x020fe40000011631 */
[----:B------:R-:W-:Y:S02]  /*9040*/  LOP3.LUT R11, R49, 0xff, RZ, 0xc0, !PT ;  /* 0x000000ff310b7812 */ /* 0x000fe400078ec0ff */
[----:B------:R-:W-:Y:S02]  /*9050*/  LOP3.LUT R10, R10, 0xff, RZ, 0xc0, !PT ;  /* 0x000000ff0a0a7812 */ /* 0x000fe400078ec0ff */
[----:B------:R-:W-:Y:S02]  /*9060*/  SHF.R.U32.HI R12, RZ, 0x8, R51 ;  /* 0x00000008ff0c7819 */ /* 0x000fe40000011633 */
[----:B------:R-:W-:Y:S02]  /*9070*/  SHF.R.U32.HI R0, RZ, 0x8, R48 ;  /* 0x00000008ff007819 */ /* 0x000fe40000011630 */
[----:B------:R-:W-:-:S02]  /*9080*/  PRMT R10, R10, 0x7604, R11 ;  /* 0x000076040a0a7816 */ /* 0x000fc4000000000b */
[----:B-1----:R-:W-:Y:S02]  /*9090*/  LOP3.LUT R15, R51, 0xff, RZ, 0xc0, !PT ;  /* 0x000000ff330f7812 */ /* 0x002fe400078ec0ff */
[----:B------:R-:W-:Y:S02]  /*90a0*/  LOP3.LUT R12, R12, 0xff, RZ, 0xc0, !PT ;  /* 0x000000ff0c0c7812 */ /* 0x000fe400078ec0ff */
[----:B------:R-:W-:Y:S02]  /*90b0*/  SHF.R.U32.HI R14, RZ, 0x10, R51 ;  /* 0x00000010ff0e7819 */ /* 0x000fe40000011633 */
[----:B------:R-:W-:Y:S02]  /*90c0*/  SHF.R.U32.HI R11, RZ, 0x10, R49 ;  /* 0x00000010ff0b7819 */ /* 0x000fe40000011631 */
[----:B--2---:R-:W-:Y:S02]  /*90d0*/  LOP3.LUT R3, R48, 0xff, RZ, 0xc0, !PT ;  /* 0x000000ff30037812 */ /* 0x004fe400078ec0ff */
[----:B------:R-:W-:Y:S01]  /*90e0*/  LOP3.LUT R0, R0, 0xff, RZ, 0xc0, !PT ;  /* 0x000000ff00007812 */ /* 0x000fe200078ec0ff */
[----:B------:R-:W-:Y:S01]  /*90f0*/  IMAD.U32 R11, R11, 0x10000, RZ ;  /* 0x000100000b0b7824 */ /* 0x000fe200078e00ff */
[----:B------:R-:W-:Y:S01]  /*9100*/  PRMT R12, R12, 0x7604, R15 ;  /* 0x000076040c0c7816 */ /* 0x000fe2000000000f */
[----:B------:R-:W-:Y:S01]  /*9110*/  IMAD.U32 R15, R14, 0x10000, RZ ;  /* 0x000100000e0f7824 */ /* 0x000fe200078e00ff */
[----:B------:R-:W-:-:S02]  /*9120*/  PRMT R3, R0, 0x7604, R3 ;  /* 0x0000760400037816 */ /* 0x000fc40000000003 */
[----:B------:R-:W-:Y:S02]  /*9130*/  SHF.R.U32.HI R0, RZ, 0x8, R50 ;  /* 0x00000008ff007819 */ /* 0x000fe40000011632 */
[----:B------:R-:W-:Y:S02]  /*9140*/  LOP3.LUT R3, R3, 0xff0000, R48, 0xf8, !PT ;  /* 0x00ff000003037812 */ /* 0x000fe400078ef830 */
[----:B------:R-:W-:Y:S02]  /*9150*/  LOP3.LUT R15, R12, 0xff0000, R15, 0xf8, !PT ;  /* 0x00ff00000c0f7812 */ /* 0x000fe400078ef80f */
[----:B------:R-:W-:Y:S02]  /*9160*/  LOP3.LUT R11, R10, 0xff0000, R11, 0xf8, !PT ;  /* 0x00ff00000a0b7812 */ /* 0x000fe400078ef80b */
[----:B------:R-:W-:Y:S02]  /*9170*/  LOP3.LUT R13, R50, 0xff, RZ, 0xc0, !PT ;  /* 0x000000ff320d7812 */ /* 0x000fe400078ec0ff */
[----:B------:R-:W-:-:S02]  /*9180*/  LOP3.LUT R0, R0, 0xff, RZ, 0xc0, !PT ;  /* 0x000000ff00007812 */ /* 0x000fc400078ec0ff */
[----:B------:R-:W-:Y:S02]  /*9190*/  LOP3.LUT R14, R3, 0xff000000, R48, 0xf8, !PT ;  /* 0xff000000030e7812 */ /* 0x000fe400078ef830 */
[----:B------:R-:W-:Y:S02]  /*91a0*/  LOP3.LUT R51, R15, 0xff000000, R51, 0xf8, !PT ;  /* 0xff0000000f337812 */ /* 0x000fe400078ef833 */
[----:B------:R-:W-:Y:S02]  /*91b0*/  LOP3.LUT R48, R11, 0xff000000, R49, 0xf8, !PT ;  /* 0xff0000000b307812 */ /* 0x000fe400078ef831 */
[----:B------:R-:W-:Y:S02]  /*91c0*/  PRMT R13, R0, 0x7604, R13 ;  /* 0x00007604000d7816 */ /* 0x000fe4000000000d */
[----:B---3--:R-:W-:Y:S02]  /*91d0*/  F2FP.F16.E4M3.UNPACK_B R0, R6.H1 ;  /* 0x00000006ff00723e */ /* 0x008fe400030006ff */
[----:B------:R-:W-:-:S02]  /*91e0*/  F2FP.F16.E4M3.UNPACK_B R53, R51 ;  /* 0x00000033ff35723e */ /* 0x000fc400020006ff */
[----:B------:R-:W-:Y:S01]  /*91f0*/  F2FP.F16.E4M3.UNPACK_B R15, R48 ;  /* 0x00000030ff0f723e */ /* 0x000fe200020006ff */
[--C-:B------:R-:W-:Y:S01]  /*9200*/  HADD2.F32 R11, -RZ, R0.reuse.H1_H1 ;  /* 0x30000000ff0b7230 */ /* 0x100fe20000004100 */
[--C-:B------:R-:W-:Y:S01]  /*9210*/  LOP3.LUT R13, R13, 0xff0000, R50.reuse, 0xf8, !PT ;  /* 0x00ff00000d0d7812 */ /* 0x100fe200078ef832 */
[----:B------:R-:W-:Y:S01]  /*9220*/  HADD2.F32 R54, -RZ, R53.H1_H1 ;  /* 0x30000035ff367230 */ /* 0x000fe20000004100 */
[----:B------:R-:W-:Y:S01]  /*9230*/  F2FP.F16.E4M3.UNPACK_B R3, R6 ;  /* 0x00000006ff03723e */ /* 0x000fe200020006ff */
[----:B------:R-:W-:Y:S01]  /*9240*/  HADD2.F32 R49, -RZ, R15.H1_H1 ;  /* 0x3000000fff317230 */ /* 0x000fe20000004100 */
[----:B------:R-:W-:Y:S01]  /*9250*/  LOP3.LUT R50, R13, 0xff000000, R50, 0xf8, !PT ;  /* 0xff0000000d327812 */ /* 0x000fe200078ef832 */
[----:B------:R-:W-:Y:S02]  /*9260*/  HADD2.F32 R10, -RZ, R0.H0_H0 ;  /* 0x20000000ff0a7230 */ /* 0x000fe40000004100 */
[CC--:B------:R-:W-:Y:S01]  /*9270*/  FMUL.FTZ R55, R11.reuse, R54.reuse ;  /* 0x000000360b377220 */ /* 0x0c0fe20000410000 */
[----:B------:R-:W-:Y:S01]  /*9280*/  F2FP.F16.E4M3.UNPACK_B R12, R7 ;  /* 0x00000007ff0c723e */ /* 0x000fe200020006ff */
[----:B------:R-:W-:Y:S01]  /*9290*/  FMUL.FTZ R11, R11, R49 ;  /* 0x000000310b0b7220 */ /* 0x000fe20000410000 */
[----:B------:R-:W-:Y:S01]  /*92a0*/  F2FP.F16.E4M3.UNPACK_B R13, R7.H1 ;  /* 0x00000007ff0d723e */ /* 0x000fe200030006ff */
[C---:B------:R-:W-:Y:S01]  /*92b0*/  FFMA.FTZ R55, R10.reuse, R49, -R55 ;  /* 0x000000310a377223 */ /* 0x040fe20000010837 */
[-C--:B------:R-:W-:Y:S01]  /*92c0*/  F2FP.F16.E4M3.UNPACK_B R6, R5.reuse ;  /* 0x00000005ff06723e */ /* 0x080fe200020006ff */
[----:B------:R-:W-:Y:S01]  /*92d0*/  FFMA.FTZ R60, R10, R54, R11 ;  /* 0x000000360a3c7223 */ /* 0x000fe2000001000b */
[----:B------:R-:W-:Y:S01]  /*92e0*/  F2FP.F16.E4M3.UNPACK_B R7, R5.H1 ;  /* 0x00000005ff07723e */ /* 0x000fe200030006ff */
[----:B------:R-:W-:Y:S01]  /*92f0*/  HADD2.F32 R54, -RZ, R53.H0_H0 ;  /* 0x20000035ff367230 */ /* 0x000fe20000004100 */
[----:B------:R-:W-:Y:S01]  /*9300*/  F2FP.F16.E4M3.UNPACK_B R51, R51.H1 ;  /* 0x00000033ff33723e */ /* 0x000fe200030006ff */
[----:B------:R-:W-:Y:S01]  /*9310*/  HADD2.F32 R5, -RZ, R3.H1_H1 ;  /* 0x30000003ff057230 */ /* 0x000fe20000004100 */
[----:B------:R-:W-:Y:S01]  /*9320*/  F2FP.F16.E4M3.UNPACK_B R48, R48.H1 ;  /* 0x00000030ff30723e */ /* 0x000fe200030006ff */
[----:B------:R-:W-:Y:S01]  /*9330*/  HADD2.F32 R10, -RZ, R15.H0_H0 ;  /* 0x2000000fff0a7230 */ /* 0x000fe20000004100 */
[----:B------:R-:W-:Y:S01]  /*9340*/  F2FP.F16.E4M3.UNPACK_B R0, R4 ;  /* 0x00000004ff00723e */ /* 0x000fe200020006ff */
[----:B------:R-:W-:-:S02]  /*9350*/  HADD2.F32 R3, -RZ, R3.H0_H0 ;  /* 0x20000003ff037230 */ /* 0x000fc40000004100 */
[C---:B------:R-:W-:Y:S01]  /*9360*/  FMUL.FTZ R58, R5.reuse, R54 ;  /* 0x00000036053a7220 */ /* 0x040fe20000410000 */
[----:B------:R-:W-:Y:S02]  /*9370*/  HADD2.F32 R11, -RZ, R51.H0_H0 ;  /* 0x20000033ff0b7230 */ /* 0x000fe40000004100 */
[-C--:B------:R-:W-:Y:S01]  /*9380*/  FMUL.FTZ R15, R5, R10.reuse ;  /* 0x0000000a050f7220 */ /* 0x080fe20000410000 */
[----:B------:R-:W-:Y:S02]  /*9390*/  HADD2.F32 R5, -RZ, R12.H1_H1 ;  /* 0x3000000cff057230 */ /* 0x000fe40000004100 */
[C---:B------:R-:W-:Y:S01]  /*93a0*/  FFMA.FTZ R58, R3.reuse, R10, -R58 ;  /* 0x0000000a033a7223 */ /* 0x040fe2000001083a */
[----:B------:R-:W-:Y:S02]  /*93b0*/  HADD2.F32 R10, -RZ, R48.H0_H0 ;  /* 0x20000030ff0a7230 */ /* 0x000fe40000004100 */
[----:B------:R-:W-:Y:S01]  /*93c0*/  FFMA.FTZ R53, R3, R54, R15 ;  /* 0x0000003603357223 */ /* 0x000fe2000001000f */
[----:B------:R-:W-:-:S02]  /*93d0*/  HADD2.F32 R12, -RZ, R12.H0_H0 ;  /* 0x2000000cff0c7230 */ /* 0x000fc40000004100 */
[CC--:B------:R-:W-:Y:S01]  /*93e0*/  FMUL.FTZ R15, R5.reuse, R11.reuse ;  /* 0x0000000b050f7220 */ /* 0x0c0fe20000410000 */
[----:B------:R-:W-:Y:S02]  /*93f0*/  HADD2.F32 R54, -RZ, R51.H1_H1 ;  /* 0x30000033ff367230 */ /* 0x000fe40000004100 */
[-C--:B------:R-:W-:Y:S01]  /*9400*/  FMUL.FTZ R5, R5, R10.reuse ;  /* 0x0000000a05057220 */ /* 0x080fe20000410000 */
[--C-:B------:R-:W-:Y:S02]  /*9410*/  HADD2.F32 R3, -RZ, R13.reuse.H1_H1 ;  /* 0x3000000dff037230 */ /* 0x100fe40000004100 */
[C---:B------:R-:W-:Y:S01]  /*9420*/  FFMA.FTZ R51, R12.reuse, R10, -R15 ;  /* 0x0000000a0c337223 */ /* 0x040fe2000001080f */
[----:B------:R-:W-:Y:S02]  /*9430*/  HADD2.F32 R48, -RZ, R48.H1_H1 ;  /* 0x30000030ff307230 */ /* 0x000fe40000004100 */
[----:B------:R-:W-:Y:S01]  /*9440*/  FFMA.FTZ R62, R12, R11, R5 ;  /* 0x0000000b0c3e7223 */ /* 0x000fe20000010005 */
[----:B------:R-:W-:-:S02]  /*9450*/  HADD2.F32 R13, -RZ, R13.H0_H0 ;  /* 0x2000000dff0d7230 */ /* 0x000fc40000004100 */
[C---:B------:R-:W-:Y:S01]  /*9460*/  FMUL.FTZ R10, R3.reuse, R54 ;  /* 0x00000036030a7220 */ /* 0x040fe20000410000 */
[----:B------:R-:W-:Y:S01]  /*9470*/  F2FP.F16.E4M3.UNPACK_B R11, R50 ;  /* 0x00000032ff0b723e */ /* 0x000fe200020006ff */
[----:B------:R-:W-:Y:S01]  /*9480*/  FMUL.FTZ R12, R3, R48 ;  /* 0x00000030030c7220 */ /* 0x000fe20000410000 */
[----:B------:R-:W-:Y:S01]  /*9490*/  F2FP.F16.E4M3.UNPACK_B R4, R4.H1 ;  /* 0x00000004ff04723e */ /* 0x000fe200030006ff */
[C---:B------:R-:W-:Y:S01]  /*94a0*/  FFMA.FTZ R59, R13.reuse, R48, -R10 ;  /* 0x000000300d3b7223 */ /* 0x040fe2000001080a */
[----:B------:R-:W-:Y:S01]  /*94b0*/  F2FP.F16.E4M3.UNPACK_B R10, R14 ;  /* 0x0000000eff0a723e */ /* 0x000fe200020006ff */
[----:B------:R-:W-:Y:S01]  /*94c0*/  FFMA.FTZ R54, R13, R54, R12 ;  /* 0x000000360d367223 */ /* 0x000fe2000001000c */
[--C-:B------:R-:W-:Y:S01]  /*94d0*/  HADD2.F32 R15, -RZ, R11.reuse.H1_H1 ;  /* 0x3000000bff0f7230 */ /* 0x100fe20000004100 */
[----:B------:R-:W-:Y:S01]  /*94e0*/  F2FP.F16.E4M3.UNPACK_B R14, R14.H1 ;  /* 0x0000000eff0e723e */ /* 0x000fe200030006ff */
[----:B------:R-:W-:Y:S01]  /*94f0*/  HADD2.F32 R12, -RZ, R11.H0_H0 ;  /* 0x2000000bff0c7230 */ /* 0x000fe20000004100 */
[----:B------:R-:W-:Y:S01]  /*9500*/  F2FP.F16.E4M3.UNPACK_B R50, R50.H1 ;  /* 0x00000032ff32723e */ /* 0x000fe200030006ff */
[----:B------:R-:W-:-:S02]  /*9510*/  HADD2.F32 R5, -RZ, R4.H1_H1 ;  /* 0x30000004ff057230 */ /* 0x000fc40000004100 */
[----:B------:R-:W-:Y:S02]  /*9520*/  HADD2.F32 R11, -RZ, R10.H1_H1 ;  /* 0x3000000aff0b7230 */ /* 0x000fe40000004100 */
[----:B------:R-:W-:Y:S02]  /*9530*/  HADD2.F32 R3, -RZ, R0.H1_H1 ;  /* 0x30000000ff037230 */ /* 0x000fe40000004100 */
[C---:B------:R-:W-:Y:S01]  /*9540*/  FMUL.FTZ R13, R5.reuse, R15 ;  /* 0x0000000f050d7220 */ /* 0x040fe20000410000 */
[----:B------:R-:W-:Y:S02]  /*9550*/  HADD2.F32 R10, -RZ, R10.H0_H0 ;  /* 0x2000000aff0a7230 */ /* 0x000fe40000004100 */
[----:B------:R-:W-:Y:S01]  /*9560*/  FMUL.FTZ R49, R5, R11 ;  /* 0x0000000b05317220 */ /* 0x000fe20000410000 */
[----:B------:R-:W-:Y:S02]  /*9570*/  HADD2.F32 R4, -RZ, R4.H0_H0 ;  /* 0x20000004ff047230 */ /* 0x000fe40000004100 */
[----:B------:R-:W-:Y:S01]  /*9580*/  FMUL.FTZ R5, R3, R12 ;  /* 0x0000000c03057220 */ /* 0x000fe20000410000 */
[----:B------:R-:W-:-:S02]  /*9590*/  HADD2.F32 R0, -RZ, R0.H0_H0 ;  /* 0x20000000ff007230 */ /* 0x000fc40000004100 */
[-C--:B------:R-:W-:Y:S01]  /*95a0*/  FMUL.FTZ R3, R3, R10.reuse ;  /* 0x0000000a03037220 */ /* 0x080fe20000410000 */
[C---:B------:R-:W-:Y:S01]  /*95b0*/  FFMA.FTZ R48, R4.reuse, R11, -R13 ;  /* 0x0000000b04307223 */ /* 0x040fe2000001080d */
[----:B------:R-:W-:Y:S01]  /*95c0*/  FFMA.FTZ R49, R4, R15, R49 ;  /* 0x0000000f04317223 */ /* 0x000fe20000010031 */
[C---:B------:R-:W-:Y:S01]  /*95d0*/  FFMA.FTZ R13, R0.reuse, R10, -R5 ;  /* 0x0000000a000d7223 */ /* 0x040fe20000010805 */
[----:B------:R-:W-:Y:S01]  /*95e0*/  FFMA.FTZ R12, R0, R12, R3 ;  /* 0x0000000c000c7223 */ /* 0x000fe20000010003 */
[----:B------:R-:W-:Y:S02]  /*95f0*/  HADD2.F32 R4, -RZ, R14.H1_H1 ;  /* 0x3000000eff047230 */ /* 0x000fe40000004100 */
[----:B------:R-:W-:Y:S02]  /*9600*/  HADD2.F32 R3, -RZ, R7.H1_H1 ;  /* 0x30000007ff037230 */ /* 0x000fe40000004100 */
[--C-:B------:R-:W-:Y:S02]  /*9610*/  HADD2.F32 R10, -RZ, R50.reuse.H1_H1 ;  /* 0x30000032ff0a7230 */ /* 0x100fe40000004100 */
[----:B------:R-:W-:-:S02]  /*9620*/  HADD2.F32 R11, -RZ, R50.H0_H0 ;  /* 0x20000032ff0b7230 */ /* 0x000fc40000004100 */
[C---:B------:R-:W-:Y:S01]  /*9630*/  FMUL.FTZ R15, R3.reuse, R4 ;  /* 0x00000004030f7220 */ /* 0x040fe20000410000 */
[----:B------:R-:W-:Y:S02]  /*9640*/  HADD2.F32 R0, -RZ, R6.H1_H1 ;  /* 0x30000006ff007230 */ /* 0x000fe40000004100 */
[----:B------:R-:W-:Y:S02]  /*9650*/  HADD2.F32 R5, -RZ, R14.H0_H0 ;  /* 0x2000000eff057230 */ /* 0x000fe40000004100 */
[----:B------:R-:W-:Y:S01]  /*9660*/  FMUL.FTZ R14, R3, R10 ;  /* 0x0000000a030e7220 */ /* 0x000fe20000410000 */
[----:B------:R-:W-:Y:S02]  /*9670*/  HADD2.F32 R7, -RZ, R7.H0_H0 ;  /* 0x20000007ff077230 */ /* 0x000fe40000004100 */
[C---:B------:R-:W-:Y:S01]  /*9680*/  FMUL.FTZ R3, R0.reuse, R11 ;  /* 0x0000000b00037220 */ /* 0x040fe20000410000 */
[----:B------:R-:W-:Y:S02]  /*9690*/  HADD2.F32 R6, -RZ, R6.H0_H0 ;  /* 0x20000006ff067230 */ /* 0x000fe40000004100 */
[-C--:B------:R-:W-:Y:S01]  /*96a0*/  FMUL.FTZ R0, R0, R5.reuse ;  /* 0x0000000500007220 */ /* 0x080fe20000410000 */
[C---:B------:R-:W-:Y:S01]  /*96b0*/  FFMA.FTZ R14, R7.reuse, R4, -R14 ;  /* 0x00000004070e7223 */ /* 0x040fe2000001080e */
[----:B------:R-:W-:Y:S01]  /*96c0*/  FFMA.FTZ R15, R7, R10, R15 ;  /* 0x0000000a070f7223 */ /* 0x000fe2000001000f */
[C---:B------:R-:W-:Y:S01]  /*96d0*/  FFMA.FTZ R5, R6.reuse, R5, -R3 ;  /* 0x0000000506057223 */ /* 0x040fe20000010803 */
[----:B------:R-:W-:Y:S01]  /*96e0*/  FFMA.FTZ R0, R6, R11, R0 ;  /* 0x0000000b06007223 */ /* 0x000fe20000010000 */
[----:B------:R-:W-:-:S02]  /*96f0*/  F2FP.SATFINITE.E4M3.F32.PACK_AB_MERGE_C R6, R60, R55, RZ ;  /* 0x000000373c06723e */ /* 0x000fc400048070ff */
[----:B------:R-:W-:Y:S02]  /*9700*/  F2FP.SATFINITE.E4M3.F32.PACK_AB_MERGE_C R7, R54, R59, RZ ;  /* 0x0000003b3607723e */ /* 0x000fe400048070ff */
[----:B------:R-:W-:Y:S02]  /*9710*/  F2FP.SATFINITE.E4M3.F32.PACK_AB_MERGE_C R4, R49, R48, RZ ;  /* 0x000000303104723e */ /* 0x000fe400048070ff */
[----:B------:R-:W-:Y:S02]  /*9720*/  F2FP.SATFINITE.E4M3.F32.PACK_AB_MERGE_C R14, R15, R14, RZ ;  /* 0x0000000e0f0e723e */ /* 0x000fe400048070ff */
[----:B------:R-:W-:Y:S02]  /*9730*/  F2FP.SATFINITE.E4M3.F32.PACK_AB_MERGE_C R6, R53, R58, R6 ;  /* 0x0000003a3506723e */ /* 0x000fe40004807006 */
[----:B------:R-:W-:Y:S02]  /*9740*/  F2FP.SATFINITE.E4M3.F32.PACK_AB_MERGE_C R7, R62, R51, R7 ;  /* 0x000000333e07723e */ /* 0x000fe40004807007 */
[----:B------:R-:W-:-:S02]  /*9750*/  F2FP.SATFINITE.E4M3.F32.PACK_AB_MERGE_C R4, R12, R13, R4 ;  /* 0x0000000d0c04723e */ /* 0x000fc40004807004 */
[----:B------:R-:W-:-:S05]  /*9760*/  F2FP.SATFINITE.E4M3.F32.PACK_AB_MERGE_C R5, R0, R5, R14 ;  /* 0x000000050005723e */ /* 0x000fca000480700e */
[----:B------:R3:W-:Y:S02]  /*9770*/  STS.128 [R214+0x18000], R4 ;  /* 0x01800004d6007388 */ /* 0x0007e40000000c00 */
.L_x_1324:
[----:B------:R-:W-:Y:S05]  /*9780*/  BSYNC B2 ;  /* 0x0000000000027941 */ /* 0x000fea0003800000 */
.L_x_1323:
[----:B------:R-:W-:Y:S05]  /*9790*/  @P1 BRA `(.L_x_1322) ;  /* 0x0000000400e81947 */ /* 0x000fea0003800000 */
[----:B---3--:R-:W3:Y:S01]  /*97a0*/  LDS.128 R4, [R214+0x1c000] ;  /* 0x01c00000d6047984 */ /* 0x008ee20000000c00 */
[----:B--2--5:R-:W-:Y:S02]  /*97b0*/  SHF.R.U32.HI R3, RZ, 0x8, R44 ;  /* 0x00000008ff037819 */ /* 0x024fe4000001162c */
[----:B------:R-:W-:Y:S02]  /*97c0*/  SHF.R.U32.HI R11, RZ, 0x8, R45 ;  /* 0x00000008ff0b7819 */ /* 0x000fe4000001162d */
[----:B-1----:R-:W-:Y:S02]  /*97d0*/  SHF.R.U32.HI R15, RZ, 0x8, R47 ;  /* 0x00000008ff0f7819 */ /* 0x002fe4000001162f */
[----:B------:R-:W-:Y:S02]  /*97e0*/  LOP3.LUT R0, R44, 0xff, RZ, 0xc0, !PT ;  /* 0x000000ff2c007812 */ /* 0x000fe400078ec0ff */
[----:B------:R-:W-:Y:S02]  /*97f0*/  LOP3.LUT R3, R3, 0xff, RZ, 0xc0, !PT ;  /* 0x000000ff03037812 */ /* 0x000fe400078ec0ff */
[----:B------:R-:W-:-:S02]  /*9800*/  LOP3.LUT R10, R45, 0xff, RZ, 0xc0, !PT ;  /* 0x000000ff2d0a7812 */ /* 0x000fc400078ec0ff */
        /* <DEDUP_REMOVED lines=9> */
[----:B------:R-:W-:Y:S02]  /*98a0*/  LOP3.LUT R0, R0, 0xff, RZ, 0xc0, !PT ;  /* 0x000000ff00007812 */ /* 0x000fe400078ec0ff */
[----:B------:R-:W-:Y:S02]  /*98b0*/  LOP3.LUT R10, R10, 0xff, RZ, 0xc0, !PT ;  /* 0x000000ff0a0a7812 */ /* 0x000fe400078ec0ff */
[----:B------:R-:W-:-:S02]  /*98c0*/  LOP3.LUT R14, R14, 0xff, RZ, 0xc0, !PT ;  /* 0x000000ff0e0e7812 */ /* 0x000fc400078ec0ff */
[----:B------:R-:W-:Y:S02]  /*98d0*/  SHF.R.U32.HI R13, RZ, 0x8, R46 ;  /* 0x00000008ff0d7819 */ /* 0x000fe4000001162e */
[----:B------:R-:W-:Y:S02]  /*98e0*/  PRMT R3, R0, 0x7054, R3 ;  /* 0x0000705400037816 */ /* 0x000fe40000000003 */
[----:B------:R-:W-:Y:S02]  /*98f0*/  PRMT R11, R10, 0x7054, R11 ;  /* 0x000070540a0b7816 */ /* 0x000fe4000000000b */
[----:B------:R-:W-:Y:S02]  /*9900*/  PRMT R15, R14, 0x7054, R15 ;  /* 0x000070540e0f7816 */ /* 0x000fe4000000000f */
[----:B------:R-:W-:Y:S02]  /*9910*/  LOP3.LUT R12, R46, 0xff, RZ, 0xc0, !PT ;  /* 0x000000ff2e0c7812 */ /* 0x000fe400078ec0ff */
[----:B------:R-:W-:-:S02]  /*9920*/  LOP3.LUT R13, R13, 0xff, RZ, 0xc0, !PT ;  /* 0x000000ff0d0d7812 */ /* 0x000fc400078ec0ff */
[----:B------:R-:W-:Y:S02]  /*9930*/  LOP3.LUT R14, R3, 0xff000000, R44, 0xf8, !PT ;  /* 0xff000000030e7812 */ /* 0x000fe400078ef82c */
[----:B------:R-:W-:Y:S02]  /*9940*/  LOP3.LUT R47, R15, 0xff000000, R47, 0xf8, !PT ;  /* 0xff0000000f2f7812 */ /* 0x000fe400078ef82f */
[----:B------:R-:W-:Y:S02]  /*9950*/  LOP3.LUT R44, R11, 0xff000000, R45, 0xf8, !PT ;  /* 0xff0000000b2c7812 */ /* 0x000fe400078ef82d */
[----:B------:R-:W-:Y:S02]  /*9960*/  PRMT R13, R13, 0x7604, R12 ;  /* 0x000076040d0d7816 */ /* 0x000fe4000000000c */
[----:B------:R-:W-:Y:S02]  /*9970*/  SHF.R.U32.HI R12, RZ, 0x10, R46 ;  /* 0x00000010ff0c7819 */ /* 0x000fe4000001162e */
[----:B---3--:R-:W-:-:S02]  /*9980*/  F2FP.F16.E4M3.UNPACK_B R0, R6.H1 ;  /* 0x00000006ff00723e */ /* 0x008fc400030006ff */
[----:B------:R-:W-:Y:S02]  /*9990*/  F2FP.F16.E4M3.UNPACK_B R48, R47 ;  /* 0x0000002fff30723e */ /* 0x000fe400020006ff */
[----:B------:R-:W-:Y:S01]  /*99a0*/  F2FP.F16.E4M3.UNPACK_B R15, R44 ;  /* 0x0000002cff0f723e */ /* 0x000fe200020006ff */
[----:B------:R-:W-:Y:S01]  /*99b0*/  HADD2.F32 R11, -RZ, R0.H1_H1 ;  /* 0x30000000ff0b7230 */ /* 0x000fe20000004100 */
[----:B------:R-:W-:Y:S01]  /*99c0*/  LOP3.LUT R12, R12, 0xff, RZ, 0xc0, !PT ;  /* 0x000000ff0c0c7812 */ /* 0x000fe200078ec0ff */
[----:B------:R-:W-:Y:S01]  /*99d0*/  HADD2.F32 R49, -RZ, R48.H1_H1 ;  /* 0x30000030ff317230 */ /* 0x000fe20000004100 */
[----:B------:R-:W-:Y:S01]  /*99e0*/  F2FP.F16.E4M3.UNPACK_B R3, R6 ;  /* 0x00000006ff03723e */ /* 0x000fe200020006ff */
[----:B------:R-:W-:Y:S01]  /*99f0*/  HADD2.F32 R45, -RZ, R15.H1_H1 ;  /* 0x3000000fff2d7230 */ /* 0x000fe20000004100 */
[----:B------:R-:W-:Y:S01]  /*9a00*/  PRMT R13, R12, 0x7054, R13 ;  /* 0x000070540c0d7816 */ /* 0x000fe2000000000d */
[----:B------:R-:W-:Y:S02]  /*9a10*/  HADD2.F32 R10, -RZ, R0.H0_H0 ;  /* 0x20000000ff0a7230 */ /* 0x000fe40000004100 */
[C---:B------:R-:W-:Y:S01]  /*9a20*/  FMUL.FTZ R51, R11.reuse, R49 ;  /* 0x000000310b337220 */ /* 0x040fe20000410000 */
[----:B------:R-:W-:Y:S01]  /*9a30*/  F2FP.F16.E4M3.UNPACK_B R12, R7 ;  /* 0x00000007ff0c723e */ /* 0x000fe200020006ff */
[-C--:B------:R-:W-:Y:S01]  /*9a40*/  FMUL.FTZ R50, R11, R45.reuse ;  /* 0x0000002d0b327220 */ /* 0x080fe20000410000 */
[----:B------:R-:W-:Y:S01]  /*9a50*/  LOP3.LUT R46, R13, 0xff000000, R46, 0xf8, !PT ;  /* 0xff0000000d2e7812 */ /* 0x000fe200078ef82e */
[C---:B------:R-:W-:Y:S01]  /*9a60*/  FFMA.FTZ R51, R10.reuse, R45, -R51 ;  /* 0x0000002d0a337223 */ /* 0x040fe20000010833 */
[----:B------:R-:W-:Y:S01]  /*9a70*/  F2FP.F16.E4M3.UNPACK_B R13, R7.H1 ;  /* 0x00000007ff0d723e */ /* 0x000fe200030006ff */
[----:B------:R-:W-:Y:S01]  /*9a80*/  FFMA.FTZ R54, R10, R49, R50 ;  /* 0x000000310a367223 */ /* 0x000fe20000010032 */
[-C--:B------:R-:W-:Y:S01]  /*9a90*/  F2FP.F16.E4M3.UNPACK_B R6, R5.reuse ;  /* 0x00000005ff06723e */ /* 0x080fe200020006ff */
[----:B------:R-:W-:Y:S01]  /*9aa0*/  HADD2.F32 R48, -RZ, R48.H0_H0 ;  /* 0x20000030ff307230 */ /* 0x000fe20000004100 */
[----:B------:R-:W-:Y:S01]  /*9ab0*/  F2FP.F16.E4M3.UNPACK_B R7, R5.H1 ;  /* 0x00000005ff07723e */ /* 0x000fe200030006ff */
[----:B------:R-:W-:Y:S01]  /*9ac0*/  HADD2.F32 R5, -RZ, R3.H1_H1 ;  /* 0x30000003ff057230 */ /* 0x000fe20000004100 */
[----:B------:R-:W-:Y:S01]  /*9ad0*/  F2FP.F16.E4M3.UNPACK_B R47, R47.H1 ;  /* 0x0000002fff2f723e */ /* 0x000fe200030006ff */
[----:B------:R-:W-:Y:S01]  /*9ae0*/  HADD2.F32 R10, -RZ, R15.H0_H0 ;  /* 0x2000000fff0a7230 */ /* 0x000fe20000004100 */
[----:B------:R-:W-:Y:S01]  /*9af0*/  F2FP.F16.E4M3.UNPACK_B R44, R44.H1 ;  /* 0x0000002cff2c723e */ /* 0x000fe200030006ff */
        /* <DEDUP_REMOVED lines=20> */
[----:B------:R-:W-:Y:S01]  /*9c40*/  F2FP.F16.E4M3.UNPACK_B R11, R46 ;  /* 0x0000002eff0b723e */ /* 0x000fe200020006ff */
[C---:B------:R-:W-:Y:S01]  /*9c50*/  FFMA.FTZ R53, R13.reuse, R44, -R10 ;  /* 0x0000002c0d357223 */ /* 0x040fe2000001080a */
[----:B------:R-:W-:Y:S01]  /*9c60*/  F2FP.F16.E4M3.UNPACK_B R4, R4.H1 ;  /* 0x00000004ff04723e */ /* 0x000fe200030006ff */
[----:B------:R-:W-:Y:S01]  /*9c70*/  FFMA.FTZ R48, R13, R48, R12 ;  /* 0x000000300d307223 */ /* 0x000fe2000001000c */
[-C--:B------:R-:W-:Y:S01]  /*9c80*/  F2FP.F16.E4M3.UNPACK_B R10, R14.reuse ;  /* 0x0000000eff0a723e */ /* 0x080fe200020006ff */
        /* <DEDUP_REMOVED lines=43> */
.L_x_1322:
[----:B------:R-:W-:Y:S05]  /*9f40*/  BSYNC B1 ;  /* 0x0000000000017941 */ /* 0x000fea0003800000 */
.L_x_1321:
[----:B------:R-:W-:Y:S04]  /*9f50*/  BSSY B1, `(.L_x_1325) ;  /* 0x00000f9000017945 */ /* 0x000fe80003800000 */
[----:B------:R-:W-:Y:S05]  /*9f60*/  @P2 BRA `(.L_x_1326) ;  /* 0x0000000c00dc2947 */ /* 0x000fea0003800000 */
[----:B------:R-:W0:Y:S01]  /*9f70*/  LDC R0, c[0x0][0x3d4] ;  /* 0x0000f500ff007b82 */ /* 0x000e220000000800 */
[----:B------:R-:W-:Y:S01]  /*9f80*/  BSSY B2, `(.L_x_1327) ;  /* 0x000007e000027945 */ /* 0x000fe20003800000 */
[-C--:B0-----:R-:W-:Y:S02]  /*9f90*/  ISETP.GE.AND P0, PT, R22, R0.reuse, PT ;  /* 0x000000001600720c */ /* 0x081fe40003f06270 */
[----:B------:R-:W-:-:S11]  /*9fa0*/  ISETP.GE.AND P1, PT, R199, R0, PT ;  /* 0x00000000c700720c */ /* 0x000fd60003f26270 */
[----:B------:R-:W-:Y:S05]  /*9fb0*/  @P0 BRA `(.L_x_1328) ;  /* 0x0000000400e80947 */ /* 0x000fea0003800000 */
[----:B---34-:R-:W0:Y:S01]  /*9fc0*/  LDS.128 R4, [R214+0x19000] ;  /* 0x01900000d6047984 */ /* 0x018e220000000c00 */
        /* <DEDUP_REMOVED lines=29> */
[----:B0-----:R-:W-:-:S02]  /*a1a0*/  F2FP.F16.E4M3.UNPACK_B R0, R6.H1 ;  /* 0x00000006ff00723e */ /* 0x001fc400030006ff */
        /* <DEDUP_REMOVED lines=91> */
.L_x_1328:
[----:B------:R-:W-:Y:S05]  /*a760*/  BSYNC B2 ;  /* 0x0000000000027941 */ /* 0x000fea0003800000 */
.L_x_1327:
[----:B------:R-:W-:Y:S05]  /*a770*/  @P1 BRA `(.L_x_1326) ;  /* 0x0000000400d81947 */ /* 0x000fea0003800000 */
[----:B0--34-:R-:W0:Y:S01]  /*a780*/  LDS.128 R4, [R214+0x1d000] ;  /* 0x01d00000d6047984 */ /* 0x019e220000000c00 */
[----:B-----5:R-:W-:Y:S02]  /*a790*/  SHF.R.U32.HI R10, RZ, 0x8, R29 ;  /* 0x00000008ff0a7819 */ /* 0x020fe4000001161d */
[----:B------:R-:W-:Y:S02]  /*a7a0*/  LOP3.LUT R11, R29, 0xff, RZ, 0xc0, !PT ;  /* 0x000000ff1d0b7812 */ /* 0x000fe400078ec0ff */
[----:B------:R-:W-:Y:S02]  /*a7b0*/  LOP3.LUT R10, R10, 0xff, RZ, 0xc0, !PT ;  /* 0x000000ff0a0a7812 */ /* 0x000fe400078ec0ff */
[----:B------:R-:W-:Y:S02]  /*a7c0*/  SHF.R.U32.HI R12, RZ, 0x8, R35 ;  /* 0x00000008ff0c7819 */ /* 0x000fe40000011623 */
[----:B------:R-:W-:Y:S02]  /*a7d0*/  SHF.R.U32.HI R0, RZ, 0x8, R28 ;  /* 0x00000008ff007819 */ /* 0x000fe4000001161c */
[----:B------:R-:W-:-:S02]  /*a7e0*/  PRMT R10, R10, 0x7604, R11 ;  /* 0x000076040a0a7816 */ /* 0x000fc4000000000b */
[----:B------:R-:W-:Y:S02]  /*a7f0*/  SHF.R.U32.HI R11, RZ, 0x10, R29 ;  /* 0x00000010ff0b7819 */ /* 0x000fe4000001161d */
[----:B-1----:R-:W-:Y:S02]  /*a800*/  LOP3.LUT R15, R35, 0xff, RZ, 0xc0, !PT ;  /* 0x000000ff230f7812 */ /* 0x002fe400078ec0ff */
[----:B------:R-:W-:Y:S01]  /*a810*/  LOP3.LUT R12, R12, 0xff, RZ, 0xc0, !PT ;  /* 0x000000ff0c0c7812 */ /* 0x000fe200078ec0ff */
[----:B------:R-:W-:Y:S01]  /*a820*/  IMAD.U32 R11, R11, 0x10000, RZ ;  /* 0x000100000b0b7824 */ /* 0x000fe200078e00ff */
[----:B------:R-:W-:Y:S02]  /*a830*/  SHF.R.U32.HI R14, RZ, 0x10, R35 ;  /* 0x00000010ff0e7819 */ /* 0x000fe40000011623 */
[----:B--2---:R-:W-:Y:S02]  /*a840*/  LOP3.LUT R3, R28, 0xff, RZ, 0xc0, !PT ;  /* 0x000000ff1c037812 */ /* 0x004fe400078ec0ff */
[----:B------:R-:W-:-:S02]  /*a850*/  LOP3.LUT R0, R0, 0xff, RZ, 0xc0, !PT ;  /* 0x000000ff00007812 */ /* 0x000fc400078ec0ff */
[----:B------:R-:W-:Y:S01]  /*a860*/  PRMT R12, R12, 0x7604, R15 ;  /* 0x000076040c0c7816 */ /* 0x000fe2000000000f */
[----:B------:R-:W-:Y:S01]  /*a870*/  IMAD.U32 R15, R14, 0x10000, RZ ;  /* 0x000100000e0f7824 */ /* 0x000fe200078e00ff */
[----:B------:R-:W-:Y:S02]  /*a880*/  PRMT R3, R0, 0x7604, R3 ;  /* 0x0000760400037816 */ /* 0x000fe40000000003 */
[----:B------:R-:W-:Y:S02]  /*a890*/  SHF.R.U32.HI R0, RZ, 0x8, R34 ;  /* 0x00000008ff007819 */ /* 0x000fe40000011622 */
[----:B------:R-:W-:Y:S02]  /*a8a0*/  LOP3.LUT R3, R3, 0xff0000, R28, 0xf8, !PT ;  /* 0x00ff000003037812 */ /* 0x000fe400078ef81c */
[----:B------:R-:W-:Y:S02]  /*a8b0*/  LOP3.LUT R11, R10, 0xff0000, R11, 0xf8, !PT ;  /* 0x00ff00000a0b7812 */ /* 0x000fe400078ef80b */
[----:B------:R-:W-:-:S02]  /*a8c0*/  LOP3.LUT R15, R12, 0xff0000, R15, 0xf8, !PT ;  /* 0x00ff00000c0f7812 */ /* 0x000fc400078ef80f */
[----:B------:R-:W-:Y:S02]  /*a8d0*/  LOP3.LUT R13, R34, 0xff, RZ, 0xc0, !PT ;  /* 0x000000ff220d7812 */ /* 0x000fe400078ec0ff */
[----:B------:R-:W-:Y:S02]  /*a8e0*/  LOP3.LUT R0, R0, 0xff, RZ, 0xc0, !PT ;  /* 0x000000ff00007812 */ /* 0x000fe400078ec0ff */
[----:B------:R-:W-:Y:S02]  /*a8f0*/  LOP3.LUT R14, R3, 0xff000000, R28, 0xf8, !PT ;  /* 0xff000000030e7812 */ /* 0x000fe400078ef81c */
[----:B------:R-:W-:Y:S02]  /*a900*/  LOP3.LUT R35, R15, 0xff000000, R35, 0xf8, !PT ;  /* 0xff0000000f237812 */ /* 0x000fe400078ef823 */
[----:B------:R-:W-:Y:S02]  /*a910*/  LOP3.LUT R28, R11, 0xff000000, R29, 0xf8, !PT ;  /* 0xff0000000b1c7812 */ /* 0x000fe400078ef81d */
[----:B------:R-:W-:-:S02]  /*a920*/  PRMT R13, R0, 0x7604, R13 ;  /* 0x00007604000d7816 */ /* 0x000fc4000000000d */
[----:B0-----:R-:W-:Y:S02]  /*a930*/  F2FP.F16.E4M3.UNPACK_B R0, R6.H1 ;  /* 0x00000006ff00723e */ /* 0x001fe400030006ff */
[----:B------:R-:W-:Y:S02]  /*a940*/  F2FP.F16.E4M3.UNPACK_B R40, R35 ;  /* 0x00000023ff28723e */ /* 0x000fe400020006ff */
[----:B------:R-:W-:Y:S01]  /*a950*/  F2FP.F16.E4M3.UNPACK_B R15, R28 ;  /* 0x0000001cff0f723e */ /* 0x000fe200020006ff */
[----:B------:R-:W-:Y:S01]  /*a960*/  HADD2.F32 R11, -RZ, R0.H1_H1 ;  /* 0x30000000ff0b7230 */ /* 0x000fe20000004100 */
[--C-:B------:R-:W-:Y:S01]  /*a970*/  LOP3.LUT R13, R13, 0xff0000, R34.reuse, 0xf8, !PT ;  /* 0x00ff00000d0d7812 */ /* 0x100fe200078ef822 */
[----:B------:R-:W-:Y:S01]  /*a980*/  HADD2.F32 R41, -RZ, R40.H1_H1 ;  /* 0x30000028ff297230 */ /* 0x000fe20000004100 */
[----:B------:R-:W-:Y:S01]  /*a990*/  F2FP.F16.E4M3.UNPACK_B R3, R6 ;  /* 0x00000006ff03723e */ /* 0x000fe200020006ff */
[----:B------:R-:W-:Y:S01]  /*a9a0*/  HADD2.F32 R29, -RZ, R15.H1_H1 ;  /* 0x3000000fff1d7230 */ /* 0x000fe20000004100 */
[----:B------:R-:W-:Y:S01]  /*a9b0*/  LOP3.LUT R34, R13, 0xff000000, R34, 0xf8, !PT ;  /* 0xff0000000d227812 */ /* 0x000fe200078ef822 */
        /* <DEDUP_REMOVED lines=82> */
.L_x_1326:
[----:B------:R-:W-:Y:S05]  /*aee0*/  BSYNC B1 ;  /* 0x0000000000017941 */ /* 0x000fea0003800000 */
.L_x_1325:
        /* <DEDUP_REMOVED lines=45> */
[-C--:B------:R-:W-:Y:S01]  /*b1c0*/  F2FP.F16.E4M3.UNPACK_B R12, R7.reuse ;  /* 0x00000007ff0c723e */ /* 0x080fe200020006ff */
[-C--:B------:R-:W-:Y:S01]  /*b1d0*/  FMUL.FTZ R40, R11, R28.reuse ;  /* 0x0000001c0b287220 */ /* 0x080fe20000410000 */
        /* <DEDUP_REMOVED lines=78> */
.L_x_1332:
[----:B------:R-:W-:Y:S05]  /*b6c0*/  BSYNC B2 ;  /* 0x0000000000027941 */ /* 0x000fea0003800000 */
.L_x_1331:
[----:B------:R-:W-:Y:S05]  /*b6d0*/  @P1 BRA `(.L_x_1330) ;  /* 0x0000000400e81947 */ /* 0x000fea0003800000 */
[----:B0--34-:R-:W0:Y:S01]  /*b6e0*/  LDS.128 R4, [R214+0x1e000] ;  /* 0x01e00000d6047984 */ /* 0x019e220000000c00 */
[----:B--2--5:R-:W-:Y:S02]  /*b6f0*/  SHF.R.U32.HI R3, RZ, 0x8, R30 ;  /* 0x00000008ff037819 */ /* 0x024fe4000001161e */
[----:B-1----:R-:W-:Y:S02]  /*b700*/  SHF.R.U32.HI R15, RZ, 0x8, R33 ;  /* 0x00000008ff0f7819 */ /* 0x002fe40000011621 */
[----:B------:R-:W-:Y:S02]  /*b710*/  SHF.R.U32.HI R11, RZ, 0x8, R31 ;  /* 0x00000008ff0b7819 */ /* 0x000fe4000001161f */
        /* <DEDUP_REMOVED lines=29> */
[--C-:B------:R-:W-:Y:S01]  /*b8f0*/  HADD2.F32 R11, -RZ, R0.reuse.H1_H1 ;  /* 0x30000000ff0b7230 */ /* 0x100fe20000004100 */
[----:B------:R-:W-:Y:S01]  /*b900*/  LOP3.LUT R12, R12, 0xff, RZ, 0xc0, !PT ;  /* 0x000000ff0c0c7812 */ /* 0x000fe200078ec0ff */
[----:B------:R-:W-:Y:S01]  /*b910*/  HADD2.F32 R33, -RZ, R31.H1_H1 ;  /* 0x3000001fff217230 */ /* 0x000fe20000004100 */
[----:B------:R-:W-:Y:S01]  /*b920*/  F2FP.F16.E4M3.UNPACK_B R3, R6 ;  /* 0x00000006ff03723e */ /* 0x000fe200020006ff */
[----:B------:R-:W-:Y:S01]  /*b930*/  HADD2.F32 R28, -RZ, R15.H1_H1 ;  /* 0x3000000fff1c7230 */ /* 0x000fe20000004100 */
[----:B------:R-:W-:Y:S01]  /*b940*/  PRMT R13, R12, 0x7054, R13 ;  /* 0x000070540c0d7816 */ /* 0x000fe2000000000d */
[----:B------:R-:W-:Y:S02]  /*b950*/  HADD2.F32 R10, -RZ, R0.H0_H0 ;  /* 0x20000000ff0a7230 */ /* 0x000fe40000004100 */
[C---:B------:R-:W-:Y:S01]  /*b960*/  FMUL.FTZ R35, R11.reuse, R33 ;  /* 0x000000210b237220 */ /* 0x040fe20000410000 */
[-C--:B------:R-:W-:Y:S01]  /*b970*/  F2FP.F16.E4M3.UNPACK_B R12, R7.reuse ;  /* 0x00000007ff0c723e */ /* 0x080fe200020006ff */
        /* <DEDUP_REMOVED lines=80> */
.L_x_1330:
[----:B------:R-:W-:Y:S05]  /*be80*/  BSYNC B1 ;  /* 0x0000000000017941 */ /* 0x000fea0003800000 */
.L_x_1329:
[----:B------:R-:W-:Y:S05]  /*be90*/  @P4 BRA `(.L_x_1333) ;  /* 0x0000005400d44947 */ /* 0x000fea0003800000 */
[----:B------:R-:W1:Y:S01]  /*bea0*/  LDC R0, c[0x0][0x3d4] ;  /* 0x0000f500ff007b82 */ /* 0x000e620000000800 */
[----:B------:R-:W-:Y:S01]  /*beb0*/  BSSY B1, `(.L_x_1334) ;  /* 0x000007e000017945 */ /* 0x000fe20003800000 */
[-C--:B-1----:R-:W-:Y:S02]  /*bec0*/  ISETP.GE.AND P0, PT, R22, R0.reuse, PT ;  /* 0x000000001600720c */ /* 0x082fe40003f06270 */
[----:B------:R-:W-:-:S11]  /*bed0*/  ISETP.GE.AND P1, PT, R199, R0, PT ;  /* 0x00000000c700720c */ /* 0x000fd60003f26270 */
[----:B------:R-:W-:Y:S05]  /*bee0*/  @P0 BRA `(.L_x_1335) ;  /* 0x0000000400e80947 */ /* 0x000fea0003800000 */
[----:B0--34-:R-:W0:Y:S01]  /*bef0*/  LDS.128 R4, [R214+0x1b000] ;  /* 0x01b00000d6047984 */ /* 0x019e220000000c00 */
[----:B--2--5:R-:W-:Y:S02]  /*bf00*/  SHF.R.U32.HI R3, RZ, 0x8, R26 ;  /* 0x00000008ff037819 */ /* 0x024fe4000001161a */
[----:B------:R-:W-:Y:S02]  /*bf10*/  SHF.R.U32.HI R15, RZ, 0x8, R25 ;  /* 0x00000008ff0f7819 */ /* 0x000fe40000011619 */
        /* <DEDUP_REMOVED lines=9> */
[----:B------:R-:W-:-:S02]  /*bfb0*/  SHF.R.U32.HI R13, RZ, 0x8, R24 ;  /* 0x00000008ff0d7819 */ /* 0x000fc40000011618 */
[----:B------:R-:W-:Y:S02]  /*bfc0*/  PRMT R11, R11, 0x7604, R10 ;  /* 0x000076040b0b7816 */ /* 0x000fe4000000000a */
[----:B------:R-:W-:Y:S02]  /*bfd0*/  SHF.R.U32.HI R0, RZ, 0x10, R26 ;  /* 0x00000010ff007819 */ /* 0x000fe4000001161a */
[----:B------:R-:W-:Y:S02]  /*bfe0*/  SHF.R.U32.HI R14, RZ, 0x10, R25 ;  /* 0x00000010ff0e7819 */ /* 0x000fe40000011619 */
[----:B------:R-:W-:Y:S02]  /*bff0*/  SHF.R.U32.HI R10, RZ, 0x10, R27 ;  /* 0x00000010ff0a7819 */ /* 0x000fe4000001161b */
        /* <DEDUP_REMOVED lines=9> */
[----:B------:R-:W-:Y:S02]  /*c090*/  PRMT R11, R10, 0x7054, R11 ;  /* 0x000070540a0b7816 */ /* 0x000fe4000000000b */
[----:B------:R-:W-:Y:S02]  /*c0a0*/  LOP3.LUT R14, R3, 0xff000000, R26, 0xf8, !PT ;  /* 0xff000000030e7812 */ /* 0x000fe400078ef81a */
[----:B------:R-:W-:Y:S02]  /*c0b0*/  LOP3.LUT R28, R15, 0xff000000, R25, 0xf8, !PT ;  /* 0xff0000000f1c7812 */ /* 0x000fe400078ef819 */
[----:B------:R-:W-:Y:S02]  /*c0c0*/  LOP3.LUT R12, R12, 0xff, RZ, 0xc0, !PT ;  /* 0x000000ff0c0c7812 */ /* 0x000fe400078ec0ff */
[----:B------:R-:W-:-:S02]  /*c0d0*/  LOP3.LUT R26, R11, 0xff000000, R27, 0xf8, !PT ;  /* 0xff0000000b1a7812 */ /* 0x000fc400078ef81b */
[----:B0-----:R-:W-:Y:S02]  /*c0e0*/  F2FP.F16.E4M3.UNPACK_B R0, R6.H1 ;  /* 0x00000006ff00723e */ /* 0x001fe400030006ff */
[----:B------:R-:W-:Y:S02]  /*c0f0*/  F2FP.F16.E4M3.UNPACK_B R27, R28 ;  /* 0x0000001cff1b723e */ /* 0x000fe400020006ff */
[----:B------:R-:W-:Y:S01]  /*c100*/  PRMT R13, R12, 0x7054, R13 ;  /* 0x000070540c0d7816 */ /* 0x000fe2000000000d */
[--C-:B------:R-:W-:Y:S01]  /*c110*/  HADD2.F32 R11, -RZ, R0.reuse.H1_H1 ;  /* 0x30000000ff0b7230 */ /* 0x100fe20000004100 */
[----:B------:R-:W-:Y:S01]  /*c120*/  F2FP.F16.E4M3.UNPACK_B R15, R26 ;  /* 0x0000001aff0f723e */ /* 0x000fe200020006ff */
[----:B------:R-:W-:Y:S01]  /*c130*/  HADD2.F32 R29, -RZ, R27.H1_H1 ;  /* 0x3000001bff1d7230 */ /* 0x000fe20000004100 */
[----:B------:R-:W-:Y:S01]  /*c140*/  LOP3.LUT R25, R13, 0xff000000, R24, 0xf8, !PT ;  /* 0xff0000000d197812 */ /* 0x000fe200078ef818 */
[----:B------:R-:W-:Y:S01]  /*c150*/  HADD2.F32 R10, -RZ, R0.H0_H0 ;  /* 0x20000000ff0a7230 */ /* 0x000fe20000004100 */
[----:B------:R-:W-:Y:S01]  /*c160*/  F2FP.F16.E4M3.UNPACK_B R3, R6 ;  /* 0x00000006ff03723e */ /* 0x000fe200020006ff */
[----:B------:R-:W-:-:S02]  /*c170*/  HADD2.F32 R24, -RZ, R15.H1_H1 ;  /* 0x3000000fff187230 */ /* 0x000fc40000004100 */
[C---:B------:R-:W-:Y:S01]  /*c180*/  FMUL.FTZ R31, R11.reuse, R29 ;  /* 0x0000001d0b1f7220 */ /* 0x040fe20000410000 */
[-C--:B------:R-:W-:Y:S02]  /*c190*/  F2FP.F16.E4M3.UNPACK_B R12, R7.reuse ;  /* 0x00000007ff0c723e */ /* 0x080fe400020006ff */
[----:B------:R-:W-:Y:S01]  /*c1a0*/  F2FP.F16.E4M3.UNPACK_B R13, R7.H1 ;  /* 0x00000007ff0d723e */ /* 0x000fe200030006ff */
[-C--:B------:R-:W-:Y:S01]  /*c1b0*/  FMUL.FTZ R30, R11, R24.reuse ;  /* 0x000000180b1e7220 */ /* 0x080fe20000410000 */
[-C--:B------:R-:W-:Y:S01]  /*c1c0*/  F2FP.F16.E4M3.UNPACK_B R6, R5.reuse ;  /* 0x00000005ff06723e */ /* 0x080fe200020006ff */
[C---:B------:R-:W-:Y:S01]  /*c1d0*/  FFMA.FTZ R31, R10.reuse, R24, -R31 ;  /* 0x000000180a1f7223 */ /* 0x040fe2000001081f */
[----:B------:R-:W-:Y:S01]  /*c1e0*/  F2FP.F16.E4M3.UNPACK_B R7, R5.H1 ;  /* 0x00000005ff07723e */ /* 0x000fe200030006ff */
[----:B------:R-:W-:Y:S01]  /*c1f0*/  FFMA.FTZ R32, R10, R29, R30 ;  /* 0x0000001d0a207223 */ /* 0x000fe2000001001e */
        /* <DEDUP_REMOVED lines=24> */
[-C--:B------:R-:W-:Y:S01]  /*c380*/  F2FP.F16.E4M3.UNPACK_B R11, R25.reuse ;  /* 0x00000019ff0b723e */ /* 0x080fe200020006ff */
        /* <DEDUP_REMOVED lines=48> */
.L_x_1335:
[----:B------:R-:W-:Y:S05]  /*c690*/  BSYNC B1 ;  /* 0x0000000000017941 */ /* 0x000fea0003800000 */
.L_x_1334:
[----:B------:R-:W-:Y:S05]  /*c6a0*/  @P1 BRA `(.L_x_1333) ;  /* 0x0000004c00d01947 */ /* 0x000fea0003800000 */
[----:B01-34-:R-:W0:Y:S01]  /*c6b0*/  LDS.128 R4, [R214+0x1f000] ;  /* 0x01f00000d6047984 */ /* 0x01be220000000c00 */
[----:B-----5:R-:W-:Y:S02]  /*c6c0*/  SHF.R.U32.HI R10, RZ, 0x8, R9 ;  /* 0x00000008ff0a7819 */ /* 0x020fe40000011609 */
[----:B------:R-:W-:Y:S02]  /*c6d0*/  SHF.R.U32.HI R0, RZ, 0x8, R8 ;  /* 0x00000008ff007819 */ /* 0x000fe40000011608 */
[----:B------:R-:W-:Y:S02]  /*c6e0*/  LOP3.LUT R11, R9, 0xff, RZ, 0xc0, !PT ;  /* 0x000000ff090b7812 */ /* 0x000fe400078ec0ff */
[----:B------:R-:W-:Y:S02]  /*c6f0*/  LOP3.LUT R10, R10, 0xff, RZ, 0xc0, !PT ;  /* 0x000000ff0a0a7812 */ /* 0x000fe400078ec0ff */
[----:B------:R-:W-:Y:S02]  /*c700*/  SHF.R.U32.HI R12, RZ, 0x8, R21 ;  /* 0x00000008ff0c7819 */ /* 0x000fe40000011615 */
[----:B--2---:R-:W-:-:S02]  /*c710*/  LOP3.LUT R3, R8, 0xff, RZ, 0xc0, !PT ;  /* 0x000000ff08037812 */ /* 0x004fc400078ec0ff */
[----:B------:R-:W-:Y:S02]  /*c720*/  LOP3.LUT R0, R0, 0xff, RZ, 0xc0, !PT ;  /* 0x000000ff00007812 */ /* 0x000fe400078ec0ff */
[----:B------:R-:W-:Y:S02]  /*c730*/  PRMT R10, R10, 0x7604, R11 ;  /* 0x000076040a0a7816 */ /* 0x000fe4000000000b */
[----:B------:R-:W-:Y:S02]  /*c740*/  LOP3.LUT R15, R21, 0xff, RZ, 0xc0, !PT ;  /* 0x000000ff150f7812 */ /* 0x000fe400078ec0ff */
[----:B------:R-:W-:Y:S02]  /*c750*/  LOP3.LUT R12, R12, 0xff, RZ, 0xc0, !PT ;  /* 0x000000ff0c0c7812 */ /* 0x000fe400078ec0ff */
[----:B------:R-:W-:Y:S02]  /*c760*/  SHF.R.U32.HI R14, RZ, 0x10, R21 ;  /* 0x00000010ff0e7819 */ /* 0x000fe40000011615 */
[----:B------:R-:W-:-:S02]  /*c770*/  PRMT R3, R0, 0x7604, R3 ;  /* 0x0000760400037816 */ /* 0x000fc40000000003 */
[----:B------:R-:W-:Y:S02]  /*c780*/  SHF.R.U32.HI R11, RZ, 0x10, R9 ;  /* 0x00000010ff0b7819 */ /* 0x000fe40000011609 */
[----:B------:R-:W-:Y:S02]  /*c790*/  SHF.R.U32.HI R0, RZ, 0x8, R20 ;  /* 0x00000008ff007819 */ /* 0x000fe40000011614 */
[----:B------:R-:W-:Y:S01]  /*c7a0*/  PRMT R12, R12, 0x7604, R15 ;  /* 0x000076040c0c7816 */ /* 0x000fe2000000000f */
[----:B------:R-:W-:Y:S01]  /*c7b0*/  IMAD.U32 R15, R14, 0x10000, RZ ;  /* 0x000100000e0f7824 */ /* 0x000fe200078e00ff */
[----:B------:R-:W-:Y:S01]  /*c7c0*/  LOP3.LUT R13, R20, 0xff, RZ, 0xc0, !PT ;  /* 0x000000ff140d7812 */ /* 0x000fe200078ec0ff */
[----:B------:R-:W-:Y:S01]  /*c7d0*/  IMAD.U32 R11, R11, 0x10000, RZ ;  /* 0x000100000b0b7824 */ /* 0x000fe200078e00ff */
[----:B------:R-:W-:Y:S02]  /*c7e0*/  LOP3.LUT R0, R0, 0xff, RZ, 0xc0, !PT ;  /* 0x000000ff00007812 */ /* 0x000fe400078ec0ff */
[----:B------:R-:W-:-:S02]  /*c7f0*/  LOP3.LUT R25, R12, 0xff0000, R15, 0xf8, !PT ;  /* 0x00ff00000c197812 */ /* 0x000fc400078ef80f */
[----:B------:R-:W-:Y:S02]  /*c800*/  PRMT R13, R0, 0x7604, R13 ;  /* 0x00007604000d7816 */ /* 0x000fe4000000000d */
[----:B------:R-:W-:Y:S02]  /*c810*/  LOP3.LUT R11, R10, 0xff0000, R11, 0xf8, !PT ;  /* 0x00ff00000a0b7812 */ /* 0x000fe400078ef80b */
[----:B------:R-:W-:Y:S02]  /*c820*/  LOP3.LUT R15, R13, 0xff0000, R20, 0xf8, !PT ;  /* 0x00ff00000d0f7812 */ /* 0x000fe400078ef814 */
[----:B------:R-:W-:Y:S02]  /*c830*/  LOP3.LUT R25, R25, 0xff000000, R21, 0xf8, !PT ;  /* 0xff00000019197812 */ /* 0x000fe400078ef815 */
[----:B------:R-:W-:Y:S02]  /*c840*/  LOP3.LUT R13, R11, 0xff000000, R9, 0xf8, !PT ;  /* 0xff0000000b0d7812 */ /* 0x000fe400078ef809 */
[----:B0-----:R-:W-:-:S02]  /*c850*/  F2FP.F16.E4M3.UNPACK_B R0, R6.H1 ;  /* 0x00000006ff00723e */ /* 0x001fc400030006ff */
[----:B------:R-:W-:Y:S02]  /*c860*/  F2FP.F16.E4M3.UNPACK_B R21, R25 ;  /* 0x00000019ff15723e */ /* 0x000fe400020006ff */
[----:B------:R-:W-:Y:S01]  /*c870*/  F2FP.F16.E4M3.UNPACK_B R14, R13 ;  /* 0x0000000dff0e723e */ /* 0x000fe200020006ff */
[----:B------:R-:W-:Y:S01]  /*c880*/  HADD2.F32 R9, -RZ, R0.H1_H1 ;  /* 0x30000000ff097230 */ /* 0x000fe20000004100 */
[----:B------:R-:W-:Y:S01]  /*c890*/  LOP3.LUT R3, R3, 0xff0000, R8, 0xf8, !PT ;  /* 0x00ff000003037812 */ /* 0x000fe200078ef808 */
[--C-:B------:R-:W-:Y:S01]  /*c8a0*/  HADD2.F32 R24, -RZ, R21.reuse.H1_H1 ;  /* 0x30000015ff187230 */ /* 0x100fe20000004100 */
[----:B------:R-:W-:Y:S01]  /*c8b0*/  LOP3.LUT R20, R15, 0xff000000, R20, 0xf8, !PT ;  /* 0xff0000000f147812 */ /* 0x000fe200078ef814 */
[----:B------:R-:W-:Y:S01]  /*c8c0*/  HADD2.F32 R15, -RZ, R14.H1_H1 ;  /* 0x3000000eff0f7230 */ /* 0x000fe20000004100 */
[----:B------:R-:W-:Y:S01]  /*c8d0*/  LOP3.LUT R12, R3, 0xff000000, R8, 0xf8, !PT ;  /* 0xff000000030c7812 */ /* 0x000fe200078ef808 */
[----:B------:R-:W-:Y:S02]  /*c8e0*/  HADD2.F32 R8, -RZ, R0.H0_H0 ;  /* 0x20000000ff087230 */ /* 0x000fe40000004100 */
        /* <DEDUP_REMOVED lines=8> */
[----:B------:R-:W-:Y:S01]  /*c970*/  HADD2.F32 R8, -RZ, R21.H0_H0 ;  /* 0x20000015ff087230 */ /* 0x000fe20000004100 */
[----:B------:R-:W-:Y:S01]  /*c980*/  F2FP.F16.E4M3.UNPACK_B R7, R5.H1 ;  /* 0x00000005ff07723e */ /* 0x000fe200030006ff */
[--C-:B------:R-:W-:Y:S01]  /*c990*/  HADD2.F32 R5, -RZ, R3.reuse.H1_H1 ;  /* 0x30000003ff057230 */ /* 0x100fe20000004100 */
[----:B------:R-:W-:Y:S01]  /*c9a0*/  F2FP.F16.E4M3.UNPACK_B R25, R25.H1 ;  /* 0x00000019ff19723e */ /* 0x000fe200030006ff */
[----:B------:R-:W-:Y:S01]  /*c9b0*/  HADD2.F32 R14, -RZ, R14.H0_H0 ;  /* 0x2000000eff0e7230 */ /* 0x000fe20000004100 */
[----:B------:R-:W-:Y:S01]  /*c9c0*/  F2FP.F16.E4M3.UNPACK_B R13, R13.H1 ;  /* 0x0000000dff0d723e */ /* 0x000fe200030006ff */
[----:B------:R-:W-:-:S02]  /*c9d0*/  HADD2.F32 R3, -RZ, R3.H0_H0 ;  /* 0x20000003ff037230 */ /* 0x000fc40000004100 */
[C---:B------:R-:W-:Y:S01]  /*c9e0*/  FMUL.FTZ R24, R5.reuse, R8 ;  /* 0x0000000805187220 */ /* 0x040fe20000410000 */
[----:B------:R-:W-:Y:S02]  /*c9f0*/  HADD2.F32 R9, -RZ, R25.H0_H0 ;  /* 0x20000019ff097230 */ /* 0x000fe40000004100 */
[-C--:B------:R-:W-:Y:S01]  /*ca00*/  FMUL.FTZ R15, R5, R14.reuse ;  /* 0x0000000e050f7220 */ /* 0x080fe20000410000 */
[--C-:B------:R-:W-:Y:S02]  /*ca10*/  HADD2.F32 R5, -RZ, R10.reuse.H1_H1 ;  /* 0x3000000aff057230 */ /* 0x100fe40000004100 */
[C---:B------:R-:W-:Y:S01]  /*ca20*/  FFMA.FTZ R24, R3.reuse, R14, -R24 ;  /* 0x0000000e03187223 */ /* 0x040fe20000010818 */
[----:B------:R-:W-:Y:S02]  /*ca30*/  HADD2.F32 R10, -RZ, R10.H0_H0 ;  /* 0x2000000aff0a7230 */ /* 0x000fe40000004100 */
[----:B------:R-:W-:Y:S01]  /*ca40*/  FFMA.FTZ R21, R3, R8, R15 ;  /* 0x0000000803157223 */ /* 0x000fe2000001000f */
[----:B------:R-:W-:-:S02]  /*ca50*/  HADD2.F32 R8, -RZ, R13.H0_H0 ;  /* 0x2000000dff087230 */ /* 0x000fc40000004100 */
[CC--:B------:R-:W-:Y:S01]  /*ca60*/  FMUL.FTZ R15, R5.reuse, R9.reuse ;  /* 0x00000009050f7220 */ /* 0x0c0fe20000410000 */
[----:B------:R-:W-:Y:S01]  /*ca70*/  HADD2.F32 R14, -RZ, R25.H1_H1 ;  /* 0x30000019ff0e7230 */ /* 0x000fe20000004100 */
[----:B------:R-:W-:Y:S01]  /*ca80*/  F2FP.F16.E4M3.UNPACK_B R0, R4 ;  /* 0x00000004ff00723e */ /* 0x000fe200020006ff */
[----:B------:R-:W-:Y:S02]  /*ca90*/  HADD2.F32 R3, -RZ, R11.H1_H1 ;  /* 0x3000000bff037230 */ /* 0x000fe40000004100 */
[-C--:B------:R-:W-:Y:S01]  /*caa0*/  FMUL.FTZ R5, R5, R8.reuse ;  /* 0x0000000805057220 */ /* 0x080fe20000410000 */
[C---:B------:R-:W-:Y:S01]  /*cab0*/  FFMA.FTZ R25, R10.reuse, R8, -R15 ;  /* 0x000000080a197223 */ /* 0x040fe2000001080f */
[----:B------:R-:W-:Y:S01]  /*cac0*/  HADD2.F32 R8, -RZ, R13.H1_H1 ;  /* 0x3000000dff087230 */ /* 0x000fe20000004100 */
[----:B------:R-:W-:Y:S01]  /*cad0*/  F2FP.F16.E4M3.UNPACK_B R4, R4.H1 ;  /* 0x00000004ff04723e */ /* 0x000fe200030006ff */
[----:B------:R-:W-:Y:S02]  /*cae0*/  HADD2.F32 R11, -RZ, R11.H0_H0 ;  /* 0x2000000bff0b7230 */ /* 0x000fe40000004100 */
[C---:B------:R-:W-:Y:S01]  /*caf0*/  FMUL.FTZ R30, R3.reuse, R14 ;  /* 0x0000000e031e7220 */ /* 0x040fe20000410000 */
[----:B------:R-:W-:Y:S01]  /*cb00*/  FFMA.FTZ R28, R10, R9, R5 ;  /* 0x000000090a1c7223 */ /* 0x000fe20000010005 */
[----:B------:R-:W-:Y:S01]  /*cb10*/  F2FP.F16.E4M3.UNPACK_B R9, R20 ;  /* 0x00000014ff09723e */ /* 0x000fe200020006ff */
[-C--:B------:R-:W-:Y:S01]  /*cb20*/  FMUL.FTZ R10, R3, R8.reuse ;  /* 0x00000008030a7220 */ /* 0x080fe20000410000 */
[----:B------:R-:W-:Y:S01]  /*cb30*/  FFMA.FTZ R30, R11, R8, -R30 ;  /* 0x000000080b1e7223 */ /* 0x000fe2000001081e */
[----:B------:R-:W-:Y:S01]  /*cb40*/  F2FP.F16.E4M3.UNPACK_B R8, R12 ;  /* 0x0000000cff08723e */ /* 0x000fe200020006ff */
[----:B------:R-:W-:-:S02]  /*cb50*/  HADD2.F32 R5, -RZ, R4.H1_H1 ;  /* 0x30000004ff057230 */ /* 0x000fc40000004100 */
[----:B------:R-:W-:Y:S01]  /*cb60*/  FFMA.FTZ R29, R11, R14, R10 ;  /* 0x0000000e0b1d7223 */ /* 0x000fe2000001000a */
[--C-:B------:R-:W-:Y:S01]  /*cb70*/  HADD2.F32 R13, -RZ, R9.reuse.H1_H1 ;  /* 0x30000009ff0d7230 */ /* 0x100fe20000004100 */
[----:B------:R-:W-:Y:S01]  /*cb80*/  F2FP.F16.E4M3.UNPACK_B R12, R12.H1 ;  /* 0x0000000cff0c723e */ /* 0x000fe200030006ff */
[----:B------:R-:W-:Y:S01]  /*cb90*/  HADD2.F32 R10, -RZ, R9.H0_H0 ;  /* 0x20000009ff0a7230 */ /* 0x000fe20000004100 */
[----:B------:R-:W-:Y:S01]  /*cba0*/  F2FP.F16.E4M3.UNPACK_B R20, R20.H1 ;  /* 0x00000014ff14723e */ /* 0x000fe200030006ff */
[----:B------:R-:W-:Y:S02]  /*cbb0*/  HADD2.F32 R9, -RZ, R8.H1_H1 ;  /* 0x30000008ff097230 */ /* 0x000fe40000004100 */
[----:B------:R-:W-:Y:S01]  /*cbc0*/  FMUL.FTZ R11, R5, R13 ;  /* 0x0000000d050b7220 */ /* 0x000fe20000410000 */
[----:B------:R-:W-:Y:S02]  /*cbd0*/  HADD2.F32 R3, -RZ, R0.H1_H1 ;  /* 0x30000000ff037230 */ /* 0x000fe40000004100 */
[----:B------:R-:W-:-:S02]  /*cbe0*/  HADD2.F32 R8, -RZ, R8.H0_H0 ;  /* 0x20000008ff087230 */ /* 0x000fc40000004100 */
[-C--:B------:R-:W-:Y:S01]  /*cbf0*/  FMUL.FTZ R15, R5, R9.reuse ;  /* 0x00000009050f7220 */ /* 0x080fe20000410000 */
        /* <DEDUP_REMOVED lines=8> */
[----:B------:R-:W-:-:S02]  /*cc80*/  HADD2.F32 R4, -RZ, R12.H1_H1 ;  /* 0x3000000cff047230 */ /* 0x000fc40000004100 */
[--C-:B------:R-:W-:Y:S02]  /*cc90*/  HADD2.F32 R3, -RZ, R7.reuse.H1_H1 ;  /* 0x30000007ff037230 */ /* 0x100fe40000004100 */
[--C-:B------:R-:W-:Y:S02]  /*cca0*/  HADD2.F32 R8, -RZ, R20.reuse.H1_H1 ;  /* 0x30000014ff087230 */ /* 0x100fe40000004100 */
[----:B------:R-:W-:Y:S02]  /*ccb0*/  HADD2.F32 R9, -RZ, R20.H0_H0 ;  /* 0x20000014ff097230 */ /* 0x000fe40000004100 */
[C---:B------:R-:W-:Y:S01]  /*ccc0*/  FMUL.FTZ R13, R3.reuse, R4 ;  /* 0x00000004030d7220 */ /* 0x040fe20000410000 */
[----:B------:R-:W-:Y:S02]  /*ccd0*/  HADD2.F32 R0, -RZ, R6.H1_H1 ;  /* 0x30000006ff007230 */ /* 0x000fe40000004100 */
[----:B------:R-:W-:Y:S02]  /*cce0*/  HADD2.F32 R5, -RZ, R12.H0_H0 ;  /* 0x2000000cff057230 */ /* 0x000fe40000004100 */
[----:B------:R-:W-:Y:S01]  /*ccf0*/  FMUL.FTZ R12, R3, R8 ;  /* 0x00000008030c7220 */ /* 0x000fe20000410000 */
[----:B------:R-:W-:-:S02]  /*cd00*/  HADD2.F32 R7, -RZ, R7.H0_H0 ;  /* 0x20000007ff077230 */ /* 0x000fc40000004100 */
[C---:B------:R-:W-:Y:S01]  /*cd10*/  FMUL.FTZ R3, R0.reuse, R9 ;  /* 0x0000000900037220 */ /* 0x040fe20000410000 */
[----:B------:R-:W-:Y:S02]  /*cd20*/  HADD2.F32 R6, -RZ, R6.H0_H0 ;  /* 0x20000006ff067230 */ /* 0x000fe40000004100 */
        /* <DEDUP_REMOVED lines=9> */
[----:B------:R-:W-:Y:S02]  /*cdc0*/  F2FP.SATFINITE.E4M3.F32.PACK_AB_MERGE_C R6, R21, R24, R6 ;  /* 0x000000181506723e */ /* 0x000fe40004807006 */
[----:B------:R-:W-:Y:S02]  /*cdd0*/  F2FP.SATFINITE.E4M3.F32.PACK_AB_MERGE_C R7, R28, R25, R7 ;  /* 0x000000191c07723e */ /* 0x000fe40004807007 */
[----:B------:R-:W-:Y:S02]  /*cde0*/  F2FP.SATFINITE.E4M3.F32.PACK_AB_MERGE_C R4, R10, R11, R4 ;  /* 0x0000000b0a04723e */ /* 0x000fe40004807004 */
[----:B------:R-:W-:-:S05]  /*cdf0*/  F2FP.SATFINITE.E4M3.F32.PACK_AB_MERGE_C R5, R0, R5, R12 ;  /* 0x000000050005723e */ /* 0x000fca000480700c */
[----:B------:R0:W-:Y:S01]  /*ce00*/  STS.128 [R214+0x1f000], R4 ;  /* 0x01f00004d6007388 */ /* 0x0001e20000000c00 */
[----:B------:R-:W-:Y:S05]  /*ce10*/  BRA `(.L_x_1333) ;  /* 0x0000004400f47947 */ /* 0x000fea0003800000 */
.L_x_1294:
[----:B------:R-:W1:Y:S01]  /*ce20*/  LDC R21, c[0x0][0x3d4] ;  /* 0x0000f500ff157b82 */ /* 0x000e620000000800 */
[-C--:B------:R-:W-:Y:S01]  /*ce30*/  ISETP.GE.AND P0, PT, R222, R74.reuse, PT ;  /* 0x0000004ade00720c */ /* 0x080fe20003f06270 */
[----:B------:R-:W-:Y:S01]  /*ce40*/  ULDC.64 UR4, c[0x0][0x3c8] ;  /* 0x0000f20000047ab9 */ /* 0x000fe20000000a00 */
[-C--:B------:R-:W-:Y:S01]  /*ce50*/  ISETP.GE.AND P1, PT, R221, R74.reuse, PT ;  /* 0x0000004add00720c */ /* 0x080fe20003f26270 */
[----:B------:R-:W-:Y:S01]  /*ce60*/  ULDC.64 UR6, c[0x0][0x3e0] ;  /* 0x0000f80000067ab9 */ /* 0x000fe20000000a00 */
[-C--:B------:R-:W-:Y:S02]  /*ce70*/  ISETP.GE.AND P2, PT, R195, R74.reuse, PT ;  /* 0x0000004ac300720c */ /* 0x080fe40003f46270 */
[----:B------:R-:W-:Y:S02]  /*ce80*/  ISETP.GE.AND P3, PT, R18, R74, PT ;  /* 0x0000004a1200720c */ /* 0x000fe40003f66270 */
[CC--:B-1----:R-:W-:Y:S02]  /*ce90*/  ISETP.GE.OR P0, PT, R192.reuse, R21.reuse, P0 ;  /* 0x00000015c000720c */ /* 0x0c2fe40000706670 */
[----:B------:R-:W-:-:S02]  /*cea0*/  ISETP.GE.OR P1, PT, R192, R21, P1 ;  /* 0x00000015c000720c */ /* 0x000fc40000f26670 */
[CC--:B------:R-:W-:Y:S02]  /*ceb0*/  ISETP.GE.OR P2, PT, R192.reuse, R21.reuse, P2 ;  /* 0x00000015c000720c */ /* 0x0c0fe40001746670 */
[----:B------:R-:W-:-:S07]  /*cec0*/  ISETP.GE.OR P3, PT, R192, R21, P3 ;  /* 0x00000015c000720c */ /* 0x000fce0001f66670 */
[----:B------:R-:W1:Y:S01]  /*ced0*/  @!P0 LDC.64 R8, c[0x0][0x3c8] ;  /* 0x0000f200ff088b82 */ /* 0x000e620000000a00 */
[C---:B------:R-:W-:Y:S01]  /*cee0*/  @!P0 LEA R66, P4, R12.reuse, R6, 0x6 ;  /* 0x000000060c428211 */ /* 0x040fe200078830ff */
[----:B------:R-:W-:Y:S02]  /*cef0*/  @!P1 IMAD R3, R13, 0x60, RZ ;  /* 0x000000600d039824 */ /* 0x000fe400078e02ff */
[C---:B------:R-:W-:Y:S01]  /*cf00*/  @!P1 IMAD.WIDE.U32 R70, R12.reuse, 0x60, R6 ;  /* 0x000000600c469825 */ /* 0x040fe200078e0006 */
[----:B------:R-:W-:-:S03]  /*cf10*/  @!P0 LEA.HI.X R0, R12, R7, R13, 0x6, P4 ;  /* 0x000000070c008211 */ /* 0x000fc600020f340d */
[----:B------:R-:W2:Y:S01]  /*cf20*/  @!P1 LDC.64 R14, c[0x0][0x3c8] ;  /* 0x0000f200ff0e9b82 */ /* 0x000ea20000000a00 */
[----:B------:R-:W-:-:S07]  /*cf30*/  @!P1 IMAD.IADD R3, R71, 0x1, R3 ;  /* 0x0000000147039824 */ /* 0x000fce00078e0203 */
[----:B------:R-:W3:Y:S01]  /*cf40*/  @!P0 LDC.64 R34, c[0x0][0x3e0] ;  /* 0x0000f800ff228b82 */ /* 0x000ee20000000a00 */
[----:B-1----:R-:W-:-:S07]  /*cf50*/  @!P0 IADD3 R66, P4, P5, R25, R8, R66 ;  /* 0x0000000819428210 */ /* 0x002fce0007d9e042 */
[----:B------:R-:W1:Y:S01]  /*cf60*/  @!P2 LDC.64 R28, c[0x0][0x3e0] ;  /* 0x0000f800ff1cab82 */ /* 0x000e620000000a00 */
[----:B------:R-:W-:Y:S02]  /*cf70*/  @!P0 IADD3.X R67, R24, R9, R0, P4, P5 ;  /* 0x0000000918438210 */ /* 0x000fe400027ea400 */
[----:B------:R-:W-:-:S04]  /*cf80*/  @!P2 IADD3 R63, P4, P5, R25, R30, R6 ;  /* 0x0000001e193fa210 */ /* 0x000fc80007d9e006 */
[----:B------:R-:W-:Y:S02]  /*cf90*/  @!P2 IADD3.X R20, R24, R27, R7, P4, P5 ;  /* 0x0000001b1814a210 */ /* 0x000fe400027ea407 */
[----:B------:R-:W-:-:S04]  /*cfa0*/  @!P3 IADD3 R8, P4, P5, R25, UR4, R6 ;  /* 0x000000041908bc10 */ /* 0x000fc8000fd9e006 */
[C---:B------:R-:W-:Y:S02]  /*cfb0*/  @!P3 IADD3.X R9, R24.reuse, UR5, R7, P4, P5 ;  /* 0x000000051809bc10 */ /* 0x040fe4000a7ea407 */
[----:B--2---:R-:W-:Y:S01]  /*cfc0*/  @!P1 IADD3 R70, P4, P5, R25, R14, R70 ;  /* 0x0000000e19469210 */ /* 0x004fe20007d9e046 */
[----:B------:R-:W2:Y:S01]  /*cfd0*/  @!P2 LDC.64 R6, c[0x0][0x3c8] ;  /* 0x0000f200ff06ab82 */ /* 0x000ea20000000a00 */
[----:B------:R-:W-:Y:S02]  /*cfe0*/  @!P1 IMAD R25, R11, 0x60, RZ ;  /* 0x000000600b199824 */ /* 0x000fe400078e02ff */
[----:B------:R-:W-:Y:S02]  /*cff0*/  @!P1 IADD3.X R71, R24, R15, R3, P4, P5 ;  /* 0x0000000f18479210 */ /* 0x000fe400027ea403 */
[----:B------:R-:W-:-:S03]  /*d000*/  @!P2 IADD3 R65, P4, P5, R73, R32, R4 ;  /* 0x000000204941a210 */ /* 0x000fc60007d9e004 */
[----:B------:R-:W4:Y:S01]  /*d010*/  @!P1 LDC.64 R32, c[0x0][0x3e0] ;  /* 0x0000f800ff209b82 */ /* 0x000f220000000a00 */
[----:B------:R-:W-:Y:S02]  /*d020*/  @!P2 IADD3.X R0, R26, R31, R5, P4, P5 ;  /* 0x0000001f1a00a210 */ /* 0x000fe400027ea405 */
[----:B------:R-:W-:-:S04]  /*d030*/  @!P3 IADD3 R14, P4, P5, R73, UR6, R4 ;  /* 0x00000006490ebc10 */ /* 0x000fc8000fd9e004 */
[----:B------:R-:W-:Y:S02]  /*d040*/  @!P3 IADD3.X R15, R26, UR7, R5, P4, P5 ;  /* 0x000000071a0fbc10 */ /* 0x000fe4000a7ea405 */
[----:B------:R-:W-:-:S04]  /*d050*/  @!P0 LEA R68, P4, R10, R4, 0x6 ;  /* 0x000000040a448211 */ /* 0x000fc800078830ff */
[C---:B------:R-:W-:Y:S01]  /*d060*/  @!P0 LEA.HI.X R3, R10.reuse, R5, R11, 0x6, P4 ;  /* 0x000000050a038211 */ /* 0x040fe200020f340b */
[----:B------:R-:W-:Y:S01]  /*d070*/  @!P1 IMAD.WIDE.U32 R4, R10, 0x60, R4 ;  /* 0x000000600a049825 */ /* 0x000fe200078e0004 */
[----:B---3--:R-:W-:-:S04]  /*d080*/  @!P0 IADD3 R68, P4, P5, R73, R34, R68 ;  /* 0x0000002249448210 */ /* 0x008fc80007d9e044 */
[----:B------:R-:W-:Y:S02]  /*d090*/  @!P0 IADD3.X R69, R26, R35, R3, P4, P5 ;  /* 0x000000231a458210 */ /* 0x000fe400027ea403 */
[----:B------:R-:W-:Y:S02]  /*d0a0*/  @!P1 IADD3 R25, R5, R25, RZ ;  /* 0x0000001905199210 */ /* 0x000fe40007ffe0ff */
[----:B----4-:R-:W-:Y:S02]  /*d0b0*/  @!P1 IADD3 R72, P4, P5, R73, R32, R4 ;  /* 0x0000002049489210 */ /* 0x010fe40007d9e004 */
[----:B------:R-:W-:Y:S02]  /*d0c0*/  CS2R R44, SRZ ;  /* 0x00000000002c7805 */ /* 0x000fe4000001ff00 */
[----:B------:R-:W-:Y:S02]  /*d0d0*/  CS2R R46, SRZ ;  /* 0x00000000002e7805 */ /* 0x000fe4000001ff00 */
[----:B------:R-:W-:-:S02]  /*d0e0*/  CS2R R48, SRZ ;  /* 0x0000000000307805 */ /* 0x000fc4000001ff00 */
[----:B------:R-:W-:Y:S02]  /*d0f0*/  @!P1 IADD3.X R73, R26, R33, R25, P4, P5 ;  /* 0x000000211a499210 */ /* 0x000fe400027ea419 */
[----:B------:R-:W-:Y:S02]  /*d100*/  CS2R R50, SRZ ;  /* 0x0000000000327805 */ /* 0x000fe4000001ff00 */
[----:B--2---:R-:W-:Y:S02]  /*d110*/  @!P2 IADD3 R62, P4, R63, R6, RZ ;  /* 0x000000063f3ea210 */ /* 0x004fe40007f9e0ff */
[----:B------:R-:W-:Y:S02]  /*d120*/  CS2R R30, SRZ ;  /* 0x00000000001e7805 */ /* 0x000fe4000001ff00 */
[----:B------:R-:W-:Y:S02]  /*d130*/  CS2R R36, SRZ ;  /* 0x0000000000247805 */ /* 0x000fe4000001ff00 */
[----:B------:R-:W-:-:S02]  /*d140*/  CS2R R38, SRZ ;  /* 0x0000000000267805 */ /* 0x000fc4000001ff00 */
[----:B------:R-:W-:Y:S01]  /*d150*/  CS2R R4, SRZ ;  /* 0x0000000000047805 */ /* 0x000fe2000001ff00 */
[----:B------:R-:W-:Y:S01]  /*d160*/  @!P2 IMAD.X R63, R20, 0x1, R7, P4 ;  /* 0x00000001143fa824 */ /* 0x000fe200020e0607 */
[----:B-1----:R-:W-:Y:S02]  /*d170*/  @!P2 IADD3 R64, P4, R65, R28, RZ ;  /* 0x0000001c4140a210 */ /* 0x002fe40007f9e0ff */
[----:B------:R-:W-:Y:S01]  /*d180*/  CS2R R6, SRZ ;  /* 0x0000000000067805 */ /* 0x000fe2000001ff00 */
[----:B------:R-:W-:Y:S01]  /*d190*/  IMAD R3, R205, 0x80, R18 ;  /* 0x00000080cd037824 */ /* 0x000fe200078e0212 */
[----:B------:R-:W5:Y:S01]  /*d1a0*/  @!P0 LDG.E.128 R36, desc[UR46][R68.64] ;  /* 0x0000002e44248981 */ /* 0x000f62000c1e1d00 */
[----:B------:R-:W-:Y:S01]  /*d1b0*/  CS2R R24, SRZ ;  /* 0x0000000000187805 */ /* 0x000fe2000001ff00 */
[----:B------:R-:W-:Y:S01]  /*d1c0*/  @!P2 IMAD.X R65, R0, 0x1, R29, P4 ;  /* 0x000000010041a824 */ /* 0x000fe200020e061d */
[----:B------:R-:W-:Y:S01]  /*d1d0*/  CS2R R26, SRZ ;  /* 0x00000000001a7805 */ /* 0x000fe2000001ff00 */
[----:B------:R-:W5:Y:S01]  /*d1e0*/  @!P2 LDG.E.128 R44, desc[UR46][R62.64] ;  /* 0x0000002e3e2ca981 */ /* 0x000f62000c1e1d00 */
[----:B------:R-:W1:Y:S03]  /*d1f0*/  LDC R0, c[0x0][0x428] ;  /* 0x00010a00ff007b82 */ /* 0x000e660000000800 */
[----:B------:R-:W5:Y:S01]  /*d200*/  @!P2 LDG.E.128 R48, desc[UR46][R64.64] ;  /* 0x0000002e4030a981 */ /* 0x000f62000c1e1d00 */
[----:B------:R-:W-:-:S03]  /*d210*/  CS2R R28, SRZ ;  /* 0x00000000001c7805 */ /* 0x000fc6000001ff00 */
[----:B------:R2:W5:Y:S04]  /*d220*/  @!P3 LDG.E.128 R4, desc[UR46][R8.64] ;  /* 0x0000002e0804b981 */ /* 0x000568000c1e1d00 */
[----:B------:R-:W5:Y:S01]  /*d230*/  @!P0 LDG.E.128 R28, desc[UR46][R66.64] ;  /* 0x0000002e421c8981 */ /* 0x000f62000c1e1d00 */
[----:B------:R-:W-:-:S03]  /*d240*/  IMAD R3, R218, 0x20, R3 ;  /* 0x00000020da037824 */ /* 0x000fc600078e0203 */
[----:B------:R3:W5:Y:S01]  /*d250*/  @!P3 LDG.E.128 R24, desc[UR46][R14.64] ;  /* 0x0000002e0e18b981 */ /* 0x000762000c1e1d00 */
[----:B------:R-:W-:Y:S01]  /*d260*/  IMAD.MOV.U32 R60, RZ, RZ, R58 ;  /* 0x000000ffff3c7224 */ /* 0x000fe200078e003a */
[----:B------:R-:W-:Y:S02]  /*d270*/  CS2R R32, SRZ ;  /* 0x0000000000207805 */ /* 0x000fe4000001ff00 */
[----:B------:R-:W-:Y:S02]  /*d280*/  CS2R R34, SRZ ;  /* 0x0000000000227805 */ /* 0x000fe4000001ff00 */
[----:B-1----:R-:W-:Y:S01]  /*d290*/  ISETP.NE.AND P0, PT, R0, 0x1, PT ;  /* 0x000000010000780c */ /* 0x002fe20003f05270 */
[----:B--2---:R-:W-:Y:S01]  /*d2a0*/  IMAD.MOV.U32 R8, RZ, RZ, R54 ;  /* 0x000000ffff087224 */ /* 0x004fe200078e0036 */
[----:B------:R-:W-:Y:S02]  /*d2b0*/  CS2R R40, SRZ ;  /* 0x0000000000287805 */ /* 0x000fe4000001ff00 */
[----:B------:R-:W-:Y:S01]  /*d2c0*/  CS2R R42, SRZ ;  /* 0x00000000002a7805 */ /* 0x000fe2000001ff00 */
[----:B------:R1:W5:Y:S05]  /*d2d0*/  @!P1 LDG.E.128 R32, desc[UR46][R70.64] ;  /* 0x0000002e46209981 */ /* 0x00036a000c1e1d00 */
[----:B------:R1:W5:Y:S03]  /*d2e0*/  @!P1 LDG.E.128 R40, desc[UR46][R72.64] ;  /* 0x0000002e48289981 */ /* 0x000366000c1e1d00 */
[----:B------:R-:W2:Y:S08]  /*d2f0*/  @P0 LDC R0, c[0x0][0x42c] ;  /* 0x00010b00ff000b82 */ /* 0x000eb00000000800 */
[----:B------:R-:W4:Y:S01]  /*d300*/  @P0 LDC R9, c[0x0][0x430] ;  /* 0x00010c00ff090b82 */ /* 0x000f220000000800 */
[----:B--2---:R-:W-:-:S05]  /*d310*/  @P0 IMAD.HI.U32 R0, R3, R0, RZ ;  /* 0x0000000003000227 */ /* 0x004fca00078e00ff */
[----:B----4-:R-:W-:Y:S01]  /*d320*/  @P0 SHF.R.U32.HI R3, RZ, R9, R0 ;  /* 0x00000009ff030219 */ /* 0x010fe20000011600 */
[----:B------:R-:W-:-:S03]  /*d330*/  IMAD.MOV.U32 R9, RZ, RZ, R53 ;  /* 0x000000ffff097224 */ /* 0x000fc600078e0035 */
[----:B---3--:R-:W-:Y:S01]  /*d340*/  SHF.R.S32.HI R15, RZ, 0x1f, R3 ;  /* 0x0000001fff0f7819 */ /* 0x008fe20000011403 */
[----:B------:R-:W-:-:S04]  /*d350*/  IMAD.WIDE.U32 R8, R3, R12, R8 ;  /* 0x0000000c03087225 */ /* 0x000fc800078e0008 */
[C---:B------:R-:W-:Y:S02]  /*d360*/  IMAD R12, R15.reuse, R12, RZ ;  /* 0x0000000c0f0c7224 */ /* 0x040fe400078e02ff */
[-C--:B------:R-:W-:Y:S02]  /*d370*/  IMAD R0, R15, R10.reuse, RZ ;  /* 0x0000000a0f007224 */ /* 0x080fe400078e02ff */
[----:B------:R-:W-:Y:S01]  /*d380*/  IMAD.WIDE.U32 R14, R3, R10, R60 ;  /* 0x0000000a030e7225 */ /* 0x000fe200078e003c */
[----:B------:R-:W-:-:S03]  /*d390*/  IADD3 R8, P0, R8, UR4, RZ ;  /* 0x0000000408087c10 */ /* 0x000fc6000ff1e0ff */
[C---:B------:R-:W-:Y:S02]  /*d3a0*/  IMAD R13, R3.reuse, R13, R12 ;  /* 0x0000000d030d7224 */ /* 0x040fe400078e020c */
[----:B------:R-:W-:Y:S01]  /*d3b0*/  IMAD R3, R3, R11, R0 ;  /* 0x0000000b03037224 */ /* 0x000fe200078e0200 */
[----:B------:R-:W-:Y:S01]  /*d3c0*/  IADD3 R0, P1, R14, UR6, RZ ;  /* 0x000000060e007c10 */ /* 0x000fe2000ff3e0ff */
[----:B------:R-:W-:Y:S01]  /*d3d0*/  UMOV UR4, 0xffffffff ;  /* 0xffffffff00047882 */ /* 0x000fe20000000000 */
[----:B------:R-:W-:Y:S02]  /*d3e0*/  IADD3.X R9, R9, UR5, R13, P0, !PT ;  /* 0x0000000509097c10 */ /* 0x000fe400087fe40d */
[----:B------:R-:W-:Y:S01]  /*d3f0*/  IADD3.X R3, R15, UR7, R3, P1, !PT ;  /* 0x000000070f037c10 */ /* 0x000fe20008ffe403 */
[----:B-1----:R-:W-:Y:S08]  /*d400*/  BRA.DIV UR4, `(.L_x_1336) ;  /* 0x0000018604947947 */ /* 0x002ff0000b800000 */
.L_x_1660:
[----:B------:R-:W-:-:S03]  /*d410*/  UMOV UR4, 0xffffffff ;  /* 0xffffffff00047882 */ /* 0x000fc60000000000 */
[----:B------:R-:W-:Y:S05]  /*d420*/  BRA.DIV UR4, `(.L_x_1337) ;  /* 0x0000018604b47947 */ /* 0x000fea000b800000 */
.L_x_1663:
[----:B------:R-:W-:-:S03]  /*d430*/  UMOV UR4, 0xffffffff ;  /* 0xffffffff00047882 */ /* 0x000fc60000000000 */
[----:B------:R-:W-:Y:S05]  /*d440*/  BRA.DIV UR4, `(.L_x_1338) ;  /* 0x0000018604d47947 */ /* 0x000fea000b800000 */
.L_x_1666:
[----:B------:R-:W-:-:S03]  /*d450*/  UMOV UR4, 0xffffffff ;  /* 0xffffffff00047882 */ /* 0x000fc60000000000 */
[----:B------:R-:W-:Y:S05]  /*d460*/  BRA.DIV UR4, `(.L_x_1339) ;  /* 0x0000018604f47947 */ /* 0x000fea000b800000 */
.L_x_1669:
[----:B------:R-:W-:-:S03]  /*d470*/  UMOV UR4, 0xffffffff ;  /* 0xffffffff00047882 */ /* 0x000fc60000000000 */
[----:B------:R-:W-:Y:S05]  /*d480*/  BRA.DIV UR4, `(.L_x_1340) ;  /* 0x0000018a04147947 */ /* 0x000fea000b800000 */
.L_x_1672:
[----:B------:R-:W-:-:S03]  /*d490*/  UMOV UR4, 0xffffffff ;  /* 0xffffffff00047882 */ /* 0x000fc60000000000 */
[----:B------:R-:W-:Y:S05]  /*d4a0*/  BRA.DIV UR4, `(.L_x_1341) ;  /* 0x0000018a04347947 */ /* 0x000fea000b800000 */
.L_x_1675:
[----:B------:R-:W-:-:S03]  /*d4b0*/  UMOV UR4, 0xffffffff ;  /* 0xffffffff00047882 */ /* 0x000fc60000000000 */
[----:B------:R-:W-:Y:S05]  /*d4c0*/  BRA.DIV UR4, `(.L_x_1342) ;  /* 0x0000018a04547947 */ /* 0x000fea000b800000 */
.L_x_1678:
[----:B------:R-:W-:-:S03]  /*d4d0*/  UMOV UR4, 0xffffffff ;  /* 0xffffffff00047882 */ /* 0x000fc60000000000 */
[----:B------:R-:W-:Y:S05]  /*d4e0*/  BRA.DIV UR4, `(.L_x_1343) ;  /* 0x0000018a04747947 */ /* 0x000fea000b800000 */
.L_x_1681:
[----:B------:R-:W-:-:S03]  /*d4f0*/  UMOV UR4, 0xffffffff ;  /* 0xffffffff00047882 */ /* 0x000fc60000000000 */
[----:B------:R-:W-:Y:S05]  /*d500*/  BRA.DIV UR4, `(.L_x_1344) ;  /* 0x0000018a04947947 */ /* 0x000fea000b800000 */
.L_x_1684:
[----:B------:R-:W-:-:S03]  /*d510*/  UMOV UR4, 0xffffffff ;  /* 0xffffffff00047882 */ /* 0x000fc60000000000 */
[----:B------:R-:W-:Y:S05]  /*d520*/  BRA.DIV UR4, `(.L_x_1345) ;  /* 0x0000018a04b47947 */ /* 0x000fea000b800000 */
.L_x_1687:
[----:B------:R-:W-:-:S03]  /*d530*/  UMOV UR4, 0xffffffff ;  /* 0xffffffff00047882 */ /* 0x000fc60000000000 */
[----:B------:R-:W-:Y:S05]  /*d540*/  BRA.DIV UR4, `(.L_x_1346) ;  /* 0x0000018a04d47947 */ /* 0x000fea000b800000 */
.L_x_1690:
[----:B------:R-:W-:-:S03]  /*d550*/  UMOV UR4, 0xffffffff ;  /* 0xffffffff00047882 */ /* 0x000fc60000000000 */
[----:B------:R-:W-:Y:S05]  /*d560*/  BRA.DIV UR4, `(.L_x_1347) ;  /* 0x0000018a04f47947 */ /* 0x000fea000b800000 */
.L_x_1693:
[----:B------:R-:W-:-:S03]  /*d570*/  UMOV UR4, 0xffffffff ;  /* 0xffffffff00047882 */ /* 0x000fc60000000000 */
[----:B------:R-:W-:Y:S05]  /*d580*/  BRA.DIV UR4, `(.L_x_1348) ;  /* 0x0000018e04147947 */ /* 0x000fea000b800000 */
.L_x_1696:
[----:B------:R-:W-:-:S03]  /*d590*/  UMOV UR4, 0xffffffff ;  /* 0xffffffff00047882 */ /* 0x000fc60000000000 */
[----:B------:R-:W-:Y:S05]  /*d5a0*/  BRA.DIV UR4, `(.L_x_1349) ;  /* 0x0000018e04347947 */ /* 0x000fea000b800000 */
.L_x_1699:
[----:B------:R-:W-:-:S03]  /*d5b0*/  UMOV UR4, 0xffffffff ;  /* 0xffffffff00047882 */ /* 0x000fc60000000000 */
[----:B------:R-:W-:Y:S05]  /*d5c0*/  BRA.DIV UR4, `(.L_x_1350) ;  /* 0x0000018e04547947 */ /* 0x000fea000b800000 */
.L_x_1702:
[----:B------:R-:W-:-:S03]  /*d5d0*/  UMOV UR4, 0xffffffff ;  /* 0xffffffff00047882 */ /* 0x000fc60000000000 */
[----:B------:R-:W-:Y:S05]  /*d5e0*/  BRA.DIV UR4, `(.L_x_1351) ;  /* 0x0000018e04747947 */ /* 0x000fea000b800000 */
.L_x_1705:
[----:B------:R-:W-:Y:S01]  /*d5f0*/  ULEA.HI UR4, UR43, UR43, URZ, 0x1 ;  /* 0x0000002b2b047291 */ /* 0x000fe2000f8f083f */
[----:B------:R-:W-:Y:S01]  /*d600*/  ISETP.GE.AND P0, PT, R192, R21, PT ;  /* 0x00000015c000720c */ /* 0x000fe20003f06270 */
[----:B------:R-:W-:Y:S02]  /*d610*/  BSSY B1, `(.L_x_1352) ;  /* 0x000000b000017945 */ /* 0x000fe40003800000 */
[----:B------:R-:W-:Y:S01]  /*d620*/  ULOP3.LUT UR4, UR4, 0xfffffffe, URZ, 0xc0, !UPT ;  /* 0xfffffffe04047892 */ /* 0x000fe2000f8ec03f */
[-C--:B------:R-:W-:Y:S02]  /*d630*/  ISETP.GE.OR P3, PT, R18, R74.reuse, P0 ;  /* 0x0000004a1200720c */ /* 0x080fe40000766670 */
[-C--:B------:R-:W-:Y:S01]  /*d640*/  ISETP.GE.OR P2, PT, R195, R74.reuse, P0 ;  /* 0x0000004ac300720c */ /* 0x080fe20000746670 */
[----:B------:R-:W-:Y:S01]  /*d650*/  UIADD3 UR4, UR43, -UR4, URZ ;  /* 0x800000042b047290 */ /* 0x000fe2000fffe03f */
[-C--:B------:R-:W-:Y:S02]  /*d660*/  ISETP.GE.OR P1, PT, R222, R74.reuse, P0 ;  /* 0x0000004ade00720c */ /* 0x080fe40000726670 */
[----:B------:R-:W-:-:S03]  /*d670*/  ISETP.GE.OR P0, PT, R221, R74, P0 ;  /* 0x0000004add00720c */ /* 0x000fc60000706670 */
[----:B------:R-:W-:-:S05]  /*d680*/  IMAD.U32 R3, RZ, RZ, UR4 ;  /* 0x00000004ff037e24 */ /* 0x000fca000f8e00ff */
[----:B------:R-:W-:-:S04]  /*d690*/  SHF.L.U32 R3, R3, 0x1f, RZ ;  /* 0x0000001f03037819 */ /* 0x000fc800000006ff */
[----:B------:R-:W1:Y:S02]  /*d6a0*/  SYNCS.PHASECHK.TRANS64.TRYWAIT P4, [R16+URZ+0x28400], R3 ;  /* 0x02840003100075a7 */ /* 0x000e64000808017f */
[----:B-1----:R-:W-:Y:S05]  /*d6b0*/  @!P4 BRA `(.L_x_1353) ;  /* 0x0000018c0068c947 */ /* 0x002fea0003800000 */
.L_x_1706:
[----:B------:R-:W-:Y:S05]  /*d6c0*/  BSYNC B1 ;  /* 0x0000000000017941 */ /* 0x000fea0003800000 */
.L_x_1352:
[----:B------:R-:W-:Y:S04]  /*d6d0*/  BSSY B1, `(.L_x_1354) ;  /* 0x0000100000017945 */ /* 0x000fe80003800000 */
[----:B------:R-:W-:Y:S05]  /*d6e0*/  @P3 BRA `(.L_x_1355) ;  /* 0x0000000c00f83947 */ /* 0x000fea0003800000 */
[----:B-----5:R-:W-:Y:S02]  /*d6f0*/  SHF.R.U32.HI R0, RZ, 0x8, R4 ;  /* 0x00000008ff007819 */ /* 0x020fe40000011604 */
[----:B-1----:R-:W-:Y:S02]  /*d700*/  LOP3.LUT R3, R4, 0xff, RZ, 0xc0, !PT ;  /* 0x000000ff04037812 */ /* 0x002fe400078ec0ff */
[----:B------:R-:W-:Y:S02]  /*d710*/  LOP3.LUT R8, R0, 0xff, RZ, 0xc0, !PT ;  /* 0x000000ff00087812 */ /* 0x000fe400078ec0ff */
[----:B------:R-:W-:Y:S02]  /*d720*/  LEA.HI R0, R21, R218, RZ, 0x1c ;  /* 0x000000da15007211 */ /* 0x000fe400078fe0ff */
[----:B------:R-:W-:Y:S02]  /*d730*/  PRMT R20, R8, 0x7604, R3 ;  /* 0x0000760408147816 */ /* 0x000fe40000000003 */
[----:B------:R-:W-:-:S02]  /*d740*/  SHF.R.S32.HI R3, RZ, 0x1f, R0 ;  /* 0x0000001fff037819 */ /* 0x000fc40000011400 */
[----:B------:R-:W-:Y:S02]  /*d750*/  SHF.R.U32.HI R13, RZ, 0x8, R24 ;  /* 0x00000008ff0d7819 */ /* 0x000fe40000011618 */
[----:B------:R-:W-:Y:S01]  /*d760*/  LEA.HI R8, R3, R0, RZ, 0x3 ;  /* 0x0000000003087211 */ /* 0x000fe200078f18ff */
[----:B------:R-:W-:Y:S01]  /*d770*/  IMAD.SHL.U32 R0, R0, 0x10, RZ ;  /* 0x0000001000007824 */ /* 0x000fe200078e00ff */
[----:B------:R-:W-:Y:S02]  /*d780*/  SHF.R.U32.HI R10, RZ, 0x8, R5 ;  /* 0x00000008ff0a7819 */ /* 0x000fe40000011605 */
[----:B------:R-:W-:Y:S01]  /*d790*/  SHF.R.U32.HI R14, RZ, 0x8, R7 ;  /* 0x00000008ff0e7819 */ /* 0x000fe20000011607 */
[----:B------:R-:W-:Y:S01]  /*d7a0*/  IMAD.SHL.U32 R8, R8, 0x800, RZ ;  /* 0x0000080008087824 */ /* 0x000fe200078e00ff */
[----:B------:R-:W-:Y:S02]  /*d7b0*/  LOP3.LUT R12, R24, 0xff, RZ, 0xc0, !PT ;  /* 0x000000ff180c7812 */ /* 0x000fe400078ec0ff */
[----:B------:R-:W-:-:S02]  /*d7c0*/  LOP3.LUT R13, R13, 0xff, RZ, 0xc0, !PT ;  /* 0x000000ff0d0d7812 */ /* 0x000fc400078ec0ff */
[----:B------:R-:W-:Y:S02]  /*d7d0*/  LOP3.LUT R3, R209, 0x70, R0, 0xf8, !PT ;  /* 0x00000070d1037812 */ /* 0x000fe400078ef800 */
[----:B------:R-:W-:Y:S02]  /*d7e0*/  LOP3.LUT R9, R5, 0xff, RZ, 0xc0, !PT ;  /* 0x000000ff05097812 */ /* 0x000fe400078ec0ff */
[----:B------:R-:W-:Y:S02]  /*d7f0*/  LOP3.LUT R10, R10, 0xff, RZ, 0xc0, !PT ;  /* 0x000000ff0a0a7812 */ /* 0x000fe400078ec0ff */
[----:B------:R-:W-:Y:S02]  /*d800*/  LOP3.LUT R11, R7, 0xff, RZ, 0xc0, !PT ;  /* 0x000000ff070b7812 */ /* 0x000fe400078ec0ff */
[----:B------:R-:W-:Y:S02]  /*d810*/  LOP3.LUT R0, R14, 0xff, RZ, 0xc0, !PT ;  /* 0x000000ff0e007812 */ /* 0x000fe400078ec0ff */
[----:B------:R-:W-:-:S02]  /*d820*/  PRMT R61, R13, 0x7604, R12 ;  /* 0x000076040d3d7816 */ /* 0x000fc4000000000c */
[----:B------:R-:W-:Y:S02]  /*d830*/  LOP3.LUT R3, R3, R212, RZ, 0x3c, !PT ;  /* 0x000000d403037212 */ /* 0x000fe400078e3cff */
[----:B------:R-:W-:Y:S02]  /*d840*/  LOP3.LUT R8, R8, 0xffffc000, RZ, 0xc0, !PT ;  /* 0xffffc00008087812 */ /* 0x000fe400078ec0ff */
[----:B------:R-:W-:Y:S02]  /*d850*/  SHF.R.U32.HI R13, RZ, 0x8, R25 ;  /* 0x00000008ff0d7819 */ /* 0x000fe40000011619 */
[----:B------:R-:W-:Y:S02]  /*d860*/  PRMT R54, R10, 0x7604, R9 ;  /* 0x000076040a367816 */ /* 0x000fe40000000009 */
[----:B------:R-:W-:Y:S02]  /*d870*/  SHF.R.U32.HI R10, RZ, 0x8, R6 ;  /* 0x00000008ff0a7819 */ /* 0x000fe40000011606 */
[----:B------:R-:W-:-:S02]  /*d880*/  PRMT R60, R0, 0x7604, R11 ;  /* 0x00007604003c7816 */ /* 0x000fc4000000000b */
[----:B------:R-:W-:Y:S02]  /*d890*/  SHF.R.U32.HI R14, RZ, 0x8, R26 ;  /* 0x00000008ff0e7819 */ /* 0x000fe4000001161a */
[----:B------:R-:W-:Y:S02]  /*d8a0*/  IADD3 R3, R3, R8, R213 ;  /* 0x0000000803037210 */ /* 0x000fe40007ffe0d5 */
[----:B------:R-:W-:Y:S02]  /*d8b0*/  LOP3.LUT R0, R25, 0xff, RZ, 0xc0, !PT ;  /* 0x000000ff19007812 */ /* 0x000fe400078ec0ff */
[----:B------:R-:W-:Y:S02]  /*d8c0*/  LOP3.LUT R13, R13, 0xff, RZ, 0xc0, !PT ;  /* 0x000000ff0d0d7812 */ /* 0x000fe400078ec0ff */
[----:B------:R-:W-:Y:S02]  /*d8d0*/  SHF.R.U32.HI R53, RZ, 0x8, R27 ;  /* 0x00000008ff357819 */ /* 0x000fe4000001161b */
[----:B------:R-:W-:-:S02]  /*d8e0*/  LOP3.LUT R9, R6, 0xff, RZ, 0xc0, !PT ;  /* 0x000000ff06097812 */ /* 0x000fc400078ec0ff */
[----:B------:R-:W-:Y:S02]  /*d8f0*/  LOP3.LUT R10, R10, 0xff, RZ, 0xc0, !PT ;  /* 0x000000ff0a0a7812 */ /* 0x000fe400078ec0ff */
[----:B------:R-:W-:Y:S02]  /*d900*/  LOP3.LUT R15, R14, 0xff, RZ, 0xc0, !PT ;  /* 0x000000ff0e0f7812 */ /* 0x000fe400078ec0ff */
[----:B------:R-:W-:Y:S02]  /*d910*/  LOP3.LUT R12, R26, 0xff, RZ, 0xc0, !PT ;  /* 0x000000ff1a0c7812 */ /* 0x000fe400078ec0ff */
[----:B------:R-:W-:Y:S02]  /*d920*/  LOP3.LUT R14, R27, 0xff, RZ, 0xc0, !PT ;  /* 0x000000ff1b0e7812 */ /* 0x000fe400078ec0ff */
[----:B------:R-:W-:Y:S01]  /*d930*/  PRMT R65, R13, 0x7604, R0 ;  /* 0x000076040d417816 */ /* 0x000fe20000000000 */
[----:B------:R-:W-:Y:S01]  /*d940*/  IMAD.IADD R0, R16, 0x1, R3 ;  /* 0x0000000110007824 */ /* 0x000fe200078e0203 */
[----:B------:R-:W-:-:S02]  /*d950*/  LOP3.LUT R53, R53, 0xff, RZ, 0xc0, !PT ;  /* 0x000000ff35357812 */ /* 0x000fc400078ec0ff */
[----:B------:R-:W-:Y:S02]  /*d960*/  PRMT R58, R10, 0x7604, R9 ;  /* 0x000076040a3a7816 */ /* 0x000fe40000000009 */
[----:B------:R-:W1:Y:S01]  /*d970*/  LDS.128 R8, [R214+0x18000] ;  /* 0x01800000d6087984 */ /* 0x000e620000000c00 */
[----:B------:R-:W-:Y:S02]  /*d980*/  PRMT R67, R15, 0x7604, R12 ;  /* 0x000076040f437816 */ /* 0x000fe4000000000c */
[----:B------:R-:W-:Y:S02]  /*d990*/  PRMT R69, R53, 0x7604, R14 ;  /* 0x0000760435457816 */ /* 0x000fe4000000000e */
[----:B------:R-:W2:Y:S01]  /*d9a0*/  LDS.128 R12, [R0+0x18000] ;  /* 0x01800000000c7984 */ /* 0x000ea20000000c00 */
[----:B------:R-:W-:Y:S02]  /*d9b0*/  SHF.R.U32.HI R53, RZ, 0x10, R5 ;  /* 0x00000010ff357819 */ /* 0x000fe40000011605 */
[----:B------:R-:W-:-:S02]  /*d9c0*/  SHF.R.U32.HI R59, RZ, 0x10, R7 ;  /* 0x00000010ff3b7819 */ /* 0x000fc40000011607 */
[----:B------:R-:W-:Y:S02]  /*d9d0*/  SHF.R.U32.HI R55, RZ, 0x10, R6 ;  /* 0x00000010ff377819 */ /* 0x000fe40000011606 */
[----:B------:R-:W-:Y:S02]  /*d9e0*/  SHF.R.U32.HI R3, RZ, 0x10, R4 ;  /* 0x00000010ff037819 */ /* 0x000fe40000011604 */
[----:B------:R-:W-:Y:S02]  /*d9f0*/  LOP3.LUT R53, R53, 0xff, RZ, 0xc0, !PT ;  /* 0x000000ff35357812 */ /* 0x000fe400078ec0ff */
[----:B------:R-:W-:Y:S02]  /*da00*/  LOP3.LUT R59, R59, 0xff, RZ, 0xc0, !PT ;  /* 0x000000ff3b3b7812 */ /* 0x000fe400078ec0ff */
[----:B------:R-:W-:Y:S02]  /*da10*/  LOP3.LUT R55, R55, 0xff, RZ, 0xc0, !PT ;  /* 0x000000ff37377812 */ /* 0x000fe400078ec0ff */
[----:B------:R-:W-:-:S02]  /*da20*/  LOP3.LUT R3, R3, 0xff, RZ, 0xc0, !PT ;  /* 0x000000ff03037812 */ /* 0x000fc400078ec0ff */
[----:B------:R-:W-:Y:S02]  /*da30*/  PRMT R53, R53, 0x7054, R54 ;  /* 0x0000705435357816 */ /* 0x000fe40000000036 */
[----:B------:R-:W-:Y:S02]  /*da40*/  PRMT R59, R59, 0x7054, R60 ;  /* 0x000070543b3b7816 */ /* 0x000fe4000000003c */
[----:B------:R-:W-:Y:S02]  /*da50*/  SHF.R.U32.HI R54, RZ, 0x10, R25 ;  /* 0x00000010ff367819 */ /* 0x000fe40000011619 */
[----:B------:R-:W-:Y:S02]  /*da60*/  SHF.R.U32.HI R60, RZ, 0x10, R27 ;  /* 0x00000010ff3c7819 */ /* 0x000fe4000001161b */
[----:B------:R-:W-:Y:S02]  /*da70*/  PRMT R55, R55, 0x7054, R58 ;  /* 0x0000705437377816 */ /* 0x000fe4000000003a */
[----:B------:R-:W-:-:S02]  /*da80*/  PRMT R3, R3, 0x7054, R20 ;  /* 0x0000705403037816 */ /* 0x000fc40000000014 */
        /* <DEDUP_REMOVED lines=8> */
[----:B------:R-:W-:Y:S02]  /*db10*/  PRMT R67, R58, 0x7054, R67 ;  /* 0x000070543a437816 */ /* 0x000fe40000000043 */
[----:B------:R-:W-:Y:S02]  /*db20*/  PRMT R63, R20, 0x7054, R61 ;  /* 0x00007054143f7816 */ /* 0x000fe4000000003d */
[----:B------:R-:W-:Y:S02]  /*db30*/  LOP3.LUT R65, R65, 0xff000000, R25, 0xf8, !PT ;  /* 0xff00000041417812 */ /* 0x000fe400078ef819 */
[----:B------:R-:W-:-:S02]  /*db40*/  LOP3.LUT R60, R3, 0xff000000, R4, 0xf8, !PT ;  /* 0xff000000033c7812 */ /* 0x000fc400078ef804 */
[----:B------:R-:W-:Y:S02]  /*db50*/  LOP3.LUT R61, R53, 0xff000000, R5, 0xf8, !PT ;  /* 0xff000000353d7812 */ /* 0x000fe400078ef805 */
[----:B------:R-:W-:Y:S02]  /*db60*/  LOP3.LUT R70, R69, 0xff000000, R27, 0xf8, !PT ;  /* 0xff00000045467812 */ /* 0x000fe400078ef81b */
[----:B------:R-:W-:Y:S02]  /*db70*/  LOP3.LUT R4, R55, 0xff000000, R6, 0xf8, !PT ;  /* 0xff00000037047812 */ /* 0x000fe400078ef806 */
[-C--:B-1----:R-:W-:Y:S02]  /*db80*/  F2FP.F16.E4M3.UNPACK_B R27, R11.reuse ;  /* 0x0000000bff1b723e */ /* 0x082fe400020006ff */
[----:B------:R-:W-:Y:S02]  /*db90*/  F2FP.F16.E4M3.UNPACK_B R53, R11.H1 ;  /* 0x0000000bff35723e */ /* 0x000fe400030006ff */
[----:B------:R-:W-:-:S02]  /*dba0*/  LOP3.LUT R6, R67, 0xff000000, R26, 0xf8, !PT ;  /* 0xff00000043067812 */ /* 0x000fc400078ef81a */
[-C--:B------:R-:W-:Y:S02]  /*dbb0*/  F2FP.F16.E4M3.UNPACK_B R11, R8.reuse ;  /* 0x00000008ff0b723e */ /* 0x080fe400020006ff */
[----:B------:R-:W-:Y:S02]  /*dbc0*/  F2FP.F16.E4M3.UNPACK_B R20, R8.H1 ;  /* 0x00000008ff14723e */ /* 0x000fe400030006ff */
[----:B------:R-:W-:Y:S02]  /*dbd0*/  F2FP.F16.E4M3.UNPACK_B R67, R65 ;  /* 0x00000041ff43723e */ /* 0x000fe400020006ff */
[----:B--2---:R-:W-:Y:S02]  /*dbe0*/  F2FP.F16.E4M3.UNPACK_B R8, R13 ;  /* 0x0000000dff08723e */ /* 0x004fe400020006ff */
[----:B------:R-:W-:Y:S01]  /*dbf0*/  F2FP.F16.E4M3.UNPACK_B R62, R61 ;  /* 0x0000003dff3e723e */ /* 0x000fe200020006ff */
[--C-:B------:R-:W-:Y:S01]  /*dc00*/  HADD2.F32 R68, -RZ, R67.reuse.H0_H0 ;  /* 0x20000043ff447230 */ /* 0x100fe20000004100 */
[----:B------:R-:W-:Y:S01]  /*dc10*/  LOP3.LUT R66, R63, 0xff000000, R24, 0xf8, !PT ;  /* 0xff0000003f427812 */ /* 0x000fe200078ef818 */
[--C-:B------:R-:W-:Y:S01]  /*dc20*/  HADD2.F32 R5, -RZ, R8.reuse.H0_H0 ;  /* 0x20000008ff057230 */ /* 0x100fe20000004100 */
[----:B------:R-:W-:Y:S01]  /*dc30*/  F2FP.F16.E4M3.UNPACK_B R24, R9 ;  /* 0x00000009ff18723e */ /* 0x000fe200020006ff */
[----:B------:R-:W-:Y:S01]  /*dc40*/  HADD2.F32 R67, -RZ, R67.H1_H1 ;  /* 0x30000043ff437230 */ /* 0x000fe20000004100 */
[-C--:B------:R-:W-:Y:S01]  /*dc50*/  F2FP.F16.E4M3.UNPACK_B R3, R10.reuse ;  /* 0x0000000aff03723e */ /* 0x080fe200020006ff */
[----:B------:R-:W-:Y:S01]  /*dc60*/  HADD2.F32 R8, -RZ, R8.H1_H1 ;  /* 0x30000008ff087230 */ /* 0x000fe20000004100 */
[----:B------:R-:W-:Y:S01]  /*dc70*/  F2FP.F16.E4M3.UNPACK_B R26, R10.H1 ;  /* 0x0000000aff1a723e */ /* 0x000fe200030006ff */
[----:B------:R-:W-:Y:S01]  /*dc80*/  HADD2.F32 R10, -RZ, R62.H0_H0 ;  /* 0x2000003eff0a7230 */ /* 0x000fe20000004100 */
[----:B------:R-:W-:-:S02]  /*dc90*/  LOP3.LUT R64, R59, 0xff000000, R7, 0xf8, !PT ;  /* 0xff0000003b407812 */ /* 0x000fc400078ef807 */
[----:B------:R-:W-:Y:S01]  /*dca0*/  F2FP.F16.E4M3.UNPACK_B R25, R9.H1 ;  /* 0x00000009ff19723e */ /* 0x000fe200030006ff */
[--C-:B------:R-:W-:Y:S01]  /*dcb0*/  HADD2.F32 R9, -RZ, R24.reuse.H0_H0 ;  /* 0x20000018ff097230 */ /* 0x100fe20000004100 */
[----:B------:R-:W-:Y:S01]  /*dcc0*/  F2FP.F16.E4M3.UNPACK_B R54, R13.H1 ;  /* 0x0000000dff36723e */ /* 0x000fe200030006ff */
[C---:B------:R-:W-:Y:S01]  /*dcd0*/  FMUL.FTZ R63, R5.reuse, R10 ;  /* 0x0000000a053f7220 */ /* 0x040fe20000410000 */
[-C--:B------:R-:W-:Y:S01]  /*dce0*/  F2FP.F16.E4M3.UNPACK_B R58, R15.reuse ;  /* 0x0000000fff3a723e */ /* 0x080fe200020006ff */
[----:B------:R-:W-:Y:S01]  /*dcf0*/  HADD2.F32 R24, -RZ, R24.H1_H1 ;  /* 0x30000018ff187230 */ /* 0x000fe20000004100 */
[----:B------:R-:W-:Y:S01]  /*dd00*/  F2FP.F16.E4M3.UNPACK_B R59, R15.H1 ;  /* 0x0000000fff3b723e */ /* 0x000fe200030006ff */
[----:B------:R-:W-:Y:S01]  /*dd10*/  FMUL.FTZ R71, R8, R67 ;  /* 0x0000004308477220 */ /* 0x000fe20000410000 */
[-C--:B------:R-:W-:Y:S02]  /*dd20*/  F2FP.F16.E4M3.UNPACK_B R13, R12.reuse ;  /* 0x0000000cff0d723e */ /* 0x080fe400020006ff */
[----:B------:R-:W-:Y:S01]  /*dd30*/  F2FP.F16.E4M3.UNPACK_B R15, R12.H1 ;  /* 0x0000000cff0f723e */ /* 0x000fe200030006ff */
[----:B------:R-:W-:Y:S01]  /*dd40*/  FMUL.FTZ R12, R5, R68 ;  /* 0x00000044050c7220 */ /* 0x000fe20000410000 */
[----:B------:R-:W-:-:S02]  /*dd50*/  F2FP.F16.E4M3.UNPACK_B R7, R14 ;  /* 0x0000000eff07723e */ /* 0x000fc400020006ff */
[----:B------:R-:W-:Y:S01]  /*dd60*/  F2FP.F16.E4M3.UNPACK_B R55, R14.H1 ;  /* 0x0000000eff37723e */ /* 0x000fe200030006ff */
[C---:B------:R-:W-:Y:S01]  /*dd70*/  FFMA.FTZ R5, R9.reuse, R10, -R12 ;  /* 0x0000000a09057223 */ /* 0x040fe2000001080c */
[----:B------:R-:W-:Y:S01]  /*dd80*/  F2FP.F16.E4M3.UNPACK_B R14, R65.H1 ;  /* 0x00000041ff0e723e */ /* 0x000fe200030006ff */
[----:B------:R-:W-:Y:S01]  /*dd90*/  FFMA.FTZ R9, R9, R68, R63 ;  /* 0x0000004409097223 */ /* 0x000fe2000001003f */
[----:B------:R-:W-:Y:S01]  /*dda0*/  F2FP.F16.E4M3.UNPACK_B R61, R61.H1 ;  /* 0x0000003dff3d723e */ /* 0x000fe200030006ff */
[----:B------:R-:W-:Y:S02]  /*ddb0*/  HADD2.F32 R10, -RZ, R54.H0_H0 ;  /* 0x20000036ff0a7230 */ /* 0x000fe40000004100 */
[----:B------:R-:W-:Y:S02]  /*ddc0*/  HADD2.F32 R69, -RZ, R14.H0_H0 ;  /* 0x2000000eff457230 */ /* 0x000fe40000004100 */
[----:B------:R-:W-:Y:S02]  /*ddd0*/  HADD2.F32 R63, -RZ, R62.H1_H1 ;  /* 0x3000003eff3f7230 */ /* 0x000fe40000004100 */
[----:B------:R-:W-:-:S02]  /*dde0*/  HADD2.F32 R65, -RZ, R61.H0_H0 ;  /* 0x2000003dff417230 */ /* 0x000fc40000004100 */
[----:B------:R-:W-:Y:S01]  /*ddf0*/  FMUL.FTZ R73, R10, R69 ;  /* 0x000000450a497220 */ /* 0x000fe20000410000 */
[----:B------:R-:W-:Y:S02]  /*de00*/  HADD2.F32 R12, -RZ, R25.H0_H0 ;  /* 0x20000019ff0c7230 */ /* 0x000fe40000004100 */
[-C--:B------:R-:W-:Y:S01]  /*de10*/  FMUL.FTZ R62, R8, R63.reuse ;  /* 0x0000003f083e7220 */ /* 0x080fe20000410000 */
[----:B------:R-:W-:Y:S01]  /*de20*/  FFMA.FTZ R8, R24, R63, -R71 ;  /* 0x0000003f18087223 */ /* 0x000fe20000010847 */
[-C--:B------:R-:W-:Y:S01]  /*de30*/  FMUL.FTZ R68, R10, R65.reuse ;  /* 0x000000410a447220 */ /* 0x080fe20000410000 */
[----:B------:R-:W-:Y:S02]  /*de40*/  HADD2.F32 R54, -RZ, R54.H1_H1 ;  /* 0x30000036ff367230 */ /* 0x000fe40000004100 */
[----:B------:R-:W-:Y:S01]  /*de50*/  FFMA.FTZ R73, R12, R65, -R73 ;  /* 0x000000410c497223 */ /* 0x000fe20000010849 */
[----:B------:R-:W-:Y:S01]  /*de60*/  FFMA.FTZ R10, R24, R67, R62 ;  /* 0x00000043180a7223 */ /* 0x000fe2000001003e */
[----:B------:R-:W-:Y:S01]  /*de70*/  F2FP.F16.E4M3.UNPACK_B R65, R70 ;  /* 0x00000046ff41723e */ /* 0x000fe200020006ff */
[----:B------:R-:W-:Y:S01]  /*de80*/  HADD2.F32 R62, -RZ, R14.H1_H1 ;  /* 0x3000000eff3e7230 */ /* 0x000fe20000004100 */
[----:B------:R-:W-:Y:S01]  /*de90*/  F2FP.F16.E4M3.UNPACK_B R24, R64 ;  /* 0x00000040ff18723e */ /* 0x000fe200020006ff */
[----:B------:R-:W-:-:S02]  /*dea0*/  HADD2.F32 R14, -RZ, R58.H0_H0 ;  /* 0x2000003aff0e7230 */ /* 0x000fc40000004100 */
[----:B------:R-:W-:Y:S01]  /*deb0*/  FFMA.FTZ R68, R12, R69, R68 ;  /* 0x000000450c447223 */ /* 0x000fe20000010044 */
[----:B------:R-:W-:Y:S02]  /*dec0*/  HADD2.F32 R67, -RZ, R65.H0_H0 ;  /* 0x20000041ff437230 */ /* 0x000fe40000004100 */
[----:B------:R-:W-:Y:S01]  /*ded0*/  FMUL.FTZ R72, R54, R62 ;  /* 0x0000003e36487220 */ /* 0x000fe20000410000 */
[----:B------:R-:W-:Y:S01]  /*dee0*/  HADD2.F32 R63, -RZ, R24.H0_H0 ;  /* 0x20000018ff3f7230 */ /* 0x000fe20000004100 */
[----:B------:R-:W-:Y:S01]  /*def0*/  F2FP.F16.E4M3.UNPACK_B R70, R70.H1 ;  /* 0x00000046ff46723e */ /* 0x000fe200030006ff */
[----:B------:R-:W-:Y:S02]  /*df00*/  HADD2.F32 R61, -RZ, R61.H1_H1 ;  /* 0x3000003dff3d7230 */ /* 0x000fe40000004100 */
[C---:B------:R-:W-:Y:S01]  /*df10*/  FMUL.FTZ R71, R14.reuse, R67 ;  /* 0x000000430e477220 */ /* 0x040fe20000410000 */
[----:B------:R-:W-:Y:S02]  /*df20*/  HADD2.F32 R25, -RZ, R25.H1_H1 ;  /* 0x30000019ff197230 */ /* 0x000fe40000004100 */
[----:B------:R-:W-:Y:S01]  /*df30*/  FMUL.FTZ R14, R14, R63 ;  /* 0x0000003f0e0e7220 */ /* 0x000fe20000410000 */
[----:B------:R-:W-:-:S02]  /*df40*/  HADD2.F32 R12, -RZ, R27.H0_H0 ;  /* 0x2000001bff0c7230 */ /* 0x000fc40000004100 */
[-C--:B------:R-:W-:Y:S01]  /*df50*/  FMUL.FTZ R69, R54, R61.reuse ;  /* 0x0000003d36457220 */ /* 0x080fe20000410000 */
[----:B------:R-:W-:Y:S01]  /*df60*/  HADD2.F32 R65, -RZ, R65.H1_H1 ;  /* 0x30000041ff417230 */ /* 0x000fe20000004100 */
[----:B------:R-:W-:Y:S01]  /*df70*/  F2FP.F16.E4M3.UNPACK_B R64, R64.H1 ;  /* 0x00000040ff40723e */ /* 0x000fe200030006ff */
[----:B------:R-:W-:Y:S02]  /*df80*/  HADD2.F32 R58, -RZ, R58.H1_H1 ;  /* 0x3000003aff3a7230 */ /* 0x000fe40000004100 */
[C---:B------:R-:W-:Y:S01]  /*df90*/  FFMA.FTZ R72, R25.reuse, R61, -R72 ;  /* 0x0000003d19487223 */ /* 0x040fe20000010848 */
[----:B------:R-:W-:Y:S02]  /*dfa0*/  HADD2.F32 R24, -RZ, R24.H1_H1 ;  /* 0x30000018ff187230 */ /* 0x000fe40000004100 */
[----:B------:R-:W-:Y:S01]  /*dfb0*/  FFMA.FTZ R67, R12, R67, R14 ;  /* 0x000000430c437223 */ /* 0x000fe2000001000e */
[----:B------:R-:W-:Y:S01]  /*dfc0*/  FFMA.FTZ R69, R25, R62, R69 ;  /* 0x0000003e19457223 */ /* 0x000fe20000010045 */
[----:B------:R-:W-:-:S02]  /*dfd0*/  HADD2.F32 R27, -RZ, R27.H1_H1 ;  /* 0x3000001bff1b7230 */ /* 0x000fc40000004100 */
[C---:B------:R-:W-:Y:S01]  /*dfe0*/  FMUL.FTZ R54, R58.reuse, R65 ;  /* 0x000000413a367220 */ /* 0x040fe20000410000 */
[----:B------:R-:W-:Y:S02]  /*dff0*/  HADD2.F32 R61, -RZ, R70.H0_H0 ;  /* 0x20000046ff3d7230 */ /* 0x000fe40000004100 */
[-C--:B------:R-:W-:Y:S01]  /*e000*/  FMUL.FTZ R58, R58, R24.reuse ;  /* 0x000000183a3a7220 */ /* 0x080fe20000410000 */
[----:B------:R-:W-:Y:S02]  /*e010*/  HADD2.F32 R14, -RZ, R59.H0_H0 ;  /* 0x2000003bff0e7230 */ /* 0x000fe40000004100 */
[----:B------:R-:W-:Y:S01]  /*e020*/  FFMA.FTZ R71, R12, R63, -R71 ;  /* 0x0000003f0c477223 */ /* 0x000fe20000010847 */
[----:B------:R-:W-:Y:S02]  /*e030*/  HADD2.F32 R25, -RZ, R64.H0_H0 ;  /* 0x20000040ff197230 */ /* 0x000fe40000004100 */
[----:B------:R-:W-:Y:S01]  /*e040*/  FFMA.FTZ R74, R27, R24, -R54 ;  /* 0x000000181b4a7223 */ /* 0x000fe20000010836 */
[----:B------:R-:W-:-:S02]  /*e050*/  HADD2.F32 R12, -RZ, R53.H0_H0 ;  /* 0x20000035ff0c7230 */ /* 0x000fc40000004100 */
[C---:B------:R-:W-:Y:S01]  /*e060*/  FMUL.FTZ R63, R14.reuse, R61 ;  /* 0x0000003d0e3f7220 */ /* 0x040fe20000410000 */
[----:B------:R-:W-:Y:S01]  /*e070*/  FFMA.FTZ R76, R27, R65, R58 ;  /* 0x000000411b4c7223 */ /* 0x000fe2000001003a */
[----:B------:R-:W-:Y:S01]  /*e080*/  FMUL.FTZ R14, R14, R25 ;  /* 0x000000190e0e7220 */ /* 0x000fe20000410000 */
[----:B------:R-:W-:Y:S01]  /*e090*/  F2FP.F16.E4M3.UNPACK_B R27, R66.H1 ;  /* 0x00000042ff1b723e */ /* 0x000fe200030006ff */
[----:B------:R-:W-:Y:S01]  /*e0a0*/  HADD2.F32 R64, -RZ, R64.H1_H1 ;  /* 0x30000040ff407230 */ /* 0x000fe20000004100 */
[----:B------:R-:W-:Y:S01]  /*e0b0*/  F2FP.F16.E4M3.UNPACK_B R24, R60.H1 ;  /* 0x0000003cff18723e */ /* 0x000fe200030006ff */
[C---:B------:R-:W-:Y:S01]  /*e0c0*/  FFMA.FTZ R75, R12.reuse, R61, R14 ;  /* 0x0000003d0c4b7223 */ /* 0x040fe2000001000e */
[----:B------:R-:W-:Y:S02]  /*e0d0*/  HADD2.F32 R70, -RZ, R70.H1_H1 ;  /* 0x30000046ff467230 */ /* 0x000fe40000004100 */
[----:B------:R-:W-:Y:S01]  /*e0e0*/  FFMA.FTZ R65, R12, R25, -R63 ;  /* 0x000000190c417223 */ /* 0x000fe2000001083f */
[----:B------:R-:W-:Y:S01]  /*e0f0*/  HADD2.F32 R59, -RZ, R59.H1_H1 ;  /* 0x3000003bff3b7230 */ /* 0x000fe20000004100 */
[----:B------:R-:W-:Y:S01]  /*e100*/  F2FP.F16.E4M3.UNPACK_B R66, R66 ;  /* 0x00000042ff42723e */ /* 0x000fe200020006ff */
[----:B------:R-:W-:Y:S01]  /*e110*/  HADD2.F32 R61, -RZ, R27.H0_H0 ;  /* 0x2000001bff3d7230 */ /* 0x000fe20000004100 */
[----:B------:R-:W-:Y:S01]  /*e120*/  F2FP.F16.E4M3.UNPACK_B R60, R60 ;  /* 0x0000003cff3c723e */ /* 0x000fe200020006ff */
[----:B------:R-:W-:-:S02]  /*e130*/  HADD2.F32 R14, -RZ, R15.H0_H0 ;  /* 0x2000000fff0e7230 */ /* 0x000fc40000004100 */
[C---:B------:R-:W-:Y:S01]  /*e140*/  FMUL.FTZ R54, R59.reuse, R70 ;  /* 0x000000463b367220 */ /* 0x040fe20000410000 */
[----:B------:R-:W-:Y:S02]  /*e150*/  HADD2.F32 R25, -RZ, R24.H0_H0 ;  /* 0x20000018ff197230 */ /* 0x000fe40000004100 */
[----:B------:R-:W-:Y:S01]  /*e160*/  FMUL.FTZ R63, R59, R64 ;  /* 0x000000403b3f7220 */ /* 0x000fe20000410000 */
[----:B------:R-:W-:Y:S02]  /*e170*/  HADD2.F32 R12, -RZ, R20.H0_H0 ;  /* 0x20000014ff0c7230 */ /* 0x000fe40000004100 */
[C---:B------:R-:W-:Y:S01]  /*e180*/  FMUL.FTZ R59, R14.reuse, R61 ;  /* 0x0000003d0e3b7220 */ /* 0x040fe20000410000 */
[----:B------:R-:W-:Y:S02]  /*e190*/  HADD2.F32 R15, -RZ, R15.H1_H1 ;  /* 0x3000000fff0f7230 */ /* 0x000fe40000004100 */
[----:B------:R-:W-:Y:S01]  /*e1a0*/  FMUL.FTZ R14, R14, R25 ;  /* 0x000000190e0e7220 */ /* 0x000fe20000410000 */
[----:B------:R-:W-:-:S02]  /*e1b0*/  HADD2.F32 R24, -RZ, R24.H1_H1 ;  /* 0x30000018ff187230 */ /* 0x000fc40000004100 */
[C---:B------:R-:W-:Y:S01]  /*e1c0*/  FFMA.FTZ R59, R12.reuse, R25, -R59 ;  /* 0x000000190c3b7223 */ /* 0x040fe2000001083b */
[----:B------:R-:W-:Y:S02]  /*e1d0*/  HADD2.F32 R53, -RZ, R53.H1_H1 ;  /* 0x30000035ff357230 */ /* 0x000fe40000004100 */
[----:B------:R-:W-:Y:S01]  /*e1e0*/  FFMA.FTZ R61, R12, R61, R14 ;  /* 0x0000003d0c3d7223 */ /* 0x000fe2000001000e */
[----:B------:R-:W-:Y:S02]  /*e1f0*/  HADD2.F32 R27, -RZ, R27.H1_H1 ;  /* 0x3000001bff1b7230 */ /* 0x000fe40000004100 */
[----:B------:R-:W-:Y:S01]  /*e200*/  FMUL.FTZ R12, R15, R24 ;  /* 0x000000180f0c7220 */ /* 0x000fe20000410000 */
[----:B------:R-:W-:Y:S02]  /*e210*/  HADD2.F32 R20, -RZ, R20.H1_H1 ;  /* 0x30000014ff147230 */ /* 0x000fe40000004100 */
[----:B------:R-:W-:Y:S01]  /*e220*/  FFMA.FTZ R64, R53, R64, -R54 ;  /* 0x0000004035407223 */ /* 0x000fe20000010836 */
[----:B------:R-:W-:-:S02]  /*e230*/  HADD2.F32 R25, -RZ, R66.H0_H0 ;  /* 0x20000042ff197230 */ /* 0x000fc40000004100 */
[----:B------:R-:W-:Y:S01]  /*e240*/  FFMA.FTZ R70, R53, R70, R63 ;  /* 0x0000004635467223 */ /* 0x000fe2000001003f */
[----:B------:R-:W-:Y:S02]  /*e250*/  HADD2.F32 R14, -RZ, R13.H0_H0 ;  /* 0x2000000dff0e7230 */ /* 0x000fe40000004100 */
[-C--:B------:R-:W-:Y:S01]  /*e260*/  FMUL.FTZ R53, R15, R27.reuse ;  /* 0x0000001b0f357220 */ /* 0x080fe20000410000 */
[----:B------:R-:W-:Y:S01]  /*e270*/  FFMA.FTZ R54, R20, R27, R12 ;  /* 0x0000001b14367223 */ /* 0x000fe2000001000c */
[----:B------:R-:W-:Y:S01]  /*e280*/  HADD2.F32 R15, -RZ, R60.H0_H0 ;  /* 0x2000003cff0f7230 */ /* 0x000fe20000004100 */
[----:B------:R-:W-:Y:S01]  /*e290*/  F2FP.SATFINITE.E4M3.F32.PACK_AB_MERGE_C R72, R72, R73, RZ ;  /* 0x000000494848723e */ /* 0x000fe200048070ff */
[----:B------:R-:W-:Y:S02]  /*e2a0*/  HADD2.F32 R12, -RZ, R11.H0_H0 ;  /* 0x2000000bff0c7230 */ /* 0x000fe40000004100 */
[----:B------:R-:W-:Y:S01]  /*e2b0*/  FMUL.FTZ R27, R14, R25 ;  /* 0x000000190e1b7220 */ /* 0x000fe20000410000 */
[----:B------:R-:W-:-:S02]  /*e2c0*/  HADD2.F32 R66, -RZ, R66.H1_H1 ;  /* 0x30000042ff427230 */ /* 0x000fc40000004100 */
[----:B------:R-:W-:Y:S01]  /*e2d0*/  FFMA.FTZ R24, R20, R24, -R53 ;  /* 0x0000001814187223 */ /* 0x000fe20000010835 */
[----:B------:R-:W-:Y:S02]  /*e2e0*/  HADD2.F32 R13, -RZ, R13.H1_H1 ;  /* 0x3000000dff0d7230 */ /* 0x000fe40000004100 */
[-C--:B------:R-:W-:Y:S01]  /*e2f0*/  FMUL.FTZ R53, R14, R15.reuse ;  /* 0x0000000f0e357220 */ /* 0x080fe20000410000 */
[----:B------:R-:W-:Y:S02]  /*e300*/  HADD2.F32 R60, -RZ, R60.H1_H1 ;  /* 0x3000003cff3c7230 */ /* 0x000fe40000004100 */
[C---:B------:R-:W-:Y:S01]  /*e310*/  FFMA.FTZ R27, R12.reuse, R15, -R27 ;  /* 0x0000000f0c1b7223 */ /* 0x040fe2000001081b */
[----:B------:R-:W-:Y:S01]  /*e320*/  HADD2.F32 R11, -RZ, R11.H1_H1 ;  /* 0x3000000bff0b7230 */ /* 0x000fe20000004100 */
[----:B------:R-:W-:Y:S01]  /*e330*/  F2FP.F16.E4M3.UNPACK_B R15, R6.H1 ;  /* 0x00000006ff0f723e */ /* 0x000fe200030006ff */
[C---:B------:R-:W-:Y:S01]  /*e340*/  FMUL.FTZ R20, R13.reuse, R66 ;  /* 0x000000420d147220 */ /* 0x040fe20000410000 */
[----:B------:R-:W-:Y:S01]  /*e350*/  FMUL.FTZ R13, R13, R60 ;  /* 0x0000003c0d0d7220 */ /* 0x000fe20000410000 */
[----:B------:R-:W-:Y:S01]  /*e360*/  FFMA.FTZ R53, R12, R25, R53 ;  /* 0x000000190c357223 */ /* 0x000fe20000010035 */
[----:B------:R-:W-:Y:S01]  /*e370*/  F2FP.F16.E4M3.UNPACK_B R14, R4.H1 ;  /* 0x00000004ff0e723e */ /* 0x000fe200030006ff */
[----:B------:R-:W-:Y:S01]  /*e380*/  FFMA.FTZ R60, R11, R60, -R20 ;  /* 0x0000003c0b3c7223 */ /* 0x000fe20000010814 */
[----:B------:R-:W-:-:S02]  /*e390*/  HADD2.F32 R20, -RZ, R15.H0_H0 ;  /* 0x2000000fff147230 */ /* 0x000fc40000004100 */
[----:B------:R-:W-:Y:S01]  /*e3a0*/  FFMA.FTZ R66, R11, R66, R13 ;  /* 0x000000420b427223 */ /* 0x000fe2000001000d */
[--C-:B------:R-:W-:Y:S01]  /*e3b0*/  HADD2.F32 R12, -RZ, R55.reuse.H0_H0 ;  /* 0x20000037ff0c7230 */ /* 0x100fe20000004100 */
[----:B------:R-:W-:Y:S01]  /*e3c0*/  F2FP.F16.E4M3.UNPACK_B R4, R4 ;  /* 0x00000004ff04723e */ /* 0x000fe200020006ff */
[----:B------:R-:W-:Y:S01]  /*e3d0*/  HADD2.F32 R13, -RZ, R14.H0_H0 ;  /* 0x2000000eff0d7230 */ /* 0x000fe20000004100 */
[----:B------:R-:W-:Y:S01]  /*e3e0*/  F2FP.SATFINITE.E4M3.F32.PACK_AB_MERGE_C R68, R69, R68, RZ ;  /* 0x000000444544723e */ /* 0x000fe200048070ff */
[----:B------:R-:W-:Y:S02]  /*e3f0*/  HADD2.F32 R11, -RZ, R26.H0_H0 ;  /* 0x2000001aff0b7230 */ /* 0x000fe40000004100 */
[C---:B------:R-:W-:Y:S01]  /*e400*/  FMUL.FTZ R58, R12.reuse, R20 ;  /* 0x000000140c3a7220 */ /* 0x040fe20000410000 */
[----:B------:R-:W-:Y:S02]  /*e410*/  HADD2.F32 R14, -RZ, R14.H1_H1 ;  /* 0x3000000eff0e7230 */ /* 0x000fe40000004100 */
[----:B------:R-:W-:Y:S01]  /*e420*/  FMUL.FTZ R12, R12, R13 ;  /* 0x0000000d0c0c7220 */ /* 0x000fe20000410000 */
[----:B------:R-:W-:-:S02]  /*e430*/  HADD2.F32 R55, -RZ, R55.H1_H1 ;  /* 0x30000037ff377230 */ /* 0x000fc40000004100 */
[----:B------:R-:W-:Y:S01]  /*e440*/  FFMA.FTZ R58, R11, R13, -R58 ;  /* 0x0000000d0b3a7223 */ /* 0x000fe2000001083a */
[----:B------:R-:W-:Y:S01]  /*e450*/  HADD2.F32 R15, -RZ, R15.H1_H1 ;  /* 0x3000000fff0f7230 */ /* 0x000fe20000004100 */
[----:B------:R-:W-:Y:S01]  /*e460*/  F2FP.F16.E4M3.UNPACK_B R13, R6 ;  /* 0x00000006ff0d723e */ /* 0x000fe200020006ff */
[----:B------:R-:W-:Y:S02]  /*e470*/  HADD2.F32 R26, -RZ, R26.H1_H1 ;  /* 0x3000001aff1a7230 */ /* 0x000fe40000004100 */
[C---:B------:R-:W-:Y:S01]  /*e480*/  FMUL.FTZ R62, R55.reuse, R14 ;  /* 0x0000000e373e7220 */ /* 0x040fe20000410000 */
[----:B------:R-:W-:Y:S02]  /*e490*/  HADD2.F32 R6, -RZ, R7.H0_H0 ;  /* 0x20000007ff067230 */ /* 0x000fe40000004100 */
[-C--:B------:R-:W-:Y:S01]  /*e4a0*/  FMUL.FTZ R63, R55, R15.reuse ;  /* 0x0000000f373f7220 */ /* 0x080fe20000410000 */
[----:B------:R-:W-:Y:S01]  /*e4b0*/  FFMA.FTZ R25, R11, R20, R12 ;  /* 0x000000140b197223 */ /* 0x000fe2000001000c */
[----:B------:R-:W-:Y:S01]  /*e4c0*/  FFMA.FTZ R62, R26, R15, R62 ;  /* 0x0000000f1a3e7223 */ /* 0x000fe2000001003e */
[----:B------:R-:W-:-:S02]  /*e4d0*/  HADD2.F32 R15, -RZ, R13.H0_H0 ;  /* 0x2000000dff0f7230 */ /* 0x000fc40000004100 */
[----:B------:R-:W-:Y:S01]  /*e4e0*/  FFMA.FTZ R63, R26, R14, -R63 ;  /* 0x0000000e1a3f7223 */ /* 0x000fe2000001083f */
[----:B------:R-:W-:Y:S01]  /*e4f0*/  HADD2.F32 R14, -RZ, R13.H1_H1 ;  /* 0x3000000dff0e7230 */ /* 0x000fe20000004100 */
[----:B------:R-:W-:Y:S01]  /*e500*/  F2FP.SATFINITE.E4M3.F32.PACK_AB_MERGE_C R54, R54, R61, RZ ;  /* 0x0000003d3636723e */ /* 0x000fe200048070ff */
[----:B------:R-:W-:Y:S02]  /*e510*/  HADD2.F32 R7, -RZ, R7.H1_H1 ;  /* 0x30000007ff077230 */ /* 0x000fe40000004100 */
[----:B------:R-:W-:Y:S01]  /*e520*/  FMUL.FTZ R13, R6, R15 ;  /* 0x0000000f060d7220 */ /* 0x000fe20000410000 */
[--C-:B------:R-:W-:Y:S01]  /*e530*/  HADD2.F32 R11, -RZ, R4.reuse.H0_H0 ;  /* 0x20000004ff0b7230 */ /* 0x100fe20000004100 */
[----:B------:R-:W-:Y:S01]  /*e540*/  F2FP.SATFINITE.E4M3.F32.PACK_AB_MERGE_C R58, R63, R58, RZ ;  /* 0x0000003a3f3a723e */ /* 0x000fe200048070ff */
[----:B------:R-:W-:Y:S02]  /*e550*/  HADD2.F32 R12, -RZ, R4.H1_H1 ;  /* 0x30000004ff0c7230 */ /* 0x000fe40000004100 */
[----:B------:R-:W-:Y:S01]  /*e560*/  FMUL.FTZ R26, R7, R14 ;  /* 0x0000000e071a7220 */ /* 0x000fe20000410000 */
[----:B------:R-:W-:-:S02]  /*e570*/  HADD2.F32 R4, -RZ, R3.H0_H0 ;  /* 0x20000003ff047230 */ /* 0x000fc40000004100 */
[----:B------:R-:W-:Y:S01]  /*e580*/  FMUL.FTZ R20, R6, R11 ;  /* 0x0000000b06147220 */ /* 0x000fe20000410000 */
[----:B------:R-:W-:Y:S02]  /*e590*/  HADD2.F32 R3, -RZ, R3.H1_H1 ;  /* 0x30000003ff037230 */ /* 0x000fe40000004100 */
[-C--:B------:R-:W-:Y:S01]  /*e5a0*/  FMUL.FTZ R7, R7, R12.reuse ;  /* 0x0000000c07077220 */ /* 0x080fe20000410000 */
[----:B------:R-:W-:Y:S01]  /*e5b0*/  F2FP.SATFINITE.E4M3.F32.PACK_AB_MERGE_C R25, R62, R25, RZ ;  /* 0x000000193e19723e */ /* 0x000fe200048070ff */
[C---:B------:R-:W-:Y:S01]  /*e5c0*/  FFMA.FTZ R6, R4.reuse, R11, -R13 ;  /* 0x0000000b04067223 */ /* 0x040fe2000001080d */
[----:B------:R-:W-:Y:S01]  /*e5d0*/  FFMA.FTZ R20, R4, R15, R20 ;  /* 0x0000000f04147223 */ /* 0x000fe20000010014 */
[C---:B------:R-:W-:Y:S01]  /*e5e0*/  FFMA.FTZ R13, R3.reuse, R12, -R26 ;  /* 0x0000000c030d7223 */ /* 0x040fe2000001081a */
[----:B------:R-:W-:Y:S01]  /*e5f0*/  FFMA.FTZ R3, R3, R14, R7 ;  /* 0x0000000e03037223 */ /* 0x000fe20000010007 */
[----:B------:R-:W-:Y:S02]  /*e600*/  F2FP.SATFINITE.E4M3.F32.PACK_AB_MERGE_C R7, R64, R65, RZ ;  /* 0x000000414007723e */ /* 0x000fe400048070ff */
        /* <DEDUP_REMOVED lines=12> */
.L_x_1355:
[----:B------:R-:W-:Y:S05]  /*e6d0*/  BSYNC B1 ;  /* 0x0000000000017941 */ /* 0x000fea0003800000 */
.L_x_1354:
[----:B------:R-:W-:Y:S04]  /*e6e0*/  BSSY B1, `(.L_x_1356) ;  /* 0x00000f8000017945 */ /* 0x000fe80003800000 */
[----:B------:R-:W-:Y:S05]  /*e6f0*/  @P2 BRA `(.L_x_1357) ;  /* 0x0000000c00d82947 */ /* 0x000fea0003800000 */
[----:B--2--5:R-:W-:Y:S02]  /*e700*/  SHF.R.U32.HI R0, RZ, 0x8, R44 ;  /* 0x00000008ff007819 */ /* 0x024fe4000001162c */
[----:B-1----:R-:W-:Y:S02]  /*e710*/  LOP3.LUT R3, R44, 0xff, RZ, 0xc0, !PT ;  /* 0x000000ff2c037812 */ /* 0x002fe400078ec0ff */
[----:B------:R-:W-:Y:S02]  /*e720*/  SHF.R.U32.HI R6, RZ, 0x8, R46 ;  /* 0x00000008ff067819 */ /* 0x000fe4000001162e */
[----:B------:R-:W-:Y:S02]  /*e730*/  LOP3.LUT R0, R0, 0xff, RZ, 0xc0, !PT ;  /* 0x000000ff00007812 */ /* 0x000fe400078ec0ff */
[----:B------:R-:W-:Y:S02]  /*e740*/  LEA.HI R8, R21, R218, RZ, 0x1c ;  /* 0x000000da15087211 */ /* 0x000fe400078fe0ff */
[----:B------:R-:W-:-:S02]  /*e750*/  LOP3.LUT R7, R46, 0xff, RZ, 0xc0, !PT ;  /* 0x000000ff2e077812 */ /* 0x000fc400078ec0ff */
[----:B------:R-:W-:Y:S02]  /*e760*/  LOP3.LUT R6, R6, 0xff, RZ, 0xc0, !PT ;  /* 0x000000ff06067812 */ /* 0x000fe400078ec0ff */
[----:B------:R-:W-:Y:S02]  /*e770*/  PRMT R13, R0, 0x7604, R3 ;  /* 0x00007604000d7816 */ /* 0x000fe40000000003 */
[----:B------:R-:W-:Y:S02]  /*e780*/  SHF.R.S32.HI R3, RZ, 0x1f, R8 ;  /* 0x0000001fff037819 */ /* 0x000fe40000011408 */
[----:B------:R-:W-:Y:S02]  /*e790*/  PRMT R15, R6, 0x7604, R7 ;  /* 0x00007604060f7816 */ /* 0x000fe40000000007 */
[----:B------:R-:W-:Y:S01]  /*e7a0*/  LEA.HI R6, R3, R8, RZ, 0x3 ;  /* 0x0000000803067211 */ /* 0x000fe200078f18ff */
[----:B------:R-:W-:Y:S01]  /*e7b0*/  IMAD.SHL.U32 R3, R8, 0x10, RZ ;  /* 0x0000001008037824 */ /* 0x000fe200078e00ff */
[----:B------:R-:W-:-:S02]  /*e7c0*/  SHF.R.U32.HI R0, RZ, 0x8, R48 ;  /* 0x00000008ff007819 */ /* 0x000fc40000011630 */
[----:B------:R-:W-:Y:S01]  /*e7d0*/  SHF.R.U32.HI R4, RZ, 0x8, R45 ;  /* 0x00000008ff047819 */ /* 0x000fe2000001162d */
[----:B------:R-:W-:Y:S01]  /*e7e0*/  IMAD.SHL.U32 R8, R6, 0x800, RZ ;  /* 0x0000080006087824 */ /* 0x000fe200078e00ff */
[----:B------:R-:W-:Y:S02]  /*e7f0*/  LOP3.LUT R3, R208, 0x70, R3, 0xf8, !PT ;  /* 0x00000070d0037812 */ /* 0x000fe400078ef803 */
[----:B------:R-:W-:Y:S02]  /*e800*/  LOP3.LUT R6, R0, 0xff, RZ, 0xc0, !PT ;  /* 0x000000ff00067812 */ /* 0x000fe400078ec0ff */
[----:B------:R-:W-:Y:S02]  /*e810*/  LOP3.LUT R0, R3, R210, RZ, 0x3c, !PT ;  /* 0x000000d203007212 */ /* 0x000fe400078e3cff */
[----:B------:R-:W-:Y:S02]  /*e820*/  LOP3.LUT R3, R8, 0xffffc000, RZ, 0xc0, !PT ;  /* 0xffffc00008037812 */ /* 0x000fe400078ec0ff */
[----:B------:R-:W-:-:S02]  /*e830*/  LOP3.LUT R5, R45, 0xff, RZ, 0xc0, !PT ;  /* 0x000000ff2d057812 */ /* 0x000fc400078ec0ff */
[----:B------:R-:W-:Y:S02]  /*e840*/  LOP3.LUT R4, R4, 0xff, RZ, 0xc0, !PT ;  /* 0x000000ff04047812 */ /* 0x000fe400078ec0ff */
[----:B------:R-:W-:Y:S02]  /*e850*/  IADD3 R3, R0, R3, R211 ;  /* 0x0000000300037210 */ /* 0x000fe40007ffe0d3 */
[----:B------:R-:W-:Y:S02]  /*e860*/  PRMT R12, R4, 0x7604, R5 ;  /* 0x00007604040c7816 */ /* 0x000fe40000000005 */
[----:B------:R-:W-:Y:S01]  /*e870*/  SHF.R.U32.HI R4, RZ, 0x8, R47 ;  /* 0x00000008ff047819 */ /* 0x000fe2000001162f */
[----:B------:R-:W-:Y:S01]  /*e880*/  IMAD.IADD R0, R16, 0x1, R3 ;  /* 0x0000000110007824 */ /* 0x000fe200078e0203 */
[----:B------:R-:W-:Y:S02]  /*e890*/  SHF.R.U32.HI R8, RZ, 0x8, R49 ;  /* 0x00000008ff087819 */ /* 0x000fe40000011631 */
[----:B------:R-:W-:-:S02]  /*e8a0*/  LOP3.LUT R5, R47, 0xff, RZ, 0xc0, !PT ;  /* 0x000000ff2f057812 */ /* 0x000fc400078ec0ff */
[----:B------:R-:W-:Y:S02]  /*e8b0*/  LOP3.LUT R7, R48, 0xff, RZ, 0xc0, !PT ;  /* 0x000000ff30077812 */ /* 0x000fe400078ec0ff */
[----:B------:R-:W-:Y:S02]  /*e8c0*/  LOP3.LUT R4, R4, 0xff, RZ, 0xc0, !PT ;  /* 0x000000ff04047812 */ /* 0x000fe400078ec0ff */
[----:B------:R-:W-:Y:S02]  /*e8d0*/  LOP3.LUT R3, R8, 0xff, RZ, 0xc0, !PT ;  /* 0x000000ff08037812 */ /* 0x000fe400078ec0ff */
[----:B------:R-:W1:Y:S01]  /*e8e0*/  LDS.128 R8, [R0+0x18000] ;  /* 0x0180000000087984 */ /* 0x000e620000000c00 */
[----:B------:R-:W-:Y:S02]  /*e8f0*/  PRMT R14, R4, 0x7604, R5 ;  /* 0x00007604040e7816 */ /* 0x000fe40000000005 */
[----:B------:R-:W-:Y:S02]  /*e900*/  PRMT R27, R6, 0x7604, R7 ;  /* 0x00007604061b7816 */ /* 0x000fe40000000007 */
[----:B------:R-:W2:Y:S01]  /*e910*/  LDS.128 R4, [R226+0x18000] ;  /* 0x01800000e2047984 */ /* 0x000ea20000000c00 */
[----:B------:R-:W-:-:S02]  /*e920*/  SHF.R.U32.HI R26, RZ, 0x8, R51 ;  /* 0x00000008ff1a7819 */ /* 0x000fc40000011633 */
[----:B------:R-:W-:Y:S02]  /*e930*/  SHF.R.U32.HI R24, RZ, 0x8, R50 ;  /* 0x00000008ff187819 */ /* 0x000fe40000011632 */
[----:B------:R-:W-:Y:S02]  /*e940*/  LOP3.LUT R53, R51, 0xff, RZ, 0xc0, !PT ;  /* 0x000000ff33357812 */ /* 0x000fe400078ec0ff */
        /* <DEDUP_REMOVED lines=8> */
[----:B------:R-:W-:Y:S01]  /*e9d0*/  PRMT R55, R24, 0x7604, R25 ;  /* 0x0000760418377816 */ /* 0x000fe20000000019 */
[----:B------:R-:W-:Y:S01]  /*e9e0*/  IMAD.U32 R53, R53, 0x10000, RZ ;  /* 0x0001000035357824 */ /* 0x000fe200078e00ff */
[----:B------:R-:W-:Y:S01]  /*e9f0*/  SHF.R.U32.HI R25, RZ, 0x10, R47 ;  /* 0x00000010ff197819 */ /* 0x000fe2000001162f */
[----:B------:R-:W-:Y:S01]  /*ea00*/  IMAD.U32 R3, R3, 0x10000, RZ ;  /* 0x0001000003037824 */ /* 0x000fe200078e00ff */
[----:B------:R-:W-:-:S02]  /*ea10*/  SHF.R.U32.HI R61, RZ, 0x10, R51 ;  /* 0x00000010ff3d7819 */ /* 0x000fc40000011633 */
        /* <DEDUP_REMOVED lines=9> */
[----:B------:R-:W-:Y:S02]  /*eab0*/  F2FP.F16.E4M3.UNPACK_B R49, R59 ;  /* 0x0000003bff31723e */ /* 0x000fe400020006ff */
[----:B-1----:R-:W-:Y:S02]  /*eac0*/  F2FP.F16.E4M3.UNPACK_B R25, R9 ;  /* 0x00000009ff19723e */ /* 0x002fe400020006ff */
[----:B------:R-:W-:Y:S02]  /*ead0*/  LOP3.LUT R27, R27, 0xff0000, R48, 0xf8, !PT ;  /* 0x00ff00001b1b7812 */ /* 0x000fe400078ef830 */
[----:B------:R-:W-:-:S02]  /*eae0*/  F2FP.F16.E4M3.UNPACK_B R47, R54 ;  /* 0x00000036ff2f723e */ /* 0x000fc400020006ff */
[----:B------:R-:W-:Y:S02]  /*eaf0*/  SHF.L.U32 R61, R61, 0x10, RZ ;  /* 0x000000103d3d7819 */ /* 0x000fe400000006ff */
[----:B------:R-:W-:Y:S02]  /*eb00*/  LOP3.LUT R15, R15, 0xff0000, R46, 0xf8, !PT ;  /* 0x00ff00000f0f7812 */ /* 0x000fe400078ef82e */
[----:B------:R-:W-:Y:S02]  /*eb10*/  LOP3.LUT R53, R13, 0xff000000, R44, 0xf8, !PT ;  /* 0xff0000000d357812 */ /* 0x000fe400078ef82c */
[----:B------:R-:W-:Y:S01]  /*eb20*/  LOP3.LUT R60, R3, 0xff000000, R50, 0xf8, !PT ;  /* 0xff000000033c7812 */ /* 0x000fe200078ef832 */
[----:B------:R-:W-:Y:S01]  /*eb30*/  HADD2.F32 R50, -RZ, R49.H0_H0 ;  /* 0x20000031ff327230 */ /* 0x000fe20000004100 */
[-C--:B--2---:R-:W-:Y:S02]  /*eb40*/  F2FP.F16.E4M3.UNPACK_B R13, R5.reuse ;  /* 0x00000005ff0d723e */ /* 0x084fe400020006ff */
[----:B------:R-:W-:Y:S01]  /*eb50*/  F2FP.F16.E4M3.UNPACK_B R14, R5.H1 ;  /* 0x00000005ff0e723e */ /* 0x000fe200030006ff */
[----:B------:R-:W-:Y:S01]  /*eb60*/  HADD2.F32 R5, -RZ, R25.H0_H0 ;  /* 0x20000019ff057230 */ /* 0x000fe20000004100 */
[----:B------:R-:W-:Y:S01]  /*eb70*/  LOP3.LUT R58, R27, 0xff000000, R48, 0xf8, !PT ;  /* 0xff0000001b3a7812 */ /* 0x000fe200078ef830 */
[----:B------:R-:W-:Y:S01]  /*eb80*/  HADD2.F32 R48, -RZ, R47.H0_H0 ;  /* 0x2000002fff307230 */ /* 0x000fe20000004100 */
[----:B------:R-:W-:Y:S01]  /*eb90*/  LOP3.LUT R61, R26, 0xff0000, R61, 0xf8, !PT ;  /* 0x00ff00001a3d7812 */ /* 0x000fe200078ef83d */
[----:B------:R-:W-:Y:S01]  /*eba0*/  HADD2.F32 R25, -RZ, R25.H1_H1 ;  /* 0x30000019ff197230 */ /* 0x000fe20000004100 */
[----:B------:R-:W-:-:S02]  /*ebb0*/  LOP3.LUT R12, R15, 0xff000000, R46, 0xf8, !PT ;  /* 0xff0000000f0c7812 */ /* 0x000fc400078ef82e */
[-C--:B------:R-:W-:Y:S02]  /*ebc0*/  F2FP.F16.E4M3.UNPACK_B R3, R6.reuse ;  /* 0x00000006ff03723e */ /* 0x080fe400020006ff */
[----:B------:R-:W-:Y:S01]  /*ebd0*/  F2FP.F16.E4M3.UNPACK_B R15, R6.H1 ;  /* 0x00000006ff0f723e */ /* 0x000fe200030006ff */
[----:B------:R-:W-:Y:S01]  /*ebe0*/  HADD2.F32 R6, -RZ, R13.H0_H0 ;  /* 0x2000000dff067230 */ /* 0x000fe20000004100 */
[----:B------:R-:W-:Y:S01]  /*ebf0*/  F2FP.F16.E4M3.UNPACK_B R26, R9.H1 ;  /* 0x00000009ff1a723e */ /* 0x000fe200030006ff */
[----:B------:R-:W-:Y:S01]  /*ec00*/  FMUL.FTZ R9, R5, R50 ;  /* 0x0000003205097220 */ /* 0x000fe20000410000 */
[----:B------:R-:W-:Y:S01]  /*ec10*/  LOP3.LUT R61, R61, 0xff000000, R51, 0xf8, !PT ;  /* 0xff0000003d3d7812 */ /* 0x000fe200078ef833 */
[-C--:B------:R-:W-:Y:S01]  /*ec20*/  FMUL.FTZ R51, R5, R48.reuse ;  /* 0x0000003005337220 */ /* 0x080fe20000410000 */
[----:B------:R-:W-:Y:S01]  /*ec30*/  F2FP.F16.E4M3.UNPACK_B R59, R59.H1 ;  /* 0x0000003bff3b723e */ /* 0x000fe200030006ff */
[C---:B------:R-:W-:Y:S01]  /*ec40*/  FFMA.FTZ R5, R6.reuse, R48, -R9 ;  /* 0x0000003006057223 */ /* 0x040fe20000010809 */
[----:B------:R-:W-:Y:S01]  /*ec50*/  F2FP.F16.E4M3.UNPACK_B R54, R54.H1 ;  /* 0x00000036ff36723e */ /* 0x000fe200030006ff */
[----:B------:R-:W-:Y:S01]  /*ec60*/  FFMA.FTZ R9, R6, R50, R51 ;  /* 0x0000003206097223 */ /* 0x000fe20000010033 */
[----:B------:R-:W-:Y:S01]  /*ec70*/  HADD2.F32 R50, -RZ, R49.H1_H1 ;  /* 0x30000031ff327230 */ /* 0x000fe20000004100 */
[-C--:B------:R-:W-:Y:S01]  /*ec80*/  F2FP.F16.E4M3.UNPACK_B R27, R10.reuse ;  /* 0x0000000aff1b723e */ /* 0x080fe200020006ff */
[----:B------:R-:W-:Y:S01]  /*ec90*/  HADD2.F32 R48, -RZ, R47.H1_H1 ;  /* 0x3000002fff307230 */ /* 0x000fe20000004100 */
[----:B------:R-:W-:Y:S01]  /*eca0*/  F2FP.F16.E4M3.UNPACK_B R44, R10.H1 ;  /* 0x0000000aff2c723e */ /* 0x000fe200030006ff */
[----:B------:R-:W-:-:S02]  /*ecb0*/  HADD2.F32 R13, -RZ, R13.H1_H1 ;  /* 0x3000000dff0d7230 */ /* 0x000fc40000004100 */
[C---:B------:R-:W-:Y:S01]  /*ecc0*/  FMUL.FTZ R62, R25.reuse, R50 ;  /* 0x00000032193e7220 */ /* 0x040fe20000410000 */
[----:B------:R-:W-:Y:S02]  /*ecd0*/  HADD2.F32 R49, -RZ, R59.H0_H0 ;  /* 0x2000003bff317230 */ /* 0x000fe40000004100 */
[-C--:B------:R-:W-:Y:S01]  /*ece0*/  FMUL.FTZ R25, R25, R48.reuse ;  /* 0x0000003019197220 */ /* 0x080fe20000410000 */
[----:B------:R-:W-:Y:S02]  /*ecf0*/  HADD2.F32 R10, -RZ, R26.H0_H0 ;  /* 0x2000001aff0a7230 */ /* 0x000fe40000004100 */
[C---:B------:R-:W-:Y:S01]  /*ed00*/  FFMA.FTZ R62, R13.reuse, R48, -R62 ;  /* 0x000000300d3e7223 */ /* 0x040fe2000001083e */
[----:B------:R-:W-:Y:S01]  /*ed10*/  HADD2.F32 R47, -RZ, R54.H0_H0 ;  /* 0x20000036ff2f7230 */ /* 0x000fe20000004100 */
[----:B------:R-:W-:Y:S01]  /*ed20*/  F2FP.F16.E4M3.UNPACK_B R45, R11 ;  /* 0x0000000bff2d723e */ /* 0x000fe200020006ff */
[----:B------:R-:W-:Y:S02]  /*ed30*/  HADD2.F32 R6, -RZ, R14.H0_H0 ;  /* 0x2000000eff067230 */ /* 0x000fe40000004100 */
[C---:B------:R-:W-:Y:S01]  /*ed40*/  FMUL.FTZ R51, R10.reuse, R49 ;  /* 0x000000310a337220 */ /* 0x040fe20000410000 */
[----:B------:R-:W-:Y:S01]  /*ed50*/  FFMA.FTZ R50, R13, R50, R25 ;  /* 0x000000320d327223 */ /* 0x000fe20000010019 */
[----:B------:R-:W-:Y:S01]  /*ed60*/  FMUL.FTZ R10, R10, R47 ;  /* 0x0000002f0a0a7220 */ /* 0x000fe20000410000 */
[----:B------:R-:W-:Y:S01]  /*ed70*/  F2FP.F16.E4M3.UNPACK_B R48, R61 ;  /* 0x0000003dff30723e */ /* 0x000fe200020006ff */
[C---:B------:R-:W-:Y:S01]  /*ed80*/  FFMA.FTZ R63, R6.reuse, R47, -R51 ;  /* 0x0000002f063f7223 */ /* 0x040fe20000010833 */
[----:B------:R-:W-:Y:S01]  /*ed90*/  F2FP.F16.E4M3.UNPACK_B R25, R55 ;  /* 0x00000037ff19723e */ /* 0x000fe200020006ff */
[----:B------:R-:W-:Y:S01]  /*eda0*/  FFMA.FTZ R64, R6, R49, R10 ;  /* 0x0000003106407223 */ /* 0x000fe2000001000a */
[----:B------:R-:W-:Y:S01]  /*edb0*/  F2FP.F16.E4M3.UNPACK_B R20, R7 ;  /* 0x00000007ff14723e */ /* 0x000fe200020006ff */
[----:B------:R-:W-:Y:S01]  /*edc0*/  HADD2.F32 R13, -RZ, R54.H1_H1 ;  /* 0x30000036ff0d7230 */ /* 0x000fe20000004100 */
[----:B------:R-:W-:Y:S01]  /*edd0*/  F2FP.F16.E4M3.UNPACK_B R46, R11.H1 ;  /* 0x0000000bff2e723e */ /* 0x000fe200030006ff */
[----:B------:R-:W-:Y:S01]  /*ede0*/  HADD2.F32 R26, -RZ, R26.H1_H1 ;  /* 0x3000001aff1a7230 */ /* 0x000fe20000004100 */
[----:B------:R-:W-:Y:S01]  /*edf0*/  F2FP.F16.E4M3.UNPACK_B R61, R61.H1 ;  /* 0x0000003dff3d723e */ /* 0x000fe200030006ff */
[----:B------:R-:W-:Y:S01]  /*ee00*/  HADD2.F32 R49, -RZ, R48.H0_H0 ;  /* 0x20000030ff317230 */ /* 0x000fe20000004100 */
[----:B------:R-:W-:Y:S01]  /*ee10*/  F2FP.F16.E4M3.UNPACK_B R24, R7.H1 ;  /* 0x00000007ff18723e */ /* 0x000fe200030006ff */
[----:B------:R-:W-:-:S02]  /*ee20*/  HADD2.F32 R10, -RZ, R45.H0_H0 ;  /* 0x2000002dff0a7230 */ /* 0x000fc40000004100 */
[----:B------:R-:W-:Y:S01]  /*ee30*/  FMUL.FTZ R54, R26, R13 ;  /* 0x0000000d1a367220 */ /* 0x000fe20000410000 */
[----:B------:R-:W-:Y:S01]  /*ee40*/  HADD2.F32 R47, -RZ, R25.H0_H0 ;  /* 0x20000019ff2f7230 */ /* 0x000fe20000004100 */
[----:B------:R-:W-:Y:S01]  /*ee50*/  F2FP.F16.E4M3.UNPACK_B R55, R55.H1 ;  /* 0x00000037ff37723e */ /* 0x000fe200030006ff */
[----:B------:R-:W-:Y:S02]  /*ee60*/  HADD2.F32 R59, -RZ, R59.H1_H1 ;  /* 0x3000003bff3b7230 */ /* 0x000fe40000004100 */
[C---:B------:R-:W-:Y:S01]  /*ee70*/  FMUL.FTZ R65, R10.reuse, R49 ;  /* 0x000000310a417220 */ /* 0x040fe20000410000 */
[----:B------:R-:W-:Y:S02]  /*ee80*/  HADD2.F32 R14, -RZ, R14.H1_H1 ;  /* 0x3000000eff0e7230 */ /* 0x000fe40000004100 */
[----:B------:R-:W-:Y:S01]  /*ee90*/  FMUL.FTZ R10, R10, R47 ;  /* 0x0000002f0a0a7220 */ /* 0x000fe20000410000 */
[----:B------:R-:W-:Y:S02]  /*eea0*/  HADD2.F32 R6, -RZ, R20.H0_H0 ;  /* 0x20000014ff067230 */ /* 0x000fe40000004100 */
[----:B------:R-:W-:Y:S01]  /*eeb0*/  FMUL.FTZ R51, R26, R59 ;  /* 0x0000003b1a337220 */ /* 0x000fe20000410000 */
[----:B------:R-:W-:-:S02]  /*eec0*/  HADD2.F32 R48, -RZ, R48.H1_H1 ;  /* 0x30000030ff307230 */ /* 0x000fc40000004100 */
[----:B------:R-:W-:Y:S01]  /*eed0*/  FFMA.FTZ R59, R14, R59, R54 ;  /* 0x0000003b0e3b7223 */ /* 0x000fe20000010036 */
[----:B------:R-:W-:Y:S02]  /*eee0*/  HADD2.F32 R45, -RZ, R45.H1_H1 ;  /* 0x3000002dff2d7230 */ /* 0x000fe40000004100 */
[C---:B------:R-:W-:Y:S01]  /*eef0*/  FFMA.FTZ R65, R6.reuse, R47, -R65 ;  /* 0x0000002f06417223 */ /* 0x040fe20000010841 */
[----:B------:R-:W-:Y:S01]  /*ef00*/  FFMA.FTZ R54, R6, R49, R10 ;  /* 0x0000003106367223 */ /* 0x000fe2000001000a */
[----:B------:R-:W-:Y:S02]  /*ef10*/  HADD2.F32 R47, -RZ, R61.H0_H0 ;  /* 0x2000003dff2f7230 */ /* 0x000fe40000004100 */
[----:B------:R-:W-:Y:S01]  /*ef20*/  FFMA.FTZ R26, R14, R13, -R51 ;  /* 0x0000000d0e1a7223 */ /* 0x000fe20000010833 */
[----:B------:R-:W-:Y:S01]  /*ef30*/  HADD2.F32 R10, -RZ, R46.H0_H0 ;  /* 0x2000002eff0a7230 */ /* 0x000fe20000004100 */
[----:B------:R-:W-:Y:S01]  /*ef40*/  F2FP.F16.E4M3.UNPACK_B R11, R8 ;  /* 0x00000008ff0b723e */ /* 0x000fe200020006ff */
[----:B------:R-:W-:-:S02]  /*ef50*/  HADD2.F32 R25, -RZ, R25.H1_H1 ;  /* 0x30000019ff197230 */ /* 0x000fc40000004100 */
[C---:B------:R-:W-:Y:S01]  /*ef60*/  FMUL.FTZ R49, R45.reuse, R48 ;  /* 0x000000302d317220 */ /* 0x040fe20000410000 */
[----:B------:R-:W-:Y:S02]  /*ef70*/  HADD2.F32 R13, -RZ, R55.H0_H0 ;  /* 0x20000037ff0d7230 */ /* 0x000fe40000004100 */
[C---:B------:R-:W-:Y:S01]  /*ef80*/  FMUL.FTZ R51, R10.reuse, R47 ;  /* 0x0000002f0a337220 */ /* 0x040fe20000410000 */
[----:B------:R-:W-:Y:S01]  /*ef90*/  HADD2.F32 R6, -RZ, R24.H0_H0 ;  /* 0x20000018ff067230 */ /* 0x000fe20000004100 */
[----:B------:R-:W-:Y:S01]  /*efa0*/  F2FP.F16.E4M3.UNPACK_B R8, R8.H1 ;  /* 0x00000008ff08723e */ /* 0x000fe200030006ff */
[----:B------:R-:W-:Y:S02]  /*efb0*/  HADD2.F32 R20, -RZ, R20.H1_H1 ;  /* 0x30000014ff147230 */ /* 0x000fe40000004100 */
[----:B------:R-:W-:Y:S01]  /*efc0*/  FMUL.FTZ R45, R45, R25 ;  /* 0x000000192d2d7220 */ /* 0x000fe20000410000 */
[-C--:B------:R-:W-:Y:S01]  /*efd0*/  FMUL.FTZ R10, R10, R13.reuse ;  /* 0x0000000d0a0a7220 */ /* 0x080fe20000410000 */
[----:B------:R-:W-:Y:S01]  /*efe0*/  FFMA.FTZ R68, R6, R13, -R51 ;  /* 0x0000000d06447223 */ /* 0x000fe20000010833 */
[----:B------:R-:W-:Y:S01]  /*eff0*/  F2FP.F16.E4M3.UNPACK_B R14, R58.H1 ;  /* 0x0000003aff0e723e */ /* 0x000fe200030006ff */
[----:B------:R-:W-:Y:S01]  /*f000*/  FFMA.FTZ R67, R20, R48, R45 ;  /* 0x0000003014437223 */ /* 0x000fe2000001002d */
[----:B------:R-:W-:Y:S01]  /*f010*/  F2FP.F16.E4M3.UNPACK_B R13, R53.H1 ;  /* 0x00000035ff0d723e */ /* 0x000fe200030006ff */
[----:B------:R-:W-:Y:S01]  /*f020*/  FFMA.FTZ R69, R6, R47, R10 ;  /* 0x0000002f06457223 */ /* 0x000fe2000001000a */
[-C--:B------:R-:W-:Y:S01]  /*f030*/  F2FP.F16.E4M3.UNPACK_B R7, R4.reuse ;  /* 0x00000004ff07723e */ /* 0x080fe200020006ff */
[----:B------:R-:W-:Y:S01]  /*f040*/  HADD2.F32 R61, -RZ, R61.H1_H1 ;  /* 0x3000003dff3d7230 */ /* 0x000fe20000004100 */
[----:B------:R-:W-:Y:S01]  /*f050*/  F2FP.F16.E4M3.UNPACK_B R4, R4.H1 ;  /* 0x00000004ff04723e */ /* 0x000fe200030006ff */
[----:B------:R-:W-:-:S02]  /*f060*/  HADD2.F32 R46, -RZ, R46.H1_H1 ;  /* 0x3000002eff2e7230 */ /* 0x000fc40000004100 */
        /* <DEDUP_REMOVED lines=8> */
[----:B------:R-:W-:Y:S01]  /*f0f0*/  F2FP.F16.E4M3.UNPACK_B R53, R53 ;  /* 0x00000035ff35723e */ /* 0x000fe200020006ff */
[----:B------:R-:W-:-:S02]  /*f100*/  HADD2.F32 R24, -RZ, R24.H1_H1 ;  /* 0x30000018ff187230 */ /* 0x000fc40000004100 */
[C---:B------:R-:W-:Y:S01]  /*f110*/  FMUL.FTZ R47, R10.reuse, R45 ;  /* 0x0000002d0a2f7220 */ /* 0x040fe20000410000 */
[----:B------:R-:W-:Y:S02]  /*f120*/  HADD2.F32 R6, -RZ, R4.H0_H0 ;  /* 0x20000004ff067230 */ /* 0x000fe40000004100 */
[----:B------:R-:W-:Y:S01]  /*f130*/  FMUL.FTZ R10, R10, R25 ;  /* 0x000000190a0a7220 */ /* 0x000fe20000410000 */
[----:B------:R-:W-:Y:S02]  /*f140*/  HADD2.F32 R8, -RZ, R8.H1_H1 ;  /* 0x30000008ff087230 */ /* 0x000fe40000004100 */
[C---:B------:R-:W-:Y:S01]  /*f150*/  FFMA.FTZ R55, R24.reuse, R55, -R49 ;  /* 0x0000003718377223 */ /* 0x040fe20000010831 */
[----:B------:R-:W-:Y:S01]  /*f160*/  FFMA.FTZ R70, R24, R61, R46 ;  /* 0x0000003d18467223 */ /* 0x000fe2000001002e */
[C---:B------:R-:W-:Y:S01]  /*f170*/  FFMA.FTZ R24, R6.reuse, R45, R10 ;  /* 0x0000002d06187223 */ /* 0x040fe2000001000a */
[----:B------:R-:W-:Y:S02]  /*f180*/  HADD2.F32 R45, -RZ, R14.H1_H1 ;  /* 0x3000000eff2d7230 */ /* 0x000fe40000004100 */
[----:B------:R-:W-:Y:S01]  /*f190*/  FFMA.FTZ R20, R6, R25, -R47 ;  /* 0x0000001906147223 */ /* 0x000fe2000001082f */
[----:B------:R-:W-:Y:S01]  /*f1a0*/  HADD2.F32 R13, -RZ, R13.H1_H1 ;  /* 0x3000000dff0d7230 */ /* 0x000fe20000004100 */
[----:B------:R-:W-:Y:S01]  /*f1b0*/  F2FP.F16.E4M3.UNPACK_B R10, R60.H1 ;  /* 0x0000003cff0a723e */ /* 0x000fe200030006ff */
[----:B------:R-:W-:-:S02]  /*f1c0*/  HADD2.F32 R4, -RZ, R4.H1_H1 ;  /* 0x30000004ff047230 */ /* 0x000fc40000004100 */
[C---:B------:R-:W-:Y:S01]  /*f1d0*/  FMUL.FTZ R47, R8.reuse, R45 ;  /* 0x0000002d082f7220 */ /* 0x040fe20000410000 */
[--C-:B------:R-:W-:Y:S02]  /*f1e0*/  HADD2.F32 R25, -RZ, R58.reuse.H0_H0 ;  /* 0x2000003aff197230 */ /* 0x100fe40000004100 */
[-C--:B------:R-:W-:Y:S01]  /*f1f0*/  FMUL.FTZ R8, R8, R13.reuse ;  /* 0x0000000d08087220 */ /* 0x080fe20000410000 */
[----:B------:R-:W-:Y:S02]  /*f200*/  HADD2.F32 R6, -RZ, R11.H0_H0 ;  /* 0x2000000bff067230 */ /* 0x000fe40000004100 */
[C---:B------:R-:W-:Y:S01]  /*f210*/  FFMA.FTZ R49, R4.reuse, R13, -R47 ;  /* 0x0000000d04317223 */ /* 0x040fe2000001082f */
[----:B------:R-:W-:Y:S02]  /*f220*/  HADD2.F32 R13, -RZ, R53.H0_H0 ;  /* 0x20000035ff0d7230 */ /* 0x000fe40000004100 */
[----:B------:R-:W-:Y:S01]  /*f230*/  FFMA.FTZ R51, R4, R45, R8 ;  /* 0x0000002d04337223 */ /* 0x000fe20000010008 */
[----:B------:R-:W-:-:S02]  /*f240*/  HADD2.F32 R58, -RZ, R58.H1_H1 ;  /* 0x3000003aff3a7230 */ /* 0x000fc40000004100 */
[C---:B------:R-:W-:Y:S01]  /*f250*/  FMUL.FTZ R45, R6.reuse, R25 ;  /* 0x00000019062d7220 */ /* 0x040fe20000410000 */
[----:B------:R-:W-:Y:S02]  /*f260*/  HADD2.F32 R11, -RZ, R11.H1_H1 ;  /* 0x3000000bff0b7230 */ /* 0x000fe40000004100 */
[-C--:B------:R-:W-:Y:S01]  /*f270*/  FMUL.FTZ R47, R6, R13.reuse ;  /* 0x0000000d062f7220 */ /* 0x080fe20000410000 */
[----:B------:R-:W-:Y:S01]  /*f280*/  HADD2.F32 R4, -RZ, R7.H0_H0 ;  /* 0x20000007ff047230 */ /* 0x000fe20000004100 */
[----:B------:R-:W-:Y:S01]  /*f290*/  F2FP.F16.E4M3.UNPACK_B R60, R60 ;  /* 0x0000003cff3c723e */ /* 0x000fe200020006ff */
[----:B------:R-:W-:Y:S02]  /*f2a0*/  HADD2.F32 R6, -RZ, R53.H1_H1 ;  /* 0x30000035ff067230 */ /* 0x000fe40000004100 */
[C---:B------:R-:W-:Y:S01]  /*f2b0*/  FMUL.FTZ R8, R11.reuse, R58 ;  /* 0x0000003a0b087220 */ /* 0x040fe20000410000 */
[----:B------:R-:W-:Y:S02]  /*f2c0*/  HADD2.F32 R7, -RZ, R7.H1_H1 ;  /* 0x30000007ff077230 */ /* 0x000fe40000004100 */
[C---:B------:R-:W-:Y:S01]  /*f2d0*/  FFMA.FTZ R45, R4.reuse, R13, -R45 ;  /* 0x0000000d042d7223 */ /* 0x040fe2000001082d */
[----:B------:R-:W-:Y:S01]  /*f2e0*/  FFMA.FTZ R47, R4, R25, R47 ;  /* 0x00000019042f7223 */ /* 0x000fe2000001002f */
[----:B------:R-:W-:Y:S01]  /*f2f0*/  F2FP.F16.E4M3.UNPACK_B R4, R12.H1 ;  /* 0x0000000cff04723e */ /* 0x000fe200030006ff */
[-C--:B------:R-:W-:Y:S01]  /*f300*/  FMUL.FTZ R13, R11, R6.reuse ;  /* 0x000000060b0d7220 */ /* 0x080fe20000410000 */
[----:B------:R-:W-:Y:S01]  /*f310*/  FFMA.FTZ R14, R7, R6, -R8 ;  /* 0x00000006070e7223 */ /* 0x000fe20000010808 */
[----:B------:R-:W-:Y:S01]  /*f320*/  HADD2.F32 R11, -RZ, R10.H0_H0 ;  /* 0x2000000aff0b7230 */ /* 0x000fe20000004100 */
[----:B------:R-:W-:Y:S01]  /*f330*/  F2FP.F16.E4M3.UNPACK_B R12, R12 ;  /* 0x0000000cff0c723e */ /* 0x000fe200020006ff */
[----:B------:R-:W-:-:S02]  /*f340*/  HADD2.F32 R6, -RZ, R44.H0_H0 ;  /* 0x2000002cff067230 */ /* 0x000fc40000004100 */
[----:B------:R-:W-:Y:S01]  /*f350*/  FFMA.FTZ R58, R7, R58, R13 ;  /* 0x0000003a073a7223 */ /* 0x000fe2000001000d */
[--C-:B------:R-:W-:Y:S01]  /*f360*/  HADD2.F32 R7, -RZ, R4.reuse.H0_H0 ;  /* 0x20000004ff077230 */ /* 0x100fe20000004100 */
[----:B------:R-:W-:Y:S01]  /*f370*/  F2FP.SATFINITE.E4M3.F32.PACK_AB_MERGE_C R26, R26, R63, RZ ;  /* 0x0000003f1a1a723e */ /* 0x000fe200048070ff */
[----:B------:R-:W-:Y:S02]  /*f380*/  HADD2.F32 R8, -RZ, R4.H1_H1 ;  /* 0x30000004ff087230 */ /* 0x000fe40000004100 */
[C---:B------:R-:W-:Y:S01]  /*f390*/  FMUL.FTZ R13, R6.reuse, R11 ;  /* 0x0000000b060d7220 */ /* 0x040fe20000410000 */
[----:B------:R-:W-:Y:S02]  /*f3a0*/  HADD2.F32 R4, -RZ, R15.H0_H0 ;  /* 0x2000000fff047230 */ /* 0x000fe40000004100 */
[----:B------:R-:W-:Y:S01]  /*f3b0*/  FMUL.FTZ R53, R6, R7 ;  /* 0x0000000706357220 */ /* 0x000fe20000410000 */
[----:B------:R-:W-:Y:S01]  /*f3c0*/  HADD2.F32 R10, -RZ, R10.H1_H1 ;  /* 0x3000000aff0a7230 */ /* 0x000fe20000004100 */
[----:B------:R-:W-:Y:S01]  /*f3d0*/  F2FP.SATFINITE.E4M3.F32.PACK_AB_MERGE_C R59, R59, R64, RZ ;  /* 0x000000403b3b723e */ /* 0x000fe200048070ff */
[----:B------:R-:W-:-:S02]  /*f3e0*/  HADD2.F32 R44, -RZ, R44.H1_H1 ;  /* 0x3000002cff2c7230 */ /* 0x000fc40000004100 */
[C---:B------:R-:W-:Y:S01]  /*f3f0*/  FFMA.FTZ R25, R4.reuse, R7, -R13 ;  /* 0x0000000704197223 */ /* 0x040fe2000001080d */
[----:B------:R-:W-:Y:S02]  /*f400*/  HADD2.F32 R15, -RZ, R15.H1_H1 ;  /* 0x3000000fff0f7230 */ /* 0x000fe40000004100 */
[----:B------:R-:W-:Y:S01]  /*f410*/  FFMA.FTZ R53, R4, R11, R53 ;  /* 0x0000000b04357223 */ /* 0x000fe20000010035 */
[--C-:B------:R-:W-:Y:S02]  /*f420*/  HADD2.F32 R11, -RZ, R60.reuse.H0_H0 ;  /* 0x2000003cff0b7230 */ /* 0x100fe40000004100 */
[C---:B------:R-:W-:Y:S01]  /*f430*/  FMUL.FTZ R6, R44.reuse, R10 ;  /* 0x0000000a2c067220 */ /* 0x040fe20000410000 */
[-C--:B------:R-:W-:Y:S01]  /*f440*/  FMUL.FTZ R7, R44, R8.reuse ;  /* 0x000000082c077220 */ /* 0x080fe20000410000 */
[----:B------:R-:W-:Y:S01]  /*f450*/  HADD2.F32 R60, -RZ, R60.H1_H1 ;  /* 0x3000003cff3c7230 */ /* 0x000fe20000004100 */
[----:B------:R-:W-:Y:S01]  /*f460*/  F2FP.SATFINITE.E4M3.F32.PACK_AB_MERGE_C R5, R62, R5, R26 ;  /* 0x000000053e05723e */ /* 0x000fe2000480701a */
[C---:B------:R-:W-:Y:S01]  /*f470*/  FFMA.FTZ R46, R15.reuse, R8, -R6 ;  /* 0x000000080f2e7223 */ /* 0x040fe20000010806 */
[----:B------:R-:W-:Y:S01]  /*f480*/  FFMA.FTZ R48, R15, R10, R7 ;  /* 0x0000000a0f307223 */ /* 0x000fe20000010007 */
[--C-:B------:R-:W-:Y:S01]  /*f490*/  HADD2.F32 R6, -RZ, R27.reuse.H0_H0 ;  /* 0x2000001bff067230 */ /* 0x100fe20000004100 */
[----:B------:R-:W-:Y:S01]  /*f4a0*/  F2FP.SATFINITE.E4M3.F32.PACK_AB_MERGE_C R9, R50, R9, R59 ;  /* 0x000000093209723e */ /* 0x000fe2000480703b */
[----:B------:R-:W-:Y:S01]  /*f4b0*/  HADD2.F32 R7, -RZ, R12.H0_H0 ;  /* 0x2000000cff077230 */ /* 0x000fe20000004100 */
[----:B------:R-:W-:Y:S01]  /*f4c0*/  F2FP.SATFINITE.E4M3.F32.PACK_AB_MERGE_C R25, R46, R25, RZ ;  /* 0x000000192e19723e */ /* 0x000fe200048070ff */
[----:B------:R-:W-:-:S02]  /*f4d0*/  HADD2.F32 R27, -RZ, R27.H1_H1 ;  /* 0x3000001bff1b7230 */ /* 0x000fc40000004100 */
[C---:B------:R-:W-:Y:S01]  /*f4e0*/  FMUL.FTZ R13, R6.reuse, R11 ;  /* 0x0000000b060d7220 */ /* 0x040fe20000410000 */
[----:B------:R-:W-:Y:S02]  /*f4f0*/  HADD2.F32 R12, -RZ, R12.H1_H1 ;  /* 0x3000000cff0c7230 */ /* 0x000fe40000004100 */
[----:B------:R-:W-:Y:S01]  /*f500*/  FMUL.FTZ R8, R6, R7 ;  /* 0x0000000706087220 */ /* 0x000fe20000410000 */
[--C-:B------:R-:W-:Y:S02]  /*f510*/  HADD2.F32 R4, -RZ, R3.reuse.H0_H0 ;  /* 0x20000003ff047230 */ /* 0x100fe40000004100 */
[C---:B------:R-:W-:Y:S01]  /*f520*/  FMUL.FTZ R44, R27.reuse, R60 ;  /* 0x0000003c1b2c7220 */ /* 0x040fe20000410000 */
[----:B------:R-:W-:Y:S02]  /*f530*/  HADD2.F32 R3, -RZ, R3.H1_H1 ;  /* 0x30000003ff037230 */ /* 0x000fe40000004100 */
[-C--:B------:R-:W-:Y:S01]  /*f540*/  FMUL.FTZ R27, R27, R12.reuse ;  /* 0x0000000c1b1b7220 */ /* 0x080fe20000410000 */
[----:B------:R-:W-:Y:S01]  /*f550*/  F2FP.SATFINITE.E4M3.F32.PACK_AB_MERGE_C R48, R48, R53, RZ ;  /* 0x000000353030723e */ /* 0x000fe200048070ff */
        /* <DEDUP_REMOVED lines=16> */
.L_x_1357:
[----:B------:R-:W-:Y:S05]  /*f660*/  BSYNC B1 ;  /* 0x0000000000017941 */ /* 0x000fea0003800000 */
.L_x_1356:
[----:B------:R-:W-:Y:S04]  /*f670*/  BSSY B1, `(.L_x_1358) ;  /* 0x0000100000017945 */ /* 0x000fe80003800000 */
[----:B------:R-:W-:Y:S05]  /*f680*/  @P1 BRA `(.L_x_1359) ;  /* 0x0000000c00f81947 */ /* 0x000fea0003800000 */
[----:B-1---5:R-:W-:Y:S02]  /*f690*/  SHF.R.U32.HI R3, RZ, 0x8, R28 ;  /* 0x00000008ff037819 */ /* 0x022fe4000001161c */
[----:B--23--:R-:W-:Y:S02]  /*f6a0*/  LOP3.LUT R0, R28, 0xff, RZ, 0xc0, !PT ;  /* 0x000000ff1c007812 */ /* 0x00cfe400078ec0ff */
[----:B------:R-:W-:Y:S02]  /*f6b0*/  LOP3.LUT R3, R3, 0xff, RZ, 0xc0, !PT ;  /* 0x000000ff03037812 */ /* 0x000fe400078ec0ff */
[----:B------:R-:W-:Y:S02]  /*f6c0*/  LEA.HI R8, R21, R218, RZ, 0x1c ;  /* 0x000000da15087211 */ /* 0x000fe400078fe0ff */
[----:B------:R-:W-:Y:S02]  /*f6d0*/  SHF.R.U32.HI R5, RZ, 0x8, R29 ;  /* 0x00000008ff057819 */ /* 0x000fe4000001161d */
[----:B------:R-:W-:Y:S01]  /*f6e0*/  PRMT R12, R3, 0x7604, R0 ;  /* 0x00007604030c7816 */ /* 0x000fe20000000000 */
[----:B------:R-:W-:Y:S01]  /*f6f0*/  IMAD.SHL.U32 R10, R8, 0x10, RZ ;  /* 0x00000010080a7824 */ /* 0x000fe200078e00ff */
[----:B------:R-:W-:-:S02]  /*f700*/  SHF.R.S32.HI R3, RZ, 0x1f, R8 ;  /* 0x0000001fff037819 */ /* 0x000fc40000011408 */
[----:B------:R-:W-:Y:S02]  /*f710*/  LOP3.LUT R4, R29, 0xff, RZ, 0xc0, !PT ;  /* 0x000000ff1d047812 */ /* 0x000fe400078ec0ff */
[----:B------:R-:W-:Y:S02]  /*f720*/  LOP3.LUT R5, R5, 0xff, RZ, 0xc0, !PT ;  /* 0x000000ff05057812 */ /* 0x000fe400078ec0ff */
[----:B------:R-:W-:Y:S02]  /*f730*/  SHF.R.U32.HI R0, RZ, 0x8, R30 ;  /* 0x00000008ff007819 */ /* 0x000fe4000001161e */
[----:B------:R-:W-:Y:S02]  /*f740*/  LEA.HI R9, R3, R8, RZ, 0x3 ;  /* 0x0000000803097211 */ /* 0x000fe400078f18ff */
[----:B------:R-:W-:Y:S02]  /*f750*/  PRMT R14, R5, 0x7604, R4 ;  /* 0x00007604050e7816 */ /* 0x000fe40000000004 */
[----:B------:R-:W-:-:S02]  /*f760*/  SHF.R.U32.HI R3, RZ, 0x8, R36 ;  /* 0x00000008ff037819 */ /* 0x000fc40000011624 */
[----:B------:R-:W-:Y:S02]  /*f770*/  LOP3.LUT R5, R0, 0xff, RZ, 0xc0, !PT ;  /* 0x000000ff00057812 */ /* 0x000fe400078ec0ff */
[----:B------:R-:W-:Y:S01]  /*f780*/  LOP3.LUT R0, R229, 0x70, R10, 0xf8, !PT ;  /* 0x00000070e5007812 */ /* 0x000fe200078ef80a */
[----:B------:R-:W-:Y:S01]  /*f790*/  IMAD.SHL.U32 R10, R9, 0x800, RZ ;  /* 0x00000800090a7824 */ /* 0x000fe200078e00ff */
[----:B------:R-:W-:Y:S02]  /*f7a0*/  LOP3.LUT R8, R36, 0xff, RZ, 0xc0, !PT ;  /* 0x000000ff24087812 */ /* 0x000fe400078ec0ff */
[----:B------:R-:W-:Y:S02]  /*f7b0*/  LOP3.LUT R9, R3, 0xff, RZ, 0xc0, !PT ;  /* 0x000000ff03097812 */ /* 0x000fe400078ec0ff */
[----:B------:R-:W-:Y:S02]  /*f7c0*/  LOP3.LUT R3, R0, R233, RZ, 0x3c, !PT ;  /* 0x000000e900037212 */ /* 0x000fe400078e3cff */
[----:B------:R-:W-:-:S02]  /*f7d0*/  LOP3.LUT R10, R10, 0xffffc000, RZ, 0xc0, !PT ;  /* 0xffffc0000a0a7812 */ /* 0x000fc400078ec0ff */
[----:B------:R-:W-:Y:S02]  /*f7e0*/  PRMT R27, R9, 0x7604, R8 ;  /* 0x00007604091b7816 */ /* 0x000fe40000000008 */
[----:B------:R-:W-:Y:S02]  /*f7f0*/  SHF.R.U32.HI R9, RZ, 0x8, R37 ;  /* 0x00000008ff097819 */ /* 0x000fe40000011625 */
[----:B------:R-:W-:Y:S02]  /*f800*/  IADD3 R3, R3, R10, R234 ;  /* 0x0000000a03037210 */ /* 0x000fe40007ffe0ea */
[----:B------:R-:W-:Y:S02]  /*f810*/  SHF.R.U32.HI R10, RZ, 0x8, R38 ;  /* 0x00000008ff0a7819 */ /* 0x000fe40000011626 */
[----:B------:R-:W-:Y:S02]  /*f820*/  LOP3.LUT R0, R37, 0xff, RZ, 0xc0, !PT ;  /* 0x000000ff25007812 */ /* 0x000fe400078ec0ff */
[----:B------:R-:W-:-:S02]  /*f830*/  LOP3.LUT R9, R9, 0xff, RZ, 0xc0, !PT ;  /* 0x000000ff09097812 */ /* 0x000fc400078ec0ff */
[----:B------:R-:W-:Y:S02]  /*f840*/  SHF.R.U32.HI R13, RZ, 0x8, R39 ;  /* 0x00000008ff0d7819 */ /* 0x000fe40000011627 */
[----:B------:R-:W-:Y:S02]  /*f850*/  LOP3.LUT R11, R10, 0xff, RZ, 0xc0, !PT ;  /* 0x000000ff0a0b7812 */ /* 0x000fe400078ec0ff */
[----:B------:R-:W-:Y:S02]  /*f860*/  SHF.R.U32.HI R7, RZ, 0x8, R31 ;  /* 0x00000008ff077819 */ /* 0x000fe4000001161f */
[----:B------:R-:W-:Y:S02]  /*f870*/  LOP3.LUT R8, R38, 0xff, RZ, 0xc0, !PT ;  /* 0x000000ff26087812 */ /* 0x000fe400078ec0ff */
[----:B------:R-:W-:Y:S02]  /*f880*/  LOP3.LUT R10, R39, 0xff, RZ, 0xc0, !PT ;  /* 0x000000ff270a7812 */ /* 0x000fe400078ec0ff */
[----:B------:R-:W-:Y:S01]  /*f890*/  PRMT R45, R9, 0x7604, R0 ;  /* 0x00007604092d7816 */ /* 0x000fe20000000000 */
[----:B------:R-:W-:Y:S01]  /*f8a0*/  IMAD.IADD R0, R16, 0x1, R3 ;  /* 0x0000000110007824 */ /* 0x000fe200078e0203 */
[----:B------:R-:W-:-:S02]  /*f8b0*/  LOP3.LUT R13, R13, 0xff, RZ, 0xc0, !PT ;  /* 0x000000ff0d0d7812 */ /* 0x000fc400078ec0ff */
[----:B------:R-:W-:Y:S02]  /*f8c0*/  LOP3.LUT R4, R30, 0xff, RZ, 0xc0, !PT ;  /* 0x000000ff1e047812 */ /* 0x000fe400078ec0ff */
[----:B------:R-:W-:Y:S02]  /*f8d0*/  LOP3.LUT R6, R31, 0xff, RZ, 0xc0, !PT ;  /* 0x000000ff1f067812 */ /* 0x000fe400078ec0ff */
[----:B------:R-:W-:Y:S02]  /*f8e0*/  LOP3.LUT R7, R7, 0xff, RZ, 0xc0, !PT ;  /* 0x000000ff07077812 */ /* 0x000fe400078ec0ff */
[----:B------:R-:W-:Y:S02]  /*f8f0*/  PRMT R47, R11, 0x7604, R8 ;  /* 0x000076040b2f7816 */ /* 0x000fe40000000008 */
[----:B------:R-:W-:Y:S02]  /*f900*/  PRMT R53, R13, 0x7604, R10 ;  /* 0x000076040d357816 */ /* 0x000fe4000000000a */
[----:B------:R-:W1:Y:S01]  /*f910*/  LDS.128 R8, [R0+0x18000] ;  /* 0x0180000000087984 */ /* 0x000e620000000c00 */
[----:B------:R-:W-:-:S02]  /*f920*/  PRMT R20, R5, 0x7604, R4 ;  /* 0x0000760405147816 */ /* 0x000fc40000000004 */
[----:B------:R-:W-:Y:S02]  /*f930*/  PRMT R25, R7, 0x7604, R6 ;  /* 0x0000760407197816 */ /* 0x000fe40000000006 */
[----:B------:R-:W2:Y:S01]  /*f940*/  LDS.128 R4, [R225+0x18000] ;  /* 0x01800000e1047984 */ /* 0x000ea20000000c00 */
[----:B------:R-:W-:Y:S02]  /*f950*/  SHF.R.U32.HI R13, RZ, 0x10, R29 ;  /* 0x00000010ff0d7819 */ /* 0x000fe4000001161d */
[----:B------:R-:W-:Y:S02]  /*f960*/  SHF.R.U32.HI R24, RZ, 0x10, R31 ;  /* 0x00000010ff187819 */ /* 0x000fe4000001161f */
[----:B------:R-:W-:Y:S02]  /*f970*/  LOP3.LUT R13, R13, 0xff, RZ, 0xc0, !PT ;  /* 0x000000ff0d0d7812 */ /* 0x000fe400078ec0ff */
[----:B------:R-:W-:Y:S02]  /*f980*/  SHF.R.U32.HI R15, RZ, 0x10, R30 ;  /* 0x00000010ff0f7819 */ /* 0x000fe4000001161e */
        /* <DEDUP_REMOVED lines=14> */
[----:B------:R-:W-:Y:S02]  /*fa70*/  LOP3.LUT R24, R24, 0xff, RZ, 0xc0, !PT ;  /* 0x000000ff18187812 */ /* 0x000fe400078ec0ff */
[----:B------:R-:W-:Y:S02]  /*fa80*/  LOP3.LUT R20, R20, 0xff, RZ, 0xc0, !PT ;  /* 0x000000ff14147812 */ /* 0x000fe400078ec0ff */
[----:B------:R-:W-:Y:S02]  /*fa90*/  LOP3.LUT R49, R49, 0xff000000, R37, 0xf8, !PT ;  /* 0xff00000031317812 */ /* 0x000fe400078ef825 */
[----:B------:R-:W-:Y:S02]  /*faa0*/  LOP3.LUT R45, R13, 0xff000000, R29, 0xf8, !PT ;  /* 0xff0000000d2d7812 */ /* 0x000fe400078ef81d */
[----:B------:R-:W-:-:S02]  /*fab0*/  LOP3.LUT R12, R12, 0xff, RZ, 0xc0, !PT ;  /* 0x000000ff0c0c7812 */ /* 0x000fc400078ec0ff */
[----:B------:R-:W-:Y:S02]  /*fac0*/  PRMT R53, R24, 0x7054, R53 ;  /* 0x0000705418357816 */ /* 0x000fe40000000035 */
[----:B------:R-:W-:Y:S02]  /*fad0*/  PRMT R51, R20, 0x7054, R47 ;  /* 0x0000705414337816 */ /* 0x000fe4000000002f */
[----:B------:R-:W-:Y:S02]  /*fae0*/  LOP3.LUT R46, R15, 0xff000000, R30, 0xf8, !PT ;  /* 0xff0000000f2e7812 */ /* 0x000fe400078ef81e */
[----:B------:R-:W-:Y:S02]  /*faf0*/  F2FP.F16.E4M3.UNPACK_B R37, R49 ;  /* 0x00000031ff25723e */ /* 0x000fe400020006ff */
[----:B-1----:R-:W-:Y:S02]  /*fb00*/  F2FP.F16.E4M3.UNPACK_B R24, R9 ;  /* 0x00000009ff18723e */ /* 0x002fe400020006ff */
[----:B------:R-:W-:-:S02]  /*fb10*/  F2FP.F16.E4M3.UNPACK_B R30, R45 ;  /* 0x0000002dff1e723e */ /* 0x000fc400020006ff */
[----:B------:R-:W-:Y:S02]  /*fb20*/  PRMT R27, R12, 0x7054, R27 ;  /* 0x000070540c1b7816 */ /* 0x000fe4000000001b */
[----:B------:R-:W-:Y:S01]  /*fb30*/  LOP3.LUT R48, R51, 0xff000000, R38, 0xf8, !PT ;  /* 0xff00000033307812 */ /* 0x000fe200078ef826 */
[----:B------:R-:W-:Y:S01]  /*fb40*/  HADD2.F32 R38, -RZ, R37.H0_H0 ;  /* 0x20000025ff267230 */ /* 0x000fe20000004100 */
[-C--:B--2---:R-:W-:Y:S02]  /*fb50*/  F2FP.F16.E4M3.UNPACK_B R12, R5.reuse ;  /* 0x00000005ff0c723e */ /* 0x084fe400020006ff */
[----:B------:R-:W-:Y:S01]  /*fb60*/  F2FP.F16.E4M3.UNPACK_B R13, R5.H1 ;  /* 0x00000005ff0d723e */ /* 0x000fe200030006ff */
[----:B------:R-:W-:Y:S01]  /*fb70*/  HADD2.F32 R5, -RZ, R24.H0_H0 ;  /* 0x20000018ff057230 */ /* 0x000fe20000004100 */
[----:B------:R-:W-:Y:S01]  /*fb80*/  LOP3.LUT R47, R25, 0xff000000, R31, 0xf8, !PT ;  /* 0xff000000192f7812 */ /* 0x000fe200078ef81f */
[----:B------:R-:W-:Y:S01]  /*fb90*/  HADD2.F32 R31, -RZ, R30.H0_H0 ;  /* 0x2000001eff1f7230 */ /* 0x000fe20000004100 */
[-C--:B------:R-:W-:Y:S01]  /*fba0*/  F2FP.F16.E4M3.UNPACK_B R15, R7.reuse ;  /* 0x00000007ff0f723e */ /* 0x080fe200020006ff */
[----:B------:R-:W-:Y:S01]  /*fbb0*/  HADD2.F32 R24, -RZ, R24.H1_H1 ;  /* 0x30000018ff187230 */ /* 0x000fe20000004100 */
[----:B------:R-:W-:-:S02]  /*fbc0*/  F2FP.F16.E4M3.UNPACK_B R20, R7.H1 ;  /* 0x00000007ff14723e */ /* 0x000fc400030006ff */
[-C--:B------:R-:W-:Y:S02]  /*fbd0*/  F2FP.F16.E4M3.UNPACK_B R7, R6.reuse ;  /* 0x00000006ff07723e */ /* 0x080fe400020006ff */
[----:B------:R-:W-:Y:S01]  /*fbe0*/  F2FP.F16.E4M3.UNPACK_B R14, R6.H1 ;  /* 0x00000006ff0e723e */ /* 0x000fe200030006ff */
[----:B------:R-:W-:Y:S01]  /*fbf0*/  HADD2.F32 R6, -RZ, R12.H0_H0 ;  /* 0x2000000cff067230 */ /* 0x000fe20000004100 */
[----:B------:R-:W-:Y:S01]  /*fc00*/  F2FP.F16.E4M3.UNPACK_B R25, R9.H1 ;  /* 0x00000009ff19723e */ /* 0x000fe200030006ff */
[-C--:B------:R-:W-:Y:S01]  /*fc10*/  FMUL.FTZ R9, R5, R38.reuse ;  /* 0x0000002605097220 */ /* 0x080fe20000410000 */
[----:B------:R-:W-:Y:S01]  /*fc20*/  LOP3.LUT R53, R53, 0xff000000, R39, 0xf8, !PT ;  /* 0xff00000035357812 */ /* 0x000fe200078ef827 */
[----:B------:R-:W-:Y:S01]  /*fc30*/  FMUL.FTZ R39, R5, R31 ;  /* 0x0000001f05277220 */ /* 0x000fe20000410000 */
[----:B------:R-:W-:Y:S01]  /*fc40*/  F2FP.F16.E4M3.UNPACK_B R49, R49.H1 ;  /* 0x00000031ff31723e */ /* 0x000fe200030006ff */
[C---:B------:R-:W-:Y:S01]  /*fc50*/  FFMA.FTZ R5, R6.reuse, R31, -R9 ;  /* 0x0000001f06057223 */ /* 0x040fe20000010809 */
[----:B------:R-:W-:Y:S01]  /*fc60*/  LOP3.LUT R36, R27, 0xff000000, R36, 0xf8, !PT ;  /* 0xff0000001b247812 */ /* 0x000fe200078ef824 */
[----:B------:R-:W-:Y:S01]  /*fc70*/  FFMA.FTZ R9, R6, R38, R39 ;  /* 0x0000002606097223 */ /* 0x000fe20000010027 */
[-C--:B------:R-:W-:Y:S01]  /*fc80*/  F2FP.F16.E4M3.UNPACK_B R26, R10.reuse ;  /* 0x0000000aff1a723e */ /* 0x080fe200020006ff */
[----:B------:R-:W-:Y:S01]  /*fc90*/  HADD2.F32 R39, -RZ, R37.H1_H1 ;  /* 0x30000025ff277230 */ /* 0x000fe20000004100 */
[----:B------:R-:W-:Y:S01]  /*fca0*/  F2FP.F16.E4M3.UNPACK_B R27, R10.H1 ;  /* 0x0000000aff1b723e */ /* 0x000fe200030006ff */
[----:B------:R-:W-:Y:S01]  /*fcb0*/  HADD2.F32 R51, -RZ, R49.H0_H0 ;  /* 0x20000031ff337230 */ /* 0x000fe20000004100 */
[----:B------:R-:W-:Y:S01]  /*fcc0*/  F2FP.F16.E4M3.UNPACK_B R45, R45.H1 ;  /* 0x0000002dff2d723e */ /* 0x000fe200030006ff */
[----:B------:R-:W-:-:S02]  /*fcd0*/  HADD2.F32 R10, -RZ, R25.H0_H0 ;  /* 0x20000019ff0a7230 */ /* 0x000fc40000004100 */
[----:B------:R-:W-:Y:S01]  /*fce0*/  FMUL.FTZ R55, R24, R39 ;  /* 0x0000002718377220 */ /* 0x000fe20000410000 */
[----:B------:R-:W-:Y:S01]  /*fcf0*/  HADD2.F32 R31, -RZ, R30.H1_H1 ;  /* 0x3000001eff1f7230 */ /* 0x000fe20000004100 */
[----:B------:R-:W-:Y:S01]  /*fd00*/  LOP3.LUT R44, R3, 0xff000000, R28, 0xf8, !PT ;  /* 0xff000000032c7812 */ /* 0x000fe200078ef81c */
[----:B------:R-:W-:Y:S02]  /*fd10*/  HADD2.F32 R37, -RZ, R45.H0_H0 ;  /* 0x2000002dff257230 */ /* 0x000fe40000004100 */
[----:B------:R-:W-:Y:S01]  /*fd20*/  FMUL.FTZ R59, R10, R51 ;  /* 0x000000330a3b7220 */ /* 0x000fe20000410000 */
[----:B------:R-:W-:Y:S02]  /*fd30*/  HADD2.F32 R6, -RZ, R13.H0_H0 ;  /* 0x2000000dff067230 */ /* 0x000fe40000004100 */
[----:B------:R-:W-:Y:S01]  /*fd40*/  FMUL.FTZ R24, R24, R31 ;  /* 0x0000001f18187220 */ /* 0x000fe20000410000 */
[----:B------:R-:W-:Y:S02]  /*fd50*/  HADD2.F32 R12, -RZ, R12.H1_H1 ;  /* 0x3000000cff0c7230 */ /* 0x000fe40000004100 */
[----:B------:R-:W-:Y:S01]  /*fd60*/  FMUL.FTZ R10, R10, R37 ;  /* 0x000000250a0a7220 */ /* 0x000fe20000410000 */
[----:B------:R-:W-:Y:S01]  /*fd70*/  F2FP.F16.E4M3.UNPACK_B R28, R11 ;  /* 0x0000000bff1c723e */ /* 0x000fe200020006ff */
[----:B------:R-:W-:Y:S01]  /*fd80*/  FFMA.FTZ R59, R6, R37, -R59 ;  /* 0x00000025063b7223 */ /* 0x000fe2000001083b */
[----:B------:R-:W-:Y:S01]  /*fd90*/  F2FP.F16.E4M3.UNPACK_B R37, R53 ;  /* 0x00000035ff25723e */ /* 0x000fe200020006ff */
[----:B------:R-:W-:Y:S01]  /*fda0*/  FFMA.FTZ R50, R12, R39, R24 ;  /* 0x000000270c327223 */ /* 0x000fe20000010018 */
[----:B------:R-:W-:Y:S01]  /*fdb0*/  F2FP.F16.E4M3.UNPACK_B R24, R47 ;  /* 0x0000002fff18723e */ /* 0x000fe200020006ff */
[----:B------:R-:W-:Y:S01]  /*fdc0*/  FFMA.FTZ R51, R6, R51, R10 ;  /* 0x0000003306337223 */ /* 0x000fe2000001000a */
[----:B------:R-:W-:Y:S01]  /*fdd0*/  FFMA.FTZ R38, R12, R31, -R55 ;  /* 0x0000001f0c267223 */ /* 0x000fe20000010837 */
[----:B------:R-:W-:Y:S01]  /*fde0*/  HADD2.F32 R30, -RZ, R49.H1_H1 ;  /* 0x30000031ff1e7230 */ /* 0x000fe20000004100 */
[----:B------:R-:W-:Y:S01]  /*fdf0*/  F2FP.F16.E4M3.UNPACK_B R29, R11.H1 ;  /* 0x0000000bff1d723e */ /* 0x000fe200030006ff */
[----:B------:R-:W-:Y:S01]  /*fe00*/  HADD2.F32 R25, -RZ, R25.H1_H1 ;  /* 0x30000019ff197230 */ /* 0x000fe20000004100 */
[----:B------:R-:W-:Y:S01]  /*fe10*/  F2FP.F16.E4M3.UNPACK_B R53, R53.H1 ;  /* 0x00000035ff35723e */ /* 0x000fe200030006ff */
[----:B------:R-:W-:Y:S01]  /*fe20*/  HADD2.F32 R39, -RZ, R37.H0_H0 ;  /* 0x20000025ff277230 */ /* 0x000fe20000004100 */
[----:B------:R-:W-:Y:S01]  /*fe30*/  F2FP.F16.E4M3.UNPACK_B R47, R47.H1 ;  /* 0x0000002fff2f723e */ /* 0x000fe200030006ff */
[----:B------:R-:W-:-:S02]  /*fe40*/  HADD2.F32 R10, -RZ, R28.H0_H0 ;  /* 0x2000001cff0a7230 */ /* 0x000fc40000004100 */
[C---:B------:R-:W-:Y:S01]  /*fe50*/  FMUL.FTZ R54, R25.reuse, R30 ;  /* 0x0000001e19367220 */ /* 0x040fe20000410000 */
[----:B------:R-:W-:Y:S01]  /*fe60*/  HADD2.F32 R12, -RZ, R45.H1_H1 ;  /* 0x3000002dff0c7230 */ /* 0x000fe20000004100 */
[----:B------:R-:W-:Y:S01]  /*fe70*/  F2FP.F16.E4M3.UNPACK_B R11, R8 ;  /* 0x00000008ff0b723e */ /* 0x000fe200020006ff */
[--C-:B------:R-:W-:Y:S02]  /*fe80*/  HADD2.F32 R31, -RZ, R24.reuse.H0_H0 ;  /* 0x20000018ff1f7230 */ /* 0x100fe40000004100 */
[C---:B------:R-:W-:Y:S01]  /*fe90*/  FMUL.FTZ R45, R10.reuse, R39 ;  /* 0x000000270a2d7220 */ /* 0x040fe20000410000 */
[----:B------:R-:W-:Y:S02]  /*fea0*/  HADD2.F32 R13, -RZ, R13.H1_H1 ;  /* 0x3000000dff0d7230 */ /* 0x000fe40000004100 */
[----:B------:R-:W-:Y:S01]  /*feb0*/  FMUL.FTZ R25, R25, R12 ;  /* 0x0000000c19197220 */ /* 0x000fe20000410000 */
[----:B------:R-:W-:Y:S02]  /*fec0*/  HADD2.F32 R6, -RZ, R15.H0_H0 ;  /* 0x2000000fff067230 */ /* 0x000fe40000004100 */
[----:B------:R-:W-:Y:S01]  /*fed0*/  FMUL.FTZ R10, R10, R31 ;  /* 0x0000001f0a0a7220 */ /* 0x000fe20000410000 */
[----:B------:R-:W-:-:S02]  /*fee0*/  HADD2.F32 R24, -RZ, R24.H1_H1 ;  /* 0x30000018ff187230 */ /* 0x000fc40000004100 */
[C---:B------:R-:W-:Y:S01]  /*fef0*/  FFMA.FTZ R30, R13.reuse, R30, R25 ;  /* 0x0000001e0d1e7223 */ /* 0x040fe20000010019 */
[----:B------:R-:W-:Y:S02]  /*ff00*/  HADD2.F32 R37, -RZ, R37.H1_H1 ;  /* 0x30000025ff257230 */ /* 0x000fe40000004100 */
[C---:B------:R-:W-:Y:S01]  /*ff10*/  FFMA.FTZ R49, R6.reuse, R39, R10 ;  /* 0x0000002706317223 */ /* 0x040fe2000001000a */
[----:B------:R-:W-:Y:S02]  /*ff20*/  HADD2.F32 R28, -RZ, R28.H1_H1 ;  /* 0x3000001cff1c7230 */ /* 0x000fe40000004100 */
[----:B------:R-:W-:Y:S01]  /*ff30*/  FFMA.FTZ R54, R13, R12, -R54 ;  /* 0x0000000c0d367223 */ /* 0x000fe20000010836 */
[----:B------:R-:W-:Y:S02]  /*ff40*/  HADD2.F32 R15, -RZ, R15.H1_H1 ;  /* 0x3000000fff0f7230 */ /* 0x000fe40000004100 */
[----:B------:R-:W-:Y:S01]  /*ff50*/  FFMA.FTZ R45, R6, R31, -R45 ;  /* 0x0000001f062d7223 */ /* 0x000fe2000001082d */
[----:B------:R-:W-:-:S02]  /*ff60*/  HADD2.F32 R25, -RZ, R53.H0_H0 ;  /* 0x20000035ff197230 */ /* 0x000fc40000004100 */
[C---:B------:R-:W-:Y:S01]  /*ff70*/  FMUL.FTZ R12, R28.reuse, R37 ;  /* 0x000000251c0c7220 */ /* 0x040fe20000410000 */
[----:B------:R-:W-:Y:S02]  /*ff80*/  HADD2.F32 R10, -RZ, R29.H0_H0 ;  /* 0x2000001dff0a7230 */ /* 0x000fe40000004100 */
[-C--:B------:R-:W-:Y:S01]  /*ff90*/  FMUL.FTZ R58, R28, R24.reuse ;  /* 0x000000181c3a7220 */ /* 0x080fe20000410000 */
[--C-:B------:R-:W-:Y:S02]  /*ffa0*/  HADD2.F32 R13, -RZ, R47.reuse.H0_H0 ;  /* 0x2000002fff0d7230 */ /* 0x100fe40000004100 */
[C---:B------:R-:W-:Y:S01]  /*ffb0*/  FFMA.FTZ R28, R15.reuse, R24, -R12 ;  /* 0x000000180f1c7223 */ /* 0x040fe2000001080c */
[----:B------:R-:W-:Y:S02]  /*ffc0*/  HADD2.F32 R6, -RZ, R20.H0_H0 ;  /* 0x20000014ff067230 */ /* 0x000fe40000004100 */
[C---:B------:R-:W-:Y:S01]  /*ffd0*/  FMUL.FTZ R31, R10.reuse, R25 ;  /* 0x000000190a1f7220 */ /* 0x040fe20000410000 */
[----:B------:R-:W-:Y:S01]  /*ffe0*/  FFMA.FTZ R58, R15, R37, R58 ;  /* 0x000000250f3a7223 */ /* 0x000fe2000001003a */
[----:B------:R-:W-:Y:S01]  /*fff0*/  F2FP.F16.E4M3.UNPACK_B R8, R8.H1 ;  /* 0x00000008ff08723e */ /* 0x000fe200030006ff */
[----:B------:R-:W-:Y:S01]  /*10000*/  FMUL.FTZ R10, R10, R13 ;  /* 0x0000000d0a0a7220 */ /* 0x000fe20000410000 */
[----:B------:R-:W-:Y:S01]  /*10010*/  F2FP.F16.E4M3.UNPACK_B R15, R36.H1 ;  /* 0x00000024ff0f723e */ /* 0x000fe200030006ff */
[----:B------:R-:W-:Y:S01]  /*10020*/  HADD2.F32 R47, -RZ, R47.H1_H1 ;  /* 0x3000002fff2f7230 */ /* 0x000fe20000004100 */
[----:B------:R-:W-:Y:S01]  /*10030*/  F2FP.F16.E4M3.UNPACK_B R12, R44.H1 ;  /* 0x0000002cff0c723e */ /* 0x000fe200030006ff */
[----:B------:R-:W-:Y:S01]  /*10040*/  FFMA.FTZ R60, R6, R25, R10 ;  /* 0x00000019063c7223 */ /* 0x000fe2000001000a */
[-C--:B------:R-:W-:Y:S01]  /*10050*/  F2FP.F16.E4M3.UNPACK_B R3, R4.reuse ;  /* 0x00000004ff03723e */ /* 0x080fe200020006ff */
[----:B------:R-:W-:Y:S01]  /*10060*/  HADD2.F32 R53, -RZ, R53.H1_H1 ;  /* 0x30000035ff357230 */ /* 0x000fe20000004100 */
[----:B------:R-:W-:Y:S01]  /*10070*/  F2FP.F16.E4M3.UNPACK_B R4, R4.H1 ;  /* 0x00000004ff04723e */ /* 0x000fe200030006ff */
[----:B------:R-:W-:-:S02]  /*10080*/  HADD2.F32 R29, -RZ, R29.H1_H1 ;  /* 0x3000001dff1d7230 */ /* 0x000fc40000004100 */
[----:B------:R-:W-:Y:S01]  /*10090*/  FFMA.FTZ R55, R6, R13, -R31 ;  /* 0x0000000d06377223 */ /* 0x000fe2000001081f */
[----:B------:R-:W-:Y:S01]  /*100a0*/  HADD2.F32 R25, -RZ, R15.H0_H0 ;  /* 0x2000000fff197230 */ /* 0x000fe20000004100 */
[----:B------:R-:W-:Y:S01]  /*100b0*/  F2FP.F16.E4M3.UNPACK_B R36, R36 ;  /* 0x00000024ff24723e */ /* 0x000fe200020006ff */
[----:B------:R-:W-:Y:S02]  /*100c0*/  HADD2.F32 R10, -RZ, R8.H0_H0 ;  /* 0x20000008ff0a7230 */ /* 0x000fe40000004100 */
[C---:B------:R-:W-:Y:S01]  /*100d0*/  FMUL.FTZ R31, R29.reuse, R53 ;  /* 0x000000351d1f7220 */ /* 0x040fe20000410000 */
[----:B------:R-:W-:Y:S02]  /*100e0*/  HADD2.F32 R13, -RZ, R12.H0_H0 ;  /* 0x2000000cff0d7230 */ /* 0x000fe40000004100 */
[----:B------:R-:W-:Y:S01]  /*100f0*/  FMUL.FTZ R24, R29, R47 ;  /* 0x0000002f1d187220 */ /* 0x000fe20000410000 */
[----:B------:R-:W-:Y:S02]  /*10100*/  HADD2.F32 R20, -RZ, R20.H1_H1 ;  /* 0x30000014ff147230 */ /* 0x000fe40000004100 */
[----:B------:R-:W-:Y:S01]  /*10110*/  FMUL.FTZ R29, R10, R25 ;  /* 0x000000190a1d7220 */ /* 0x000fe20000410000 */
[----:B------:R-:W-:-:S02]  /*10120*/  HADD2.F32 R6, -RZ, R4.H0_H0 ;  /* 0x20000004ff067230 */ /* 0x000fc40000004100 */
[----:B------:R-:W-:Y:S01]  /*10130*/  FMUL.FTZ R10, R10, R13 ;  /* 0x0000000d0a0a7220 */ /* 0x000fe20000410000 */
[----:B------:R-:W-:Y:S02]  /*10140*/  HADD2.F32 R8, -RZ, R8.H1_H1 ;  /* 0x30000008ff087230 */ /* 0x000fe40000004100 */
[C---:B------:R-:W-:Y:S01]  /*10150*/  FFMA.FTZ R53, R20.reuse, R53, R24 ;  /* 0x0000003514357223 */ /* 0x040fe20000010018 */
[----:B------:R-:W-:Y:S01]  /*10160*/  FFMA.FTZ R62, R20, R47, -R31 ;  /* 0x0000002f143e7223 */ /* 0x000fe2000001081f */
[C---:B------:R-:W-:Y:S01]  /*10170*/  FFMA.FTZ R24, R6.reuse, R25, R10 ;  /* 0x0000001906187223 */ /* 0x040fe2000001000a */
[----:B------:R-:W-:Y:S02]  /*10180*/  HADD2.F32 R25, -RZ, R15.H1_H1 ;  /* 0x3000000fff197230 */ /* 0x000fe40000004100 */
[----:B------:R-:W-:Y:S01]  /*10190*/  FFMA.FTZ R20, R6, R13, -R29 ;  /* 0x0000000d06147223 */ /* 0x000fe2000001081d */
[----:B------:R-:W-:Y:S01]  /*101a0*/  HADD2.F32 R13, -RZ, R12.H1_H1 ;  /* 0x3000000cff0d7230 */ /* 0x000fe20000004100 */
[----:B------:R-:W-:Y:S01]  /*101b0*/  F2FP.F16.E4M3.UNPACK_B R44, R44 ;  /* 0x0000002cff2c723e */ /* 0x000fe200020006ff */
[----:B------:R-:W-:-:S02]  /*101c0*/  HADD2.F32 R4, -RZ, R4.H1_H1 ;  /* 0x30000004ff047230 */ /* 0x000fc40000004100 */
[C---:B------:R-:W-:Y:S01]  /*101d0*/  FMUL.FTZ R29, R8.reuse, R25 ;  /* 0x00000019081d7220 */ /* 0x040fe20000410000 */
[----:B------:R-:W-:Y:S02]  /*101e0*/  HADD2.F32 R15, -RZ, R36.H0_H0 ;  /* 0x20000024ff0f7230 */ /* 0x000fe40000004100 */
        /* <DEDUP_REMOVED lines=9> */
[--C-:B------:R-:W-:Y:S01]  /*10280*/  HADD2.F32 R4, -RZ, R3.reuse.H0_H0 ;  /* 0x20000003ff047230 */ /* 0x100fe20000004100 */
[----:B------:R-:W-:Y:S01]  /*10290*/  F2FP.F16.E4M3.UNPACK_B R10, R48.H1 ;  /* 0x00000030ff0a723e */ /* 0x000fe200030006ff */
[----:B------:R-:W-:Y:S02]  /*102a0*/  HADD2.F32 R44, -RZ, R44.H1_H1 ;  /* 0x3000002cff2c7230 */ /* 0x000fe40000004100 */
[C---:B------:R-:W-:Y:S01]  /*102b0*/  FMUL.FTZ R8, R11.reuse, R36 ;  /* 0x000000240b087220 */ /* 0x040fe20000410000 */
[----:B------:R-:W-:Y:S01]  /*102c0*/  HADD2.F32 R3, -RZ, R3.H1_H1 ;  /* 0x30000003ff037230 */ /* 0x000fe20000004100 */
[----:B------:R-:W-:Y:S01]  /*102d0*/  F2FP.F16.E4M3.UNPACK_B R6, R46.H1 ;  /* 0x0000002eff06723e */ /* 0x000fe200030006ff */
[C---:B------:R-:W-:Y:S01]  /*102e0*/  FFMA.FTZ R25, R4.reuse, R13, -R25 ;  /* 0x0000000d04197223 */ /* 0x040fe20000010819 */
[----:B------:R-:W-:Y:S01]  /*102f0*/  FFMA.FTZ R29, R4, R15, R29 ;  /* 0x0000000f041d7223 */ /* 0x000fe2000001001d */
[-C--:B------:R-:W-:Y:S01]  /*10300*/  FMUL.FTZ R13, R11, R44.reuse ;  /* 0x0000002c0b0d7220 */ /* 0x080fe20000410000 */
[----:B------:R-:W-:Y:S01]  /*10310*/  FFMA.FTZ R44, R3, R44, -R8 ;  /* 0x0000002c032c7223 */ /* 0x000fe20000010808 */
[----:B------:R-:W-:Y:S01]  /*10320*/  HADD2.F32 R11, -RZ, R10.H0_H0 ;  /* 0x2000000aff0b7230 */ /* 0x000fe20000004100 */
[----:B------:R-:W-:Y:S01]  /*10330*/  F2FP.F16.E4M3.UNPACK_B R48, R48 ;  /* 0x00000030ff30723e */ /* 0x000fe200020006ff */
[----:B------:R-:W-:-:S02]  /*10340*/  HADD2.F32 R4, -RZ, R27.H0_H0 ;  /* 0x2000001bff047230 */ /* 0x000fc40000004100 */
[----:B------:R-:W-:Y:S01]  /*10350*/  FFMA.FTZ R36, R3, R36, R13 ;  /* 0x0000002403247223 */ /* 0x000fe2000001000d */
[----:B------:R-:W-:Y:S01]  /*10360*/  HADD2.F32 R8, -RZ, R6.H0_H0 ;  /* 0x20000006ff087230 */ /* 0x000fe20000004100 */
[----:B------:R-:W-:Y:S01]  /*10370*/  F2FP.F16.E4M3.UNPACK_B R46, R46 ;  /* 0x0000002eff2e723e */ /* 0x000fe200020006ff */
[----:B------:R-:W-:Y:S02]  /*10380*/  HADD2.F32 R10, -RZ, R10.H1_H1 ;  /* 0x3000000aff0a7230 */ /* 0x000fe40000004100 */
[C---:B------:R-:W-:Y:S01]  /*10390*/  FMUL.FTZ R12, R4.reuse, R11 ;  /* 0x0000000b040c7220 */ /* 0x040fe20000410000 */
[----:B------:R-:W-:Y:S02]  /*103a0*/  HADD2.F32 R27, -RZ, R27.H1_H1 ;  /* 0x3000001bff1b7230 */ /* 0x000fe40000004100 */
[----:B------:R-:W-:Y:S01]  /*103b0*/  FMUL.FTZ R4, R4, R8 ;  /* 0x0000000804047220 */ /* 0x000fe20000410000 */
[----:B------:R-:W-:Y:S01]  /*103c0*/  HADD2.F32 R6, -RZ, R6.H1_H1 ;  /* 0x30000006ff067230 */ /* 0x000fe20000004100 */
[----:B------:R-:W-:Y:S01]  /*103d0*/  F2FP.SATFINITE.E4M3.F32.PACK_AB_MERGE_C R54, R54, R59, RZ ;  /* 0x0000003b3636723e */ /* 0x000fe200048070ff */
[----:B------:R-:W-:-:S02]  /*103e0*/  HADD2.F32 R3, -RZ, R14.H0_H0 ;  /* 0x2000000eff037230 */ /* 0x000fc40000004100 */
[C---:B------:R-:W-:Y:S01]  /*103f0*/  FMUL.FTZ R13, R27.reuse, R10 ;  /* 0x0000000a1b0d7220 */ /* 0x040fe20000410000 */
[----:B------:R-:W-:Y:S02]  /*10400*/  HADD2.F32 R14, -RZ, R14.H1_H1 ;  /* 0x3000000eff0e7230 */ /* 0x000fe40000004100 */
[----:B------:R-:W-:Y:S01]  /*10410*/  FMUL.FTZ R39, R27, R6 ;  /* 0x000000061b277220 */ /* 0x000fe20000410000 */
[----:B------:R-:W-:Y:S01]  /*10420*/  F2FP.SATFINITE.E4M3.F32.PACK_AB_MERGE_C R30, R30, R51, RZ ;  /* 0x000000331e1e723e */ /* 0x000fe200048070ff */
[C---:B------:R-:W-:Y:S01]  /*10430*/  FFMA.FTZ R12, R3.reuse, R8, -R12 ;  /* 0x00000008030c7223 */ /* 0x040fe2000001080c */
[----:B------:R-:W-:Y:S01]  /*10440*/  FFMA.FTZ R15, R3, R11, R4 ;  /* 0x0000000b030f7223 */ /* 0x000fe20000010004 */
[C---:B------:R-:W-:Y:S01]  /*10450*/  FFMA.FTZ R27, R14.reuse, R6, -R13 ;  /* 0x000000060e1b7223 */ /* 0x040fe2000001080d */
[----:B------:R-:W-:Y:S02]  /*10460*/  HADD2.F32 R8, -RZ, R48.H0_H0 ;  /* 0x20000030ff087230 */ /* 0x000fe40000004100 */
[----:B------:R-:W-:Y:S01]  /*10470*/  FFMA.FTZ R14, R14, R10, R39 ;  /* 0x0000000a0e0e7223 */ /* 0x000fe20000010027 */
[----:B------:R-:W-:Y:S01]  /*10480*/  HADD2.F32 R4, -RZ, R26.H0_H0 ;  /* 0x2000001aff047230 */ /* 0x000fe20000004100 */
[----:B------:R-:W-:Y:S01]  /*10490*/  F2FP.SATFINITE.E4M3.F32.PACK_AB_MERGE_C R5, R38, R5, R54 ;  /* 0x000000052605723e */ /* 0x000fe20004807036 */
[--C-:B------:R-:W-:Y:S01]  /*104a0*/  HADD2.F32 R6, -RZ, R46.reuse.H0_H0 ;  /* 0x2000002eff067230 */ /* 0x100fe20000004100 */
[----:B------:R-:W-:Y:S01]  /*104b0*/  F2FP.SATFINITE.E4M3.F32.PACK_AB_MERGE_C R12, R27, R12, RZ ;  /* 0x0000000c1b0c723e */ /* 0x000fe200048070ff */
[----:B------:R-:W-:-:S02]  /*104c0*/  HADD2.F32 R46, -RZ, R46.H1_H1 ;  /* 0x3000002eff2e7230 */ /* 0x000fc40000004100 */
[C---:B------:R-:W-:Y:S01]  /*104d0*/  FMUL.FTZ R10, R4.reuse, R8 ;  /* 0x00000008040a7220 */ /* 0x040fe20000410000 */
[----:B------:R-:W-:Y:S02]  /*104e0*/  HADD2.F32 R48, -RZ, R48.H1_H1 ;  /* 0x30000030ff307230 */ /* 0x000fe40000004100 */
[----:B------:R-:W-:Y:S01]  /*104f0*/  FMUL.FTZ R11, R4, R6 ;  /* 0x00000006040b7220 */ /* 0x000fe20000410000 */
[----:B------:R-:W-:Y:S01]  /*10500*/  HADD2.F32 R26, -RZ, R26.H1_H1 ;  /* 0x3000001aff1a7230 */ /* 0x000fe20000004100 */
[----:B------:R-:W-:Y:S01]  /*10510*/  F2FP.SATFINITE.E4M3.F32.PACK_AB_MERGE_C R14, R14, R15, RZ ;  /* 0x0000000f0e0e723e */ /* 0x000fe200048070ff */
[--C-:B------:R-:W-:Y:S01]  /*10520*/  HADD2.F32 R3, -RZ, R7.reuse.H0_H0 ;  /* 0x20000007ff037230 */ /* 0x100fe20000004100 */
[----:B------:R-:W-:Y:S01]  /*10530*/  F2FP.SATFINITE.E4M3.F32.PACK_AB_MERGE_C R9, R50, R9, R30 ;  /* 0x000000093209723e */ /* 0x000fe2000480701e */
[----:B------:R-:W-:Y:S02]  /*10540*/  HADD2.F32 R7, -RZ, R7.H1_H1 ;  /* 0x30000007ff077230 */ /* 0x000fe40000004100 */
[C---:B------:R-:W-:Y:S01]  /*10550*/  FMUL.FTZ R4, R26.reuse, R48 ;  /* 0x000000301a047220 */ /* 0x040fe20000410000 */
[----:B------:R-:W-:Y:S01]  /*10560*/  FMUL.FTZ R13, R26, R46 ;  /* 0x0000002e1a0d7220 */ /* 0x000fe20000410000 */
        /* <DEDUP_REMOVED lines=16> */
.L_x_1359:
[----:B------:R-:W-:Y:S05]  /*10670*/  BSYNC B1 ;  /* 0x0000000000017941 */ /* 0x000fea0003800000 */
.L_x_1358:
[----:B------:R-:W-:Y:S05]  /*10680*/  @P0 BRA `(.L_x_1333) ;  /* 0x0000000c00d80947 */ /* 0x000fea0003800000 */
[----:B--2345:R-:W-:Y:S02]  /*10690*/  SHF.R.U32.HI R0, RZ, 0x8, R32 ;  /* 0x00000008ff007819 */ /* 0x03cfe40000011620 */
        /* <DEDUP_REMOVED lines=34> */
[----:B------:R-:W-:Y:S02]  /*108c0*/  LOP3.LUT R20, R41, 0xff, RZ, 0xc0, !PT ;  /* 0x000000ff29147812 */ /* 0x000fe400078ec0ff */
[----:B------:R-:W-:Y:S02]  /*108d0*/  LOP3.LUT R27, R43, 0xff, RZ, 0xc0, !PT ;  /* 0x000000ff2b1b7812 */ /* 0x000fe400078ec0ff */
[----:B------:R-:W-:Y:S02]  /*108e0*/  LOP3.LUT R26, R26, 0xff, RZ, 0xc0, !PT ;  /* 0x000000ff1a1a7812 */ /* 0x000fe400078ec0ff */
[----:B------:R-:W-:Y:S02]  /*108f0*/  PRMT R20, R3, 0x7604, R20 ;  /* 0x0000760403147816 */ /* 0x000fe40000000014 */
[----:B------:R-:W-:Y:S02]  /*10900*/  SHF.R.U32.HI R3, RZ, 0x10, R33 ;  /* 0x00000010ff037819 */ /* 0x000fe40000011621 */
[----:B------:R-:W-:-:S02]  /*10910*/  SHF.R.U32.HI R21, RZ, 0x8, R42 ;  /* 0x00000008ff157819 */ /* 0x000fc4000001162a */
[----:B------:R-:W-:Y:S01]  /*10920*/  PRMT R26, R26, 0x7604, R27 ;  /* 0x000076041a1a7816 */ /* 0x000fe2000000001b */
[----:B------:R-:W-:Y:S01]  /*10930*/  IMAD.U32 R3, R3, 0x10000, RZ ;  /* 0x0001000003037824 */ /* 0x000fe200078e00ff */
[----:B------:R-:W-:Y:S02]  /*10940*/  SHF.R.U32.HI R27, RZ, 0x10, R41 ;  /* 0x00000010ff1b7819 */ /* 0x000fe40000011629 */
[----:B------:R-:W-:Y:S02]  /*10950*/  LOP3.LUT R24, R42, 0xff, RZ, 0xc0, !PT ;  /* 0x000000ff2a187812 */ /* 0x000fe400078ec0ff */
[----:B------:R-:W-:Y:S01]  /*10960*/  LOP3.LUT R21, R21, 0xff, RZ, 0xc0, !PT ;  /* 0x000000ff15157812 */ /* 0x000fe200078ec0ff */
[----:B------:R-:W-:Y:S01]  /*10970*/  IMAD.U32 R27, R27, 0x10000, RZ ;  /* 0x000100001b1b7824 */ /* 0x000fe200078e00ff */
[----:B------:R-:W-:Y:S02]  /*10980*/  LOP3.LUT R13, R13, 0xff0000, R32, 0xf8, !PT ;  /* 0x00ff00000d0d7812 */ /* 0x000fe400078ef820 */
[----:B------:R-:W-:-:S02]  /*10990*/  PRMT R31, R21, 0x7604, R24 ;  /* 0x00007604151f7816 */ /* 0x000fc40000000018 */
[----:B------:R-:W-:Y:S02]  /*109a0*/  SHF.R.U32.HI R21, RZ, 0x10, R35 ;  /* 0x00000010ff157819 */ /* 0x000fe40000011623 */
[----:B------:R-:W-:Y:S02]  /*109b0*/  LOP3.LUT R3, R12, 0xff0000, R3, 0xf8, !PT ;  /* 0x00ff00000c037812 */ /* 0x000fe400078ef803 */
[----:B------:R-:W-:Y:S01]  /*109c0*/  LOP3.LUT R25, R25, 0xff0000, R40, 0xf8, !PT ;  /* 0x00ff000019197812 */ /* 0x000fe200078ef828 */
[----:B------:R-:W-:Y:S01]  /*109d0*/  IMAD.U32 R21, R21, 0x10000, RZ ;  /* 0x0001000015157824 */ /* 0x000fe200078e00ff */
[----:B------:R-:W-:Y:S02]  /*109e0*/  LOP3.LUT R29, R20, 0xff0000, R27, 0xf8, !PT ;  /* 0x00ff0000141d7812 */ /* 0x000fe400078ef81b */
[----:B------:R-:W-:Y:S02]  /*109f0*/  LOP3.LUT R27, R13, 0xff000000, R32, 0xf8, !PT ;  /* 0xff0000000d1b7812 */ /* 0x000fe400078ef820 */
[----:B------:R-:W-:-:S02]  /*10a00*/  LOP3.LUT R32, R3, 0xff000000, R33, 0xf8, !PT ;  /* 0xff00000003207812 */ /* 0x000fc400078ef821 */
[----:B------:R-:W-:Y:S02]  /*10a10*/  SHF.R.U32.HI R37, RZ, 0x10, R43 ;  /* 0x00000010ff257819 */ /* 0x000fe4000001162b */
[----:B------:R-:W-:Y:S02]  /*10a20*/  LOP3.LUT R31, R31, 0xff0000, R42, 0xf8, !PT ;  /* 0x00ff00001f1f7812 */ /* 0x000fe400078ef82a */
[----:B------:R-:W-:Y:S01]  /*10a30*/  LOP3.LUT R33, R25, 0xff000000, R40, 0xf8, !PT ;  /* 0xff00000019217812 */ /* 0x000fe200078ef828 */
[----:B------:R-:W-:Y:S01]  /*10a40*/  IMAD.U32 R37, R37, 0x10000, RZ ;  /* 0x0001000025257824 */ /* 0x000fe200078e00ff */
[----:B------:R-:W-:Y:S02]  /*10a50*/  LOP3.LUT R40, R29, 0xff000000, R41, 0xf8, !PT ;  /* 0xff0000001d287812 */ /* 0x000fe400078ef829 */
[----:B------:R-:W-:Y:S02]  /*10a60*/  LOP3.LUT R15, R15, 0xff0000, R34, 0xf8, !PT ;  /* 0x00ff00000f0f7812 */ /* 0x000fe400078ef822 */
[----:B------:R-:W-:-:S02]  /*10a70*/  LOP3.LUT R36, R31, 0xff000000, R42, 0xf8, !PT ;  /* 0xff0000001f247812 */ /* 0x000fc400078ef82a */
[----:B------:R-:W-:Y:S02]  /*10a80*/  F2FP.F16.E4M3.UNPACK_B R28, R32 ;  /* 0x00000020ff1c723e */ /* 0x000fe400020006ff */
[----:B-1----:R-:W-:Y:S02]  /*10a90*/  F2FP.F16.E4M3.UNPACK_B R20, R9 ;  /* 0x00000009ff14723e */ /* 0x002fe400020006ff */
[----:B------:R-:W-:Y:S01]  /*10aa0*/  LOP3.LUT R21, R14, 0xff0000, R21, 0xf8, !PT ;  /* 0x00ff00000e157812 */ /* 0x000fe200078ef815 */
[----:B------:R-:W-:Y:S01]  /*10ab0*/  HADD2.F32 R29, -RZ, R28.H0_H0 ;  /* 0x2000001cff1d7230 */ /* 0x000fe20000004100 */
[----:B------:R-:W-:Y:S01]  /*10ac0*/  F2FP.F16.E4M3.UNPACK_B R31, R40 ;  /* 0x00000028ff1f723e */ /* 0x000fe200020006ff */
[--C-:B------:R-:W-:Y:S01]  /*10ad0*/  HADD2.F32 R24, -RZ, R20.reuse.H0_H0 ;  /* 0x20000014ff187230 */ /* 0x100fe20000004100 */
[----:B------:R-:W-:Y:S01]  /*10ae0*/  LOP3.LUT R30, R15, 0xff000000, R34, 0xf8, !PT ;  /* 0xff0000000f1e7812 */ /* 0x000fe200078ef822 */
[----:B------:R-:W-:Y:S01]  /*10af0*/  HADD2.F32 R20, -RZ, R20.H1_H1 ;  /* 0x30000014ff147230 */ /* 0x000fe20000004100 */
[----:B--2---:R-:W-:-:S02]  /*10b00*/  F2FP.F16.E4M3.UNPACK_B R12, R5 ;  /* 0x00000005ff0c723e */ /* 0x004fc400020006ff */
[----:B------:R-:W-:Y:S01]  /*10b10*/  LOP3.LUT R34, R21, 0xff000000, R35, 0xf8, !PT ;  /* 0xff00000015227812 */ /* 0x000fe200078ef823 */
[----:B------:R-:W-:Y:S01]  /*10b20*/  HADD2.F32 R35, -RZ, R31.H0_H0 ;  /* 0x2000001fff237230 */ /* 0x000fe20000004100 */
[----:B------:R-:W-:Y:S01]  /*10b30*/  LOP3.LUT R37, R26, 0xff0000, R37, 0xf8, !PT ;  /* 0x00ff00001a257812 */ /* 0x000fe200078ef825 */
[C---:B------:R-:W-:Y:S01]  /*10b40*/  FMUL.FTZ R44, R24.reuse, R29 ;  /* 0x0000001d182c7220 */ /* 0x040fe20000410000 */
[-C--:B------:R-:W-:Y:S02]  /*10b50*/  F2FP.F16.E4M3.UNPACK_B R14, R7.reuse ;  /* 0x00000007ff0e723e */ /* 0x080fe400020006ff */
[----:B------:R-:W-:Y:S02]  /*10b60*/  F2FP.F16.E4M3.UNPACK_B R15, R7.H1 ;  /* 0x00000007ff0f723e */ /* 0x000fe400030006ff */
[-C--:B------:R-:W-:Y:S02]  /*10b70*/  F2FP.F16.E4M3.UNPACK_B R7, R6.reuse ;  /* 0x00000006ff07723e */ /* 0x080fe400020006ff */
[----:B------:R-:W-:Y:S01]  /*10b80*/  F2FP.F16.E4M3.UNPACK_B R13, R6.H1 ;  /* 0x00000006ff0d723e */ /* 0x000fe200030006ff */
[--C-:B------:R-:W-:Y:S01]  /*10b90*/  HADD2.F32 R6, -RZ, R12.reuse.H0_H0 ;  /* 0x2000000cff067230 */ /* 0x100fe20000004100 */
[----:B------:R-:W-:Y:S01]  /*10ba0*/  LOP3.LUT R42, R37, 0xff000000, R43, 0xf8, !PT ;  /* 0xff000000252a7812 */ /* 0x000fe200078ef82b */
[----:B------:R-:W-:Y:S01]  /*10bb0*/  FMUL.FTZ R37, R24, R35 ;  /* 0x0000002318257220 */ /* 0x000fe20000410000 */
[----:B------:R-:W-:Y:S01]  /*10bc0*/  F2FP.F16.E4M3.UNPACK_B R21, R9.H1 ;  /* 0x00000009ff15723e */ /* 0x000fe200030006ff */
[----:B------:R-:W-:-:S02]  /*10bd0*/  HADD2.F32 R12, -RZ, R12.H1_H1 ;  /* 0x3000000cff0c7230 */ /* 0x000fc40000004100 */
[C---:B------:R-:W-:Y:S01]  /*10be0*/  FFMA.FTZ R44, R6.reuse, R35, R44 ;  /* 0x00000023062c7223 */ /* 0x040fe2000001002c */
[----:B------:R-:W-:Y:S01]  /*10bf0*/  FFMA.FTZ R38, R6, R29, -R37 ;  /* 0x0000001d06267223 */ /* 0x000fe20000010825 */
[----:B------:R-:W-:Y:S01]  /*10c00*/  F2FP.F16.E4M3.UNPACK_B R40, R40.H1 ;  /* 0x00000028ff28723e */ /* 0x000fe200030006ff */
[----:B------:R-:W-:Y:S01]  /*10c10*/  HADD2.F32 R35, -RZ, R31.H1_H1 ;  /* 0x3000001fff237230 */ /* 0x000fe20000004100 */
[----:B------:R-:W-:Y:S01]  /*10c20*/  F2FP.F16.E4M3.UNPACK_B R32, R32.H1 ;  /* 0x00000020ff20723e */ /* 0x000fe200030006ff */
[----:B------:R-:W-:Y:S01]  /*10c30*/  HADD2.F32 R29, -RZ, R28.H1_H1 ;  /* 0x3000001cff1d7230 */ /* 0x000fe20000004100 */
[-C--:B------:R-:W-:Y:S01]  /*10c40*/  F2FP.F16.E4M3.UNPACK_B R25, R11.reuse ;  /* 0x0000000bff19723e */ /* 0x080fe200020006ff */
[----:B------:R-:W-:Y:S01]  /*10c50*/  HADD2.F32 R37, -RZ, R40.H0_H0 ;  /* 0x20000028ff257230 */ /* 0x000fe20000004100 */
[----:B------:R-:W-:Y:S01]  /*10c60*/  F2FP.F16.E4M3.UNPACK_B R26, R11.H1 ;  /* 0x0000000bff1a723e */ /* 0x000fe200030006ff */
[C---:B------:R-:W-:Y:S01]  /*10c70*/  FMUL.FTZ R39, R20.reuse, R35 ;  /* 0x0000002314277220 */ /* 0x040fe20000410000 */
[-C--:B------:R-:W-:Y:S01]  /*10c80*/  F2FP.F16.E4M3.UNPACK_B R11, R10.reuse ;  /* 0x0000000aff0b723e */ /* 0x080fe200020006ff */
[----:B------:R-:W-:Y:S01]  /*10c90*/  HADD2.F32 R31, -RZ, R32.H0_H0 ;  /* 0x20000020ff1f7230 */ /* 0x000fe20000004100 */
[----:B------:R-:W-:Y:S01]  /*10ca0*/  F2FP.F16.E4M3.UNPACK_B R24, R10.H1 ;  /* 0x0000000aff18723e */ /* 0x000fe200030006ff */
[----:B------:R-:W-:Y:S01]  /*10cb0*/  HADD2.F32 R10, -RZ, R21.H0_H0 ;  /* 0x20000015ff0a7230 */ /* 0x000fe20000004100 */
[----:B------:R-:W-:Y:S01]  /*10cc0*/  F2FP.F16.E4M3.UNPACK_B R5, R5.H1 ;  /* 0x00000005ff05723e */ /* 0x000fe200030006ff */
[-C--:B------:R-:W-:Y:S01]  /*10cd0*/  FMUL.FTZ R20, R20, R29.reuse ;  /* 0x0000001d14147220 */ /* 0x080fe20000410000 */
[----:B------:R-:W-:Y:S01]  /*10ce0*/  FFMA.FTZ R39, R12, R29, -R39 ;  /* 0x0000001d0c277223 */ /* 0x000fe20000010827 */
[----:B------:R-:W-:-:S02]  /*10cf0*/  HADD2.F32 R40, -RZ, R40.H1_H1 ;  /* 0x30000028ff287230 */ /* 0x000fc40000004100 */
[----:B------:R-:W-:Y:S01]  /*10d00*/  FMUL.FTZ R41, R10, R37 ;  /* 0x000000250a297220 */ /* 0x000fe20000410000 */
[----:B------:R-:W-:Y:S02]  /*10d10*/  HADD2.F32 R6, -RZ, R5.H0_H0 ;  /* 0x20000005ff067230 */ /* 0x000fe40000004100 */
[----:B------:R-:W-:Y:S01]  /*10d20*/  FFMA.FTZ R35, R12, R35, R20 ;  /* 0x000000230c237223 */ /* 0x000fe20000010014 */
[-C--:B------:R-:W-:Y:S01]  /*10d30*/  FMUL.FTZ R10, R10, R31.reuse ;  /* 0x0000001f0a0a7220 */ /* 0x080fe20000410000 */
[----:B------:R-:W-:Y:S01]  /*10d40*/  F2FP.F16.E4M3.UNPACK_B R20, R42 ;  /* 0x0000002aff14723e */ /* 0x000fe200020006ff */
[----:B------:R-:W-:Y:S01]  /*10d50*/  HADD2.F32 R21, -RZ, R21.H1_H1 ;  /* 0x30000015ff157230 */ /* 0x000fe20000004100 */
[----:B------:R-:W-:Y:S01]  /*10d60*/  F2FP.F16.E4M3.UNPACK_B R12, R34 ;  /* 0x00000022ff0c723e */ /* 0x000fe200020006ff */
[C---:B------:R-:W-:Y:S01]  /*10d70*/  FFMA.FTZ R41, R6.reuse, R31, -R41 ;  /* 0x0000001f06297223 */ /* 0x040fe20000010829 */
[----:B------:R-:W-:Y:S01]  /*10d80*/  FFMA.FTZ R37, R6, R37, R10 ;  /* 0x0000002506257223 */ /* 0x000fe2000001000a */
[----:B------:R-:W-:-:S02]  /*10d90*/  HADD2.F32 R31, -RZ, R20.H0_H0 ;  /* 0x20000014ff1f7230 */ /* 0x000fc40000004100 */
[C---:B------:R-:W-:Y:S01]  /*10da0*/  FMUL.FTZ R28, R21.reuse, R40 ;  /* 0x00000028151c7220 */ /* 0x040fe20000410000 */
[----:B------:R-:W-:Y:S01]  /*10db0*/  HADD2.F32 R10, -RZ, R25.H0_H0 ;  /* 0x20000019ff0a7230 */ /* 0x000fe20000004100 */
[----:B------:R-:W-:Y:S01]  /*10dc0*/  F2FP.F16.E4M3.UNPACK_B R42, R42.H1 ;  /* 0x0000002aff2a723e */ /* 0x000fe200030006ff */
[----:B------:R-:W-:Y:S01]  /*10dd0*/  HADD2.F32 R32, -RZ, R32.H1_H1 ;  /* 0x30000020ff207230 */ /* 0x000fe20000004100 */
[----:B------:R-:W-:Y:S01]  /*10de0*/  F2FP.F16.E4M3.UNPACK_B R34, R34.H1 ;  /* 0x00000022ff22723e */ /* 0x000fe200030006ff */
[----:B------:R-:W-:Y:S02]  /*10df0*/  HADD2.F32 R29, -RZ, R12.H0_H0 ;  /* 0x2000000cff1d7230 */ /* 0x000fe40000004100 */
[----:B------:R-:W-:Y:S01]  /*10e00*/  FMUL.FTZ R43, R10, R31 ;  /* 0x0000001f0a2b7220 */ /* 0x000fe20000410000 */
[----:B------:R-:W-:Y:S02]  /*10e10*/  HADD2.F32 R5, -RZ, R5.H1_H1 ;  /* 0x30000005ff057230 */ /* 0x000fe40000004100 */
[----:B------:R-:W-:Y:S01]  /*10e20*/  FMUL.FTZ R21, R21, R32 ;  /* 0x0000002015157220 */ /* 0x000fe20000410000 */
[----:B------:R-:W-:-:S02]  /*10e30*/  HADD2.F32 R6, -RZ, R14.H0_H0 ;  /* 0x2000000eff067230 */ /* 0x000fc40000004100 */
[-C--:B------:R-:W-:Y:S01]  /*10e40*/  FMUL.FTZ R10, R10, R29.reuse ;  /* 0x0000001d0a0a7220 */ /* 0x080fe20000410000 */
[----:B------:R-:W-:Y:S02]  /*10e50*/  HADD2.F32 R20, -RZ, R20.H1_H1 ;  /* 0x30000014ff147230 */ /* 0x000fe40000004100 */
[C---:B------:R-:W-:Y:S01]  /*10e60*/  FFMA.FTZ R40, R5.reuse, R40, R21 ;  /* 0x0000002805287223 */ /* 0x040fe20000010015 */
[----:B------:R-:W-:Y:S02]  /*10e70*/  HADD2.F32 R21, -RZ, R42.H0_H0 ;  /* 0x2000002aff157230 */ /* 0x000fe40000004100 */
[C---:B------:R-:W-:Y:S01]  /*10e80*/  FFMA.FTZ R43, R6.reuse, R29, -R43 ;  /* 0x0000001d062b7223 */ /* 0x040fe2000001082b */
[----:B------:R-:W-:Y:S01]  /*10e90*/  FFMA.FTZ R45, R6, R31, R10 ;  /* 0x0000001f062d7223 */ /* 0x000fe2000001000a */
[----:B------:R-:W-:Y:S02]  /*10ea0*/  HADD2.F32 R6, -RZ, R26.H0_H0 ;  /* 0x2000001aff067230 */ /* 0x000fe40000004100 */
[----:B------:R-:W-:Y:S01]  /*10eb0*/  FFMA.FTZ R32, R5, R32, -R28 ;  /* 0x0000002005207223 */ /* 0x000fe2000001081c */
[----:B------:R-:W-:Y:S01]  /*10ec0*/  HADD2.F32 R25, -RZ, R25.H1_H1 ;  /* 0x30000019ff197230 */ /* 0x000fe20000004100 */
[----:B------:R-:W-:Y:S01]  /*10ed0*/  F2FP.F16.E4M3.UNPACK_B R9, R8 ;  /* 0x00000008ff09723e */ /* 0x000fe200020006ff */
[----:B------:R-:W-:-:S02]  /*10ee0*/  HADD2.F32 R12, -RZ, R12.H1_H1 ;  /* 0x3000000cff0c7230 */ /* 0x000fc40000004100 */
[C---:B------:R-:W-:Y:S01]  /*10ef0*/  FMUL.FTZ R28, R6.reuse, R21 ;  /* 0x00000015061c7220 */ /* 0x040fe20000410000 */
[----:B------:R-:W-:Y:S02]  /*10f00*/  HADD2.F32 R10, -RZ, R34.H0_H0 ;  /* 0x20000022ff0a7230 */ /* 0x000fe40000004100 */
[C---:B------:R-:W-:Y:S01]  /*10f10*/  FMUL.FTZ R29, R25.reuse, R20 ;  /* 0x00000014191d7220 */ /* 0x040fe20000410000 */
[----:B------:R-:W-:Y:S02]  /*10f20*/  HADD2.F32 R5, -RZ, R15.H0_H0 ;  /* 0x2000000fff057230 */ /* 0x000fe40000004100 */
[----:B------:R-:W-:Y:S01]  /*10f30*/  FMUL.FTZ R25, R25, R12 ;  /* 0x0000000c19197220 */ /* 0x000fe20000410000 */
[----:B------:R-:W-:Y:S02]  /*10f40*/  HADD2.F32 R14, -RZ, R14.H1_H1 ;  /* 0x3000000eff0e7230 */ /* 0x000fe40000004100 */
[----:B------:R-:W-:Y:S01]  /*10f50*/  FMUL.FTZ R6, R6, R10 ;  /* 0x0000000a06067220 */ /* 0x000fe20000410000 */
[----:B------:R-:W-:Y:S01]  /*10f60*/  F2FP.F16.E4M3.UNPACK_B R8, R8.H1 ;  /* 0x00000008ff08723e */ /* 0x000fe200030006ff */
[C---:B------:R-:W-:Y:S01]  /*10f70*/  FFMA.FTZ R47, R5.reuse, R10, -R28 ;  /* 0x0000000a052f7223 */ /* 0x040fe2000001081c */
[----:B------:R-:W-:Y:S01]  /*10f80*/  F2FP.F16.E4M3.UNPACK_B R10, R27.H1 ;  /* 0x0000001bff0a723e */ /* 0x000fe200030006ff */
[C---:B------:R-:W-:Y:S01]  /*10f90*/  FFMA.FTZ R46, R14.reuse, R12, -R29 ;  /* 0x0000000c0e2e7223 */ /* 0x040fe2000001081d */
[----:B------:R-:W-:Y:S01]  /*10fa0*/  F2FP.F16.E4M3.UNPACK_B R3, R4 ;  /* 0x00000004ff03723e */ /* 0x000fe200020006ff */
[----:B------:R-:W-:Y:S01]  /*10fb0*/  FFMA.FTZ R48, R14, R20, R25 ;  /* 0x000000140e307223 */ /* 0x000fe20000010019 */
[----:B------:R-:W-:Y:S01]  /*10fc0*/  F2FP.F16.E4M3.UNPACK_B R4, R4.H1 ;  /* 0x00000004ff04723e */ /* 0x000fe200030006ff */
[----:B------:R-:W-:Y:S01]  /*10fd0*/  FFMA.FTZ R49, R5, R21, R6 ;  /* 0x0000001505317223 */ /* 0x000fe20000010006 */
[----:B------:R-:W-:Y:S01]  /*10fe0*/  HADD2.F32 R34, -RZ, R34.H1_H1 ;  /* 0x30000022ff227230 */ /* 0x000fe20000004100 */
[-C--:B------:R-:W-:Y:S01]  /*10ff0*/  F2FP.F16.E4M3.UNPACK_B R14, R33.reuse.H1 ;  /* 0x00000021ff0e723e */ /* 0x080fe200030006ff */
[----:B------:R-:W-:Y:S01]  /*11000*/  HADD2.F32 R26, -RZ, R26.H1_H1 ;  /* 0x3000001aff1a7230 */ /* 0x000fe20000004100 */
[----:B------:R-:W-:Y:S01]  /*11010*/  F2FP.F16.E4M3.UNPACK_B R33, R33 ;  /* 0x00000021ff21723e */ /* 0x000fe200020006ff */
[----:B------:R-:W-:Y:S01]  /*11020*/  HADD2.F32 R42, -RZ, R42.H1_H1 ;  /* 0x3000002aff2a7230 */ /* 0x000fe20000004100 */
[----:B------:R-:W-:Y:S01]  /*11030*/  F2FP.F16.E4M3.UNPACK_B R27, R27 ;  /* 0x0000001bff1b723e */ /* 0x000fe200020006ff */
[----:B------:R-:W-:-:S02]  /*11040*/  HADD2.F32 R6, -RZ, R8.H0_H0 ;  /* 0x20000008ff067230 */ /* 0x000fc40000004100 */
[C---:B------:R-:W-:Y:S01]  /*11050*/  FMUL.FTZ R25, R26.reuse, R34 ;  /* 0x000000221a197220 */ /* 0x040fe20000410000 */
[----:B------:R-:W-:Y:S02]  /*11060*/  HADD2.F32 R12, -RZ, R10.H0_H0 ;  /* 0x2000000aff0c7230 */ /* 0x000fe40000004100 */
[----:B------:R-:W-:Y:S01]  /*11070*/  FMUL.FTZ R28, R26, R42 ;  /* 0x0000002a1a1c7220 */ /* 0x000fe20000410000 */
[----:B------:R-:W-:Y:S02]  /*11080*/  HADD2.F32 R15, -RZ, R15.H1_H1 ;  /* 0x3000000fff0f7230 */ /* 0x000fe40000004100 */
[----:B------:R-:W-:Y:S02]  /*11090*/  HADD2.F32 R20, -RZ, R14.H0_H0 ;  /* 0x2000000eff147230 */ /* 0x000fe40000004100 */
[----:B------:R-:W-:Y:S01]  /*110a0*/  FMUL.FTZ R21, R6, R12 ;  /* 0x0000000c06157220 */ /* 0x000fe20000410000 */
[----:B------:R-:W-:Y:S02]  /*110b0*/  HADD2.F32 R5, -RZ, R4.H0_H0 ;  /* 0x20000004ff057230 */ /* 0x000fe40000004100 */
[C---:B------:R-:W-:Y:S01]  /*110c0*/  FFMA.FTZ R42, R15.reuse, R42, R25 ;  /* 0x0000002a0f2a7223 */ /* 0x040fe20000010019 */
[----:B------:R-:W-:Y:S01]  /*110d0*/  FFMA.FTZ R50, R15, R34, -R28 ;  /* 0x000000220f327223 */ /* 0x000fe2000001081c */
[----:B------:R-:W-:-:S02]  /*110e0*/  HADD2.F32 R8, -RZ, R8.H1_H1 ;  /* 0x30000008ff087230 */ /* 0x000fc40000004100 */
[-C--:B------:R-:W-:Y:S01]  /*110f0*/  FMUL.FTZ R26, R6, R20.reuse ;  /* 0x00000014061a7220 */ /* 0x080fe20000410000 */
[C---:B------:R-:W-:Y:S01]  /*11100*/  FFMA.FTZ R25, R5.reuse, R20, R21 ;  /* 0x0000001405197223 */ /* 0x040fe20000010015 */
[----:B------:R-:W-:Y:S02]  /*11110*/  HADD2.F32 R21, -RZ, R14.H1_H1 ;  /* 0x3000000eff157230 */ /* 0x000fe40000004100 */
[----:B------:R-:W-:Y:S02]  /*11120*/  HADD2.F32 R15, -RZ, R10.H1_H1 ;  /* 0x3000000aff0f7230 */ /* 0x000fe40000004100 */
[----:B------:R-:W-:Y:S01]  /*11130*/  FFMA.FTZ R26, R5, R12, -R26 ;  /* 0x0000000c051a7223 */ /* 0x000fe2000001081a */
[----:B------:R-:W-:Y:S02]  /*11140*/  HADD2.F32 R4, -RZ, R4.H1_H1 ;  /* 0x30000004ff047230 */ /* 0x000fe40000004100 */
[----:B------:R-:W-:Y:S01]  /*11150*/  FMUL.FTZ R29, R8, R21 ;  /* 0x00000015081d7220 */ /* 0x000fe20000410000 */
[----:B------:R-:W-:-:S02]  /*11160*/  HADD2.F32 R5, -RZ, R9.H0_H0 ;  /* 0x20000009ff057230 */ /* 0x000fc40000004100 */
[-C--:B------:R-:W-:Y:S01]  /*11170*/  FMUL.FTZ R6, R8, R15.reuse ;  /* 0x0000000f08067220 */ /* 0x080fe20000410000 */
[--C-:B------:R-:W-:Y:S02]  /*11180*/  HADD2.F32 R8, -RZ, R33.reuse.H0_H0 ;  /* 0x20000021ff087230 */ /* 0x100fe40000004100 */
[C---:B------:R-:W-:Y:S01]  /*11190*/  FFMA.FTZ R29, R4.reuse, R15, -R29 ;  /* 0x0000000f041d7223 */ /* 0x040fe2000001081d */
[----:B------:R-:W-:Y:S02]  /*111a0*/  HADD2.F32 R10, -RZ, R33.H1_H1 ;  /* 0x30000021ff0a7230 */ /* 0x000fe40000004100 */
[----:B------:R-:W-:Y:S01]  /*111b0*/  FFMA.FTZ R28, R4, R21, R6 ;  /* 0x00000015041c7223 */ /* 0x000fe20000010006 */
[----:B------:R-:W-:Y:S02]  /*111c0*/  HADD2.F32 R6, -RZ, R27.H0_H0 ;  /* 0x2000001bff067230 */ /* 0x000fe40000004100 */
[----:B------:R-:W-:Y:S01]  /*111d0*/  FMUL.FTZ R15, R5, R8 ;  /* 0x00000008050f7220 */ /* 0x000fe20000410000 */
[----:B------:R-:W-:Y:S01]  /*111e0*/  HADD2.F32 R4, -RZ, R3.H0_H0 ;  /* 0x20000003ff047230 */ /* 0x000fe20000004100 */
[----:B------:R-:W-:Y:S01]  /*111f0*/  F2FP.F16.E4M3.UNPACK_B R12, R36.H1 ;  /* 0x00000024ff0c723e */ /* 0x000fe200030006ff */
[----:B------:R-:W-:-:S02]  /*11200*/  HADD2.F32 R9, -RZ, R9.H1_H1 ;  /* 0x30000009ff097230 */ /* 0x000fc40000004100 */
[-C--:B------:R-:W-:Y:S01]  /*11210*/  FMUL.FTZ R5, R5, R6.reuse ;  /* 0x0000000605057220 */ /* 0x080fe20000410000 */
[----:B------:R-:W-:Y:S02]  /*11220*/  HADD2.F32 R3, -RZ, R3.H1_H1 ;  /* 0x30000003ff037230 */ /* 0x000fe40000004100 */
[C---:B------:R-:W-:Y:S01]  /*11230*/  FFMA.FTZ R15, R4.reuse, R6, -R15 ;  /* 0x00000006040f7223 */ /* 0x040fe2000001080f */
[----:B------:R-:W-:Y:S02]  /*11240*/  HADD2.F32 R6, -RZ, R27.H1_H1 ;  /* 0x3000001bff067230 */ /* 0x000fe40000004100 */
[C---:B------:R-:W-:Y:S01]  /*11250*/  FMUL.FTZ R20, R9.reuse, R10 ;  /* 0x0000000a09147220 */ /* 0x040fe20000410000 */
[----:B------:R-:W-:Y:S01]  /*11260*/  FFMA.FTZ R14, R4, R8, R5 ;  /* 0x00000008040e7223 */ /* 0x000fe20000010005 */
[----:B------:R-:W-:Y:S01]  /*11270*/  F2FP.F16.E4M3.UNPACK_B R5, R30.H1 ;  /* 0x0000001eff05723e */ /* 0x000fe200030006ff */
[----:B------:R-:W-:Y:S02]  /*11280*/  HADD2.F32 R8, -RZ, R12.H0_H0 ;  /* 0x2000000cff087230 */ /* 0x000fe40000004100 */
[----:B------:R-:W-:Y:S01]  /*11290*/  FMUL.FTZ R9, R9, R6 ;  /* 0x0000000609097220 */ /* 0x000fe20000410000 */
[----:B------:R-:W-:-:S02]  /*112a0*/  HADD2.F32 R4, -RZ, R24.H0_H0 ;  /* 0x20000018ff047230 */ /* 0x000fc40000004100 */
[C---:B------:R-:W-:Y:S01]  /*112b0*/  FFMA.FTZ R20, R3.reuse, R6, -R20 ;  /* 0x0000000603147223 */ /* 0x040fe20000010814 */
[----:B------:R-:W-:Y:S02]  /*112c0*/  HADD2.F32 R6, -RZ, R5.H0_H0 ;  /* 0x20000005ff067230 */ /* 0x000fe40000004100 */
[----:B------:R-:W-:Y:S01]  /*112d0*/  FFMA.FTZ R21, R3, R10, R9 ;  /* 0x0000000a03157223 */ /* 0x000fe20000010009 */
[----:B------:R-:W-:Y:S02]  /*112e0*/  HADD2.F32 R3, -RZ, R13.H0_H0 ;  /* 0x2000000dff037230 */ /* 0x000fe40000004100 */
[C---:B------:R-:W-:Y:S01]  /*112f0*/  FMUL.FTZ R10, R4.reuse, R8 ;  /* 0x00000008040a7220 */ /* 0x040fe20000410000 */
[----:B------:R-:W-:Y:S02]  /*11300*/  HADD2.F32 R12, -RZ, R12.H1_H1 ;  /* 0x3000000cff0c7230 */ /* 0x000fe40000004100 */
[----:B------:R-:W-:Y:S01]  /*11310*/  FMUL.FTZ R4, R4, R6 ;  /* 0x0000000604047220 */ /* 0x000fe20000410000 */
[----:B------:R-:W-:-:S02]  /*11320*/  HADD2.F32 R24, -RZ, R24.H1_H1 ;  /* 0x30000018ff187230 */ /* 0x000fc40000004100 */
[C---:B------:R-:W-:Y:S01]  /*11330*/  FFMA.FTZ R27, R3.reuse, R6, -R10 ;  /* 0x00000006031b7223 */ /* 0x040fe2000001080a */
[----:B------:R-:W-:Y:S01]  /*11340*/  HADD2.F32 R5, -RZ, R5.H1_H1 ;  /* 0x30000005ff057230 */ /* 0x000fe20000004100 */
[----:B------:R-:W-:Y:S01]  /*11350*/  F2FP.F16.E4M3.UNPACK_B R30, R30 ;  /* 0x0000001eff1e723e */ /* 0x000fe200020006ff */
[----:B------:R-:W-:Y:S02]  /*11360*/  HADD2.F32 R13, -RZ, R13.H1_H1 ;  /* 0x3000000dff0d7230 */ /* 0x000fe40000004100 */
[C---:B------:R-:W-:Y:S01]  /*11370*/  FMUL.FTZ R6, R24.reuse, R12 ;  /* 0x0000000c18067220 */ /* 0x040fe20000410000 */
[----:B------:R-:W-:Y:S01]  /*11380*/  F2FP.F16.E4M3.UNPACK_B R36, R36 ;  /* 0x00000024ff24723e */ /* 0x000fe200020006ff */
[-C--:B------:R-:W-:Y:S01]  /*11390*/  FMUL.FTZ R9, R24, R5.reuse ;  /* 0x0000000518097220 */ /* 0x080fe20000410000 */
[----:B------:R-:W-:Y:S01]  /*113a0*/  FFMA.FTZ R24, R3, R8, R4 ;  /* 0x0000000803187223 */ /* 0x000fe20000010004 */
[----:B------:R-:W-:Y:S01]  /*113b0*/  FFMA.FTZ R34, R13, R5, -R6 ;  /* 0x000000050d227223 */ /* 0x000fe20000010806 */
[----:B------:R-:W-:-:S02]  /*113c0*/  HADD2.F32 R5, -RZ, R30.H0_H0 ;  /* 0x2000001eff057230 */ /* 0x000fc40000004100 */
[----:B------:R-:W-:Y:S01]  /*113d0*/  FFMA.FTZ R31, R13, R12, R9 ;  /* 0x0000000c0d1f7223 */ /* 0x000fe20000010009 */
[--C-:B------:R-:W-:Y:S02]  /*113e0*/  HADD2.F32 R6, -RZ, R36.reuse.H0_H0 ;  /* 0x20000024ff067230 */ /* 0x100fe40000004100 */
[--C-:B------:R-:W-:Y:S02]  /*113f0*/  HADD2.F32 R4, -RZ, R11.reuse.H0_H0 ;  /* 0x2000000bff047230 */ /* 0x100fe40000004100 */
[----:B------:R-:W-:Y:S01]  /*11400*/  HADD2.F32 R36, -RZ, R36.H1_H1 ;  /* 0x30000024ff247230 */ /* 0x000fe20000004100 */
[----:B------:R-:W-:Y:S01]  /*11410*/  F2FP.SATFINITE.E4M3.F32.PACK_AB_MERGE_C R24, R31, R24, RZ ;  /* 0x000000181f18723e */ /* 0x000fe200048070ff */
[----:B------:R-:W-:Y:S02]  /*11420*/  HADD2.F32 R11, -RZ, R11.H1_H1 ;  /* 0x3000000bff0b7230 */ /* 0x000fe40000004100 */
[----:B------:R-:W-:Y:S01]  /*11430*/  FMUL.FTZ R8, R4, R6 ;  /* 0x0000000604087220 */ /* 0x000fe20000410000 */
[----:B------:R-:W-:-:S02]  /*11440*/  HADD2.F32 R30, -RZ, R30.H1_H1 ;  /* 0x3000001eff1e7230 */ /* 0x000fc40000004100 */
[-C--:B------:R-:W-:Y:S01]  /*11450*/  FMUL.FTZ R9, R4, R5.reuse ;  /* 0x0000000504097220 */ /* 0x080fe20000410000 */
[--C-:B------:R-:W-:Y:S02]  /*11460*/  HADD2.F32 R3, -RZ, R7.reuse.H0_H0 ;  /* 0x20000007ff037230 */ /* 0x100fe40000004100 */
[C---:B------:R-:W-:Y:S01]  /*11470*/  FMUL.FTZ R4, R11.reuse, R36 ;  /* 0x000000240b047220 */ /* 0x040fe20000410000 */
[----:B------:R-:W-:Y:S02]  /*11480*/  HADD2.F32 R7, -RZ, R7.H1_H1 ;  /* 0x30000007ff077230 */ /* 0x000fe40000004100 */
        /* <DEDUP_REMOVED lines=9> */
[----:B------:R-:W-:Y:S02]  /*11520*/  F2FP.SATFINITE.E4M3.F32.PACK_AB_MERGE_C R9, R40, R37, RZ ;  /* 0x000000252809723e */ /* 0x000fe400048070ff */
[----:B------:R-:W-:Y:S02]  /*11530*/  F2FP.SATFINITE.E4M3.F32.PACK_AB_MERGE_C R11, R42, R49, RZ ;  /* 0x000000312a0b723e */ /* 0x000fe400048070ff */
[----:B------:R-:W-:-:S02]  /*11540*/  F2FP.SATFINITE.E4M3.F32.PACK_AB_MERGE_C R8, R28, R25, RZ ;  /* 0x000000191c08723e */ /* 0x000fc400048070ff */
[----:B------:R-:W-:Y:S02]  /*11550*/  F2FP.SATFINITE.E4M3.F32.PACK_AB_MERGE_C R5, R39, R38, R5 ;  /* 0x000000262705723e */ /* 0x000fe40004807005 */
        /* <DEDUP_REMOVED lines=9> */
.L_x_1333:
[----:B------:R-:W-:Y:S05]  /*115f0*/  BSYNC B0 ;  /* 0x0000000000007941 */ /* 0x000fea0003800000 */
.L_x_1293:
[----:B------:R-:W-:Y:S01]  /*11600*/  @!PT LDS RZ, [RZ] ;  /* 0x00000000fffff984 */ /* 0x000fe20000000800 */
[----:B------:R-:W-:Y:S01]  /*11610*/  @!PT LDS RZ, [RZ] ;  /* 0x00000000fffff984 */ /* 0x000fe20000000800 */
[----:B------:R-:W-:Y:S01]  /*11620*/  @!PT LDS RZ, [RZ] ;  /* 0x00000000fffff984 */ /* 0x000fe20000000800 */
[----:B------:R-:W-:Y:S01]  /*11630*/  @!PT LDS RZ, [RZ] ;  /* 0x00000000fffff984 */ /* 0x000fe20000000800 */
[----:B------:R2:W-:Y:S06]  /*11640*/  MEMBAR.ALL.CTA ;  /* 0x0000000000007992 */ /* 0x0005ec0000008000 */
[----:B--2---:R-:W2:Y:S01]  /*11650*/  FENCE.VIEW.ASYNC.S ;  /* 0x00000000000073c6 */ /* 0x004ea20000000000 */
[----:B------:R-:W-:Y:S05]  /*11660*/  WARPSYNC.ALL ;  /* 0x0000000000007948 */ /* 0x000fea0003800000 */
[----:B--2---:R-:W-:Y:S06]  /*11670*/  BAR.SYNC.DEFER_BLOCKING 0xd, 0x100 ;  /* 0x0344000000007b1d */ /* 0x004fec0000010000 */
.L_x_1291:
[----:B-1-34-:R-:W-:-:S05]  /*11680*/  IMAD.U32 R0, RZ, RZ, UR45 ;  /* 0x0000002dff007e24 */ /* 0x01afca000f8e00ff */
[----:B------:R-:W-:-:S13]  /*11690*/  ISETP.NE.AND P0, PT, R0, 0x3, PT ;  /* 0x000000030000780c */ /* 0x000fda0003f05270 */
[----:B------:R-:W-:Y:S05]  /*116a0*/  @!P0 BRA `(.L_x_1360) ;  /* 0x0000000000048947 */ /* 0x000fea0003800000 */
[----:B------:R-:W-:Y:S01]  /*116b0*/  BPT.TRAP 0x1 ;  /* 0x000000040000795c */ /* 0x000fe20000300000 */
.L_x_1360:
[----:B-----5:R-:W-:Y:S01]  /*116c0*/  IMAD R9, R200, 0x8, R16 ;  /* 0x00000008c8097824 */ /* 0x020fe200078e0210 */
[----:B------:R-:W-:-:S04]  /*116d0*/  SHF.L.U32 R0, R194, 0x1f, RZ ;  /* 0x0000001fc2007819 */ /* 0x000fc800000006ff */
[----:B------:R1:W3:Y:S01]  /*116e0*/  SYNCS.PHASECHK.TRANS64.TRYWAIT P2, [R9+URZ+0x28430], R0 ;  /* 0x02843000090075a7 */ /* 0x0002e2000804017f */
[----:B------:R-:W-:Y:S05]  /*116f0*/  @!P0 BRA `(.L_x_1361) ;  /* 0x0000000000048947 */ /* 0x000fea0003800000 */
[----:B------:R-:W-:Y:S01]  /*11700*/  BPT.TRAP 0x1 ;  /* 0x000000040000795c */ /* 0x000fe20000300000 */
.L_x_1361:
[----:B--2---:R-:W2:Y:S02]  /*11710*/  S2R R3, SR_TID.X ;  /* 0x0000000000037919 */ /* 0x004ea40000002100 */
[----:B--2---:R-:W-:-:S04]  /*11720*/  LOP3.LUT R3, R3, 0x7f, RZ, 0xc0, !PT ;  /* 0x0000007f03037812 */ /* 0x004fc800078ec0ff */
[----:B------:R-:W-:Y:S01]  /*11730*/  ISETP.NE.AND P1, PT, R3, RZ, PT ;  /* 0x000000ff0300720c */ /* 0x000fe20003f25270 */
[----:B---3--:R-:W-:-:S12]  /*11740*/  @P2 BRA `(.L_x_1362) ;  /* 0x0000000000082947 */ /* 0x008fd80003800000 */
[----:B------:R-:W2:Y:S02]  /*11750*/  SYNCS.PHASECHK.TRANS64.TRYWAIT P2, [R9+URZ+0x28430], R0 ;  /* 0x02843000090075a7 */ /* 0x000ea4000804017f */
[----:B--2---:R-:W-:Y:S05]  /*11760*/  @!P2 BRA `(.L_x_1363) ;  /* 0x0000014c0050a947 */ /* 0x004fea0003800000 */
.L_x_1362:
[----:B------:R-:W-:Y:S05]  /*11770*/  WARPSYNC.ALL ;  /* 0x0000000000007948 */ /* 0x000fea0003800000 */
[----:B-12---:R-:W-:Y:S01]  /*11780*/  VIADD R0, R16, 0x20000 ;  /* 0x0002000010007836 */ /* 0x006fe20000000000 */
[----:B------:R-:W-:Y:S01]  /*11790*/  R2UR UR12, R52 ;  /* 0x00000000340c72ca */ /* 0x000fe200000e0000 */
[----:B0-----:R-:W-:Y:S01]  /*117a0*/  IMAD.MOV.U32 R7, RZ, RZ, 0x40000040 ;  /* 0x40000040ff077424 */ /* 0x001fe200078e00ff */
[----:B------:R-:W-:Y:S01]  /*117b0*/  WARPGROUP.ARRIVE ;  /* 0x00000000000079c5 */ /* 0x000fe20000000000 */
        /* <DEDUP_REMOVED lines=9> */
[----:B------:R-:W-:Y:S01]  /*11850*/  LOP3.LUT R5, R0, 0x10000, RZ, 0xfc, !PT ;  /* 0x0001000000057812 */ /* 0x000fe200078efcff */
[----:B------:R-:W-:Y:S01]  /*11860*/  ULOP3.LUT UR12, UR12, 0x10000, URZ, 0xfc, !UPT ;  /* 0x000100000c0c7892 */ /* 0x000fe2000f8efc3f */
[----:B------:R-:W-:Y:S01]  /*11870*/  IMAD.MOV.U32 R7, RZ, RZ, 0x40000040 ;  /* 0x40000040ff077424 */ /* 0x000fe200078e00ff */
[----:B------:R-:W-:Y:S01]  /*11880*/  UMOV UR17, 0x40000040 ;  /* 0x4000004000117882 */ /* 0x000fe20000000000 */
[----:B------:R-:W-:Y:S01]  /*11890*/  R2UR UR7, R11 ;  /* 0x000000000b0772ca */ /* 0x000fe200000e0000 */
[----:B------:R-:W-:Y:S01]  /*118a0*/  IMAD R6, R200, 0x400, R5 ;  /* 0x00000400c8067824 */ /* 0x000fe200078e0205 */
[----:B------:R-:W-:Y:S01]  /*118b0*/  UIADD3 UR8, UR12, 0x2, URZ ;  /* 0x000000020c087890 */ /* 0x000fe2000fffe03f */
[----:B------:R-:W-:Y:S01]  /*118c0*/  IMAD.MOV.U32 R11, RZ, RZ, 0x40000040 ;  /* 0x40000040ff0b7424 */ /* 0x000fe200078e00ff */
[----:B------:R-:W-:Y:S01]  /*118d0*/  UIADD3 UR4, UR12, 0x4, URZ ;  /* 0x000000040c047890 */ /* 0x000fe2000fffe03f */
[C---:B------:R-:W-:Y:S01]  /*118e0*/  VIADD R10, R6.reuse, 0x2 ;  /* 0x00000002060a7836 */ /* 0x040fe20000000000 */
[----:B------:R-:W-:Y:S01]  /*118f0*/  R2UR UR14, R6 ;  /* 0x00000000060e72ca */ /* 0x000fe200000e0000 */
[----:B------:R-:W-:Y:S01]  /*11900*/  UIADD3 UR16, UR12, 0x6, URZ ;  /* 0x000000060c107890 */ /* 0x000fe2000fffe03f */
[----:B------:R-:W-:Y:S01]  /*11910*/  R2UR UR19, R11 ;  /* 0x000000000b1372ca */ /* 0x000fe200000e0000 */
[----:B------:R-:W-:Y:S01]  /*11920*/  IMAD.MOV.U32 R11, RZ, RZ, 0x40000040 ;  /* 0x40000040ff0b7424 */ /* 0x000fe200078e00ff */
        /* <DEDUP_REMOVED lines=8> */
[----:B------:R-:W-:-:S02]  /*119b0*/  UIADD3 UR24, UR12, 0x402, URZ ;  /* 0x000004020c187890 */ /* 0x000fc4000fffe03f */
[----:B------:R-:W-:Y:S01]  /*119c0*/  QGMMA.64x64x32.F32.E4M3.E4M3 R24, gdesc[UR12], RZ, !UPT, gsb0 ;  /* 0x00e000000c1879f3 */ /* 0x000fe2000c0008ff */
[----:B------:R-:W-:Y:S01]  /*119d0*/  R2UR UR27, R11 ;  /* 0x000000000b1b72ca */ /* 0x000fe200000e0000 */
[----:B------:R-:W-:Y:S01]  /*119e0*/  UMOV UR25, 0x40000040 ;  /* 0x4000004000197882 */ /* 0x000fe20000000000 */
[----:B------:R-:W-:Y:S01]  /*119f0*/  R2UR UR18, R10 ;  /* 0x000000000a1272ca */ /* 0x000fe200000e0000 */
[----:B------:R-:W-:Y:S01]  /*11a00*/  VIADD R10, R6, 0x200 ;  /* 0x00000200060a7836 */ /* 0x000fe20000000000 */
[----:B------:R-:W-:Y:S01]  /*11a10*/  UIADD3 UR28, UR12, 0x404, URZ ;  /* 0x000004040c1c7890 */ /* 0x000fe2000fffe03f */
[----:B------:R-:W-:Y:S01]  /*11a20*/  IMAD.MOV.U32 R11, RZ, RZ, 0x40000040 ;  /* 0x40000040ff0b7424 */ /* 0x000fe200078e00ff */
[----:B------:R-:W-:Y:S01]  /*11a30*/  UMOV UR29, 0x40000040 ;  /* 0x40000040001d7882 */ /* 0x000fe20000000000 */
[----:B------:R-:W-:Y:S01]  /*11a40*/  R2UR UR35, R7 ;  /* 0x00000000072372ca */ /* 0x000fe200000e0000 */
[----:B------:R-:W-:Y:S01]  /*11a50*/  UIADD3 UR32, UR12, 0x406, URZ ;  /* 0x000004060c207890 */ /* 0x000fe2000fffe03f */
[----:B------:R-:W-:Y:S01]  /*11a60*/  R2UR UR22, R10 ;  /* 0x000000000a1672ca */ /* 0x000fe200000e0000 */
[----:B------:R-:W-:Y:S01]  /*11a70*/  VIADD R10, R6, 0x202 ;  /* 0x00000202060a7836 */ /* 0x000fe20000000000 */
[----:B------:R-:W-:Y:S01]  /*11a80*/  R2UR UR31, R11 ;  /* 0x000000000b1f72ca */ /* 0x000fe200000e0000 */
[----:B------:R-:W-:Y:S01]  /*11a90*/  UMOV UR33, 0x40000040 ;  /* 0x4000004000217882 */ /* 0x000fe20000000000 */
[----:B------:R-:W-:Y:S01]  /*11aa0*/  IMAD.MOV.U32 R3, RZ, RZ, -0x40 ;  /* 0xffffffc0ff037424 */ /* 0x000fe200078e00ff */
[----:B------:R-:W-:Y:S01]  /*11ab0*/  LEA R12, R56, 0xffffffc0, 0x6 ;  /* 0xffffffc0380c7811 */ /* 0x000fe200078e30ff */
[----:B------:R-:W-:Y:S01]  /*11ac0*/  @!P1 VIADD R0, R9, 0x28440 ;  /* 0x0002844009009836 */ /* 0x000fe20000000000 */
[----:B------:R-:W-:Y:S01]  /*11ad0*/  R2UR UR26, R10 ;  /* 0x000000000a1a72ca */ /* 0x000fe200000e0000 */
[----:B------:R-:W-:-:S02]  /*11ae0*/  VIADD R10, R6, 0x204 ;  /* 0x00000204060a7836 */ /* 0x000fc40000000000 */
[----:B------:R-:W-:Y:S01]  /*11af0*/  VIADD R6, R6, 0x206 ;  /* 0x0000020606067836 */ /* 0x000fe20000000000 */
[----:B------:R-:W-:Y:S01]  /*11b00*/  @!P1 PRMT R0, RZ, 0x654, R0 ;  /* 0x00000654ff009816 */ /* 0x000fe20000000000 */
[----:B------:R-:W-:Y:S01]  /*11b10*/  IMAD R14, R56, R3, 0x40 ;  /* 0x00000040380e7424 */ /* 0x000fe200078e0203 */
[----:B------:R-:W-:Y:S02]  /*11b20*/  R2UR UR30, R10 ;  /* 0x000000000a1e72ca */ /* 0x000fe400000e0000 */
[----:B------:R-:W-:Y:S01]  /*11b30*/  R2UR UR34, R6 ;  /* 0x00000000062272ca */ /* 0x000fe200000e0000 */
[----:B------:R-:W0:Y:S01]  /*11b40*/  LDC.64 R10, c[0x0][0x9e0] ;  /* 0x00027800ff0a7b82 */ /* 0x000e220000000a00 */
[----:B------:R-:W-:-:S04]  /*11b50*/  IMAD.IADD R3, R197, 0x1, R14 ;  /* 0x00000001c5037824 */ /* 0x000fc800078e020e */
[--C-:B------:R-:W-:Y:S01]  /*11b60*/  IMAD R13, R196, -0x2, R3.reuse ;  /* 0xfffffffec40d7824 */ /* 0x100fe200078e0203 */
[----:B------:R-:W-:-:S05]  /*11b70*/  IADD3 R9, -R198, 0x1, R3 ;  /* 0x00000001c6097810 */ /* 0x000fca0007ffe103 */
[----:B------:R-:W-:Y:S01]  /*11b80*/  IMAD R9, R196, -0x2, R9 ;  /* 0xfffffffec4097824 */ /* 0x000fe200078e0209 */
[----:B0-----:R-:W-:-:S04]  /*11b90*/  ISETP.GE.AND P2, PT, R11, 0x1, PT ;  /* 0x000000010b00780c */ /* 0x001fc80003f46270 */
[----:B------:R-:W-:Y:S01]  /*11ba0*/  IADD3 R20, R9, R10, RZ ;  /* 0x0000000a09147210 */ /* 0x000fe20007ffe0ff */
[----:B------:R-:W-:Y:S02]  /*11bb0*/  WARPGROUP.DEPBAR.LE gsb0, 0x0 ;  /* 0x00008000000079c5 */ /* 0x000fe40000010000 */
[----:B------:R-:W-:-:S06]  /*11bc0*/  WARPGROUP.ARRIVE ;  /* 0x00000000000079c5 */ /* 0x000fcc0000000000 */
[----:B------:R-:W-:Y:S03]  /*11bd0*/  QGMMA.64x64x32.F32.E4M3.E4M3 R24, gdesc[UR8], R24, gsb0 ;  /* 0x00e00000081879f3 */ /* 0x000fe60008000818 */
[----:B------:R-:W-:Y:S02]  /*11be0*/  WARPGROUP.DEPBAR.LE gsb0, 0x0 ;  /* 0x00008000000079c5 */ /* 0x000fe40000010000 */
[----:B------:R-:W-:-:S06]  /*11bf0*/  WARPGROUP.ARRIVE ;  /* 0x00000000000079c5 */ /* 0x000fcc0000000000 */
[----:B------:R-:W-:Y:S01]  /*11c00*/  QGMMA.64x64x32.F32.E4M3.E4M3 R24, gdesc[UR4], R24, gsb0 ;  /* 0x00e00000041879f3 */ /* 0x000fe20008000818 */
[----:B------:R-:W-:Y:S02]  /*11c10*/  ULDC UR6, c[0x0][0x9dc] ;  /* 0x0002770000067ab9 */ /* 0x000fe40000000800 */
[----:B------:R-:W-:-:S05]  /*11c20*/  IMAD.U32 R7, RZ, RZ, UR6 ;  /* 0x00000006ff077e24 */ /* 0x000fca000f8e00ff */
[----:B------:R-:W-:-:S05]  /*11c30*/  LOP3.LUT R4, RZ, R7, RZ, 0x33, !PT ;  /* 0x00000007ff047212 */ /* 0x000fca00078e33ff */
        /* <DEDUP_REMOVED lines=21> */
[----:B------:R-:W-:Y:S06]  /*11d90*/  @!P2 BRA `(.L_x_1364) ;  /* 0x000000000050a947 */ /* 0x000fec0003800000 */
[----:B------:R-:W-:Y:S01]  /*11da0*/  IADD3 R6, -R198, R197, R0 ;  /* 0x000000c5c6067210 */ /* 0x000fe20007ffe100 */
[----:B------:R-:W-:Y:S03]  /*11db0*/  BSSY B0, `(.L_x_1365) ;  /* 0x000000e000007945 */ /* 0x000fe60003800000 */
        /* <DEDUP_REMOVED lines=9> */
.L_x_1366:
[----:B------:R-:W-:-:S13]  /*11e50*/  ISETP.NE.AND P3, PT, R11, 0x1, PT ;  /* 0x000000010b00780c */ /* 0x000fda0003f65270 */
[----:B------:R-:W0:Y:S02]  /*11e60*/  @P3 LDC.64 R8, c[0x0][0x9e8] ;  /* 0x00027a00ff083b82 */ /* 0x000e240000000a00 */
[----:B0-----:R-:W-:-:S05]  /*11e70*/  @P3 IMAD.HI.U32 R8, R6, R8, RZ ;  /* 0x0000000806083227 */ /* 0x001fca00078e00ff */
[----:B------:R-:W-:-:S07]  /*11e80*/  @P3 SHF.R.U32.HI R6, RZ, R9, R8 ;  /* 0x00000009ff063219 */ /* 0x000fce0000011608 */
.L_x_1367:
[----:B------:R-:W-:Y:S05]  /*11e90*/  BSYNC B0 ;  /* 0x0000000000007941 */ /* 0x000fea0003800000 */
.L_x_1365:
[----:B------:R-:W-:-:S04]  /*11ea0*/  IMAD R9, R6, R11, -R12 ;  /* 0x0000000b06097224 */ /* 0x000fc800078e0a0c */
[----:B------:R-:W-:-:S05]  /*11eb0*/  IMAD R6, R196, -0x2, R9 ;  /* 0xfffffffec4067824 */ /* 0x000fca00078e0209 */
[----:B------:R-:W-:Y:S02]  /*11ec0*/  VIMNMX R3, R3, R6, !PT ;  /* 0x0000000603037248 */ /* 0x000fe40007fe0100 */
[----:B------:R-:W-:-:S07]  /*11ed0*/  VIADDMNMX R4, R6, R11, R4, PT ;  /* 0x0000000b06047246 */ /* 0x000fce0003800104 */
.L_x_1364:
[C---:B------:R-:W-:Y:S02]  /*11ee0*/  ISETP.GE.AND P3, PT, R14.reuse, 0x2, PT ;  /* 0x000000020e00780c */ /* 0x040fe40003f66270 */
[----:B------:R-:W-:Y:S02]  /*11ef0*/  ISETP.GE.AND P6, PT, R14, 0xa, PT ;  /* 0x0000000a0e00780c */ /* 0x000fe40003fc6270 */
[----:B------:R-:W-:Y:S02]  /*11f00*/  ISETP.GT.AND P4, PT, R3, 0x1, !P3 ;  /* 0x000000010300780c */ /* 0x000fe40005f84270 */
[----:B------:R-:W-:Y:S02]  /*11f10*/  P2R R21, PR, RZ, 0x40 ;  /* 0x00000040ff157803 */ /* 0x000fe40000000000 */
[----:B------:R-:W-:Y:S02]  /*11f20*/  ISETP.LT.OR P5, PT, R4, 0x2, P4 ;  /* 0x000000020400780c */ /* 0x000fe400027a1670 */
[----:B------:R-:W-:-:S02]  /*11f30*/  ISETP.GE.AND P4, PT, R14, 0x9, PT ;  /* 0x000000090e00780c */ /* 0x000fc40003f86270 */
[----:B------:R-:W-:Y:S02]  /*11f40*/  FSEL R59, R25, -INF , !P5 ;  /* 0xff800000193b7808 */ /* 0x000fe40006800000 */
[----:B------:R-:W-:-:S04]  /*11f50*/  ISETP.GT.AND P5, PT, R3, 0x8, !P4 ;  /* 0x000000080300780c */ /* 0x000fc800067a4270 */
[----:B------:R-:W-:-:S04]  /*11f60*/  ISETP.LT.OR P5, PT, R4, 0x9, P5 ;  /* 0x000000090400780c */ /* 0x000fc80002fa1670 */
[----:B------:R-:W-:Y:S02]  /*11f70*/  FSEL R61, R28, -INF , !P5 ;  /* 0xff8000001c3d7808 */ /* 0x000fe40006800000 */
[----:B------:R-:W-:Y:S02]  /*11f80*/  ISETP.GT.AND P5, PT, R3, 0x9, !P6 ;  /* 0x000000090300780c */ /* 0x000fe400077a4270 */
[----:B------:R-:W-:Y:S02]  /*11f90*/  ISETP.GE.AND P6, PT, R14, 0x11, PT ;  /* 0x000000110e00780c */ /* 0x000fe40003fc6270 */
[----:B------:R-:W-:Y:S02]  /*11fa0*/  ISETP.LT.OR P5, PT, R4, 0xa, P5 ;  /* 0x0000000a0400780c */ /* 0x000fe40002fa1670 */
[----:B------:R-:W-:Y:S02]  /*11fb0*/  P2R R25, PR, RZ, 0x40 ;  /* 0x00000040ff197803 */ /* 0x000fe40000000000 */
[----:B------:R-:W-:-:S02]  /*11fc0*/  FSEL R63, R29, -INF , !P5 ;  /* 0xff8000001d3f7808 */ /* 0x000fc40006800000 */
[C---:B------:R-:W-:Y:S02]  /*11fd0*/  ISETP.GT.AND P5, PT, R3.reuse, 0x10, !P6 ;  /* 0x000000100300780c */ /* 0x040fe400077a4270 */
[----:B------:R-:W-:Y:S02]  /*11fe0*/  ISETP.GE.AND P6, PT, R14, 0x12, PT ;  /* 0x000000120e00780c */ /* 0x000fe40003fc6270 */
[----:B------:R-:W-:Y:S02]  /*11ff0*/  ISETP.LT.OR P5, PT, R4, 0x11, P5 ;  /* 0x000000110400780c */ /* 0x000fe40002fa1670 */
[----:B------:R-:W-:Y:S02]  /*12000*/  P2R R29, PR, RZ, 0x40 ;  /* 0x00000040ff1d7803 */ /* 0x000fe40000000000 */
[----:B------:R-:W-:Y:S02]  /*12010*/  FSEL R32, R32, -INF , !P5 ;  /* 0xff80000020207808 */ /* 0x000fe40006800000 */
[----:B------:R-:W-:-:S02]  /*12020*/  ISETP.GT.AND P5, PT, R3, 0x11, !P6 ;  /* 0x000000110300780c */ /* 0x000fc400077a4270 */
[----:B------:R-:W-:Y:S02]  /*12030*/  ISETP.GE.AND P6, PT, R14, 0x19, PT ;  /* 0x000000190e00780c */ /* 0x000fe40003fc6270 */
[----:B------:R-:W-:-:S04]  /*12040*/  ISETP.LT.OR P5, PT, R4, 0x12, P5 ;  /* 0x000000120400780c */ /* 0x000fc80002fa1670 */
        /* <DEDUP_REMOVED lines=51> */
[----:B------:R-:W-:Y:S01]  /*12380*/  ISETP.GT.AND P6, PT, R3, 0x39, !P6 ;  /* 0x000000390300780c */ /* 0x000fe200077c4270 */
[----:B------:R-:W-:-:S03]  /*12390*/  VIADD R3, R0, 0x8 ;  /* 0x0000000800037836 */ /* 0x000fc60000000000 */
[----:B------:R-:W-:Y:S02]  /*123a0*/  ISETP.LT.OR P6, PT, R4, 0x3a, P6 ;  /* 0x0000003a0400780c */ /* 0x000fe400037c1670 */
[----:B------:R-:W-:Y:S02]  /*123b0*/  VIADDMNMX R4, R3, R20, R13, PT ;  /* 0x0000001403047246 */ /* 0x000fe4000380010d */
[----:B------:R-:W-:Y:S02]  /*123c0*/  FSEL R66, R53, -INF , !P6 ;  /* 0xff80000035427808 */ /* 0x000fe40007000000 */
[----:B------:R-:W-:Y:S01]  /*123d0*/  IADD3 R3, R15, 0x8, R0 ;  /* 0x000000080f037810 */ /* 0x000fe20007ffe000 */
[----:B------:R-:W-:Y:S06]  /*123e0*/  @!P2 BRA `(.L_x_1368) ;  /* 0x000000000054a947 */ /* 0x000fec0003800000 */
[----:B------:R-:W-:Y:S01]  /*123f0*/  IADD3 R9, R197, 0x8, R0 ;  /* 0x00000008c5097810 */ /* 0x000fe20007ffe000 */
[----:B------:R-:W-:Y:S04]  /*12400*/  BSSY B0, `(.L_x_1369) ;  /* 0x000000f000007945 */ /* 0x000fe80003800000 */
[----:B------:R-:W-:-:S05]  /*12410*/  IMAD.IADD R9, R9, 0x1, -R198 ;  /* 0x0000000109097824 */ /* 0x000fca00078e0ac6 */
        /* <DEDUP_REMOVED lines=9> */
.L_x_1370:
[----:B------:R-:W-:-:S13]  /*124b0*/  ISETP.NE.AND P6, PT, R11, 0x1, PT ;  /* 0x000000010b00780c */ /* 0x000fda0003fc5270 */
[----:B------:R-:W0:Y:S02]  /*124c0*/  @P6 LDC.64 R14, c[0x0][0x9e8] ;  /* 0x00027a00ff0e6b82 */ /* 0x000e240000000a00 */
[----:B0-----:R-:W-:-:S05]  /*124d0*/  @P6 IMAD.HI.U32 R6, R9, R14, RZ ;  /* 0x0000000e09066227 */ /* 0x001fca00078e00ff */
[----:B------:R-:W-:-:S07]  /*124e0*/  @P6 SHF.R.U32.HI R9, RZ, R15, R6 ;  /* 0x0000000fff096219 */ /* 0x000fce0000011606 */
.L_x_1371:
[----:B------:R-:W-:Y:S05]  /*124f0*/  BSYNC B0 ;  /* 0x0000000000007941 */ /* 0x000fea0003800000 */
.L_x_1369:
[----:B------:R-:W-:-:S04]  /*12500*/  IMAD R9, R9, R11, -R12 ;  /* 0x0000000b09097224 */ /* 0x000fc800078e0a0c */
[----:B------:R-:W-:-:S05]  /*12510*/  IMAD R6, R196, -0x2, R9 ;  /* 0xfffffffec4067824 */ /* 0x000fca00078e0209 */
[----:B------:R-:W-:Y:S02]  /*12520*/  VIMNMX R3, R3, R6, !PT ;  /* 0x0000000603037248 */ /* 0x000fe40007fe0100 */
[----:B------:R-:W-:-:S07]  /*12530*/  VIADDMNMX R4, R6, R11, R4, PT ;  /* 0x0000000b06047246 */ /* 0x000fce0003800104 */
.L_x_1368:
[----:B------:R-:W-:Y:S01]  /*12540*/  ISETP.GT.AND P3, PT, R3, 0x1, !P3 ;  /* 0x000000010300780c */ /* 0x000fe20005f64270 */
[----:B------:R-:W-:Y:S01]  /*12550*/  IMAD.IADD R10, R57, 0x1, R10 ;  /* 0x00000001390a7824 */ /* 0x000fe200078e020a */
        /* <DEDUP_REMOVED lines=33> */
[----:B------:R-:W-:Y:S02]  /*12770*/  FMNMX.FTZ R12, R66, R6, !PT ;  /* 0x00000006420c7209 */ /* 0x000fe40007810000 */
[----:B------:R-:W-:-:S02]  /*12780*/  ISETP.GT.AND P3, PT, R3, 0x19, !P3 ;  /* 0x000000190300780c */ /* 0x000fc40005f64270 */
[----:B------:R-:W-:Y:S02]  /*12790*/  ISETP.GT.AND P4, PT, R3, 0x8, !P4 ;  /* 0x000000080300780c */ /* 0x000fe40006784270 */
[C---:B------:R-:W-:Y:S02]  /*127a0*/  ISETP.LT.OR P3, PT, R4.reuse, 0x1a, P3 ;  /* 0x0000001a0400780c */ /* 0x040fe40001f61670 */
[----:B------:R-:W-:Y:S02]  /*127b0*/  ISETP.LT.OR P4, PT, R4, 0x9, P4 ;  /* 0x000000090400780c */ /* 0x000fe40002781670 */
[----:B------:R-:W-:Y:S02]  /*127c0*/  FSEL R39, R39, -INF , !P3 ;  /* 0xff80000027277808 */ /* 0x000fe40005800000 */
[----:B------:R-:W-:Y:S02]  /*127d0*/  ISETP.NE.AND P3, PT, R37, RZ, PT ;  /* 0x000000ff2500720c */ /* 0x000fe40003f65270 */
[----:B------:R-:W0:Y:S01]  /*127e0*/  SHFL.BFLY PT, R37, R12, 0x2, 0x1f ;  /* 0x0c401f000c257f89 */ /* 0x000e2200000e0000 */
[----:B------:R-:W-:-:S02]  /*127f0*/  FSEL R13, R30, -INF , !P4 ;  /* 0xff8000001e0d7808 */ /* 0x000fc40006000000 */
[----:B------:R-:W-:Y:S02]  /*12800*/  ISETP.GT.AND P3, PT, R3, 0x20, !P3 ;  /* 0x000000200300780c */ /* 0x000fe40005f64270 */
[----:B------:R-:W-:Y:S02]  /*12810*/  ISETP.NE.AND P4, PT, R45, RZ, PT ;  /* 0x000000ff2d00720c */ /* 0x000fe40003f85270 */
[----:B------:R-:W-:Y:S02]  /*12820*/  ISETP.LT.OR P3, PT, R4, 0x21, P3 ;  /* 0x000000210400780c */ /* 0x000fe40001f61670 */
[----:B------:R-:W-:Y:S02]  /*12830*/  ISETP.NE.AND P6, PT, R8, RZ, PT ;  /* 0x000000ff0800720c */ /* 0x000fe40003fc5270 */
[----:B------:R-:W-:Y:S02]  /*12840*/  FSEL R25, R42, -INF , !P3 ;  /* 0xff8000002a197808 */ /* 0x000fe40005800000 */
[----:B------:R-:W-:-:S02]  /*12850*/  ISETP.NE.AND P3, PT, R67, RZ, PT ;  /* 0x000000ff4300720c */ /* 0x000fc40003f65270 */
[C---:B------:R-:W-:Y:S02]  /*12860*/  ISETP.GT.AND P5, PT, R3.reuse, 0x38, !P5 ;  /* 0x000000380300780c */ /* 0x040fe40006fa4270 */
[----:B------:R-:W-:Y:S02]  /*12870*/  ISETP.GT.AND P3, PT, R3, 0x21, !P3 ;  /* 0x000000210300780c */ /* 0x000fe40005f64270 */
[C---:B------:R-:W-:Y:S02]  /*12880*/  ISETP.LT.OR P5, PT, R4.reuse, 0x39, P5 ;  /* 0x000000390400780c */ /* 0x040fe40002fa1670 */
[----:B------:R-:W-:Y:S02]  /*12890*/  ISETP.LT.OR P3, PT, R4, 0x22, P3 ;  /* 0x000000220400780c */ /* 0x000fe40001f61670 */
[----:B0-----:R-:W-:Y:S02]  /*128a0*/  FMNMX.FTZ R37, R12, R37, !PT ;  /* 0x000000250c257209 */ /* 0x001fe40007810000 */
[----:B------:R-:W-:-:S02]  /*128b0*/  FSEL R43, R43, -INF , !P3 ;  /* 0xff8000002b2b7808 */ /* 0x000fc40005800000 */
[----:B------:R-:W-:Y:S01]  /*128c0*/  ISETP.NE.AND P3, PT, R41, RZ, PT ;  /* 0x000000ff2900720c */ /* 0x000fe20003f65270 */
[----:B------:R-:W0:Y:S03]  /*128d0*/  SHFL.BFLY PT, R6, R37, 0x1, 0x1f ;  /* 0x0c201f0025067f89 */ /* 0x000e2600000e0000 */
[----:B------:R-:W-:-:S04]  /*128e0*/  ISETP.GT.AND P3, PT, R3, 0x28, !P3 ;  /* 0x000000280300780c */ /* 0x000fc80005f64270 */
[----:B------:R-:W-:-:S04]  /*128f0*/  ISETP.LT.OR P3, PT, R4, 0x29, P3 ;  /* 0x000000290400780c */ /* 0x000fc80001f61670 */
[----:B------:R-:W-:Y:S02]  /*12900*/  FSEL R29, R46, -INF , !P3 ;  /* 0xff8000002e1d7808 */ /* 0x000fe40005800000 */
[----:B------:R-:W-:-:S04]  /*12910*/  ISETP.NE.AND P3, PT, R68, RZ, PT ;  /* 0x000000ff4400720c */ /* 0x000fc80003f65270 */
[----:B------:R-:W-:-:S04]  /*12920*/  ISETP.GT.AND P3, PT, R3, 0x29, !P3 ;  /* 0x000000290300780c */ /* 0x000fc80005f64270 */
[----:B------:R-:W-:Y:S02]  /*12930*/  ISETP.LT.OR P3, PT, R4, 0x2a, P3 ;  /* 0x0000002a0400780c */ /* 0x000fe40001f61670 */
[----:B0-----:R-:W-:Y:S02]  /*12940*/  FMNMX.FTZ R6, R37, R6, !PT ;  /* 0x0000000625067209 */ /* 0x001fe40007810000 */
[----:B------:R-:W-:Y:S02]  /*12950*/  FSEL R47, R47, -INF , !P3 ;  /* 0xff8000002f2f7808 */ /* 0x000fe40005800000 */
[----:B------:R-:W-:Y:S01]  /*12960*/  ISETP.GT.AND P3, PT, R3, 0x30, !P4 ;  /* 0x000000300300780c */ /* 0x000fe20006764270 */
[----:B------:R-:W-:-:S01]  /*12970*/  FFMA.FTZ R8, R2, R6, -8 ;  /* 0xc100000002087423 */ /* 0x000fc20000010006 */
[----:B------:R-:W-:Y:S02]  /*12980*/  ISETP.NE.AND P4, PT, R69, RZ, PT ;  /* 0x000000ff4500720c */ /* 0x000fe40003f85270 */
[----:B------:R-:W-:-:S04]  /*12990*/  ISETP.LT.OR P3, PT, R4, 0x31, P3 ;  /* 0x000000310400780c */ /* 0x000fc80001f61670 */
[----:B------:R-:W-:Y:S02]  /*129a0*/  FSEL R33, R50, -INF , !P3 ;  /* 0xff80000032217808 */ /* 0x000fe40005800000 */
[----:B------:R-:W-:Y:S02]  /*129b0*/  ISETP.GT.AND P3, PT, R3, RZ, !P6 ;  /* 0x000000ff0300720c */ /* 0x000fe40007764270 */
[----:B------:R-:W-:Y:S02]  /*129c0*/  ISETP.NE.AND P6, PT, R49, RZ, PT ;  /* 0x000000ff3100720c */ /* 0x000fe40003fc5270 */
[----:B------:R-:W-:-:S04]  /*129d0*/  ISETP.LT.OR P3, PT, R4, 0x1, P3 ;  /* 0x000000010400780c */ /* 0x000fc80001f61670 */
[----:B------:R-:W-:Y:S02]  /*129e0*/  FSEL R9, R26, -INF , !P3 ;  /* 0xff8000001a097808 */ /* 0x000fe40005800000 */
[----:B------:R-:W-:-:S04]  /*129f0*/  FSETP.NEU.FTZ.AND P3, PT, R6, -INF , PT ;  /* 0xff8000000600780b */ /* 0x000fc80003f7d000 */
[----:B------:R-:W-:Y:S02]  /*12a00*/  FSEL R41, R8, RZ, P3 ;  /* 0x000000ff08297208 */ /* 0x000fe40001800000 */
[----:B------:R-:W-:Y:S02]  /*12a10*/  FMNMX.FTZ R8, R9, R27, !PT ;  /* 0x0000001b09087209 */ /* 0x000fe40007810000 */
[----:B------:R-:W-:Y:S01]  /*12a20*/  ISETP.GT.AND P3, PT, R3, 0x31, !P4 ;  /* 0x000000310300780c */ /* 0x000fe20006764270 */
[----:B------:R-:W-:-:S01]  /*12a30*/  FFMA.FTZ R20, R2, R63, -R41 ;  /* 0x0000003f02147223 */ /* 0x000fc20000010829 */
[----:B------:R-:W-:Y:S01]  /*12a40*/  FMNMX.FTZ R8, R13, R8, !PT ;  /* 0x000000080d087209 */ /* 0x000fe20007810000 */
[----:B------:R-:W-:-:S01]  /*12a50*/  FFMA.FTZ R12, R2, R24, -R41 ;  /* 0x00000018020c7223 */ /* 0x000fc20000010829 */
[----:B------:R-:W-:Y:S01]  /*12a60*/  ISETP.LT.OR P3, PT, R4, 0x32, P3 ;  /* 0x000000320400780c */ /* 0x000fe20001f61670 */
[----:B------:R0:W-:Y:S01]  /*12a70*/  MUFU.EX2 R49, R20 ;  /* 0x0000001400317308 */ /* 0x0001e20000000800 */
[----:B------:R-:W-:Y:S01]  /*12a80*/  FMNMX.FTZ R8, R31, R8, !PT ;  /* 0x000000081f087209 */ /* 0x000fe20007810000 */
[C-C-:B------:R-:W-:Y:S01]  /*12a90*/  FFMA.FTZ R24, R2.reuse, R32, -R41.reuse ;  /* 0x0000002002187223 */ /* 0x140fe20000010829 */
[----:B------:R-:W-:Y:S01]  /*12aa0*/  ISETP.GT.AND P4, PT, R3, 0x39, !P6 ;  /* 0x000000390300780c */ /* 0x000fe20007784270 */
[C-C-:B------:R-:W-:Y:S01]  /*12ab0*/  FFMA.FTZ R32, R2.reuse, R62, -R41.reuse ;  /* 0x0000003e02207223 */ /* 0x140fe20000010829 */
[----:B------:R-:W-:Y:S01]  /*12ac0*/  FMNMX.FTZ R8, R15, R8, !PT ;  /* 0x000000080f087209 */ /* 0x000fe20007810000 */
[C-C-:B------:R-:W-:Y:S01]  /*12ad0*/  FFMA.FTZ R14, R2.reuse, R59, -R41.reuse ;  /* 0x0000003b020e7223 */ /* 0x140fe20000010829 */
[----:B------:R-:W-:Y:S01]  /*12ae0*/  FSEL R51, R51, -INF , !P3 ;  /* 0xff80000033337808 */ /* 0x000fe20005800000 */
[----:B------:R-:W-:Y:S01]  /*12af0*/  MUFU.EX2 R12, R12 ;  /* 0x0000000c000c7308 */ /* 0x000fe20000000800 */
[----:B------:R-:W-:Y:S01]  /*12b00*/  FMNMX.FTZ R8, R35, R8, !PT ;  /* 0x0000000823087209 */ /* 0x000fe20007810000 */
[--C-:B0-----:R-:W-:Y:S01]  /*12b10*/  FFMA.FTZ R20, R2, R60, -R41.reuse ;  /* 0x0000003c02147223 */ /* 0x101fe20000010829 */
[----:B------:R-:W-:Y:S01]  /*12b20*/  ISETP.LT.OR P4, PT, R4, 0x3a, P4 ;  /* 0x0000003a0400780c */ /* 0x000fe20002781670 */
[C-C-:B------:R-:W-:Y:S01]  /*12b30*/  FFMA.FTZ R4, R2.reuse, R61, -R41.reuse ;  /* 0x0000003d02047223 */ /* 0x140fe20000010829 */
[----:B------:R-:W-:Y:S01]  /*12b40*/  FMNMX.FTZ R8, R21, R8, !PT ;  /* 0x0000000815087209 */ /* 0x000fe20007810000 */
[--C-:B------:R-:W-:Y:S01]  /*12b50*/  FFMA.FTZ R34, R2, R64, -R41.reuse ;  /* 0x0000004002227223 */ /* 0x100fe20000010829 */
[----:B------:R-:W-:Y:S01]  /*12b60*/  FSEL R3, R54, -INF , !P5 ;  /* 0xff80000036037808 */ /* 0x000fe20006800000 */
[----:B------:R-:W-:Y:S01]  /*12b70*/  MUFU.EX2 R61, R20 ;  /* 0x00000014003d7308 */ /* 0x000fe20000000800 */
[----:B------:R-:W-:Y:S01]  /*12b80*/  FMNMX.FTZ R8, R39, R8, !PT ;  /* 0x0000000827087209 */ /* 0x000fe20007810000 */
[C-C-:B------:R-:W-:Y:S01]  /*12b90*/  FFMA.FTZ R26, R2.reuse, R36, -R41.reuse ;  /* 0x00000024021a7223 */ /* 0x140fe20000010829 */
[----:B------:R-:W-:Y:S01]  /*12ba0*/  FSEL R55, R55, -INF , !P4 ;  /* 0xff80000037377808 */ /* 0x000fe20006000000 */
[C-C-:B------:R-:W-:Y:S01]  /*12bb0*/  FFMA.FTZ R30, R2.reuse, R40, -R41.reuse ;  /* 0x00000028021e7223 */ /* 0x140fe20000010829 */
[----:B------:R-:W-:Y:S01]  /*12bc0*/  FMNMX.FTZ R8, R25, R8, !PT ;  /* 0x0000000819087209 */ /* 0x000fe20007810000 */
[----:B------:R-:W-:-:S02]  /*12bd0*/  FFMA.FTZ R36, R2, R52, -R41 ;  /* 0x0000003402247223 */ /* 0x000fc40000010829 */
[----:B------:R0:W1:Y:S01]  /*12be0*/  MUFU.EX2 R45, R14 ;  /* 0x0000000e002d7308 */ /* 0x0000620000000800 */
[----:B------:R-:W-:-:S04]  /*12bf0*/  FMNMX.FTZ R8, R43, R8, !PT ;  /* 0x000000082b087209 */ /* 0x000fc80007810000 */
[----:B------:R-:W-:-:S03]  /*12c00*/  FMNMX.FTZ R8, R29, R8, !PT ;  /* 0x000000081d087209 */ /* 0x000fc60007810000 */
[----:B------:R-:W-:Y:S01]  /*12c10*/  MUFU.EX2 R63, R32 ;  /* 0x00000020003f7308 */ /* 0x000fe20000000800 */
[----:B------:R-:W-:Y:S01]  /*12c20*/  FMNMX.FTZ R8, R47, R8, !PT ;  /* 0x000000082f087209 */ /* 0x000fe20007810000 */
[C-C-:B0-----:R-:W-:Y:S01]  /*12c30*/  FFMA.FTZ R14, R2.reuse, R28, -R41.reuse ;  /* 0x0000001c020e7223 */ /* 0x141fe20000010829 */
[----:B------:R-:W-:-:S02]  /*12c40*/  FFMA.FTZ R28, R2, R58, -R41 ;  /* 0x0000003a021c7223 */ /* 0x000fc40000010829 */
[----:B------:R-:W-:-:S03]  /*12c50*/  FMNMX.FTZ R8, R33, R8, !PT ;  /* 0x0000000821087209 */ /* 0x000fc60007810000 */
[----:B------:R-:W0:Y:S01]  /*12c60*/  MUFU.EX2 R4, R4 ;  /* 0x0000000400047308 */ /* 0x000e220000000800 */
[----:B------:R-:W-:-:S04]  /*12c70*/  FMNMX.FTZ R8, R51, R8, !PT ;  /* 0x0000000833087209 */ /* 0x000fc80007810000 */
[----:B------:R-:W-:-:S03]  /*12c80*/  FMNMX.FTZ R8, R3, R8, !PT ;  /* 0x0000000803087209 */ /* 0x000fc60007810000 */
[----:B------:R-:W-:Y:S01]  /*12c90*/  MUFU.EX2 R65, R34 ;  /* 0x0000002200417308 */ /* 0x000fe20000000800 */
[----:B------:R-:W-:-:S05]  /*12ca0*/  FMNMX.FTZ R8, R55, R8, !PT ;  /* 0x0000000837087209 */ /* 0x000fca0007810000 */
[----:B------:R-:W2:Y:S02]  /*12cb0*/  SHFL.BFLY PT, R37, R8, 0x2, 0x1f ;  /* 0x0c401f0008257f89 */ /* 0x000ea400000e0000 */
[----:B------:R-:W-:Y:S08]  /*12cc0*/  MUFU.EX2 R24, R24 ;  /* 0x0000001800187308 */ /* 0x000ff00000000800 */
[----:B------:R3:W-:Y:S08]  /*12cd0*/  MUFU.EX2 R53, R14 ;  /* 0x0000000e00357308 */ /* 0x0007f00000000800 */
[----:B------:R4:W-:Y:S01]  /*12ce0*/  MUFU.EX2 R59, R28 ;  /* 0x0000001c003b7308 */ /* 0x0009e20000000800 */
[----:B---3--:R-:W-:-:S01]  /*12cf0*/  FFMA.FTZ R14, R2, R44, -R41 ;  /* 0x0000002c020e7223 */ /* 0x008fc20000010829 */
[----:B--2---:R-:W-:-:S06]  /*12d00*/  FMNMX.FTZ R37, R8, R37, !PT ;  /* 0x0000002508257209 */ /* 0x004fcc0007810000 */
[----:B------:R-:W-:Y:S01]  /*12d10*/  MUFU.EX2 R26, R26 ;  /* 0x0000001a001a7308 */ /* 0x000fe20000000800 */
[----:B----4-:R-:W-:-:S01]  /*12d20*/  FFMA.FTZ R28, R2, R48, -R41 ;  /* 0x00000030021c7223 */ /* 0x010fc20000010829 */
[----:B------:R-:W-:Y:S01]  /*12d30*/  FFMA.FTZ R41, R2, R66, -R41 ;  /* 0x0000004202297223 */ /* 0x000fe20000010829 */
[----:B------:R-:W2:Y:S05]  /*12d40*/  SHFL.BFLY PT, R8, R37, 0x1, 0x1f ;  /* 0x0c201f0025087f89 */ /* 0x000eaa00000e0000 */
[----:B------:R-:W-:Y:S08]  /*12d50*/  MUFU.EX2 R30, R30 ;  /* 0x0000001e001e7308 */ /* 0x000ff00000000800 */
[----:B------:R-:W-:Y:S08]  /*12d60*/  MUFU.EX2 R14, R14 ;  /* 0x0000000e000e7308 */ /* 0x000ff00000000800 */
[----:B------:R-:W-:Y:S01]  /*12d70*/  MUFU.EX2 R36, R36 ;  /* 0x0000002400247308 */ /* 0x000fe20000000800 */
[----:B--2---:R-:W-:-:S04]  /*12d80*/  FMNMX.FTZ R8, R37, R8, !PT ;  /* 0x0000000825087209 */ /* 0x004fc80007810000 */
[----:B------:R-:W-:Y:S01]  /*12d90*/  FSETP.NEU.FTZ.AND P3, PT, R8, -INF , PT ;  /* 0xff8000000800780b */ /* 0x000fe20003f7d000 */
[----:B------:R-:W-:-:S02]  /*12da0*/  FFMA.FTZ R20, R2, R8, -8 ;  /* 0xc100000002147423 */ /* 0x000fc40000010008 */
[----:B------:R-:W-:Y:S03]  /*12db0*/  MUFU.EX2 R41, R41 ;  /* 0x0000002900297308 */ /* 0x000fe60000000800 */
[----:B------:R-:W-:-:S05]  /*12dc0*/  FSEL R20, R20, RZ, P3 ;  /* 0x000000ff14147208 */ /* 0x000fca0001800000 */
[----:B------:R-:W-:Y:S01]  /*12dd0*/  MUFU.EX2 R28, R28 ;  /* 0x0000001c001c7308 */ /* 0x000fe20000000800 */
[----:B------:R-:W-:-:S01]  /*12de0*/  FFMA.FTZ R9, R2, R9, -R20 ;  /* 0x0000000902097223 */ /* 0x000fc20000010814 */
[C-C-:B------:R-:W-:Y:S01]  /*12df0*/  FFMA.FTZ R27, R2.reuse, R27, -R20.reuse ;  /* 0x0000001b021b7223 */ /* 0x140fe20000010814 */
        /* <DEDUP_REMOVED lines=13> */
[----:B------:R1:W2:Y:S01]  /*12ed0*/  MUFU.EX2 R32, R27 ;  /* 0x0000001b00207308 */ /* 0x0002a20000000800 */
[----:B------:R-:W-:-:S01]  /*12ee0*/  FFMA.FTZ R3, R2, R3, -R20 ;  /* 0x0000000302037223 */ /* 0x000fc20000010814 */
[----:B------:R-:W-:-:S06]  /*12ef0*/  FFMA.FTZ R20, R2, R55, -R20 ;  /* 0x0000003702147223 */ /* 0x000fcc0000010814 */
[----:B------:R-:W3:Y:S01]  /*12f00*/  MUFU.EX2 R13, R13 ;  /* 0x0000000d000d7308 */ /* 0x000ee20000000800 */
[----:B-1----:R-:W-:-:S04]  /*12f10*/  FADD.FTZ R27, R12, R45 ;  /* 0x0000002d0c1b7221 */ /* 0x002fc80000010000 */
[----:B0-----:R-:W-:-:S03]  /*12f20*/  FADD.FTZ R48, R4, R27 ;  /* 0x0000001b04307221 */ /* 0x001fc60000010000 */
[----:B------:R0:W1:Y:S01]  /*12f30*/  MUFU.EX2 R34, R31 ;  /* 0x0000001f00227308 */ /* 0x0000620000000800 */
[----:B--2---:R-:W-:-:S07]  /*12f40*/  FADD.FTZ R46, R9, R32 ;  /* 0x00000020092e7221 */ /* 0x004fce0000010000 */
[----:B------:R-:W2:Y:S01]  /*12f50*/  MUFU.EX2 R15, R15 ;  /* 0x0000000f000f7308 */ /* 0x000ea20000000800 */
[----:B---3--:R-:W-:-:S01]  /*12f60*/  FADD.FTZ R27, R13, R46 ;  /* 0x0000002e0d1b7221 */ /* 0x008fc20000010000 */
[C---:B0-----:R-:W-:Y:S01]  /*12f70*/  FADD.FTZ R31, R49.reuse, R48 ;  /* 0x00000030311f7221 */ /* 0x041fe20000010000 */
[----:B------:R-:W-:-:S03]  /*12f80*/  F2FP.SATFINITE.E4M3.F32.PACK_AB_MERGE_C R49, R49, R4, RZ ;  /* 0x000000043131723e */ /* 0x000fc600048070ff */
[----:B------:R-:W-:Y:S01]  /*12f90*/  FADD.FTZ R48, R24, R31 ;  /* 0x0000001f18307221 */ /* 0x000fe20000010000 */
[----:B------:R-:W-:Y:S01]  /*12fa0*/  F2FP.SATFINITE.E4M3.F32.PACK_AB_MERGE_C R188, R45, R12, R49 ;  /* 0x0000000c2dbc723e */ /* 0x000fe20004807031 */
[----:B------:R-:W0:Y:S01]  /*12fb0*/  MUFU.EX2 R38, R35 ;  /* 0x0000002300267308 */ /* 0x000e220000000800 */
[----:B-1----:R-:W-:-:S01]  /*12fc0*/  FADD.FTZ R46, R34, R27 ;  /* 0x0000001b222e7221 */ /* 0x002fc20000010000 */
[----:B------:R-:W-:Y:S01]  /*12fd0*/  FADD.FTZ R31, R53, R48 ;  /* 0x00000030351f7221 */ /* 0x000fe20000010000 */
[----:B------:R-:W-:Y:S02]  /*12fe0*/  F2FP.SATFINITE.E4M3.F32.PACK_AB_MERGE_C R34, R34, R13, RZ ;  /* 0x0000000d2222723e */ /* 0x000fe400048070ff */
[----:B------:R-:W-:Y:S01]  /*12ff0*/  F2FP.SATFINITE.E4M3.F32.PACK_AB_MERGE_C R13, R41, R36, RZ ;  /* 0x00000024290d723e */ /* 0x000fe200048070ff */
[----:B------:R-:W-:-:S01]  /*13000*/  FADD.FTZ R12, R26, R31 ;  /* 0x0000001f1a0c7221 */ /* 0x000fc20000010000 */
[----:B------:R-:W-:Y:S01]  /*13010*/  F2FP.SATFINITE.E4M3.F32.PACK_AB_MERGE_C R26, R59, R26, RZ ;  /* 0x0000001a3b1a723e */ /* 0x000fe200048070ff */
[----:B------:R-:W1:Y:S01]  /*13020*/  MUFU.EX2 R21, R21 ;  /* 0x0000001500157308 */ /* 0x000e620000000800 */
[----:B--2---:R-:W-:-:S01]  /*13030*/  FADD.FTZ R27, R15, R46 ;  /* 0x0000002e0f1b7221 */ /* 0x004fc20000010000 */
[----:B------:R-:W-:Y:S01]  /*13040*/  FADD.FTZ R59, R59, R12 ;  /* 0x0000000c3b3b7221 */ /* 0x000fe20000010000 */
[----:B------:R-:W-:-:S02]  /*13050*/  F2FP.SATFINITE.E4M3.F32.PACK_AB_MERGE_C R190, R53, R24, R26 ;  /* 0x0000001835be723e */ /* 0x000fc4000480701a */
[----:B------:R-:W-:Y:S01]  /*13060*/  F2FP.SATFINITE.E4M3.F32.PACK_AB_MERGE_C R26, R63, R14, RZ ;  /* 0x0000000e3f1a723e */ /* 0x000fe200048070ff */
[----:B------:R-:W-:-:S01]  /*13070*/  FADD.FTZ R24, R30, R59 ;  /* 0x0000003b1e187221 */ /* 0x000fc20000010000 */
[----:B------:R-:W-:Y:S01]  /*13080*/  F2FP.SATFINITE.E4M3.F32.PACK_AB_MERGE_C R186, R65, R28, R13 ;  /* 0x0000001c41ba723e */ /* 0x000fe2000480700d */
[----:B------:R-:W2:Y:S01]  /*13090*/  MUFU.EX2 R40, R39 ;  /* 0x0000002700287308 */ /* 0x000ea20000000800 */
[----:B0-----:R-:W-:-:S01]  /*130a0*/  FADD.FTZ R46, R38, R27 ;  /* 0x0000001b262e7221 */ /* 0x001fc20000010000 */
[C---:B------:R-:W-:Y:S01]  /*130b0*/  FADD.FTZ R31, R61.reuse, R24 ;  /* 0x000000183d1f7221 */ /* 0x040fe20000010000 */
[----:B------:R-:W-:Y:S02]  /*130c0*/  F2FP.SATFINITE.E4M3.F32.PACK_AB_MERGE_C R189, R32, R9, R34 ;  /* 0x0000000920bd723e */ /* 0x000fe40004807022 */
[----:B------:R-:W-:Y:S01]  /*130d0*/  F2FP.SATFINITE.E4M3.F32.PACK_AB_MERGE_C R184, R61, R30, R26 ;  /* 0x0000001e3db8723e */ /* 0x000fe2000480701a */
[----:B------:R-:W-:-:S02]  /*130e0*/  FADD.FTZ R14, R14, R31 ;  /* 0x0000001f0e0e7221 */ /* 0x000fc40000010000 */
[----:B------:R-:W0:Y:S01]  /*130f0*/  MUFU.EX2 R25, R25 ;  /* 0x0000001900197308 */ /* 0x000e220000000800 */
[----:B-1----:R-:W-:-:S01]  /*13100*/  FADD.FTZ R27, R21, R46 ;  /* 0x0000002e151b7221 */ /* 0x002fc20000010000 */
[----:B------:R-:W-:-:S04]  /*13110*/  FADD.FTZ R63, R63, R14 ;  /* 0x0000000e3f3f7221 */ /* 0x000fc80000010000 */
[----:B------:R-:W-:Y:S02]  /*13120*/  FADD.FTZ R28, R28, R63 ;  /* 0x0000003f1c1c7221 */ /* 0x000fe40000010000 */
[----:B------:R-:W1:Y:S01]  /*13130*/  MUFU.EX2 R42, R43 ;  /* 0x0000002b002a7308 */ /* 0x000e620000000800 */
[----:B--2---:R-:W-:-:S01]  /*13140*/  FADD.FTZ R12, R40, R27 ;  /* 0x0000001b280c7221 */ /* 0x004fc20000010000 */
[----:B------:R-:W-:Y:S01]  /*13150*/  FADD.FTZ R65, R65, R28 ;  /* 0x0000001c41417221 */ /* 0x000fe20000010000 */
[----:B------:R-:W-:-:S03]  /*13160*/  F2FP.SATFINITE.E4M3.F32.PACK_AB_MERGE_C R21, R40, R21, RZ ;  /* 0x000000152815723e */ /* 0x000fc600048070ff */
[----:B------:R-:W-:Y:S01]  /*13170*/  FADD.FTZ R36, R36, R65 ;  /* 0x0000004124247221 */ /* 0x000fe20000010000 */
[----:B------:R-:W-:Y:S01]  /*13180*/  F2FP.SATFINITE.E4M3.F32.PACK_AB_MERGE_C R191, R38, R15, R21 ;  /* 0x0000000f26bf723e */ /* 0x000fe20004807015 */
        /* <DEDUP_REMOVED lines=8> */
[----:B------:R-:W-:-:S04]  /*13210*/  F2FP.SATFINITE.E4M3.F32.PACK_AB_MERGE_C R29, R44, R29, RZ ;  /* 0x0000001d2c1d723e */ /* 0x000fc800048070ff */
[----:B------:R-:W-:Y:S02]  /*13220*/  F2FP.SATFINITE.E4M3.F32.PACK_AB_MERGE_C R185, R42, R25, R29 ;  /* 0x000000192ab9723e */ /* 0x000fe4000480701d */
[----:B------:R-:W-:Y:S01]  /*13230*/  MUFU.EX2 R3, R3 ;  /* 0x0000000300037308 */ /* 0x000fe20000000800 */
[----:B-1----:R-:W-:-:S07]  /*13240*/  FADD.FTZ R13, R33, R12 ;  /* 0x0000000c210d7221 */ /* 0x002fce0000010000 */
[----:B------:R-:W0:Y:S01]  /*13250*/  MUFU.EX2 R20, R20 ;  /* 0x0000001400147308 */ /* 0x000e220000000800 */
[----:B--2---:R-:W-:-:S01]  /*13260*/  FADD.FTZ R12, R4, R13 ;  /* 0x0000000d040c7221 */ /* 0x004fc20000010000 */
[----:B0-----:R-:W-:-:S03]  /*13270*/  F2FP.SATFINITE.E4M3.F32.PACK_AB_MERGE_C R9, R20, R3, RZ ;  /* 0x000000031409723e */ /* 0x001fc600048070ff */
[----:B------:R-:W-:Y:S01]  /*13280*/  FADD.FTZ R3, R3, R12 ;  /* 0x0000000c03037221 */ /* 0x000fe20000010000 */
[----:B------:R-:W-:Y:S01]  /*13290*/  F2FP.SATFINITE.E4M3.F32.PACK_AB_MERGE_C R187, R4, R33, R9 ;  /* 0x0000002104bb723e */ /* 0x000fe20004807009 */
[----:B------:R-:W-:Y:S02]  /*132a0*/  FADD.FTZ R4, R41, R36 ;  /* 0x0000002429047221 */ /* 0x000fe40000010000 */
[----:B------:R-:W-:-:S01]  /*132b0*/  FADD.FTZ R3, R20, R3 ;  /* 0x0000000314037221 */ /* 0x000fc20000010000 */
[----:B------:R-:W-:Y:S01]  /*132c0*/  VIADD R9, R56, 0xfffffffe ;  /* 0xfffffffe38097836 */ /* 0x000fe20000000000 */
        /* <DEDUP_REMOVED lines=12> */
.L_x_1374:
[----:B------:R-:W-:-:S13]  /*13390*/  ISETP.NE.AND P3, PT, R11, 0x1, PT ;  /* 0x000000010b00780c */ /* 0x000fda0003f65270 */
[----:B------:R-:W0:Y:S02]  /*133a0*/  @P3 LDC.64 R14, c[0x0][0x9e8] ;  /* 0x00027a00ff0e3b82 */ /* 0x000e240000000a00 */
[----:B0-----:R-:W-:-:S05]  /*133b0*/  @P3 IMAD.HI.U32 R14, R12, R14, RZ ;  /* 0x0000000e0c0e3227 */ /* 0x001fca00078e00ff */
[----:B------:R-:W-:-:S07]  /*133c0*/  @P3 SHF.R.U32.HI R12, RZ, R15, R14 ;  /* 0x0000000fff0c3219 */ /* 0x000fce000001160e */
.L_x_1375:
[----:B------:R-:W-:Y:S05]  /*133d0*/  BSYNC B0 ;  /* 0x0000000000007941 */ /* 0x000fea0003800000 */
.L_x_1373:
[----:B------:R-:W-:-:S05]  /*133e0*/  IMAD R11, R12, R11, R11 ;  /* 0x0000000b0c0b7224 */ /* 0x000fca00078e020b */
[----:B------:R-:W-:-:S07]  /*133f0*/  VIMNMX R10, R10, R11, PT ;  /* 0x0000000b0a0a7248 */ /* 0x000fce0003fe0100 */
.L_x_1372:
[----:B------:R-:W-:Y:S01]  /*13400*/  SHF.R.S32.HI R11, RZ, 0x1f, R10 ;  /* 0x0000001fff0b7819 */ /* 0x000fe2000001140a */
[----:B------:R-:W-:Y:S01]  /*13410*/  ULDC UR49, c[0x0][0x9e4] ;  /* 0x0002790000317ab9 */ /* 0x000fe20000000800 */
[----:B------:R-:W-:Y:S01]  /*13420*/  ULDC UR48, c[0x0][0x9e4] ;  /* 0x0002790000307ab9 */ /* 0x000fe20000000800 */
[----:B------:R-:W-:Y:S01]  /*13430*/  ULDC UR50, c[0x0][0x9dc] ;  /* 0x0002770000327ab9 */ /* 0x000fe20000000800 */
[----:B------:R-:W-:Y:S01]  /*13440*/  LEA.HI R11, R11, R10, RZ, 0x6 ;  /* 0x0000000a0b0b7211 */ /* 0x000fe200078f30ff */
[----:B------:R-:W-:Y:S01]  /*13450*/  ULDC UR52, c[0x0][0x9dc] ;  /* 0x0002770000347ab9 */ /* 0x000fe20000000800 */
[----:B------:R-:W-:Y:S01]  /*13460*/  ULDC UR53, c[0x0][0x9e0] ;  /* 0x0002780000357ab9 */ /* 0x000fe20000000800 */
[----:B------:R-:W-:Y:S01]  /*13470*/  ULDC UR51, c[0x0][0x9e0] ;  /* 0x0002780000337ab9 */ /* 0x000fe20000000800 */
[----:B------:R-:W-:Y:S02]  /*13480*/  SHF.R.S32.HI R12, RZ, 0x6, R11 ;  /* 0x00000006ff0c7819 */ /* 0x000fe4000001140b */
[----:B------:R-:W-:-:S02]  /*13490*/  CS2R R150, SRZ ;  /* 0x0000000000967805 */ /* 0x000fc4000001ff00 */
[----:B------:R-:W-:Y:S02]  /*134a0*/  CS2R R148, SRZ ;  /* 0x0000000000947805 */ /* 0x000fe4000001ff00 */
[----:B------:R-:W-:Y:S02]  /*134b0*/  CS2R R146, SRZ ;  /* 0x0000000000927805 */ /* 0x000fe4000001ff00 */
[----:B------:R-:W-:Y:S02]  /*134c0*/  VIMNMX R12, R203, R12, !PT ;  /* 0x0000000ccb0c7248 */ /* 0x000fe40007fe0100 */
[----:B------:R-:W-:Y:S02]  /*134d0*/  CS2R R144, SRZ ;  /* 0x0000000000907805 */ /* 0x000fe4000001ff00 */
[----:B------:R-:W-:Y:S02]  /*134e0*/  CS2R R142, SRZ ;  /* 0x00000000008e7805 */ /* 0x000fe4000001ff00 */
[----:B------:R-:W-:-:S02]  /*134f0*/  CS2R R140, SRZ ;  /* 0x00000000008c7805 */ /* 0x000fc4000001ff00 */
[----:B------:R-:W-:Y:S02]  /*13500*/  ISETP.GE.AND P3, PT, R9, R12, PT ;  /* 0x0000000c0900720c */ /* 0x000fe40003f66270 */
        /* <DEDUP_REMOVED lines=57> */
[----:B------:R-:W-:Y:S01]  /*138a0*/  CS2R R24, SRZ ;  /* 0x0000000000187805 */ /* 0x000fe2000001ff00 */
[----:B------:R-:W-:Y:S06]  /*138b0*/  @!P3 BRA `(.L_x_1376) ;  /* 0x000000240030b947 */ /* 0x000fec0003800000 */
[----:B------:R-:W-:Y:S02]  /*138c0*/  IMAD.IADD R13, R152, 0x1, R0 ;  /* 0x00000001980d7824 */ /* 0x000fe400078e0200 */
[----:B------:R-:W-:Y:S02]  /*138d0*/  IMAD.MOV.U32 R151, RZ, RZ, RZ ;  /* 0x000000ffff977224 */ /* 0x000fe400078e00ff */
[----:B------:R-:W-:-:S07]  /*138e0*/  VIADD R14, R13, 0x8 ;  /* 0x000000080d0e7836 */ /* 0x000fce0000000000 */
.L_x_1395:
[----:B------:R-:W-:Y:S01]  /*138f0*/  ISETP.NE.AND P3, PT, R202, RZ, PT ;  /* 0x000000ffca00720c */ /* 0x000fe20003f65270 */
[----:B------:R-:W-:Y:S01]  /*13900*/  VIADD R15, R200, 0x1 ;  /* 0x00000001c80f7836 */ /* 0x000fe20000000000 */
[----:B------:R-:W-:Y:S05]  /*13910*/  YIELD ;  /* 0x0000000000007946 */ /* 0x000fea0003800000 */
[----:B------:R-:W-:-:S04]  /*13920*/  ISETP.NE.AND P4, PT, R15, 0x2, PT ;  /* 0x000000020f00780c */ /* 0x000fc80003f85270 */
[----:B------:R-:W-:Y:S02]  /*13930*/  SEL R7, RZ, 0x1, P4 ;  /* 0x00000001ff077807 */ /* 0x000fe40002000000 */
[----:B------:R-:W-:Y:S02]  /*13940*/  SEL R15, R15, RZ, P4 ;  /* 0x000000ff0f0f7207 */ /* 0x000fe40002000000 */
[----:B------:R-:W-:Y:S01]  /*13950*/  LOP3.LUT R20, R194, R7, RZ, 0x3c, !PT ;  /* 0x00000007c2147212 */ /* 0x000fe200078e3cff */
[----:B------:R-:W-:Y:S06]  /*13960*/  @P3 BRA `(.L_x_1377) ;  /* 0x0000000000303947 */ /* 0x000fec0003800000 */
[----:B------:R-:W-:Y:S05]  /*13970*/  @!P0 BRA `(.L_x_1378) ;  /* 0x0000000000048947 */ /* 0x000fea0003800000 */
[----:B------:R-:W-:Y:S01]  /*13980*/  BPT.TRAP 0x1 ;  /* 0x000000040000795c */ /* 0x000fe20000300000 */
.L_x_1378:
[----:B------:R-:W-:Y:S01]  /*13990*/  IMAD R10, R15, 0x8, R16 ;  /* 0x000000080f0a7824 */ /* 0x000fe200078e0210 */
[----:B------:R-:W-:-:S04]  /*139a0*/  SHF.L.U32 R7, R20, 0x1f, RZ ;  /* 0x0000001f14077819 */ /* 0x000fc800000006ff */
[----:B------:R0:W1:Y:S01]  /*139b0*/  SYNCS.PHASECHK.TRANS64.TRYWAIT P4, [R10+URZ+0x28430], R7 ;  /* 0x028430070a0075a7 */ /* 0x000062000808017f */
[----:B------:R-:W-:Y:S05]  /*139c0*/  @!P0 BRA `(.L_x_1379) ;  /* 0x0000000000048947 */ /* 0x000fea0003800000 */
[----:B------:R-:W-:Y:S01]  /*139d0*/  BPT.TRAP 0x1 ;  /* 0x000000040000795c */ /* 0x000fe20000300000 */
.L_x_1379:
[----:B------:R-:W-:Y:S04]  /*139e0*/  BSSY B0, `(.L_x_1377) ;  /* 0x0000004000007945 */ /* 0x000fe80003800000 */
[----:B-1----:R-:W-:Y:S05]  /*139f0*/  @P4 BRA `(.L_x_1380) ;  /* 0x0000000000084947 */ /* 0x002fea0003800000 */
[----:B------:R-:W1:Y:S02]  /*13a00*/  SYNCS.PHASECHK.TRANS64.TRYWAIT P4, [R10+URZ+0x28430], R7 ;  /* 0x028430070a0075a7 */ /* 0x000e64000808017f */
[----:B-1----:R-:W-:Y:S05]  /*13a10*/  @!P4 BRA `(.L_x_1381) ;  /* 0x0000012800b8c947 */ /* 0x002fea0003800000 */
.L_x_1380:
[----:B------:R-:W-:Y:S05]  /*13a20*/  BSYNC B0 ;  /* 0x0000000000007941 */ /* 0x000fea0003800000 */
.L_x_1377:
[----:B01----:R-:W0:Y:S01]  /*13a30*/  S2R R7, SR_TID.X ;  /* 0x0000000000077919 */ /* 0x003e220000002100 */
[----:B------:R-:W-:Y:S05]  /*13a40*/  WARPSYNC.ALL ;  /* 0x0000000000007948 */ /* 0x000fea0003800000 */
[----:B------:R-:W-:Y:S02]  /*13a50*/  IMAD R10, R15, 0x400, R5 ;  /* 0x000004000f0a7824 */ /* 0x000fe400078e0205 */
[----:B------:R-:W-:Y:S02]  /*13a60*/  IMAD.MOV.U32 R11, RZ, RZ, 0x40000040 ;  /* 0x40000040ff0b7424 */ /* 0x000fe400078e00ff */
[C---:B------:R-:W-:Y:S01]  /*13a70*/  VIADD R154, R10.reuse, 0x2 ;  /* 0x000000020a9a7836 */ /* 0x040fe20000000000 */
[C---:B------:R-:W-:Y:S01]  /*13a80*/  IADD3 R152, R10.reuse, 0x6, RZ ;  /* 0x000000060a987810 */ /* 0x040fe20007ffe0ff */
[C---:B------:R-:W-:Y:S01]  /*13a90*/  VIADD R156, R10.reuse, 0x4 ;  /* 0x000000040a9c7836 */ /* 0x040fe20000000000 */
[----:B------:R-:W-:Y:S01]  /*13aa0*/  R2UR UR14, R10 ;  /* 0x000000000a0e72ca */ /* 0x000fe200000e0000 */
[----:B------:R-:W-:Y:S01]  /*13ab0*/  IMAD.MOV.U32 R155, RZ, RZ, 0x40000040 ;  /* 0x40000040ff9b7424 */ /* 0x000fe200078e00ff */
[----:B------:R-:W-:Y:S01]  /*13ac0*/  R2UR UR15, R11 ;  /* 0x000000000b0f72ca */ /* 0x000fe200000e0000 */
[----:B------:R-:W-:Y:S01]  /*13ad0*/  IMAD.MOV.U32 R157, RZ, RZ, 0x40000040 ;  /* 0x40000040ff9d7424 */ /* 0x000fe200078e00ff */
[----:B------:R-:W-:Y:S01]  /*13ae0*/  R2UR UR10, R154 ;  /* 0x000000009a0a72ca */ /* 0x000fe200000e0000 */
[----:B------:R-:W-:Y:S01]  /*13af0*/  VIADD R154, R10, 0x200 ;  /* 0x000002000a9a7836 */ /* 0x000fe20000000000 */
[----:B------:R-:W-:Y:S01]  /*13b00*/  R2UR UR6, R156 ;  /* 0x000000009c0672ca */ /* 0x000fe200000e0000 */
[----:B------:R-:W-:Y:S01]  /*13b10*/  IMAD.MOV.U32 R153, RZ, RZ, 0x40000040 ;  /* 0x40000040ff997424 */ /* 0x000fe200078e00ff */
[----:B------:R-:W-:Y:S01]  /*13b20*/  R2UR UR18, R152 ;  /* 0x00000000981272ca */ /* 0x000fe200000e0000 */
[C---:B------:R-:W-:Y:S01]  /*13b30*/  VIADD R152, R10.reuse, 0x202 ;  /* 0x000002020a987836 */ /* 0x040fe20000000000 */
[----:B------:R-:W-:Y:S01]  /*13b40*/  R2UR UR11, R155 ;  /* 0x000000009b0b72ca */ /* 0x000fe200000e0000 */
[C---:B------:R-:W-:Y:S01]  /*13b50*/  VIADD R156, R10.reuse, 0x204 ;  /* 0x000002040a9c7836 */ /* 0x040fe20000000000 */
[----:B------:R-:W-:Y:S01]  /*13b60*/  R2UR UR7, R157 ;  /* 0x000000009d0772ca */ /* 0x000fe200000e0000 */
[----:B------:R-:W-:Y:S01]  /*13b70*/  VIADD R10, R10, 0x206 ;  /* 0x000002060a0a7836 */ /* 0x000fe20000000000 */
[----:B------:R-:W-:-:S02]  /*13b80*/  R2UR UR19, R153 ;  /* 0x00000000991372ca */ /* 0x000fc400000e0000 */
[----:B------:R-:W-:Y:S02]  /*13b90*/  R2UR UR22, R154 ;  /* 0x000000009a1672ca */ /* 0x000fe400000e0000 */
[----:B------:R-:W-:Y:S02]  /*13ba0*/  R2UR UR23, R155 ;  /* 0x000000009b1772ca */ /* 0x000fe400000e0000 */
[----:B0-----:R-:W-:Y:S02]  /*13bb0*/  SHF.R.U32.HI R7, RZ, 0x7, R7 ;  /* 0x00000007ff077819 */ /* 0x001fe40000011607 */
[----:B------:R-:W-:Y:S02]  /*13bc0*/  R2UR UR26, R152 ;  /* 0x00000000981a72ca */ /* 0x000fe400000e0000 */
[----:B------:R-:W-:Y:S01]  /*13bd0*/  R2UR UR27, R153 ;  /* 0x00000000991b72ca */ /* 0x000fe200000e0000 */
[----:B------:R-:W-:Y:S01]  /*13be0*/  VIADD R7, R7, 0x8 ;  /* 0x0000000807077836 */ /* 0x000fe20000000000 */
[----:B------:R-:W-:-:S02]  /*13bf0*/  R2UR UR30, R156 ;  /* 0x000000009c1e72ca */ /* 0x000fc400000e0000 */
[----:B------:R-:W-:Y:S02]  /*13c00*/  R2UR UR31, R157 ;  /* 0x000000009d1f72ca */ /* 0x000fe400000e0000 */
[----:B------:R0:W-:Y:S01]  /*13c10*/  BAR.SYNC.DEFER_BLOCKING R7, 0x100 ;  /* 0x000400070000751d */ /* 0x0001e20000010000 */
[----:B------:R-:W-:Y:S02]  /*13c20*/  R2UR UR34, R10 ;  /* 0x000000000a2272ca */ /* 0x000fe400000e0000 */
[----:B------:R-:W-:-:S03]  /*13c30*/  R2UR UR35, R11 ;  /* 0x000000000b2372ca */ /* 0x000fc600000e0000 */
        /* <DEDUP_REMOVED lines=27> */
.L_x_1383:
[----:B------:R-:W-:Y:S01]  /*13df0*/  SHF.L.U32 R7, R194, 0x1f, RZ ;  /* 0x0000001fc2077819 */ /* 0x000fe200000006ff */
[----:B------:R-:W-:-:S04]  /*13e00*/  IMAD R10, R200, 0x8, R16 ;  /* 0x00000008c80a7824 */ /* 0x000fc800078e0210 */
[----:B------:R0:W1:Y:S01]  /*13e10*/  SYNCS.PHASECHK.TRANS64.TRYWAIT P3, [R10+URZ+0x28450], R7 ;  /* 0x028450070a0075a7 */ /* 0x000062000806017f */
[----:B------:R-:W-:Y:S05]  /*13e20*/  @!P0 BRA `(.L_x_1384) ;  /* 0x0000000000048947 */ /* 0x000fea0003800000 */
[----:B------:R-:W-:Y:S01]  /*13e30*/  BPT.TRAP 0x1 ;  /* 0x000000040000795c */ /* 0x000fe20000300000 */
.L_x_1384:
[----:B-1----:R-:W-:Y:S05]  /*13e40*/  @P3 BRA `(.L_x_1382) ;  /* 0x0000000000083947 */ /* 0x002fea0003800000 */
[----:B------:R-:W1:Y:S02]  /*13e50*/  SYNCS.PHASECHK.TRANS64.TRYWAIT P3, [R10+URZ+0x28450], R7 ;  /* 0x028450070a0075a7 */ /* 0x000e64000806017f */
[----:B-1----:R-:W-:Y:S05]  /*13e60*/  @!P3 BRA `(.L_x_1385) ;  /* 0x0000012400b8b947 */ /* 0x002fea0003800000 */
.L_x_1382:
[----:B01----:R-:W-:Y:S01]  /*13e70*/  VIADD R7, R16, 0x8000 ;  /* 0x0000800010077836 */ /* 0x003fe20000000000 */
[----:B------:R-:W-:Y:S05]  /*13e80*/  WARPSYNC.ALL ;  /* 0x0000000000007948 */ /* 0x000fea0003800000 */
[----:B------:R-:W-:Y:S01]  /*13e90*/  SHF.R.U32.HI R7, RZ, 0x4, R7 ;  /* 0x00000004ff077819 */ /* 0x000fe20000011607 */
[----:B------:R-:W-:Y:S01]  /*13ea0*/  IMAD.MOV.U32 R11, RZ, RZ, -0x7fffffe0 ;  /* 0x80000020ff0b7424 */ /* 0x000fe200078e00ff */
[----:B------:R-:W-:-:S06]  /*13eb0*/  WARPGROUP.ARRIVE ;  /* 0x00000000000079c5 */ /* 0x000fcc0000000000 */
[----:B------:R-:W0:Y:S01]  /*13ec0*/  S2R R21, SR_TID.X ;  /* 0x0000000000157919 */ /* 0x000e220000002100 */
[----:B------:R-:W-:Y:S02]  /*13ed0*/  LOP3.LUT R7, R7, 0x3fff, RZ, 0xc0, !PT ;  /* 0x00003fff07077812 */ /* 0x000fe400078ec0ff */
[----:B------:R-:W-:Y:S01]  /*13ee0*/  R2UR UR7, R11 ;  /* 0x000000000b0772ca */ /* 0x000fe200000e0000 */
[----:B------:R-:W-:Y:S01]  /*13ef0*/  IMAD.MOV.U32 R11, RZ, RZ, -0x7fffffe0 ;  /* 0x80000020ff0b7424 */ /* 0x000fe200078e00ff */
[----:B------:R-:W-:-:S05]  /*13f00*/  LOP3.LUT R7, R7, 0x10000, RZ, 0xfc, !PT ;  /* 0x0001000007077812 */ /* 0x000fca00078efcff */
[----:B------:R-:W-:Y:S02]  /*13f10*/  IMAD R10, R200, 0x400, R7 ;  /* 0x00000400c80a7824 */ /* 0x000fe400078e0207 */
[----:B------:R-:W-:-:S03]  /*13f20*/  @!P1 IMAD R7, R15, 0x8, R16 ;  /* 0x000000080f079824 */ /* 0x000fc600078e0210 */
[C---:B------:R-:W-:Y:S01]  /*13f30*/  R2UR UR6, R10.reuse ;  /* 0x000000000a0672ca */ /* 0x040fe200000e0000 */
[----:B------:R-:W-:Y:S02]  /*13f40*/  VIADD R10, R10, 0x2 ;  /* 0x000000020a0a7836 */ /* 0x000fe40000000000 */
[----:B------:R-:W-:-:S05]  /*13f50*/  @!P1 VIADD R7, R7, 0x28440 ;  /* 0x0002844007079836 */ /* 0x000fca0000000000 */
[----:B------:R-:W-:-:S05]  /*13f60*/  @!P1 PRMT R7, RZ, 0x654, R7 ;  /* 0x00000654ff079816 */ /* 0x000fca0000000007 */
[----:B------:R-:W-:Y:S01]  /*13f70*/  QGMMA.64x256x32.F32.E4M3.E4M3 R24, R188, gdesc[UR4], R24, gsb0 ;  /* 0x03e00004bc187df3 */ /* 0x000fe20008000818 */
[----:B------:R-:W-:Y:S02]  /*13f80*/  R2UR UR6, R10 ;  /* 0x000000000a0672ca */ /* 0x000fe400000e0000 */
[----:B------:R-:W-:Y:S02]  /*13f90*/  R2UR UR7, R11 ;  /* 0x000000000b0772ca */ /* 0x000fe400000e0000 */
[----:B0-----:R-:W-:-:S04]  /*13fa0*/  SHF.R.U32.HI R21, RZ, 0x7, R21 ;  /* 0x00000007ff157819 */ /* 0x001fc80000011615 */
[----:B------:R-:W-:Y:S01]  /*13fb0*/  IADD3 R10, -R21, 0xb, RZ ;  /* 0x0000000b150a7810 */ /* 0x000fe20007ffe1ff */
[----:B------:R-:W-:Y:S02]  /*13fc0*/  WARPGROUP.DEPBAR.LE gsb0, 0x0 ;  /* 0x00008000000079c5 */ /* 0x000fe40000010000 */
[----:B------:R-:W-:-:S15]  /*13fd0*/  WARPGROUP.ARRIVE ;  /* 0x00000000000079c5 */ /* 0x000fde0000000000 */
[----:B------:R-:W-:-:S01]  /*13fe0*/  NOP ;  /* 0x0000000000007918 */ /* 0x000fc20000000000 */
[----:B------:R-:W-:Y:S03]  /*13ff0*/  QGMMA.64x256x32.F32.E4M3.E4M3 R24, R184, gdesc[UR4], R24, gsb0 ;  /* 0x03e00004b8187df3 */ /* 0x000fe60008000818 */
[----:B------:R-:W-:Y:S02]  /*14000*/  WARPGROUP.DEPBAR.LE gsb0, 0x0 ;  /* 0x00008000000079c5 */ /* 0x000fe40000010000 */
[----:B------:R-:W-:Y:S01]  /*14010*/  IMAD.SHL.U32 R184, R9, 0x40, RZ ;  /* 0x0000004009b87824 */ /* 0x000fe200078e00ff */
[----:B------:R0:W-:Y:S06]  /*14020*/  BAR.ARV R10, 0x100 ;  /* 0x0004000a0000751d */ /* 0x0001ec0000002000 */
[----:B------:R1:W-:Y:S02]  /*14030*/  @!P1 SYNCS.ARRIVE.TRANS64.RED.A1T0 RZ, [R7+URZ], RZ ;  /* 0x000000ff07ff99a7 */ /* 0x0003e4000810043f */
[----:B-1----:R-:W-:-:S05]  /*14040*/  IADD3 R7, R197, 0x1, -R184 ;  /* 0x00000001c5077810 */ /* 0x002fca0007ffe8b8 */
[----:B------:R-:W-:Y:S01]  /*14050*/  IMAD.IADD R11, R7, 0x1, -R198 ;  /* 0x00000001070b7824 */ /* 0x000fe200078e0ac6 */
[----:B------:R-:W-:-:S03]  /*14060*/  MOV R7, UR50 ;  /* 0x0000003200077c02 */ /* 0x000fc60008000f00 */
[----:B------:R-:W-:Y:S01]  /*14070*/  IMAD R11, R196, -0x2, R11 ;  /* 0xfffffffec40b7824 */ /* 0x000fe200078e020b */
[----:B------:R-:W-:-:S03]  /*14080*/  LOP3.LUT R186, RZ, R7, RZ, 0x33, !PT ;  /* 0x00000007ffba7212 */ /* 0x000fc600078e33ff */
[----:B------:R-:W-:Y:S02]  /*14090*/  VIADD R187, R11, UR53 ;  /* 0x000000350bbb7c36 */ /* 0x000fe40008000000 */
[----:B------:R-:W-:Y:S02]  /*140a0*/  IMAD.IADD R189, R186, 0x1, R11 ;  /* 0x00000001babd7824 */ /* 0x000fe400078e020b */
[C---:B------:R-:W-:Y:S02]  /*140b0*/  IMAD.IADD R185, R0.reuse, 0x1, R187 ;  /* 0x0000000100b97824 */ /* 0x040fe400078e02bb */
[----:B------:R-:W-:Y:S01]  /*140c0*/  IMAD.IADD R21, R0, 0x1, R189 ;  /* 0x0000000100157824 */ /* 0x000fe200078e02bd */
[----:B0-----:R-:W-:Y:S06]  /*140d0*/  @!P2 BRA `(.L_x_1386) ;  /* 0x000000000058a947 */ /* 0x001fec0003800000 */
[----:B------:R-:W-:Y:S01]  /*140e0*/  IADD3 R191, R0, R197, -R198 ;  /* 0x000000c500bf7210 */ /* 0x000fe20007ffe8c6 */
[----:B------:R-:W-:Y:S03]  /*140f0*/  BSSY B0, `(.L_x_1387) ;  /* 0x0000010000007945 */ /* 0x000fe60003800000 */
[----:B------:R-:W-:-:S13]  /*14100*/  ISETP.GT.AND P3, PT, R191, -0x1, PT ;  /* 0xffffffffbf00780c */ /* 0x000fda0003f64270 */
[----:B------:R-:W-:Y:S05]  /*14110*/  @P3 BRA `(.L_x_1388) ;  /* 0x0000000000203947 */ /* 0x000fea0003800000 */
[----:B------:R-:W-:Y:S01]  /*14120*/  IMAD.U32 R186, RZ, RZ, UR49 ;  /* 0x00000031ffba7e24 */ /* 0x000fe2000f8e00ff */
[----:B------:R-:W-:-:S04]  /*14130*/  LOP3.LUT R191, RZ, R191, RZ, 0x33, !PT ;  /* 0x000000bfffbf7212 */ /* 0x000fc800078e33ff */
[----:B------:R-:W-:-:S13]  /*14140*/  ISETP.NE.AND P3, PT, R186, 0x1, PT ;  /* 0x00000001ba00780c */ /* 0x000fda0003f65270 */
[----:B------:R-:W0:Y:S02]  /*14150*/  @P3 LDC.64 R10, c[0x0][0x9e8] ;  /* 0x00027a00ff0a3b82 */ /* 0x000e240000000a00 */
[----:B0-----:R-:W-:-:S05]  /*14160*/  @P3 IMAD.HI.U32 R10, R191, R10, RZ ;  /* 0x0000000abf0a3227 */ /* 0x001fca00078e00ff */
[----:B------:R-:W-:-:S04]  /*14170*/  @P3 SHF.R.U32.HI R191, RZ, R11, R10 ;  /* 0x0000000bffbf3219 */ /* 0x000fc8000001160a */
[----:B------:R-:W-:Y:S01]  /*14180*/  LOP3.LUT R191, RZ, R191, RZ, 0x33, !PT ;  /* 0x000000bfffbf7212 */ /* 0x000fe200078e33ff */
[----:B------:R-:W-:Y:S06]  /*14190*/  BRA `(.L_x_1389) ;  /* 0x0000000000147947 */ /* 0x000fec0003800000 */
.L_x_1388:
[----:B------:R-:W-:-:S05]  /*141a0*/  IMAD.U32 R186, RZ, RZ, UR49 ;  /* 0x00000031ffba7e24 */ /* 0x000fca000f8e00ff */
[----:B------:R-:W-:-:S13]  /*141b0*/  ISETP.NE.AND P3, PT, R186, 0x1, PT ;  /* 0x00000001ba00780c */ /* 0x000fda0003f65270 */
[----:B------:R-:W0:Y:S02]  /*141c0*/  @P3 LDC.64 R10, c[0x0][0x9e8] ;  /* 0x00027a00ff0a3b82 */ /* 0x000e240000000a00 */
[----:B0-----:R-:W-:-:S05]  /*141d0*/  @P3 IMAD.HI.U32 R10, R191, R10, RZ ;  /* 0x0000000abf0a3227 */ /* 0x001fca00078e00ff */
[----:B------:R-:W-:-:S07]  /*141e0*/  @P3 SHF.R.U32.HI R191, RZ, R11, R10 ;  /* 0x0000000bffbf3219 */ /* 0x000fce000001160a */
.L_x_1389:
[----:B------:R-:W-:Y:S05]  /*141f0*/  BSYNC B0 ;  /* 0x0000000000007941 */ /* 0x000fea0003800000 */
.L_x_1387:
[----:B------:R-:W-:-:S04]  /*14200*/  IMAD R191, R191, R186, -R184 ;  /* 0x000000babfbf7224 */ /* 0x000fc800078e0ab8 */
[----:B------:R-:W-:-:S05]  /*14210*/  IMAD R10, R196, -0x2, R191 ;  /* 0xfffffffec40a7824 */ /* 0x000fca00078e02bf */
[----:B------:R-:W-:Y:S02]  /*14220*/  VIADDMNMX R185, R10, R186, R185, PT ;  /* 0x000000ba0ab97246 */ /* 0x000fe400038001b9 */
[----:B------:R-:W-:-:S07]  /*14230*/  VIMNMX R21, R21, R10, !PT ;  /* 0x0000000a15157248 */ /* 0x000fce0007fe0100 */
.L_x_1386:
[----:B------:R-:W-:Y:S02]  /*14240*/  ISETP.GT.AND P3, PT, R9, -0x1, PT ;  /* 0xffffffff0900780c */ /* 0x000fe40003f64270 */
[----:B------:R-:W-:Y:S02]  /*14250*/  IADD3 R187, R187, 0x8, R0 ;  /* 0x00000008bbbb7810 */ /* 0x000fe40007ffe000 */
[C---:B------:R-:W-:Y:S02]  /*14260*/  ISETP.GT.AND P5, PT, R21.reuse, RZ, P3 ;  /* 0x000000ff1500720c */ /* 0x040fe40001fa4270 */
[----:B------:R-:W-:Y:S02]  /*14270*/  ISETP.GT.AND P4, PT, R21, 0x1, P3 ;  /* 0x000000011500780c */ /* 0x000fe40001f84270 */
[C---:B------:R-:W-:Y:S02]  /*14280*/  ISETP.LT.OR P5, PT, R185.reuse, 0x1, P5 ;  /* 0x00000001b900780c */ /* 0x040fe40002fa1670 */
[----:B------:R-:W-:-:S02]  /*14290*/  ISETP.LT.OR P4, PT, R185, 0x2, P4 ;  /* 0x00000002b900780c */ /* 0x000fc40002781670 */
[----:B------:R-:W-:Y:S02]  /*142a0*/  FSEL R191, R152, -INF , !P5 ;  /* 0xff80000098bf7808 */ /* 0x000fe40006800000 */
[----:B------:R-:W-:Y:S02]  /*142b0*/  FSEL R153, R153, -INF , !P4 ;  /* 0xff80000099997808 */ /* 0x000fe40006000000 */
[C---:B------:R-:W-:Y:S02]  /*142c0*/  ISETP.GT.AND P5, PT, R21.reuse, 0x8, P3 ;  /* 0x000000081500780c */ /* 0x040fe40001fa4270 */
        /* <DEDUP_REMOVED lines=39> */
[----:B------:R-:W-:Y:S02]  /*14540*/  IADD3 R189, R189, 0x8, R0 ;  /* 0x00000008bdbd7810 */ /* 0x000fe40007ffe000 */
[----:B------:R-:W-:Y:S02]  /*14550*/  FSEL R21, R180, -INF , !P5 ;  /* 0xff800000b4157808 */ /* 0x000fe40006800000 */
[----:B------:R-:W-:Y:S01]  /*14560*/  FSEL R181, R181, -INF , !P4 ;  /* 0xff800000b5b57808 */ /* 0x000fe20006000000 */
[----:B------:R-:W-:Y:S06]  /*14570*/  @!P2 BRA `(.L_x_1390) ;  /* 0x00000000005ca947 */ /* 0x000fec0003800000 */
[----:B------:R-:W-:Y:S01]  /*14580*/  ISETP.GT.AND P4, PT, R14, -0x1, PT ;  /* 0xffffffff0e00780c */ /* 0x000fe20003f84270 */
[----:B------:R-:W-:-:S12]  /*14590*/  BSSY B0, `(.L_x_1391) ;  /* 0x0000011000007945 */ /* 0x000fd80003800000 */
[----:B------:R-:W-:Y:S05]  /*145a0*/  @P4 BRA `(.L_x_1392) ;  /* 0x0000000000244947 */ /* 0x000fea0003800000 */
[----:B------:R-:W-:Y:S02]  /*145b0*/  IMAD.U32 R152, RZ, RZ, UR49 ;  /* 0x00000031ff987e24 */ /* 0x000fe4000f8e00ff */
[----:B------:R-:W-:-:S03]  /*145c0*/  VIADD R185, R13, 0x8 ;  /* 0x000000080db97836 */ /* 0x000fc60000000000 */
[----:B------:R-:W-:Y:S02]  /*145d0*/  ISETP.NE.AND P4, PT, R152, 0x1, PT ;  /* 0x000000019800780c */ /* 0x000fe40003f85270 */
[----:B------:R-:W-:-:S11]  /*145e0*/  LOP3.LUT R185, RZ, R185, RZ, 0x33, !PT ;  /* 0x000000b9ffb97212 */ /* 0x000fd600078e33ff */
[----:B------:R-:W0:Y:S02]  /*145f0*/  @P4 LDC.64 R10, c[0x0][0x9e8] ;  /* 0x00027a00ff0a4b82 */ /* 0x000e240000000a00 */
[----:B0-----:R-:W-:-:S05]  /*14600*/  @P4 IMAD.HI.U32 R10, R185, R10, RZ ;  /* 0x0000000ab90a4227 */ /* 0x001fca00078e00ff */
[----:B------:R-:W-:-:S04]  /*14610*/  @P4 SHF.R.U32.HI R185, RZ, R11, R10 ;  /* 0x0000000bffb94219 */ /* 0x000fc8000001160a */
[----:B------:R-:W-:Y:S01]  /*14620*/  LOP3.LUT R185, RZ, R185, RZ, 0x33, !PT ;  /* 0x000000b9ffb97212 */ /* 0x000fe200078e33ff */
[----:B------:R-:W-:Y:S06]  /*14630*/  BRA `(.L_x_1393) ;  /* 0x0000000000187947 */ /* 0x000fec0003800000 */
.L_x_1392:
[----:B------:R-:W-:Y:S02]  /*14640*/  IMAD.U32 R152, RZ, RZ, UR49 ;  /* 0x00000031ff987e24 */ /* 0x000fe4000f8e00ff */
[----:B------:R-:W-:-:S03]  /*14650*/  IMAD.MOV.U32 R185, RZ, RZ, R14 ;  /* 0x000000ffffb97224 */ /* 0x000fc600078e000e */
[----:B------:R-:W-:-:S13]  /*14660*/  ISETP.NE.AND P4, PT, R152, 0x1, PT ;  /* 0x000000019800780c */ /* 0x000fda0003f85270 */
[----:B------:R-:W0:Y:S02]  /*14670*/  @P4 LDC.64 R10, c[0x0][0x9e8] ;  /* 0x00027a00ff0a4b82 */ /* 0x000e240000000a00 */
[----:B0-----:R-:W-:-:S05]  /*14680*/  @P4 IMAD.HI.U32 R10, R14, R10, RZ ;  /* 0x0000000a0e0a4227 */ /* 0x001fca00078e00ff */
[----:B------:R-:W-:-:S07]  /*14690*/  @P4 SHF.R.U32.HI R185, RZ, R11, R10 ;  /* 0x0000000bffb94219 */ /* 0x000fce000001160a */
.L_x_1393:
[----:B------:R-:W-:Y:S05]  /*146a0*/  BSYNC B0 ;  /* 0x0000000000007941 */ /* 0x000fea0003800000 */
.L_x_1391:
[----:B------:R-:W-:-:S04]  /*146b0*/  IMAD R11, R185, R152, -R184 ;  /* 0x00000098b90b7224 */ /* 0x000fc800078e0ab8 */
[----:B------:R-:W-:-:S05]  /*146c0*/  IMAD R10, R196, -0x2, R11 ;  /* 0xfffffffec40a7824 */ /* 0x000fca00078e020b */
[----:B------:R-:W-:Y:S02]  /*146d0*/  VIADDMNMX R187, R10, R152, R187, PT ;  /* 0x000000980abb7246 */ /* 0x000fe400038001bb */
[----:B------:R-:W-:-:S07]  /*146e0*/  VIMNMX R189, R189, R10, !PT ;  /* 0x0000000abdbd7248 */ /* 0x000fce0007fe0100 */
.L_x_1390:
[----:B------:R-:W-:Y:S02]  /*146f0*/  FMNMX.FTZ R10, R191, R6, !PT ;  /* 0x00000006bf0a7209 */ /* 0x000fe40007810000 */
[----:B------:R-:W-:Y:S02]  /*14700*/  ISETP.GT.AND P4, PT, R189, 0x1, P3 ;  /* 0x00000001bd00780c */ /* 0x000fe40001f84270 */
[----:B------:R-:W-:Y:S02]  /*14710*/  FMNMX.FTZ R10, R153, R10, !PT ;  /* 0x0000000a990a7209 */ /* 0x000fe40007810000 */
[----:B------:R-:W-:Y:S02]  /*14720*/  ISETP.LT.OR P5, PT, R187, 0x2, P4 ;  /* 0x00000002bb00780c */ /* 0x000fe400027a1670 */
[----:B------:R-:W-:Y:S02]  /*14730*/  FMNMX.FTZ R10, R205, R10, !PT ;  /* 0x0000000acd0a7209 */ /* 0x000fe40007810000 */
[----:B------:R-:W-:-:S02]  /*14740*/  FSEL R155, R155, -INF , !P5 ;  /* 0xff8000009b9b7808 */ /* 0x000fc40006800000 */
[----:B------:R-:W-:Y:S02]  /*14750*/  FMNMX.FTZ R10, R157, R10, !PT ;  /* 0x0000000a9d0a7209 */ /* 0x000fe40007810000 */
[----:B------:R-:W-:Y:S02]  /*14760*/  ISETP.GT.AND P5, PT, R189, 0x9, P3 ;  /* 0x00000009bd00780c */ /* 0x000fe40001fa4270 */
[----:B------:R-:W-:Y:S02]  /*14770*/  FMNMX.FTZ R10, R237, R10, !PT ;  /* 0x0000000aed0a7209 */ /* 0x000fe40007810000 */
[----:B------:R-:W-:Y:S02]  /*14780*/  ISETP.LT.OR P5, PT, R187, 0xa, P5 ;  /* 0x0000000abb00780c */ /* 0x000fe40002fa1670 */
        /* <DEDUP_REMOVED lines=27> */
[C---:B------:R-:W-:Y:S02]  /*14940*/  ISETP.LT.OR P4, PT, R187.reuse, 0x19, P4 ;  /* 0x00000019bb00780c */ /* 0x040fe40002781670 */
[----:B------:R-:W-:Y:S02]  /*14950*/  ISETP.LT.OR P5, PT, R187, 0x22, P5 ;  /* 0x00000022bb00780c */ /* 0x000fe40002fa1670 */
[----:B------:R-:W-:Y:S02]  /*14960*/  FSEL R166, R166, -INF , !P4 ;  /* 0xff800000a6a67808 */ /* 0x000fe40006000000 */
[----:B------:R-:W-:Y:S02]  /*14970*/  ISETP.GT.AND P4, PT, R189, 0x20, P3 ;  /* 0x00000020bd00780c */ /* 0x000fe40001f84270 */
[----:B------:R-:W-:Y:S02]  /*14980*/  FSEL R171, R171, -INF , !P5 ;  /* 0xff800000abab7808 */ /* 0x000fe40006800000 */
[----:B------:R-:W-:-:S02]  /*14990*/  ISETP.GT.AND P5, PT, R189, RZ, P3 ;  /* 0x000000ffbd00720c */ /* 0x000fc40001fa4270 */
[C---:B------:R-:W-:Y:S02]  /*149a0*/  ISETP.LT.OR P4, PT, R187.reuse, 0x21, P4 ;  /* 0x00000021bb00780c */ /* 0x040fe40002781670 */
[----:B------:R-:W-:Y:S02]  /*149b0*/  ISETP.LT.OR P5, PT, R187, 0x1, P5 ;  /* 0x00000001bb00780c */ /* 0x000fe40002fa1670 */
[----:B------:R-:W-:Y:S02]  /*149c0*/  FSEL R170, R170, -INF , !P4 ;  /* 0xff800000aaaa7808 */ /* 0x000fe40006000000 */
[----:B0-----:R-:W-:Y:S02]  /*149d0*/  FMNMX.FTZ R167, R152, R156, !PT ;  /* 0x0000009c98a77209 */ /* 0x001fe40007810000 */
[----:B------:R-:W-:Y:S02]  /*149e0*/  ISETP.GT.AND P4, PT, R189, 0x28, P3 ;  /* 0x00000028bd00780c */ /* 0x000fe40001f84270 */
[----:B------:R-:W-:Y:S01]  /*149f0*/  FSEL R154, R154, -INF , !P5 ;  /* 0xff8000009a9a7808 */ /* 0x000fe20006800000 */
[----:B------:R-:W0:Y:S01]  /*14a00*/  SHFL.BFLY PT, R156, R167, 0x1, 0x1f ;  /* 0x0c201f00a79c7f89 */ /* 0x000e2200000e0000 */
[----:B------:R-:W-:-:S02]  /*14a10*/  ISETP.LT.OR P4, PT, R187, 0x29, P4 ;  /* 0x00000029bb00780c */ /* 0x000fc40002781670 */
[----:B------:R-:W-:Y:S02]  /*14a20*/  FMNMX.FTZ R152, R154, R8, !PT ;  /* 0x000000089a987209 */ /* 0x000fe40007810000 */
[----:B------:R-:W-:Y:S02]  /*14a30*/  FSEL R174, R174, -INF , !P4 ;  /* 0xff800000aeae7808 */ /* 0x000fe40006000000 */
[----:B------:R-:W-:Y:S02]  /*14a40*/  FMNMX.FTZ R152, R155, R152, !PT ;  /* 0x000000989b987209 */ /* 0x000fe40007810000 */
[C---:B------:R-:W-:Y:S02]  /*14a50*/  ISETP.GT.AND P4, PT, R189.reuse, 0x29, P3 ;  /* 0x00000029bd00780c */ /* 0x040fe40001f84270 */
[----:B------:R-:W-:Y:S02]  /*14a60*/  ISETP.GT.AND P5, PT, R189, 0x30, P3 ;  /* 0x00000030bd00780c */ /* 0x000fe40001fa4270 */
[----:B------:R-:W-:-:S02]  /*14a70*/  FMNMX.FTZ R152, R11, R152, !PT ;  /* 0x000000980b987209 */ /* 0x000fc40007810000 */
[C---:B------:R-:W-:Y:S02]  /*14a80*/  ISETP.LT.OR P4, PT, R187.reuse, 0x2a, P4 ;  /* 0x0000002abb00780c */ /* 0x040fe40002781670 */
[----:B------:R-:W-:Y:S02]  /*14a90*/  ISETP.LT.OR P5, PT, R187, 0x31, P5 ;  /* 0x00000031bb00780c */ /* 0x000fe40002fa1670 */
[----:B------:R-:W-:Y:S02]  /*14aa0*/  FMNMX.FTZ R152, R159, R152, !PT ;  /* 0x000000989f987209 */ /* 0x000fe40007810000 */
[----:B------:R-:W-:Y:S02]  /*14ab0*/  FSEL R175, R175, -INF , !P4 ;  /* 0xff800000afaf7808 */ /* 0x000fe40006000000 */
[----:B------:R-:W-:Y:S02]  /*14ac0*/  FSEL R178, R178, -INF , !P5 ;  /* 0xff800000b2b27808 */ /* 0x000fe40006800000 */
[----:B------:R-:W-:-:S02]  /*14ad0*/  ISETP.GT.AND P4, PT, R189, 0x31, P3 ;  /* 0x00000031bd00780c */ /* 0x000fc40001f84270 */
[C---:B------:R-:W-:Y:S02]  /*14ae0*/  ISETP.GT.AND P5, PT, R189.reuse, 0x38, P3 ;  /* 0x00000038bd00780c */ /* 0x040fe40001fa4270 */
[----:B------:R-:W-:Y:S02]  /*14af0*/  ISETP.GT.AND P3, PT, R189, 0x39, P3 ;  /* 0x00000039bd00780c */ /* 0x000fe40001f64270 */
[----:B------:R-:W-:Y:S02]  /*14b00*/  FMNMX.FTZ R152, R185, R152, !PT ;  /* 0x00000098b9987209 */ /* 0x000fe40007810000 */
[C---:B------:R-:W-:Y:S02]  /*14b10*/  ISETP.LT.OR P4, PT, R187.reuse, 0x32, P4 ;  /* 0x00000032bb00780c */ /* 0x040fe40002781670 */
[C---:B------:R-:W-:Y:S02]  /*14b20*/  ISETP.LT.OR P5, PT, R187.reuse, 0x39, P5 ;  /* 0x00000039bb00780c */ /* 0x040fe40002fa1670 */
[----:B------:R-:W-:-:S02]  /*14b30*/  ISETP.LT.OR P3, PT, R187, 0x3a, P3 ;  /* 0x0000003abb00780c */ /* 0x000fc40001f61670 */
[----:B0-----:R-:W-:Y:S02]  /*14b40*/  FMNMX.FTZ R167, R167, R156, !PT ;  /* 0x0000009ca7a77209 */ /* 0x001fe40007810000 */
[----:B------:R-:W-:Y:S02]  /*14b50*/  FMNMX.FTZ R187, R163, R152, !PT ;  /* 0x00000098a3bb7209 */ /* 0x000fe40007810000 */
[----:B------:R-:W-:Y:S01]  /*14b60*/  FSEL R179, R179, -INF , !P4 ;  /* 0xff800000b3b37808 */ /* 0x000fe20006000000 */
[----:B------:R-:W-:-:S01]  /*14b70*/  FFMA.FTZ R189, R2, R167, -8 ;  /* 0xc100000002bd7423 */ /* 0x000fc200000100a7 */
[----:B------:R-:W-:Y:S02]  /*14b80*/  FMNMX.FTZ R187, R166, R187, !PT ;  /* 0x000000bba6bb7209 */ /* 0x000fe40007810000 */
[----:B------:R-:W-:Y:S02]  /*14b90*/  FSETP.NEU.FTZ.AND P4, PT, R167, -INF , PT ;  /* 0xff800000a700780b */ /* 0x000fe40003f9d000 */
[----:B------:R-:W-:-:S02]  /*14ba0*/  FMNMX.FTZ R187, R10, R187, !PT ;  /* 0x000000bb0abb7209 */ /* 0x000fc40007810000 */
[----:B------:R-:W-:Y:S02]  /*14bb0*/  FSEL R189, R189, RZ, P4 ;  /* 0x000000ffbdbd7208 */ /* 0x000fe40002000000 */
[----:B------:R-:W-:Y:S02]  /*14bc0*/  FMNMX.FTZ R152, R170, R187, !PT ;  /* 0x000000bbaa987209 */ /* 0x000fe40007810000 */
[----:B------:R-:W-:Y:S01]  /*14bd0*/  FSEL R183, R183, -INF , !P3 ;  /* 0xff800000b7b77808 */ /* 0x000fe20005800000 */
[C-C-:B------:R-:W-:Y:S01]  /*14be0*/  FFMA.FTZ R158, R2.reuse, R191, -R189.reuse ;  /* 0x000000bf029e7223 */ /* 0x140fe200000108bd */
[----:B------:R-:W-:Y:S01]  /*14bf0*/  FMNMX.FTZ R191, R171, R152, !PT ;  /* 0x00000098abbf7209 */ /* 0x000fe20007810000 */
[C-C-:B------:R-:W-:Y:S01]  /*14c00*/  FFMA.FTZ R152, R2.reuse, R153, -R189.reuse ;  /* 0x0000009902987223 */ /* 0x140fe200000108bd */
[----:B------:R-:W-:-:S01]  /*14c10*/  FFMA.FTZ R160, R2, R205, -R189 ;  /* 0x000000cd02a07223 */ /* 0x000fc200000108bd */
[--C-:B------:R-:W-:Y:S01]  /*14c20*/  FFMA.FTZ R162, R2, R157, -R189.reuse ;  /* 0x0000009d02a27223 */ /* 0x100fe200000108bd */
[----:B------:R-:W-:Y:S01]  /*14c30*/  FMNMX.FTZ R156, R174, R191, !PT ;  /* 0x000000bfae9c7209 */ /* 0x000fe20007810000 */
[----:B------:R0:W-:Y:S01]  /*14c40*/  MUFU.EX2 R187, R158 ;  /* 0x0000009e00bb7308 */ /* 0x0001e20000000800 */
[----:B------:R-:W-:Y:S01]  /*14c50*/  FSEL R191, R182, -INF , !P5 ;  /* 0xff800000b6bf7808 */ /* 0x000fe20006800000 */
[----:B------:R-:W-:Y:S01]  /*14c60*/  FFMA.FTZ R157, R2, R237, -R189 ;  /* 0x000000ed029d7223 */ /* 0x000fe200000108bd */
[----:B------:R-:W-:-:S04]  /*14c70*/  FMNMX.FTZ R153, R175, R156, !PT ;  /* 0x0000009caf997209 */ /* 0x000fc80007810000 */
[----:B------:R-:W-:Y:S01]  /*14c80*/  FMNMX.FTZ R156, R178, R153, !PT ;  /* 0x00000099b29c7209 */ /* 0x000fe20007810000 */
[----:B------:R-:W-:Y:S01]  /*14c90*/  MUFU.EX2 R152, R152 ;  /* 0x0000009800987308 */ /* 0x000fe20000000800 */
[----:B0-----:R-:W-:-:S01]  /*14ca0*/  FFMA.FTZ R158, R2, R161, -R189 ;  /* 0x000000a1029e7223 */ /* 0x001fc200000108bd */
[C-C-:B------:R-:W-:Y:S01]  /*14cb0*/  FFMA.FTZ R161, R2.reuse, R165, -R189.reuse ;  /* 0x000000a502a17223 */ /* 0x140fe200000108bd */
[----:B------:R-:W-:Y:S01]  /*14cc0*/  FMNMX.FTZ R156, R179, R156, !PT ;  /* 0x0000009cb39c7209 */ /* 0x000fe20007810000 */
[C-C-:B------:R-:W-:Y:S01]  /*14cd0*/  FFMA.FTZ R165, R2.reuse, R169, -R189.reuse ;  /* 0x000000a902a57223 */ /* 0x140fe200000108bd */
[----:B------:R-:W-:-:S01]  /*14ce0*/  FFMA.FTZ R169, R2, R173, -R189 ;  /* 0x000000ad02a97223 */ /* 0x000fc200000108bd */
[----:B------:R-:W-:Y:S01]  /*14cf0*/  FFMA.FTZ R173, R2, R177, -R189 ;  /* 0x000000b102ad7223 */ /* 0x000fe200000108bd */
[----:B------:R-:W-:Y:S01]  /*14d00*/  FMNMX.FTZ R180, R191, R156, !PT ;  /* 0x0000009cbfb47209 */ /* 0x000fe20007810000 */
[----:B------:R0:W-:Y:S01]  /*14d10*/  MUFU.EX2 R153, R160 ;  /* 0x000000a000997308 */ /* 0x0001e20000000800 */
[----:B------:R-:W-:-:S02]  /*14d20*/  FSEL R177, R167, RZ, P4 ;  /* 0x000000ffa7b17208 */ /* 0x000fc40002000000 */
[----:B------:R-:W-:-:S05]  /*14d30*/  FMNMX.FTZ R180, R183, R180, !PT ;  /* 0x000000b4b7b47209 */ /* 0x000fca0007810000 */
[----:B------:R-:W1:Y:S01]  /*14d40*/  SHFL.BFLY PT, R205, R180, 0x2, 0x1f ;  /* 0x0c401f00b4cd7f89 */ /* 0x000e6200000e0000 */
[----:B0-----:R-:W-:-:S01]  /*14d50*/  FFMA.FTZ R160, R2, R164, -R189 ;  /* 0x000000a402a07223 */ /* 0x001fc200000108bd */
[C-C-:B------:R-:W-:Y:S01]  /*14d60*/  FFMA.FTZ R164, R2.reuse, R172, -R189.reuse ;  /* 0x000000ac02a47223 */ /* 0x140fe200000108bd */
[----:B------:R0:W-:Y:S08]  /*14d70*/  MUFU.EX2 R156, R162 ;  /* 0x000000a2009c7308 */ /* 0x0001f00000000800 */
[----:B------:R-:W-:Y:S01]  /*14d80*/  MUFU.EX2 R157, R157 ;  /* 0x0000009d009d7308 */ /* 0x000fe20000000800 */
[----:B0-----:R-:W-:-:S01]  /*14d90*/  FFMA.FTZ R162, R2, R168, -R189 ;  /* 0x000000a802a27223 */ /* 0x001fc200000108bd */
[C-C-:B------:R-:W-:Y:S01]  /*14da0*/  FFMA.FTZ R168, R2.reuse, R176, -R189.reuse ;  /* 0x000000b002a87223 */ /* 0x140fe200000108bd */
[----:B------:R-:W-:-:S01]  /*14db0*/  FFMA.FTZ R176, R2, R21, -R189 ;  /* 0x0000001502b07223 */ /* 0x000fc200000108bd */
[----:B------:R-:W-:Y:S01]  /*14dc0*/  FFMA.FTZ R189, R2, R181, -R189 ;  /* 0x000000b502bd7223 */ /* 0x000fe200000108bd */
[----:B------:R-:W-:-:S03]  /*14dd0*/  FADD.FTZ R181, -R177, R6 ;  /* 0x00000006b1b57221 */ /* 0x000fc60000010100 */
[----:B------:R-:W-:Y:S01]  /*14de0*/  MUFU.EX2 R158, R158 ;  /* 0x0000009e009e7308 */ /* 0x000fe20000000800 */
[----:B------:R-:W-:Y:S01]  /*14df0*/  FMUL.FTZ R6, R2, R181 ;  /* 0x000000b502067220 */ /* 0x000fe20000410000 */
[----:B-1----:R-:W-:-:S06]  /*14e00*/  FMNMX.FTZ R205, R180, R205, !PT ;  /* 0x000000cdb4cd7209 */ /* 0x002fcc0007810000 */
[----:B------:R-:W0:Y:S01]  /*14e10*/  MUFU.EX2 R6, R6 ;  /* 0x0000000600067308 */ /* 0x000e220000000800 */
[----:B------:R-:W1:Y:S07]  /*14e20*/  SHFL.BFLY PT, R172, R205, 0x1, 0x1f ;  /* 0x0c201f00cdac7f89 */ /* 0x000e6e00000e0000 */
[----:B------:R-:W-:Y:S08]  /*14e30*/  MUFU.EX2 R160, R160 ;  /* 0x000000a000a07308 */ /* 0x000ff00000000800 */
[----:B------:R-:W-:Y:S08]  /*14e40*/  MUFU.EX2 R161, R161 ;  /* 0x000000a100a17308 */ /* 0x000ff00000000800 */
[----:B------:R-:W-:Y:S01]  /*14e50*/  MUFU.EX2 R162, R162 ;  /* 0x000000a200a27308 */ /* 0x000fe20000000800 */
[----:B-1----:R-:W-:-:S04]  /*14e60*/  FMNMX.FTZ R21, R205, R172, !PT ;  /* 0x000000accd157209 */ /* 0x002fc80007810000 */
[----:B------:R-:W-:Y:S01]  /*14e70*/  FSETP.NEU.FTZ.AND P3, PT, R21, -INF , PT ;  /* 0xff8000001500780b */ /* 0x000fe20003f7d000 */
[----:B------:R-:W-:-:S02]  /*14e80*/  FFMA.FTZ R180, R2, R21, -8 ;  /* 0xc100000002b47423 */ /* 0x000fc40000010015 */
[----:B------:R1:W-:Y:S03]  /*14e90*/  MUFU.EX2 R172, R176 ;  /* 0x000000b000ac7308 */ /* 0x0003e60000000800 */
[----:B------:R-:W-:-:S05]  /*14ea0*/  FSEL R181, R180, RZ, P3 ;  /* 0x000000ffb4b57208 */ /* 0x000fca0001800000 */
[----:B------:R-:W-:Y:S01]  /*14eb0*/  MUFU.EX2 R165, R165 ;  /* 0x000000a500a57308 */ /* 0x000fe20000000800 */
[----:B-1----:R-:W-:-:S01]  /*14ec0*/  FFMA.FTZ R176, R2, R159, -R181 ;  /* 0x0000009f02b07223 */ /* 0x002fc200000108b5 */
[C-C-:B------:R-:W-:Y:S01]  /*14ed0*/  FFMA.FTZ R159, R2.reuse, R185, -R181.reuse ;  /* 0x000000b9029f7223 */ /* 0x140fe200000108b5 */
[----:B------:R-:W-:Y:S01]  /*14ee0*/  FSEL R185, R21, RZ, P3 ;  /* 0x000000ff15b97208 */ /* 0x000fe20001800000 */
[C-C-:B------:R-:W-:Y:S01]  /*14ef0*/  FFMA.FTZ R154, R2.reuse, R154, -R181.reuse ;  /* 0x0000009a029a7223 */ /* 0x140fe200000108b5 */
[----:B------:R-:W-:-:S01]  /*14f00*/  FFMA.FTZ R155, R2, R155, -R181 ;  /* 0x0000009b029b7223 */ /* 0x000fc200000108b5 */
[C-C-:B------:R-:W-:Y:S01]  /*14f10*/  FFMA.FTZ R11, R2.reuse, R11, -R181.reuse ;  /* 0x0000000b020b7223 */ /* 0x140fe200000108b5 */
[----:B------:R-:W-:-:S01]  /*14f20*/  FFMA.FTZ R180, R2, R163, -R181 ;  /* 0x000000a302b47223 */ /* 0x000fc200000108b5 */
[----:B------:R-:W-:Y:S01]  /*14f30*/  FADD.FTZ R185, -R185, R8 ;  /* 0x00000008b9b97221 */ /* 0x000fe20000010100 */
[----:B------:R-:W-:Y:S01]  /*14f40*/  MUFU.EX2 R176, R176 ;  /* 0x000000b000b07308 */ /* 0x000fe20000000800 */
[----:B------:R-:W-:-:S01]  /*14f50*/  FFMA.FTZ R163, R2, R166, -R181 ;  /* 0x000000a602a37223 */ /* 0x000fc200000108b5 */
[C-C-:B------:R-:W-:Y:S01]  /*14f60*/  FFMA.FTZ R8, R2.reuse, R10, -R181.reuse ;  /* 0x0000000a02087223 */ /* 0x140fe200000108b5 */
[C---:B------:R-:W-:Y:S01]  /*14f70*/  FMUL.FTZ R185, R2.reuse, R185 ;  /* 0x000000b902b97220 */ /* 0x040fe20000410000 */
        /* <DEDUP_REMOVED lines=8> */
[----:B------:R-:W-:Y:S01]  /*15000*/  FFMA.FTZ R181, R2, R183, -R181 ;  /* 0x000000b702b57223 */ /* 0x000fe200000108b5 */
[----:B0-----:R-:W-:-:S03]  /*15010*/  FFMA.FTZ R183, R6, R4, R187 ;  /* 0x0000000406b77223 */ /* 0x001fc600000100bb */
[----:B------:R-:W0:Y:S01]  /*15020*/  MUFU.EX2 R185, R185 ;  /* 0x000000b900b97308 */ /* 0x000e220000000800 */
[----:B------:R-:W-:-:S07]  /*15030*/  FADD.FTZ R170, R152, R183 ;  /* 0x000000b798aa7221 */ /* 0x000fce0000010000 */
[----:B------:R-:W1:Y:S08]  /*15040*/  MUFU.EX2 R155, R155 ;  /* 0x0000009b009b7308 */ /* 0x000e700000000800 */
[----:B------:R-:W2:Y:S01]  /*15050*/  MUFU.EX2 R11, R11 ;  /* 0x0000000b000b7308 */ /* 0x000ea20000000800 */
[----:B0-----:R-:W-:-:S01]  /*15060*/  FFMA.FTZ R4, R185, R3, R154 ;  /* 0x00000003b9047223 */ /* 0x001fc2000001009a */
[----:B------:R-:W-:-:S06]  /*15070*/  FADD.FTZ R3, R153, R170 ;  /* 0x000000aa99037221 */ /* 0x000fcc0000010000 */
[----:B------:R-:W0:Y:S01]  /*15080*/  MUFU.EX2 R159, R159 ;  /* 0x0000009f009f7308 */ /* 0x000e220000000800 */
[----:B-1----:R-:W-:-:S07]  /*15090*/  FADD.FTZ R4, R155, R4 ;  /* 0x000000049b047221 */ /* 0x002fce0000010000 */
[----:B------:R-:W1:Y:S01]  /*150a0*/  MUFU.EX2 R180, R180 ;  /* 0x000000b400b47308 */ /* 0x000e620000000800 */
[----:B--2---:R-:W-:-:S01]  /*150b0*/  FADD.FTZ R183, R11, R4 ;  /* 0x000000040bb77221 */ /* 0x004fc20000010000 */
[----:B------:R-:W-:-:S03]  /*150c0*/  FADD.FTZ R4, R156, R3 ;  /* 0x000000039c047221 */ /* 0x000fc60000010000 */
[----:B------:R-:W-:Y:S01]  /*150d0*/  FADD.FTZ R170, R176, R183 ;  /* 0x000000b7b0aa7221 */ /* 0x000fe20000010000 */
[----:B------:R-:W-:-:S02]  /*150e0*/  FADD.FTZ R3, R157, R4 ;  /* 0x000000049d037221 */ /* 0x000fc40000010000 */
[----:B------:R-:W2:Y:S01]  /*150f0*/  MUFU.EX2 R163, R163 ;  /* 0x000000a300a37308 */ /* 0x000ea20000000800 */
[----:B0-----:R-:W-:-:S01]  /*15100*/  FADD.FTZ R183, R159, R170 ;  /* 0x000000aa9fb77221 */ /* 0x001fc20000010000 */
[----:B------:R-:W-:-:S04]  /*15110*/  FADD.FTZ R3, R158, R3 ;  /* 0x000000039e037221 */ /* 0x000fc80000010000 */
[----:B------:R-:W-:Y:S02]  /*15120*/  FADD.FTZ R170, R160, R3 ;  /* 0x00000003a0aa7221 */ /* 0x000fe40000010000 */
[----:B------:R-:W0:Y:S01]  /*15130*/  MUFU.EX2 R8, R8 ;  /* 0x0000000800087308 */ /* 0x000e220000000800 */
[----:B-1----:R-:W-:-:S01]  /*15140*/  FADD.FTZ R4, R180, R183 ;  /* 0x000000b7b4047221 */ /* 0x002fc20000010000 */
[----:B------:R-:W-:-:S06]  /*15150*/  FADD.FTZ R183, R161, R170 ;  /* 0x000000aaa1b77221 */ /* 0x000fcc0000010000 */
[----:B------:R-:W1:Y:S01]  /*15160*/  MUFU.EX2 R10, R10 ;  /* 0x0000000a000a7308 */ /* 0x000e620000000800 */
[----:B--2---:R-:W-:-:S01]  /*15170*/  FADD.FTZ R3, R163, R4 ;  /* 0x00000004a3037221 */ /* 0x004fc20000010000 */
[----:B------:R-:W-:-:S06]  /*15180*/  FADD.FTZ R4, R162, R183 ;  /* 0x000000b7a2047221 */ /* 0x000fcc0000010000 */
[----:B------:R-:W2:Y:S01]  /*15190*/  MUFU.EX2 R171, R171 ;  /* 0x000000ab00ab7308 */ /* 0x000ea20000000800 */
[----:B0-----:R-:W-:-:S07]  /*151a0*/  FADD.FTZ R3, R8, R3 ;  /* 0x0000000308037221 */ /* 0x001fce0000010000 */
        /* <DEDUP_REMOVED lines=18> */
[----:B0-----:R-:W-:-:S04]  /*152d0*/  FADD.FTZ R3, R173, R4 ;  /* 0x00000004ad037221 */ /* 0x001fc80000010000 */
[----:B------:R-:W-:-:S03]  /*152e0*/  FADD.FTZ R4, R172, R3 ;  /* 0x00000003ac047221 */ /* 0x000fc60000010000 */
[----:B------:R-:W0:Y:S01]  /*152f0*/  MUFU.EX2 R177, R189 ;  /* 0x000000bd00b17308 */ /* 0x000e220000000800 */
[----:B-1----:R-:W-:-:S07]  /*15300*/  FADD.FTZ R174, R179, R174 ;  /* 0x000000aeb3ae7221 */ /* 0x002fce0000010000 */
[----:B------:R-:W1:Y:S01]  /*15310*/  MUFU.EX2 R170, R181 ;  /* 0x000000b500aa7308 */ /* 0x000e620000000800 */
[----:B--2---:R-:W-:-:S01]  /*15320*/  FADD.FTZ R3, R191, R174 ;  /* 0x000000aebf037221 */ /* 0x004fc20000010000 */
[----:B0-----:R-:W-:-:S03]  /*15330*/  FADD.FTZ R4, R177, R4 ;  /* 0x00000004b1047221 */ /* 0x001fc60000010000 */
[----:B-1----:R-:W-:Y:S01]  /*15340*/  FADD.FTZ R3, R170, R3 ;  /* 0x00000003aa037221 */ /* 0x002fe20000010000 */
[----:B------:R-:W-:Y:S06]  /*15350*/  @!P0 BRA `(.L_x_1394) ;  /* 0x0000000000048947 */ /* 0x000fec0003800000 */
[----:B------:R-:W-:Y:S01]  /*15360*/  BPT.TRAP 0x1 ;  /* 0x000000040000795c */ /* 0x000fe20000300000 */
.L_x_1394:
[----:B------:R-:W-:Y:S01]  /*15370*/  F2FP.SATFINITE.E4M3.F32.PACK_AB_MERGE_C R11, R176, R11, RZ ;  /* 0x0000000bb00b723e */ /* 0x000fe200048070ff */
[----:B------:R-:W-:Y:S01]  /*15380*/  FMUL.FTZ R24, R24, R6 ;  /* 0x0000000618187220 */ /* 0x000fe20000410000 */
[----:B------:R-:W-:Y:S01]  /*15390*/  F2FP.SATFINITE.E4M3.F32.PACK_AB_MERGE_C R163, R8, R163, RZ ;  /* 0x000000a308a3723e */ /* 0x000fe200048070ff */
[----:B------:R-:W-:Y:S01]  /*153a0*/  IMAD R8, R200, 0x8, R16 ;  /* 0x00000008c8087824 */ /* 0x000fe200078e0210 */
[----:B------:R-:W-:Y:S01]  /*153b0*/  ISETP.GT.AND P3, PT, R9, R12, PT ;  /* 0x0000000c0900720c */ /* 0x000fe20003f64270 */
[----:B------:R-:W-:Y:S01]  /*153c0*/  FMUL.FTZ R25, R25, R6 ;  /* 0x0000000619197220 */ /* 0x000fe20000410000 */
[----:B------:R-:W-:Y:S01]  /*153d0*/  F2FP.SATFINITE.E4M3.F32.PACK_AB_MERGE_C R189, R155, R154, R11 ;  /* 0x0000009a9bbd723e */ /* 0x000fe2000480700b */
[----:B------:R-:W-:Y:S01]  /*153e0*/  IMAD.U32 R11, RZ, RZ, UR42 ;  /* 0x0000002aff0b7e24 */ /* 0x000fe2000f8e00ff */
[----:B------:R-:W-:Y:S01]  /*153f0*/  F2FP.SATFINITE.E4M3.F32.PACK_AB_MERGE_C R166, R175, R166, RZ ;  /* 0x000000a6afa6723e */ /* 0x000fe200048070ff */
[----:B------:R-:W-:Y:S01]  /*15400*/  VIADD R8, R8, 0x28460 ;  /* 0x0002846008087836 */ /* 0x000fe20000000000 */
[----:B------:R-:W-:Y:S01]  /*15410*/  F2FP.SATFINITE.E4M3.F32.PACK_AB_MERGE_C R188, R156, R153, RZ ;  /* 0x000000999cbc723e */ /* 0x000fe200048070ff */
[----:B------:R-:W-:Y:S01]  /*15420*/  FMUL.FTZ R28, R28, R6 ;  /* 0x000000061c1c7220 */ /* 0x000fe20000410000 */
[----:B------:R-:W-:Y:S01]  /*15430*/  F2FP.SATFINITE.E4M3.F32.PACK_AB_MERGE_C R166, R171, R10, R166 ;  /* 0x0000000aaba6723e */ /* 0x000fe200048070a6 */
        /* <DEDUP_REMOVED lines=135> */
[----:B0-----:R-:W-:Y:S01]  /*15cb0*/  IMAD.MOV.U32 R8, RZ, RZ, R21 ;  /* 0x000000ffff087224 */ /* 0x001fe200078e0015 */
[----:B------:R-:W-:Y:S01]  /*15cc0*/  F2FP.SATFINITE.E4M3.F32.PACK_AB_MERGE_C R184, R165, R162, R164 ;  /* 0x000000a2a5b8723e */ /* 0x000fe200048070a4 */
[----:B------:R-:W-:Y:S01]  /*15cd0*/  IMAD.MOV.U32 R6, RZ, RZ, R167 ;  /* 0x000000ffff067224 */ /* 0x000fe200078e00a7 */
[----:B------:R-:W-:Y:S01]  /*15ce0*/  F2FP.SATFINITE.E4M3.F32.PACK_AB_MERGE_C R186, R173, R168, R172 ;  /* 0x000000a8adba723e */ /* 0x000fe200048070ac */
[----:B------:R-:W-:Y:S01]  /*15cf0*/  IMAD.MOV.U32 R194, RZ, RZ, R20 ;  /* 0x000000ffffc27224 */ /* 0x000fe200078e0014 */
[----:B------:R-:W-:Y:S01]  /*15d00*/  F2FP.SATFINITE.E4M3.F32.PACK_AB_MERGE_C R187, R179, R178, R170 ;  /* 0x000000b2b3bb723e */ /* 0x000fe200048070aa */
[----:B------:R-:W-:Y:S01]  /*15d10*/  IMAD.MOV.U32 R185, RZ, RZ, R166 ;  /* 0x000000ffffb97224 */ /* 0x000fe200078e00a6 */
[----:B------:R-:W-:Y:S01]  /*15d20*/  MOV R200, R15 ;  /* 0x0000000f00c87202 */ /* 0x000fe20000000f00 */
[----:B------:R-:W-:Y:S06]  /*15d30*/  @P3 BRA `(.L_x_1395) ;  /* 0xffffffd800ec3947 */ /* 0x000fec000383ffff */
[----:B------:R-:W-:Y:S02]  /*15d40*/  IMAD.MOV.U32 R8, RZ, RZ, R21 ;  /* 0x000000ffff087224 */ /* 0x000fe400078e0015 */
[----:B------:R-:W-:Y:S02]  /*15d50*/  IMAD.MOV.U32 R6, RZ, RZ, R167 ;  /* 0x000000ffff067224 */ /* 0x000fe400078e00a7 */
[----:B------:R-:W-:Y:S02]  /*15d60*/  IMAD.MOV.U32 R200, RZ, RZ, R15 ;  /* 0x000000ffffc87224 */ /* 0x000fe400078e000f */
[----:B------:R-:W-:-:S07]  /*15d70*/  IMAD.MOV.U32 R194, RZ, RZ, R20 ;  /* 0x000000ffffc27224 */ /* 0x000fce00078e0014 */
.L_x_1376:
[----:B------:R-:W0:Y:S01]  /*15d80*/  LDC R15, c[0x0][0x9e4] ;  /* 0x00027900ff0f7b82 */ /* 0x000e220000000800 */
[----:B------:R-:W-:Y:S01]  /*15d90*/  IMAD.IADD R7, R204, 0x1, -R7 ;  /* 0x00000001cc077824 */ /* 0x000fe200078e0a07 */
[----:B0-----:R-:W-:-:S13]  /*15da0*/  ISETP.GE.AND P5, PT, R15, 0x1, PT ;  /* 0x000000010f00780c */ /* 0x001fda0003fa6270 */
[----:B------:R-:W-:Y:S05]  /*15db0*/  @!P5 BRA `(.L_x_1396) ;  /* 0x000000000044d947 */ /* 0x000fea0003800000 */
        /* <DEDUP_REMOVED lines=10> */
.L_x_1398:
[----:B------:R-:W-:-:S13]  /*15e60*/  ISETP.NE.AND P2, PT, R15, 0x1, PT ;  /* 0x000000010f00780c */ /* 0x000fda0003f45270 */
[----:B------:R-:W0:Y:S02]  /*15e70*/  @P2 LDC.64 R10, c[0x0][0x9e8] ;  /* 0x00027a00ff0a2b82 */ /* 0x000e240000000a00 */
[----:B0-----:R-:W-:-:S05]  /*15e80*/  @P2 IMAD.HI.U32 R10, R204, R10, RZ ;  /* 0x0000000acc0a2227 */ /* 0x001fca00078e00ff */
[----:B------:R-:W-:-:S07]  /*15e90*/  @P2 SHF.R.U32.HI R204, RZ, R11, R10 ;  /* 0x0000000bffcc2219 */ /* 0x000fce000001160a */
.L_x_1399:
[----:B------:R-:W-:Y:S05]  /*15ea0*/  BSYNC B0 ;  /* 0x0000000000007941 */ /* 0x000fea0003800000 */
.L_x_1397:
[----:B------:R-:W-:-:S05]  /*15eb0*/  IMAD R204, R204, R15, RZ ;  /* 0x0000000fcccc7224 */ /* 0x000fca00078e02ff */
[----:B------:R-:W-:-:S07]  /*15ec0*/  VIMNMX R7, R7, R204, !PT ;  /* 0x000000cc07077248 */ /* 0x000fce0007fe0100 */
.L_x_1396:
[----:B------:R-:W-:-:S05]  /*15ed0*/  VIADD R7, R7, 0x3f ;  /* 0x0000003f07077836 */ /* 0x000fca0000000000 */
[----:B------:R-:W-:-:S04]  /*15ee0*/  SHF.R.S32.HI R10, RZ, 0x1f, R7 ;  /* 0x0000001fff0a7819 */ /* 0x000fc80000011407 */
[----:B------:R-:W-:-:S04]  /*15ef0*/  LEA.HI R10, R10, R7, RZ, 0x6 ;  /* 0x000000070a0a7211 */ /* 0x000fc800078f30ff */
[----:B------:R-:W-:-:S04]  /*15f00*/  SHF.R.S32.HI R10, RZ, 0x6, R10 ;  /* 0x00000006ff0a7819 */ /* 0x000fc8000001140a */
[----:B------:R-:W-:-:S04]  /*15f10*/  VIMNMX R12, R203, R10, !PT ;  /* 0x0000000acb0c7248 */ /* 0x000fc80007fe0100 */
[----:B------:R-:W-:-:S13]  /*15f20*/  ISETP.GE.AND P2, PT, R9, R12, PT ;  /* 0x0000000c0900720c */ /* 0x000fda0003f46270 */
[----:B------:R-:W-:Y:S05]  /*15f30*/  @!P2 BRA `(.L_x_1400) ;  /* 0x0000001800bca947 */ /* 0x000fea0003800000 */
[----:B------:R-:W-:Y:S02]  /*15f40*/  IMAD.MOV.U32 R11, RZ, RZ, R8 ;  /* 0x000000ffff0b7224 */ /* 0x000fe400078e0008 */
[----:B------:R-:W-:Y:S02]  /*15f50*/  IMAD.MOV.U32 R10, RZ, RZ, R6 ;  /* 0x000000ffff0a7224 */ /* 0x000fe400078e0006 */
[----:B------:R-:W-:Y:S02]  /*15f60*/  IMAD.MOV.U32 R13, RZ, RZ, R9 ;  /* 0x000000ffff0d7224 */ /* 0x000fe400078e0009 */
[----:B------:R-:W-:-:S07]  /*15f70*/  IMAD.MOV.U32 R15, RZ, RZ, R194 ;  /* 0x000000ffff0f7224 */ /* 0x000fce00078e00c2 */
.L_x_1411:
[----:B------:R-:W-:Y:S01]  /*15f80*/  ISETP.NE.AND P2, PT, R200, 0x1, PT ;  /* 0x00000001c800780c */ /* 0x000fe20003f45270 */
[----:B------:R-:W-:Y:S05]  /*15f90*/  YIELD ;  /* 0x0000000000007946 */ /* 0x000fea0003800000 */
[----:B------:R-:W-:Y:S02]  /*15fa0*/  SEL R194, RZ, 0x1, P2 ;  /* 0x00000001ffc27807 */ /* 0x000fe40001000000 */
[----:B------:R-:W-:Y:S02]  /*15fb0*/  ISETP.NE.AND P2, PT, R202, RZ, PT ;  /* 0x000000ffca00720c */ /* 0x000fe40003f45270 */
[----:B------:R-:W-:-:S11]  /*15fc0*/  LOP3.LUT R194, R15, R194, RZ, 0x3c, !PT ;  /* 0x000000c20fc27212 */ /* 0x000fd600078e3cff */
[----:B------:R-:W-:Y:S05]  /*15fd0*/  @P2 BRA `(.L_x_1401) ;  /* 0x00000000003c2947 */ /* 0x000fea0003800000 */
[----:B------:R-:W-:Y:S05]  /*15fe0*/  @!P0 BRA `(.L_x_1402) ;  /* 0x0000000000048947 */ /* 0x000fea0003800000 */
[----:B------:R-:W-:Y:S01]  /*15ff0*/  BPT.TRAP 0x1 ;  /* 0x000000040000795c */ /* 0x000fe20000300000 */
.L_x_1402:
[----:B------:R-:W-:-:S05]  /*16000*/  VIADD R6, R200, 0x1 ;  /* 0x00000001c8067836 */ /* 0x000fca0000000000 */
[----:B------:R-:W-:-:S04]  /*16010*/  ISETP.NE.AND P3, PT, R6, 0x2, PT ;  /* 0x000000020600780c */ /* 0x000fc80003f65270 */
[----:B------:R-:W-:Y:S02]  /*16020*/  SEL R7, R6, RZ, P3 ;  /* 0x000000ff06077207 */ /* 0x000fe40001800000 */
[----:B------:R-:W-:-:S03]  /*16030*/  SHF.L.U32 R6, R194, 0x1f, RZ ;  /* 0x0000001fc2067819 */ /* 0x000fc600000006ff */
[----:B------:R-:W-:-:S04]  /*16040*/  IMAD R7, R7, 0x8, R16 ;  /* 0x0000000807077824 */ /* 0x000fc800078e0210 */
[----:B------:R0:W1:Y:S01]  /*16050*/  SYNCS.PHASECHK.TRANS64.TRYWAIT P3, [R7+URZ+0x28430], R6 ;  /* 0x02843006070075a7 */ /* 0x000062000806017f */
[----:B------:R-:W-:Y:S05]  /*16060*/  @!P0 BRA `(.L_x_1403) ;  /* 0x0000000000048947 */ /* 0x000fea0003800000 */
[----:B------:R-:W-:Y:S01]  /*16070*/  BPT.TRAP 0x1 ;  /* 0x000000040000795c */ /* 0x000fe20000300000 */
.L_x_1403:
[----:B------:R-:W-:Y:S04]  /*16080*/  BSSY B0, `(.L_x_1401) ;  /* 0x0000004000007945 */ /* 0x000fe80003800000 */
[----:B-1----:R-:W-:Y:S05]  /*16090*/  @P3 BRA `(.L_x_1404) ;  /* 0x0000000000083947 */ /* 0x002fea0003800000 */
[----:B------:R-:W1:Y:S02]  /*160a0*/  SYNCS.PHASECHK.TRANS64.TRYWAIT P3, [R7+URZ+0x28430], R6 ;  /* 0x02843006070075a7 */ /* 0x000e64000806017f */
[----:B-1----:R-:W-:Y:S05]  /*160b0*/  @!P3 BRA `(.L_x_1405) ;  /* 0x000001040038b947 */ /* 0x002fea0003800000 */
.L_x_1404:
[----:B------:R-:W-:Y:S05]  /*160c0*/  BSYNC B0 ;  /* 0x0000000000007941 */ /* 0x000fea0003800000 */
.L_x_1401:
[----:B------:R-:W2:Y:S01]  /*160d0*/  S2R R8, SR_TID.X ;  /* 0x0000000000087919 */ /* 0x000ea20000002100 */
[----:B01----:R-:W-:Y:S01]  /*160e0*/  IMAD.MOV.U32 R7, RZ, RZ, 0x40000040 ;  /* 0x40000040ff077424 */ /* 0x003fe200078e00ff */
[----:B------:R-:W-:Y:S05]  /*160f0*/  WARPSYNC.ALL ;  /* 0x0000000000007948 */ /* 0x000fea0003800000 */
[----:B------:R-:W-:Y:S01]  /*16100*/  R2UR UR15, R7 ;  /* 0x00000000070f72ca */ /* 0x000fe200000e0000 */
[----:B------:R-:W-:Y:S02]  /*16110*/  VIADD R14, R200, 0x1 ;  /* 0x00000001c80e7836 */ /* 0x000fe40000000000 */
[----:B------:R-:W-:-:S03]  /*16120*/  IMAD.MOV.U32 R9, RZ, RZ, 0x40000040 ;  /* 0x40000040ff097424 */ /* 0x000fc600078e00ff */
[C---:B------:R-:W-:Y:S02]  /*16130*/  ISETP.NE.AND P3, PT, R14.reuse, 0x2, PT ;  /* 0x000000020e00780c */ /* 0x040fe40003f65270 */
[----:B------:R-:W-:Y:S01]  /*16140*/  R2UR UR11, R9 ;  /* 0x00000000090b72ca */ /* 0x000fe200000e0000 */
[----:B------:R-:W-:Y:S01]  /*16150*/  IMAD.MOV.U32 R9, RZ, RZ, 0x40000040 ;  /* 0x40000040ff097424 */ /* 0x000fe200078e00ff */
[----:B------:R-:W-:-:S04]  /*16160*/  SEL R14, R14, RZ, P3 ;  /* 0x000000ff0e0e7207 */ /* 0x000fc80001800000 */
[----:B------:R-:W-:Y:S01]  /*16170*/  R2UR UR7, R9 ;  /* 0x00000000090772ca */ /* 0x000fe200000e0000 */
[----:B------:R-:W-:Y:S02]  /*16180*/  IMAD R6, R14, 0x400, R5 ;  /* 0x000004000e067824 */ /* 0x000fe400078e0205 */
[----:B------:R-:W-:-:S03]  /*16190*/  IMAD.MOV.U32 R9, RZ, RZ, 0x40000040 ;  /* 0x40000040ff097424 */ /* 0x000fc600078e00ff */
[----:B------:R-:W-:Y:S02]  /*161a0*/  R2UR UR14, R6 ;  /* 0x00000000060e72ca */ /* 0x000fe400000e0000 */
[----:B------:R-:W-:Y:S01]  /*161b0*/  R2UR UR19, R9 ;  /* 0x00000000091372ca */ /* 0x000fe200000e0000 */
[----:B------:R-:W-:Y:S01]  /*161c0*/  IMAD.MOV.U32 R9, RZ, RZ, 0x40000040 ;  /* 0x40000040ff097424 */ /* 0x000fe200078e00ff */
[----:B--2---:R-:W-:-:S04]  /*161d0*/  SHF.R.U32.HI R8, RZ, 0x7, R8 ;  /* 0x00000007ff087819 */ /* 0x004fc80000011608 */
[----:B------:R-:W-:Y:S01]  /*161e0*/  R2UR UR23, R9 ;  /* 0x00000000091772ca */ /* 0x000fe200000e0000 */
[----:B------:R-:W-:Y:S02]  /*161f0*/  IMAD.MOV.U32 R9, RZ, RZ, 0x40000040 ;  /* 0x40000040ff097424 */ /* 0x000fe400078e00ff */
[----:B------:R-:W-:Y:S01]  /*16200*/  VIADD R7, R8, 0x8 ;  /* 0x0000000808077836 */ /* 0x000fe20000000000 */
[----:B------:R-:W-:Y:S02]  /*16210*/  IADD3 R8, R6, 0x2, RZ ;  /* 0x0000000206087810 */ /* 0x000fe40007ffe0ff */
[----:B------:R-:W-:Y:S01]  /*16220*/  R2UR UR27, R9 ;  /* 0x00000000091b72ca */ /* 0x000fe200000e0000 */
[----:B------:R-:W-:Y:S01]  /*16230*/  IMAD.MOV.U32 R9, RZ, RZ, 0x40000040 ;  /* 0x40000040ff097424 */ /* 0x000fe200078e00ff */
[----:B------:R0:W-:Y:S01]  /*16240*/  BAR.SYNC.DEFER_BLOCKING R7, 0x100 ;  /* 0x000400070000751d */ /* 0x0001e20000010000 */
[----:B------:R-:W-:Y:S01]  /*16250*/  R2UR UR10, R8 ;  /* 0x00000000080a72ca */ /* 0x000fe200000e0000 */
[----:B------:R-:W-:-:S02]  /*16260*/  VIADD R8, R6, 0x4 ;  /* 0x0000000406087836 */ /* 0x000fc40000000000 */
[----:B------:R-:W-:-:S03]  /*16270*/  R2UR UR31, R9 ;  /* 0x00000000091f72ca */ /* 0x000fc600000e0000 */
[----:B------:R-:W-:Y:S01]  /*16280*/  R2UR UR6, R8 ;  /* 0x00000000080672ca */ /* 0x000fe200000e0000 */
[----:B------:R-:W-:Y:S02]  /*16290*/  VIADD R8, R6, 0x6 ;  /* 0x0000000606087836 */ /* 0x000fe40000000000 */
[----:B0-----:R-:W-:-:S03]  /*162a0*/  IMAD.MOV.U32 R7, RZ, RZ, 0x40000040 ;  /* 0x40000040ff077424 */ /* 0x001fc600078e00ff */
[----:B------:R-:W-:Y:S01]  /*162b0*/  R2UR UR18, R8 ;  /* 0x00000000081272ca */ /* 0x000fe200000e0000 */
[----:B------:R-:W-:Y:S01]  /*162c0*/  VIADD R8, R6, 0x200 ;  /* 0x0000020006087836 */ /* 0x000fe20000000000 */
[----:B------:R-:W-:-:S04]  /*162d0*/  R2UR UR35, R7 ;  /* 0x00000000072372ca */ /* 0x000fc800000e0000 */
[----:B------:R-:W-:Y:S01]  /*162e0*/  R2UR UR22, R8 ;  /* 0x00000000081672ca */ /* 0x000fe200000e0000 */
[----:B------:R-:W-:Y:S01]  /*162f0*/  VIADD R8, R6, 0x202 ;  /* 0x0000020206087836 */ /* 0x000fe20000000000 */
[----:B------:R-:W-:-:S04]  /*16300*/  WARPGROUP.ARRIVE ;  /* 0x00000000000079c5 */ /* 0x000fc80000000000 */
[----:B------:R-:W-:Y:S01]  /*16310*/  R2UR UR26, R8 ;  /* 0x00000000081a72ca */ /* 0x000fe200000e0000 */
[C---:B------:R-:W-:Y:S02]  /*16320*/  VIADD R8, R6.reuse, 0x204 ;  /* 0x0000020406087836 */ /* 0x040fe40000000000 */
[----:B------:R-:W-:Y:S01]  /*16330*/  VIADD R6, R6, 0x206 ;  /* 0x0000020606067836 */ /* 0x000fe20000000000 */
[----:B------:R-:W-:Y:S02]  /*16340*/  QGMMA.64x64x32.F32.E4M3.E4M3 R152, gdesc[UR12], RZ, !UPT, gsb0 ;  /* 0x00e000000c9879f3 */ /* 0x000fe4000c0008ff */
[----:B------:R-:W-:Y:S02]  /*16350*/  R2UR UR30, R8 ;  /* 0x00000000081e72ca */ /* 0x000fe400000e0000 */
[----:B------:R-:W-:Y:S01]  /*16360*/  R2UR UR34, R6 ;  /* 0x00000000062272ca */ /* 0x000fe200000e0000 */
        /* <DEDUP_REMOVED lines=22> */
[----:B------:R-:W-:Y:S05]  /*164d0*/  @P2 BRA `(.L_x_1406) ;  /* 0x0000000000282947 */ /* 0x000fea0003800000 */
[----:B------:R-:W-:Y:S05]  /*164e0*/  @!P0 BRA `(.L_x_1407) ;  /* 0x0000000000048947 */ /* 0x000fea0003800000 */
[----:B------:R-:W-:Y:S01]  /*164f0*/  BPT.TRAP 0x1 ;  /* 0x000000040000795c */ /* 0x000fe20000300000 */
.L_x_1407:
[----:B------:R-:W-:Y:S01]  /*16500*/  SHF.L.U32 R6, R15, 0x1f, RZ ;  /* 0x0000001f0f067819 */ /* 0x000fe200000006ff */
[----:B------:R-:W-:-:S04]  /*16510*/  IMAD R7, R200, 0x8, R16 ;  /* 0x00000008c8077824 */ /* 0x000fc800078e0210 */
[----:B------:R0:W1:Y:S01]  /*16520*/  SYNCS.PHASECHK.TRANS64.TRYWAIT P2, [R7+URZ+0x28450], R6 ;  /* 0x02845006070075a7 */ /* 0x000062000804017f */
[----:B------:R-:W-:Y:S05]  /*16530*/  @!P0 BRA `(.L_x_1408) ;  /* 0x0000000000048947 */ /* 0x000fea0003800000 */
[----:B------:R-:W-:Y:S01]  /*16540*/  BPT.TRAP 0x1 ;  /* 0x000000040000795c */ /* 0x000fe20000300000 */
.L_x_1408:
[----:B-1----:R-:W-:Y:S05]  /*16550*/  @P2 BRA `(.L_x_1406) ;  /* 0x0000000000082947 */ /* 0x002fea0003800000 */
[----:B------:R-:W1:Y:S02]  /*16560*/  SYNCS.PHASECHK.TRANS64.TRYWAIT P2, [R7+URZ+0x28450], R6 ;  /* 0x02845006070075a7 */ /* 0x000e64000804017f */
[----:B-1----:R-:W-:Y:S05]  /*16570*/  @!P2 BRA `(.L_x_1409) ;  /* 0x00000100001ca947 */ /* 0x002fea0003800000 */
.L_x_1406:
[----:B01----:R-:W-:Y:S01]  /*16580*/  VIADD R6, R16, 0x8000 ;  /* 0x0000800010067836 */ /* 0x003fe20000000000 */
[----:B------:R-:W-:Y:S05]  /*16590*/  WARPSYNC.ALL ;  /* 0x0000000000007948 */ /* 0x000fea0003800000 */
[----:B------:R-:W-:Y:S01]  /*165a0*/  SHF.R.U32.HI R6, RZ, 0x4, R6 ;  /* 0x00000004ff067819 */ /* 0x000fe20000011606 */
[----:B------:R-:W-:Y:S01]  /*165b0*/  WARPGROUP.ARRIVE ;  /* 0x00000000000079c5 */ /* 0x000fe20000000000 */
[----:B------:R-:W-:-:S05]  /*165c0*/  FMNMX.FTZ R8, R152, R10, !PT ;  /* 0x0000000a98087209 */ /* 0x000fca0007810000 */
[----:B------:R-:W0:Y:S01]  /*165d0*/  S2R R204, SR_TID.X ;  /* 0x0000000000cc7919 */ /* 0x000e220000002100 */
[----:B------:R-:W-:-:S04]  /*165e0*/  LOP3.LUT R6, R6, 0x3fff, RZ, 0xc0, !PT ;  /* 0x00003fff06067812 */ /* 0x000fc800078ec0ff */
[----:B------:R-:W-:-:S05]  /*165f0*/  LOP3.LUT R7, R6, 0x10000, RZ, 0xfc, !PT ;  /* 0x0001000006077812 */ /* 0x000fca00078efcff */
[----:B------:R-:W-:Y:S02]  /*16600*/  IMAD R6, R200, 0x400, R7 ;  /* 0x00000400c8067824 */ /* 0x000fe400078e0207 */
[----:B------:R-:W-:-:S03]  /*16610*/  IMAD.MOV.U32 R7, RZ, RZ, -0x7fffffe0 ;  /* 0x80000020ff077424 */ /* 0x000fc600078e00ff */
[----:B------:R-:W-:Y:S02]  /*16620*/  R2UR UR6, R6 ;  /* 0x00000000060672ca */ /* 0x000fe400000e0000 */
[----:B------:R-:W-:Y:S02]  /*16630*/  R2UR UR7, R7 ;  /* 0x00000000070772ca */ /* 0x000fe400000e0000 */
[----:B------:R-:W-:Y:S02]  /*16640*/  FMNMX.FTZ R7, R153, R8, !PT ;  /* 0x0000000899077209 */ /* 0x000fe40007810000 */
[----:B------:R-:W-:Y:S02]  /*16650*/  FMNMX.FTZ R8, R154, R11, !PT ;  /* 0x0000000b9a087209 */ /* 0x000fe40007810000 */
[----:B------:R-:W-:Y:S02]  /*16660*/  IADD3 R6, R6, 0x2, RZ ;  /* 0x0000000206067810 */ /* 0x000fe40007ffe0ff */
[----:B------:R-:W-:-:S02]  /*16670*/  FMNMX.FTZ R9, R155, R8, !PT ;  /* 0x000000089b097209 */ /* 0x000fc40007810000 */
[----:B------:R-:W-:Y:S02]  /*16680*/  FMNMX.FTZ R8, R156, R7, !PT ;  /* 0x000000079c087209 */ /* 0x000fe40007810000 */
[----:B------:R-:W-:Y:S01]  /*16690*/  FMNMX.FTZ R20, R158, R9, !PT ;  /* 0x000000099e147209 */ /* 0x000fe20007810000 */
[----:B------:R-:W-:Y:S01]  /*166a0*/  QGMMA.64x256x32.F32.E4M3.E4M3 R24, R188, gdesc[UR4], R24, gsb0 ;  /* 0x03e00004bc187df3 */ /* 0x000fe20008000818 */
        /* <DEDUP_REMOVED lines=25> */
[----:B------:R-:W-:Y:S02]  /*16840*/  R2UR UR6, R6 ;  /* 0x00000000060672ca */ /* 0x000fe400000e0000 */
[----:B------:R-:W-:Y:S01]  /*16850*/  FMNMX.FTZ R20, R183, R20, !PT ;  /* 0x00000014b7147209 */ /* 0x000fe20007810000 */
[----:B------:R-:W1:Y:S01]  /*16860*/  SHFL.BFLY PT, R7, R8, 0x2, 0x1f ;  /* 0x0c401f0008077f89 */ /* 0x000e6200000e0000 */
[----:B0-----:R-:W-:-:S03]  /*16870*/  SHF.R.U32.HI R204, RZ, 0x7, R204 ;  /* 0x00000007ffcc7819 */ /* 0x001fc600000116cc */
[----:B------:R-:W0:Y:S01]  /*16880*/  SHFL.BFLY PT, R15, R20, 0x2, 0x1f ;  /* 0x0c401f00140f7f89 */ /* 0x000e2200000e0000 */
[----:B-1----:R-:W-:Y:S01]  /*16890*/  FMNMX.FTZ R9, R8, R7, !PT ;  /* 0x0000000708097209 */ /* 0x002fe20007810000 */
[----:B------:R-:W-:Y:S01]  /*168a0*/  IMAD.MOV.U32 R7, RZ, RZ, -0x7fffffe0 ;  /* 0x80000020ff077424 */ /* 0x000fe200078e00ff */
[----:B0-----:R-:W-:-:S03]  /*168b0*/  FMNMX.FTZ R15, R20, R15, !PT ;  /* 0x0000000f140f7209 */ /* 0x001fc60007810000 */
[----:B------:R-:W0:Y:S01]  /*168c0*/  SHFL.BFLY PT, R6, R9, 0x1, 0x1f ;  /* 0x0c201f0009067f89 */ /* 0x000e2200000e0000 */
[----:B------:R-:W-:Y:S02]  /*168d0*/  R2UR UR7, R7 ;  /* 0x00000000070772ca */ /* 0x000fe400000e0000 */
[----:B0-----:R-:W-:-:S05]  /*168e0*/  FMNMX.FTZ R6, R9, R6, !PT ;  /* 0x0000000609067209 */ /* 0x001fca0007810000 */
[----:B------:R-:W-:Y:S01]  /*168f0*/  FFMA.FTZ R9, R2, R6, -8 ;  /* 0xc100000002097423 */ /* 0x000fe20000010006 */
[----:B------:R-:W-:-:S03]  /*16900*/  FADD.FTZ R7, -R6, R10 ;  /* 0x0000000a06077221 */ /* 0x000fc60000010100 */
[C-C-:B------:R-:W-:Y:S01]  /*16910*/  FFMA.FTZ R20, R2.reuse, R152, -R9.reuse ;  /* 0x0000009802147223 */ /* 0x140fe20000010809 */
[----:B------:R-:W-:-:S01]  /*16920*/  FFMA.FTZ R21, R2, R160, -R9 ;  /* 0x000000a002157223 */ /* 0x000fc20000010809 */
[C-C-:B------:R-:W-:Y:S01]  /*16930*/  FFMA.FTZ R152, R2.reuse, R157, -R9.reuse ;  /* 0x0000009d02987223 */ /* 0x140fe20000010809 */
[----:B------:R-:W-:-:S01]  /*16940*/  FFMA.FTZ R160, R2, R165, -R9 ;  /* 0x000000a502a07223 */ /* 0x000fc20000010809 */
[C-C-:B------:R-:W-:Y:S01]  /*16950*/  FFMA.FTZ R157, R2.reuse, R168, -R9.reuse ;  /* 0x000000a8029d7223 */ /* 0x140fe20000010809 */
[----:B------:R-:W-:-:S01]  /*16960*/  FFMA.FTZ R165, R2, R176, -R9 ;  /* 0x000000b002a57223 */ /* 0x000fc20000010809 */
[C-C-:B------:R-:W-:Y:S01]  /*16970*/  FFMA.FTZ R168, R2.reuse, R173, -R9.reuse ;  /* 0x000000ad02a87223 */ /* 0x140fe20000010809 */
[----:B------:R-:W-:-:S01]  /*16980*/  FFMA.FTZ R176, R2, R181, -R9 ;  /* 0x000000b502b07223 */ /* 0x000fc20000010809 */
[----:B------:R-:W-:Y:S01]  /*16990*/  FMUL.FTZ R7, R2, R7 ;  /* 0x0000000702077220 */ /* 0x000fe20000410000 */
[----:B------:R-:W-:Y:S08]  /*169a0*/  MUFU.EX2 R20, R20 ;  /* 0x0000001400147308 */ /* 0x000ff00000000800 */
[----:B------:R-:W0:Y:S08]  /*169b0*/  MUFU.EX2 R7, R7 ;  /* 0x0000000700077308 */ /* 0x000e300000000800 */
[----:B------:R-:W-:Y:S08]  /*169c0*/  MUFU.EX2 R152, R152 ;  /* 0x0000009800987308 */ /* 0x000ff00000000800 */
[----:B------:R-:W-:Y:S01]  /*169d0*/  MUFU.EX2 R21, R21 ;  /* 0x0000001500157308 */ /* 0x000fe20000000800 */
[----:B0-----:R-:W-:-:S07]  /*169e0*/  FFMA.FTZ R4, R7, R4, R20 ;  /* 0x0000000407047223 */ /* 0x001fce0000010014 */
[----:B------:R-:W-:Y:S08]  /*169f0*/  MUFU.EX2 R160, R160 ;  /* 0x000000a000a07308 */ /* 0x000ff00000000800 */
[----:B------:R-:W-:Y:S08]  /*16a00*/  MUFU.EX2 R157, R157 ;  /* 0x0000009d009d7308 */ /* 0x000ff00000000800 */
[----:B------:R-:W-:Y:S08]  /*16a10*/  MUFU.EX2 R168, R168 ;  /* 0x000000a800a87308 */ /* 0x000ff00000000800 */
[----:B------:R-:W-:Y:S08]  /*16a20*/  MUFU.EX2 R165, R165 ;  /* 0x000000a500a57308 */ /* 0x000ff00000000800 */
[----:B------:R-:W-:Y:S01]  /*16a30*/  MUFU.EX2 R176, R176 ;  /* 0x000000b000b07308 */ /* 0x000fe20000000800 */
[----:B------:R-:W-:-:S02]  /*16a40*/  WARPGROUP.DEPBAR.LE gsb0, 0x0 ;  /* 0x00008000000079c5 */ /* 0x000fc40000010000 */
[----:B------:R-:W-:Y:S01]  /*16a50*/  WARPGROUP.ARRIVE ;  /* 0x00000000000079c5 */ /* 0x000fe20000000000 */
[----:B------:R-:W0:Y:S05]  /*16a60*/  SHFL.BFLY PT, R188, R15, 0x1, 0x1f ;  /* 0x0c201f000fbc7f89 */ /* 0x000e2a00000e0000 */
[----:B------:R-:W-:Y:S01]  /*16a70*/  QGMMA.64x256x32.F32.E4M3.E4M3 R24, R184, gdesc[UR4], R24, gsb0 ;  /* 0x03e00004b8187df3 */ /* 0x000fe20008000818 */
[----:B0-----:R-:W-:Y:S01]  /*16a80*/  FMNMX.FTZ R8, R15, R188, !PT ;  /* 0x000000bc0f087209 */ /* 0x001fe20007810000 */
[C-C-:B------:R-:W-:Y:S01]  /*16a90*/  FFMA.FTZ R15, R2.reuse, R156, -R9.reuse ;  /* 0x0000009c020f7223 */ /* 0x140fe20000010809 */
[----:B------:R-:W-:-:S01]  /*16aa0*/  FFMA.FTZ R156, R2, R161, -R9 ;  /* 0x000000a1029c7223 */ /* 0x000fc20000010809 */
[C-C-:B------:R-:W-:Y:S01]  /*16ab0*/  FFMA.FTZ R161, R2.reuse, R172, -R9.reuse ;  /* 0x000000ac02a17223 */ /* 0x140fe20000010809 */
[----:B------:R-:W-:-:S01]  /*16ac0*/  FFMA.FTZ R172, R2, R177, -R9 ;  /* 0x000000b102ac7223 */ /* 0x000fc20000010809 */
[----:B------:R-:W-:-:S02]  /*16ad0*/  FADD.FTZ R11, -R8, R11 ;  /* 0x0000000b080b7221 */ /* 0x000fc40000010100 */
[----:B------:R-:W-:Y:S02]  /*16ae0*/  MUFU.EX2 R15, R15 ;  /* 0x0000000f000f7308 */ /* 0x000fe40000000800 */
[C---:B------:R-:W-:Y:S01]  /*16af0*/  FMUL.FTZ R10, R2.reuse, R11 ;  /* 0x0000000b020a7220 */ /* 0x040fe20000410000 */
[C-C-:B------:R-:W-:Y:S01]  /*16b00*/  FFMA.FTZ R11, R2.reuse, R153, -R9.reuse ;  /* 0x00000099020b7223 */ /* 0x140fe20000010809 */
[----:B------:R-:W-:-:S01]  /*16b10*/  FFMA.FTZ R153, R2, R164, -R9 ;  /* 0x000000a402997223 */ /* 0x000fc20000010809 */
[C-C-:B------:R-:W-:Y:S01]  /*16b20*/  FFMA.FTZ R164, R2.reuse, R169, -R9.reuse ;  /* 0x000000a902a47223 */ /* 0x140fe20000010809 */
[----:B------:R-:W-:-:S01]  /*16b30*/  FFMA.FTZ R169, R2, R180, -R9 ;  /* 0x000000b402a97223 */ /* 0x000fc20000010809 */
[----:B------:R-:W-:Y:S01]  /*16b40*/  FFMA.FTZ R9, R2, R8, -8 ;  /* 0xc100000002097423 */ /* 0x000fe20000010008 */
[----:B------:R-:W-:Y:S01]  /*16b50*/  MUFU.EX2 R10, R10 ;  /* 0x0000000a000a7308 */ /* 0x000fe20000000800 */
[----:B------:R-:W-:Y:S02]  /*16b60*/  IADD3 R180, -R204, 0xb, RZ ;  /* 0x0000000bccb47810 */ /* 0x000fe40007ffe1ff */
[C-C-:B------:R-:W-:Y:S01]  /*16b70*/  FFMA.FTZ R173, R2.reuse, R154, -R9.reuse ;  /* 0x0000009a02ad7223 */ /* 0x140fe20000010809 */
[----:B------:R-:W-:-:S01]  /*16b80*/  FFMA.FTZ R154, R2, R155, -R9 ;  /* 0x0000009b029a7223 */ /* 0x000fc20000010809 */
[C-C-:B------:R-:W-:Y:S01]  /*16b90*/  FFMA.FTZ R155, R2.reuse, R158, -R9.reuse ;  /* 0x0000009e029b7223 */ /* 0x140fe20000010809 */
[----:B------:R-:W-:-:S01]  /*16ba0*/  FFMA.FTZ R158, R2, R159, -R9 ;  /* 0x0000009f029e7223 */ /* 0x000fc20000010809 */
[C-C-:B------:R-:W-:Y:S01]  /*16bb0*/  FFMA.FTZ R159, R2.reuse, R162, -R9.reuse ;  /* 0x000000a2029f7223 */ /* 0x140fe20000010809 */
[----:B------:R-:W0:Y:S01]  /*16bc0*/  MUFU.EX2 R11, R11 ;  /* 0x0000000b000b7308 */ /* 0x000e220000000800 */
[----:B------:R-:W-:-:S01]  /*16bd0*/  FFMA.FTZ R162, R2, R163, -R9 ;  /* 0x000000a302a27223 */ /* 0x000fc20000010809 */
[C-C-:B------:R-:W-:Y:S01]  /*16be0*/  FFMA.FTZ R163, R2.reuse, R166, -R9.reuse ;  /* 0x000000a602a37223 */ /* 0x140fe20000010809 */
[----:B------:R-:W-:-:S01]  /*16bf0*/  FFMA.FTZ R166, R2, R167, -R9 ;  /* 0x000000a702a67223 */ /* 0x000fc20000010809 */
[----:B------:R-:W-:-:S02]  /*16c00*/  @!P1 IMAD R167, R14, 0x8, R16 ;  /* 0x000000080ea79824 */ /* 0x000fc400078e0210 */
[----:B------:R-:W-:-:S01]  /*16c10*/  FFMA.FTZ R177, R2, R170, -R9 ;  /* 0x000000aa02b17223 */ /* 0x000fc20000010809 */
[C-C-:B------:R-:W-:Y:S01]  /*16c20*/  FFMA.FTZ R178, R2.reuse, R178, -R9.reuse ;  /* 0x000000b202b27223 */ /* 0x140fe20000010809 */
[----:B------:R-:W-:-:S01]  /*16c30*/  FFMA.FTZ R179, R2, R179, -R9 ;  /* 0x000000b302b37223 */ /* 0x000fc20000010809 */
[----:B------:R-:W1:Y:S01]  /*16c40*/  MUFU.EX2 R173, R173 ;  /* 0x000000ad00ad7308 */ /* 0x000e620000000800 */
[----:B------:R-:W-:Y:S02]  /*16c50*/  @!P1 VIADD R167, R167, 0x28440 ;  /* 0x00028440a7a79836 */ /* 0x000fe40000000000 */
[----:B------:R-:W-:-:S03]  /*16c60*/  FFMA.FTZ R182, R2, R182, -R9 ;  /* 0x000000b602b67223 */ /* 0x000fc60000010809 */
[----:B------:R-:W-:Y:S02]  /*16c70*/  @!P1 PRMT R170, RZ, 0x654, R167 ;  /* 0x00000654ffaa9816 */ /* 0x000fe400000000a7 */
[----:B------:R-:W2:Y:S01]  /*16c80*/  MUFU.EX2 R154, R154 ;  /* 0x0000009a009a7308 */ /* 0x000ea20000000800 */
[----:B0-----:R-:W-:-:S07]  /*16c90*/  FADD.FTZ R4, R11, R4 ;  /* 0x000000040b047221 */ /* 0x001fce0000010000 */
[----:B------:R-:W0:Y:S01]  /*16ca0*/  MUFU.EX2 R155, R155 ;  /* 0x0000009b009b7308 */ /* 0x000e220000000800 */
[----:B-1----:R-:W-:-:S07]  /*16cb0*/  FFMA.FTZ R3, R10, R3, R173 ;  /* 0x000000030a037223 */ /* 0x002fce00000100ad */
[----:B------:R-:W1:Y:S08]  /*16cc0*/  MUFU.EX2 R158, R158 ;  /* 0x0000009e009e7308 */ /* 0x000e700000000800 */
[----:B------:R-:W-:Y:S08]  /*16cd0*/  MUFU.EX2 R159, R159 ;  /* 0x0000009f009f7308 */ /* 0x000ff00000000800 */
[----:B------:R-:W3:Y:S08]  /*16ce0*/  MUFU.EX2 R156, R156 ;  /* 0x0000009c009c7308 */ /* 0x000ef00000000800 */
[----:B------:R-:W-:Y:S08]  /*16cf0*/  MUFU.EX2 R162, R162 ;  /* 0x000000a200a27308 */ /* 0x000ff00000000800 */
[----:B------:R-:W4:Y:S08]  /*16d00*/  MUFU.EX2 R153, R153 ;  /* 0x0000009900997308 */ /* 0x000f300000000800 */
[----:B------:R-:W5:Y:S08]  /*16d10*/  MUFU.EX2 R163, R163 ;  /* 0x000000a300a37308 */ /* 0x000f700000000800 */
[----:B------:R-:W5:Y:S08]  /*16d20*/  MUFU.EX2 R166, R166 ;  /* 0x000000a600a67308 */ /* 0x000f700000000800 */
[----:B------:R-:W-:Y:S08]  /*16d30*/  MUFU.EX2 R167, R177 ;  /* 0x000000b100a77308 */ /* 0x000ff00000000800 */
[----:B------:R-:W5:Y:S08]  /*16d40*/  MUFU.EX2 R164, R164 ;  /* 0x000000a400a47308 */ /* 0x000f700000000800 */
[----:B------:R-:W5:Y:S08]  /*16d50*/  MUFU.EX2 R161, R161 ;  /* 0x000000a100a17308 */ /* 0x000f700000000800 */
[----:B------:R-:W-:Y:S08]  /*16d60*/  MUFU.EX2 R178, R178 ;  /* 0x000000b200b27308 */ /* 0x000ff00000000800 */
[----:B------:R-:W-:Y:S08]  /*16d70*/  MUFU.EX2 R172, R172 ;  /* 0x000000ac00ac7308 */ /* 0x000ff00000000800 */
[----:B------:R-:W-:Y:S08]  /*16d80*/  MUFU.EX2 R179, R179 ;  /* 0x000000b300b37308 */ /* 0x000ff00000000800 */
[----:B------:R-:W-:Y:S08]  /*16d90*/  MUFU.EX2 R169, R169 ;  /* 0x000000a900a97308 */ /* 0x000ff00000000800 */
[----:B------:R-:W-:Y:S01]  /*16da0*/  MUFU.EX2 R182, R182 ;  /* 0x000000b600b67308 */ /* 0x000fe20000000800 */
[----:B------:R-:W-:-:S02]  /*16db0*/  WARPGROUP.DEPBAR.LE gsb0, 0x0 ;  /* 0x00008000000079c5 */ /* 0x000fc40000010000 */
[----:B------:R2:W-:Y:S06]  /*16dc0*/  BAR.ARV R180, 0x100 ;  /* 0x000400b40000751d */ /* 0x0005ec0000002000 */
[----:B------:R0:W-:Y:S01]  /*16dd0*/  @!P1 SYNCS.ARRIVE.TRANS64.RED.A1T0 RZ, [R170+URZ], RZ ;  /* 0x000000ffaaff99a7 */ /* 0x0001e2000810043f */
[----:B--2---:R-:W-:-:S01]  /*16de0*/  FADD.FTZ R180, R154, R3 ;  /* 0x000000039ab47221 */ /* 0x004fc20000010000 */
[----:B------:R-:W-:-:S04]  /*16df0*/  FADD.FTZ R3, R15, R4 ;  /* 0x000000040f037221 */ /* 0x000fc80000010000 */
[----:B------:R-:W-:Y:S01]  /*16e00*/  FADD.FTZ R4, R152, R3 ;  /* 0x0000000398047221 */ /* 0x000fe20000010000 */
[----:B0-----:R-:W-:-:S01]  /*16e10*/  FFMA.FTZ R170, R2, R171, -R9 ;  /* 0x000000ab02aa7223 */ /* 0x001fc20000010809 */
[C-C-:B------:R-:W-:Y:S01]  /*16e20*/  FFMA.FTZ R171, R2.reuse, R174, -R9.reuse ;  /* 0x000000ae02ab7223 */ /* 0x140fe20000010809 */
[----:B------:R-:W-:-:S01]  /*16e30*/  FFMA.FTZ R174, R2, R175, -R9 ;  /* 0x000000af02ae7223 */ /* 0x000fc20000010809 */
[----:B------:R-:W-:Y:S01]  /*16e40*/  FADD.FTZ R175, R155, R180 ;  /* 0x000000b49baf7221 */ /* 0x000fe20000010000 */
[----:B------:R-:W-:-:S01]  /*16e50*/  FADD.FTZ R3, R21, R4 ;  /* 0x0000000415037221 */ /* 0x000fc20000010000 */
[----:B------:R-:W-:Y:S01]  /*16e60*/  FFMA.FTZ R9, R2, R183, -R9 ;  /* 0x000000b702097223 */ /* 0x000fe20000010809 */
[----:B------:R-:W0:Y:S01]  /*16e70*/  MUFU.EX2 R170, R170 ;  /* 0x000000aa00aa7308 */ /* 0x000e220000000800 */
[----:B-1----:R-:W-:-:S01]  /*16e80*/  FADD.FTZ R180, R158, R175 ;  /* 0x000000af9eb47221 */ /* 0x002fc20000010000 */
[----:B---3--:R-:W-:-:S03]  /*16e90*/  FADD.FTZ R4, R156, R3 ;  /* 0x000000039c047221 */ /* 0x008fc60000010000 */
[----:B------:R-:W-:Y:S01]  /*16ea0*/  FADD.FTZ R175, R159, R180 ;  /* 0x000000b49faf7221 */ /* 0x000fe20000010000 */
[----:B----4-:R-:W-:-:S02]  /*16eb0*/  FADD.FTZ R3, R153, R4 ;  /* 0x0000000499037221 */ /* 0x010fc40000010000 */
[----:B------:R-:W1:Y:S01]  /*16ec0*/  MUFU.EX2 R171, R171 ;  /* 0x000000ab00ab7308 */ /* 0x000e620000000800 */
[----:B------:R-:W-:-:S01]  /*16ed0*/  FADD.FTZ R180, R162, R175 ;  /* 0x000000afa2b47221 */ /* 0x000fc20000010000 */
[----:B------:R-:W-:-:S03]  /*16ee0*/  FADD.FTZ R4, R160, R3 ;  /* 0x00000003a0047221 */ /* 0x000fc60000010000 */
[----:B-----5:R-:W-:Y:S01]  /*16ef0*/  FADD.FTZ R175, R163, R180 ;  /* 0x000000b4a3af7221 */ /* 0x020fe20000010000 */
[----:B------:R-:W-:-:S02]  /*16f00*/  FADD.FTZ R3, R157, R4 ;  /* 0x000000049d037221 */ /* 0x000fc40000010000 */
[----:B------:R-:W2:Y:S01]  /*16f10*/  MUFU.EX2 R174, R174 ;  /* 0x000000ae00ae7308 */ /* 0x000ea20000000800 */
[----:B------:R-:W-:-:S01]  /*16f20*/  FADD.FTZ R180, R166, R175 ;  /* 0x000000afa6b47221 */ /* 0x000fc20000010000 */
[----:B------:R-:W-:-:S03]  /*16f30*/  FADD.FTZ R4, R164, R3 ;  /* 0x00000003a4047221 */ /* 0x000fc60000010000 */
[----:B------:R-:W-:Y:S01]  /*16f40*/  FADD.FTZ R175, R167, R180 ;  /* 0x000000b4a7af7221 */ /* 0x000fe20000010000 */
[----:B------:R-:W-:-:S02]  /*16f50*/  FADD.FTZ R3, R161, R4 ;  /* 0x00000004a1037221 */ /* 0x000fc40000010000 */
[----:B------:R-:W3:Y:S01]  /*16f60*/  MUFU.EX2 R9, R9 ;  /* 0x0000000900097308 */ /* 0x000ee20000000800 */
[----:B0-----:R-:W-:-:S01]  /*16f70*/  FADD.FTZ R180, R170, R175 ;  /* 0x000000afaab47221 */ /* 0x001fc20000010000 */
[----:B------:R-:W-:-:S03]  /*16f80*/  FADD.FTZ R4, R168, R3 ;  /* 0x00000003a8047221 */ /* 0x000fc60000010000 */
[----:B-1----:R-:W-:Y:S01]  /*16f90*/  FADD.FTZ R175, R171, R180 ;  /* 0x000000b4abaf7221 */ /* 0x002fe20000010000 */
[----:B------:R-:W-:-:S03]  /*16fa0*/  FADD.FTZ R3, R165, R4 ;  /* 0x00000004a5037221 */ /* 0x000fc60000010000 */
[----:B--2---:R-:W-:Y:S01]  /*16fb0*/  FADD.FTZ R175, R174, R175 ;  /* 0x000000afaeaf7221 */ /* 0x004fe20000010000 */
[----:B------:R-:W-:-:S03]  /*16fc0*/  FADD.FTZ R180, R172, R3 ;  /* 0x00000003acb47221 */ /* 0x000fc60000010000 */
[----:B------:R-:W-:Y:S01]  /*16fd0*/  FADD.FTZ R4, R178, R175 ;  /* 0x000000afb2047221 */ /* 0x000fe20000010000 */
[----:B------:R-:W-:-:S03]  /*16fe0*/  FADD.FTZ R175, R169, R180 ;  /* 0x000000b4a9af7221 */ /* 0x000fc60000010000 */
[----:B------:R-:W-:Y:S01]  /*16ff0*/  FADD.FTZ R3, R179, R4 ;  /* 0x00000004b3037221 */ /* 0x000fe20000010000 */
[----:B------:R-:W-:-:S03]  /*17000*/  FADD.FTZ R4, R176, R175 ;  /* 0x000000afb0047221 */ /* 0x000fc60000010000 */
[----:B------:R-:W-:-:S04]  /*17010*/  FADD.FTZ R180, R182, R3 ;  /* 0x00000003b6b47221 */ /* 0x000fc80000010000 */
[----:B---3--:R-:W-:Y:S01]  /*17020*/  FADD.FTZ R3, R9, R180 ;  /* 0x000000b409037221 */ /* 0x008fe20000010000 */
[----:B------:R-:W-:Y:S06]  /*17030*/  @!P0 BRA `(.L_x_1410) ;  /* 0x0000000000048947 */ /* 0x000fec0003800000 */
[----:B------:R-:W-:Y:S01]  /*17040*/  BPT.TRAP 0x1 ;  /* 0x000000040000795c */ /* 0x000fe20000300000 */
.L_x_1410:
[----:B------:R-:W-:Y:S01]  /*17050*/  F2FP.SATFINITE.E4M3.F32.PACK_AB_MERGE_C R15, R152, R15, RZ ;  /* 0x0000000f980f723e */ /* 0x000fe200048070ff */
[----:B------:R-:W-:Y:S01]  /*17060*/  FMUL.FTZ R26, R26, R10 ;  /* 0x0000000a1a1a7220 */ /* 0x000fe20000410000 */
[----:B------:R-:W-:Y:S01]  /*17070*/  F2FP.SATFINITE.E4M3.F32.PACK_AB_MERGE_C R182, R9, R182, RZ ;  /* 0x000000b609b6723e */ /* 0x000fe200048070ff */
[----:B------:R-:W-:Y:S01]  /*17080*/  IMAD R9, R200, 0x8, R16 ;  /* 0x00000008c8097824 */ /* 0x000fe200078e0210 */
[----:B------:R-:W-:Y:S01]  /*17090*/  F2FP.SATFINITE.E4M3.F32.PACK_AB_MERGE_C R188, R11, R20, R15 ;  /* 0x000000140bbc723e */ /* 0x000fe2000480700f */
[----:B------:R-:W-:Y:S01]  /*170a0*/  IMAD.U32 R20, RZ, RZ, UR42 ;  /* 0x0000002aff147e24 */ /* 0x000fe2000f8e00ff */
[----:B------:R-:W-:Y:S01]  /*170b0*/  ISETP.GT.AND P2, PT, R13, R12, PT ;  /* 0x0000000c0d00720c */ /* 0x000fe20003f44270 */
[----:B------:R-:W-:Y:S01]  /*170c0*/  VIADD R9, R9, 0x28460 ;  /* 0x0002846009097836 */ /* 0x000fe20000000000 */
[----:B------:R-:W-:Y:S01]  /*170d0*/  F2FP.SATFINITE.E4M3.F32.PACK_AB_MERGE_C R155, R158, R155, RZ ;  /* 0x0000009b9e9b723e */ /* 0x000fe200048070ff */
[-C--:B------:R-:W-:Y:S01]  /*170e0*/  FMUL.FTZ R27, R27, R10.reuse ;  /* 0x0000000a1b1b7220 */ /* 0x080fe20000410000 */
[----:B------:R-:W-:Y:S01]  /*170f0*/  F2FP.SATFINITE.E4M3.F32.PACK_AB_MERGE_C R153, R160, R153, RZ ;  /* 0x00000099a099723e */ /* 0x000fe200048070ff */
[-C--:B------:R-:W-:Y:S01]  /*17100*/  FMUL.FTZ R30, R30, R10.reuse ;  /* 0x0000000a1e1e7220 */ /* 0x080fe20000410000 */
[----:B------:R-:W-:Y:S01]  /*17110*/  PRMT R9, R20, 0x654, R9 ;  /* 0x0000065414097816 */ /* 0x000fe20000000009 */
[-C--:B------:R-:W-:Y:S01]  /*17120*/  FMUL.FTZ R31, R31, R10.reuse ;  /* 0x0000000a1f1f7220 */ /* 0x080fe20000410000 */
[----:B------:R-:W-:Y:S01]  /*17130*/  F2FP.SATFINITE.E4M3.F32.PACK_AB_MERGE_C R163, R166, R163, RZ ;  /* 0x000000a3a6a3723e */ /* 0x000fe200048070ff */
[-C--:B------:R-:W-:Y:S01]  /*17140*/  FMUL.FTZ R34, R34, R10.reuse ;  /* 0x0000000a22227220 */ /* 0x080fe20000410000 */
[----:B------:R0:W-:Y:S01]  /*17150*/  SYNCS.ARRIVE.TRANS64.RED.A1T0 RZ, [R9+URZ], RZ ;  /* 0x000000ff09ff79a7 */ /* 0x0001e2000810043f */
[----:B------:R-:W-:Y:S01]  /*17160*/  F2FP.SATFINITE.E4M3.F32.PACK_AB_MERGE_C R161, R168, R161, RZ ;  /* 0x000000a1a8a1723e */ /* 0x000fe200048070ff */
[-C--:B------:R-:W-:Y:S01]  /*17170*/  FMUL.FTZ R35, R35, R10.reuse ;  /* 0x0000000a23237220 */ /* 0x080fe20000410000 */
[----:B------:R-:W-:Y:S01]  /*17180*/  F2FP.SATFINITE.E4M3.F32.PACK_AB_MERGE_C R171, R174, R171, RZ ;  /* 0x000000abaeab723e */ /* 0x000fe200048070ff */
[-C--:B------:R-:W-:Y:S01]  /*17190*/  FMUL.FTZ R38, R38, R10.reuse ;  /* 0x0000000a26267220 */ /* 0x080fe20000410000 */
[----:B------:R-:W-:Y:S01]  /*171a0*/  F2FP.SATFINITE.E4M3.F32.PACK_AB_MERGE_C R169, R176, R169, RZ ;  /* 0x000000a9b0a9723e */ /* 0x000fe200048070ff */
[-C--:B------:R-:W-:Y:S01]  /*171b0*/  FMUL.FTZ R39, R39, R10.reuse ;  /* 0x0000000a27277220 */ /* 0x080fe20000410000 */
[----:B------:R-:W-:Y:S01]  /*171c0*/  FMUL.FTZ R42, R42, R10 ;  /* 0x0000000a2a2a7220 */ /* 0x000fe20000410000 */
[----:B0-----:R-:W-:-:S02]  /*171d0*/  VIADD R9, R13, 0xffffffff ;  /* 0xffffffff0d097836 */ /* 0x001fc40000000000 */
        /* <DEDUP_REMOVED lines=126> */
[----:B------:R-:W-:-:S02]  /*179c0*/  IMAD.MOV.U32 R11, RZ, RZ, R8 ;  /* 0x000000ffff0b7224 */ /* 0x000fc400078e0008 */
[----:B------:R-:W-:Y:S02]  /*179d0*/  IMAD.MOV.U32 R10, RZ, RZ, R6 ;  /* 0x000000ffff0a7224 */ /* 0x000fe400078e0006 */
[----:B------:R-:W-:Y:S02]  /*179e0*/  IMAD.MOV.U32 R15, RZ, RZ, R194 ;  /* 0x000000ffff0f7224 */ /* 0x000fe400078e00c2 */
[----:B------:R-:W-:Y:S02]  /*179f0*/  IMAD.MOV.U32 R13, RZ, RZ, R9 ;  /* 0x000000ffff0d7224 */ /* 0x000fe400078e0009 */
[----:B------:R-:W-:Y:S01]  /*17a00*/  IMAD.MOV.U32 R200, RZ, RZ, R14 ;  /* 0x000000ffffc87224 */ /* 0x000fe200078e000e */
[----:B------:R-:W-:Y:S06]  /*17a10*/  @P2 BRA `(.L_x_1411) ;  /* 0xffffffe400582947 */ /* 0x000fec000383ffff */
[----:B------:R-:W-:-:S07]  /*17a20*/  IMAD.MOV.U32 R200, RZ, RZ, R14 ;  /* 0x000000ffffc87224 */ /* 0x000fce00078e000e */
.L_x_1400:
[----:B------:R-:W-:-:S13]  /*17a30*/  ISETP.GE.AND P2, PT, R9, R203, PT ;  /* 0x000000cb0900720c */ /* 0x000fda0003f46270 */
[----:B------:R-:W-:Y:S05]  /*17a40*/  @!P2 BRA `(.L_x_1412) ;  /* 0x00000024004ca947 */ /* 0x000fea0003800000 */
[----:B------:R-:W-:Y:S02]  /*17a50*/  VIADD R14, R0, 0x8 ;  /* 0x00000008000e7836 */ /* 0x000fe40000000000 */
[----:B------:R-:W-:Y:S02]  /*17a60*/  IMAD.MOV.U32 R13, RZ, RZ, R8 ;  /* 0x000000ffff0d7224 */ /* 0x000fe400078e0008 */
[----:B------:R-:W-:Y:S01]  /*17a70*/  IMAD.MOV.U32 R12, RZ, RZ, R6 ;  /* 0x000000ffff0c7224 */ /* 0x000fe200078e0006 */
[----:B------:R-:W-:Y:S01]  /*17a80*/  IADD3 R14, R14, R197, -R198 ;  /* 0x000000c50e0e7210 */ /* 0x000fe20007ffe8c6 */
[----:B------:R-:W-:-:S07]  /*17a90*/  IMAD.MOV.U32 R20, RZ, RZ, R194 ;  /* 0x000000ffff147224 */ /* 0x000fce00078e00c2 */
.L_x_1431:
        /* <DEDUP_REMOVED lines=8> */
.L_x_1414:
[----:B------:R-:W-:-:S04]  /*17b20*/  IADD3 R6, R200, 0x1, RZ ;  /* 0x00000001c8067810 */ /* 0x000fc80007ffe0ff */
[----:B------:R-:W-:-:S04]  /*17b30*/  ISETP.NE.AND P3, PT, R6, 0x2, PT ;  /* 0x000000020600780c */ /* 0x000fc80003f65270 */
[----:B------:R-:W-:Y:S02]  /*17b40*/  SEL R7, R6, RZ, P3 ;  /* 0x000000ff06077207 */ /* 0x000fe40001800000 */
[----:B------:R-:W-:-:S03]  /*17b50*/  SHF.L.U32 R6, R194, 0x1f, RZ ;  /* 0x0000001fc2067819 */ /* 0x000fc600000006ff */
[----:B------:R-:W-:-:S04]  /*17b60*/  IMAD R7, R7, 0x8, R16 ;  /* 0x0000000807077824 */ /* 0x000fc800078e0210 */
[----:B------:R0:W1:Y:S01]  /*17b70*/  SYNCS.PHASECHK.TRANS64.TRYWAIT P3, [R7+URZ+0x28430], R6 ;  /* 0x02843006070075a7 */ /* 0x000062000806017f */
[----:B------:R-:W-:Y:S05]  /*17b80*/  @!P0 BRA `(.L_x_1415) ;  /* 0x0000000000048947 */ /* 0x000fea0003800000 */
[----:B------:R-:W-:Y:S01]  /*17b90*/  BPT.TRAP 0x1 ;  /* 0x000000040000795c */ /* 0x000fe20000300000 */
.L_x_1415:
[----:B------:R-:W-:Y:S04]  /*17ba0*/  BSSY B0, `(.L_x_1413) ;  /* 0x0000004000007945 */ /* 0x000fe80003800000 */
[----:B-1----:R-:W-:Y:S05]  /*17bb0*/  @P3 BRA `(.L_x_1416) ;  /* 0x0000000000083947 */ /* 0x002fea0003800000 */
[----:B------:R-:W1:Y:S02]  /*17bc0*/  SYNCS.PHASECHK.TRANS64.TRYWAIT P3, [R7+URZ+0x28430], R6 ;  /* 0x02843006070075a7 */ /* 0x000e64000806017f */
[----:B-1----:R-:W-:Y:S05]  /*17bd0*/  @!P3 BRA `(.L_x_1417) ;  /* 0x000000e80098b947 */ /* 0x002fea0003800000 */
.L_x_1416:
[----:B------:R-:W-:Y:S05]  /*17be0*/  BSYNC B0 ;  /* 0x0000000000007941 */ /* 0x000fea0003800000 */
.L_x_1413:
[----:B------:R-:W2:Y:S01]  /*17bf0*/  S2R R8, SR_TID.X ;  /* 0x0000000000087919 */ /* 0x000ea20000002100 */
[----:B01----:R-:W-:Y:S01]  /*17c00*/  IMAD.MOV.U32 R7, RZ, RZ, 0x40000040 ;  /* 0x40000040ff077424 */ /* 0x003fe200078e00ff */
[----:B------:R-:W-:Y:S05]  /*17c10*/  WARPSYNC.ALL ;  /* 0x0000000000007948 */ /* 0x000fea0003800000 */
[----:B------:R-:W-:Y:S01]  /*17c20*/  R2UR UR15, R7 ;  /* 0x00000000070f72ca */ /* 0x000fe200000e0000 */
[----:B------:R-:W-:Y:S02]  /*17c30*/  VIADD R15, R200, 0x1 ;  /* 0x00000001c80f7836 */ /* 0x000fe40000000000 */
[----:B------:R-:W-:-:S03]  /*17c40*/  IMAD.MOV.U32 R11, RZ, RZ, 0x40000040 ;  /* 0x40000040ff0b7424 */ /* 0x000fc600078e00ff */
[----:B------:R-:W-:Y:S02]  /*17c50*/  ISETP.NE.AND P3, PT, R15, 0x2, PT ;  /* 0x000000020f00780c */ /* 0x000fe40003f65270 */
[----:B------:R-:W-:Y:S01]  /*17c60*/  R2UR UR11, R11 ;  /* 0x000000000b0b72ca */ /* 0x000fe200000e0000 */
[----:B------:R-:W-:Y:S01]  /*17c70*/  IMAD.MOV.U32 R11, RZ, RZ, 0x40000040 ;  /* 0x40000040ff0b7424 */ /* 0x000fe200078e00ff */
[----:B------:R-:W-:-:S04]  /*17c80*/  SEL R15, R15, RZ, P3 ;  /* 0x000000ff0f0f7207 */ /* 0x000fc80001800000 */
[----:B------:R-:W-:Y:S01]  /*17c90*/  R2UR UR7, R11 ;  /* 0x000000000b0772ca */ /* 0x000fe200000e0000 */
[----:B------:R-:W-:Y:S02]  /*17ca0*/  IMAD R6, R15, 0x400, R5 ;  /* 0x000004000f067824 */ /* 0x000fe400078e0205 */
[----:B------:R-:W-:Y:S02]  /*17cb0*/  IMAD.MOV.U32 R11, RZ, RZ, 0x40000040 ;  /* 0x40000040ff0b7424 */ /* 0x000fe400078e00ff */
[C---:B------:R-:W-:Y:S01]  /*17cc0*/  VIADD R10, R6.reuse, 0x2 ;  /* 0x00000002060a7836 */ /* 0x040fe20000000000 */
[----:B------:R-:W-:Y:S02]  /*17cd0*/  R2UR UR14, R6 ;  /* 0x00000000060e72ca */ /* 0x000fe400000e0000 */
[----:B------:R-:W-:Y:S01]  /*17ce0*/  R2UR UR19, R11 ;  /* 0x000000000b1372ca */ /* 0x000fe200000e0000 */
[----:B------:R-:W-:Y:S01]  /*17cf0*/  IMAD.MOV.U32 R11, RZ, RZ, 0x40000040 ;  /* 0x40000040ff0b7424 */ /* 0x000fe200078e00ff */
[----:B------:R-:W-:Y:S01]  /*17d00*/  R2UR UR10, R10 ;  /* 0x000000000a0a72ca */ /* 0x000fe200000e0000 */
[----:B------:R-:W-:Y:S01]  /*17d10*/  VIADD R10, R6, 0x4 ;  /* 0x00000004060a7836 */ /* 0x000fe20000000000 */
[----:B--2---:R-:W-:-:S02]  /*17d20*/  SHF.R.U32.HI R8, RZ, 0x7, R8 ;  /* 0x00000007ff087819 */ /* 0x004fc40000011608 */
[----:B------:R-:W-:Y:S01]  /*17d30*/  R2UR UR23, R11 ;  /* 0x000000000b1772ca */ /* 0x000fe200000e0000 */
[----:B------:R-:W-:Y:S01]  /*17d40*/  IMAD.MOV.U32 R11, RZ, RZ, 0x40000040 ;  /* 0x40000040ff0b7424 */ /* 0x000fe200078e00ff */
[----:B------:R-:W-:Y:S01]  /*17d50*/  R2UR UR6, R10 ;  /* 0x000000000a0672ca */ /* 0x000fe200000e0000 */
[----:B------:R-:W-:Y:S02]  /*17d60*/  VIADD R7, R8, 0x8 ;  /* 0x0000000808077836 */ /* 0x000fe40000000000 */
[----:B------:R-:W-:Y:S01]  /*17d70*/  VIADD R10, R6, 0x6 ;  /* 0x00000006060a7836 */ /* 0x000fe20000000000 */
[----:B------:R-:W-:Y:S01]  /*17d80*/  R2UR UR27, R11 ;  /* 0x000000000b1b72ca */ /* 0x000fe200000e0000 */
[----:B------:R-:W-:Y:S01]  /*17d90*/  IMAD.MOV.U32 R11, RZ, RZ, 0x40000040 ;  /* 0x40000040ff0b7424 */ /* 0x000fe200078e00ff */
[----:B------:R0:W-:Y:S02]  /*17da0*/  BAR.SYNC.DEFER_BLOCKING R7, 0x100 ;  /* 0x000400070000751d */ /* 0x0001e40000010000 */
[----:B------:R-:W-:Y:S01]  /*17db0*/  R2UR UR18, R10 ;  /* 0x000000000a1272ca */ /* 0x000fe200000e0000 */
[----:B------:R-:W-:Y:S01]  /*17dc0*/  VIADD R10, R6, 0x200 ;  /* 0x00000200060a7836 */ /* 0x000fe20000000000 */
[----:B------:R-:W-:-:S04]  /*17dd0*/  R2UR UR31, R11 ;  /* 0x000000000b1f72ca */ /* 0x000fc800000e0000 */
[----:B------:R-:W-:Y:S01]  /*17de0*/  R2UR UR22, R10 ;  /* 0x000000000a1672ca */ /* 0x000fe200000e0000 */
[----:B------:R-:W-:Y:S02]  /*17df0*/  VIADD R10, R6, 0x202 ;  /* 0x00000202060a7836 */ /* 0x000fe40000000000 */
[----:B0-----:R-:W-:-:S03]  /*17e00*/  IMAD.MOV.U32 R7, RZ, RZ, 0x40000040 ;  /* 0x40000040ff077424 */ /* 0x001fc600078e00ff */
[----:B------:R-:W-:Y:S01]  /*17e10*/  R2UR UR26, R10 ;  /* 0x000000000a1a72ca */ /* 0x000fe200000e0000 */
[C---:B------:R-:W-:Y:S01]  /*17e20*/  VIADD R10, R6.reuse, 0x204 ;  /* 0x00000204060a7836 */ /* 0x040fe20000000000 */
[----:B------:R-:W-:Y:S02]  /*17e30*/  IADD3 R6, R6, 0x206, RZ ;  /* 0x0000020606067810 */ /* 0x000fe40007ffe0ff */
[----:B------:R-:W-:Y:S02]  /*17e40*/  R2UR UR35, R7 ;  /* 0x00000000072372ca */ /* 0x000fe400000e0000 */
[----:B------:R-:W-:Y:S02]  /*17e50*/  R2UR UR30, R10 ;  /* 0x000000000a1e72ca */ /* 0x000fe400000e0000 */
[----:B------:R-:W-:Y:S01]  /*17e60*/  R2UR UR34, R6 ;  /* 0x00000000062272ca */ /* 0x000fe200000e0000 */
        /* <DEDUP_REMOVED lines=27> */
.L_x_1419:
[----:B------:R-:W-:Y:S01]  /*18020*/  SHF.L.U32 R6, R20, 0x1f, RZ ;  /* 0x0000001f14067819 */ /* 0x000fe200000006ff */
[----:B------:R-:W-:-:S04]  /*18030*/  IMAD R7, R200, 0x8, R16 ;  /* 0x00000008c8077824 */ /* 0x000fc800078e0210 */
[----:B------:R0:W1:Y:S01]  /*18040*/  SYNCS.PHASECHK.TRANS64.TRYWAIT P2, [R7+URZ+0x28450], R6 ;  /* 0x02845006070075a7 */ /* 0x000062000804017f */
[----:B------:R-:W-:Y:S05]  /*18050*/  @!P0 BRA `(.L_x_1420) ;  /* 0x0000000000048947 */ /* 0x000fea0003800000 */
[----:B------:R-:W-:Y:S01]  /*18060*/  BPT.TRAP 0x1 ;  /* 0x000000040000795c */ /* 0x000fe20000300000 */
.L_x_1420:
[----:B-1----:R-:W-:Y:S05]  /*18070*/  @P2 BRA `(.L_x_1418) ;  /* 0x0000000000082947 */ /* 0x002fea0003800000 */
[----:B------:R-:W1:Y:S02]  /*18080*/  SYNCS.PHASECHK.TRANS64.TRYWAIT P2, [R7+URZ+0x28450], R6 ;  /* 0x02845006070075a7 */ /* 0x000e64000804017f */
[----:B-1----:R-:W-:Y:S05]  /*18090*/  @!P2 BRA `(.L_x_1421) ;  /* 0x000000e4007ca947 */ /* 0x002fea0003800000 */
.L_x_1418:
[----:B01----:R-:W-:Y:S01]  /*180a0*/  VIADD R6, R16, 0x8000 ;  /* 0x0000800010067836 */ /* 0x003fe20000000000 */
[----:B------:R-:W-:Y:S05]  /*180b0*/  WARPSYNC.ALL ;  /* 0x0000000000007948 */ /* 0x000fea0003800000 */
[----:B------:R-:W-:Y:S01]  /*180c0*/  SHF.R.U32.HI R6, RZ, 0x4, R6 ;  /* 0x00000004ff067819 */ /* 0x000fe20000011606 */
[----:B------:R-:W-:-:S06]  /*180d0*/  WARPGROUP.ARRIVE ;  /* 0x00000000000079c5 */ /* 0x000fcc0000000000 */
[----:B------:R-:W0:Y:S01]  /*180e0*/  S2R R8, SR_TID.X ;  /* 0x0000000000087919 */ /* 0x000e220000002100 */
[----:B------:R-:W-:-:S04]  /*180f0*/  LOP3.LUT R6, R6, 0x3fff, RZ, 0xc0, !PT ;  /* 0x00003fff06067812 */ /* 0x000fc800078ec0ff */
[----:B------:R-:W-:-:S05]  /*18100*/  LOP3.LUT R7, R6, 0x10000, RZ, 0xfc, !PT ;  /* 0x0001000006077812 */ /* 0x000fca00078efcff */
[----:B------:R-:W-:Y:S02]  /*18110*/  IMAD R6, R200, 0x400, R7 ;  /* 0x00000400c8067824 */ /* 0x000fe400078e0207 */
[----:B------:R-:W-:-:S03]  /*18120*/  IMAD.MOV.U32 R7, RZ, RZ, -0x7fffffe0 ;  /* 0x80000020ff077424 */ /* 0x000fc600078e00ff */
[C---:B------:R-:W-:Y:S01]  /*18130*/  R2UR UR6, R6.reuse ;  /* 0x00000000060672ca */ /* 0x040fe200000e0000 */
[----:B------:R-:W-:Y:S01]  /*18140*/  VIADD R6, R6, 0x2 ;  /* 0x0000000206067836 */ /* 0x000fe20000000000 */
[----:B------:R-:W-:Y:S01]  /*18150*/  R2UR UR7, R7 ;  /* 0x00000000070772ca */ /* 0x000fe200000e0000 */
[----:B------:R-:W-:-:S12]  /*18160*/  IMAD.MOV.U32 R7, RZ, RZ, -0x7fffffe0 ;  /* 0x80000020ff077424 */ /* 0x000fd800078e00ff */
[----:B------:R-:W-:Y:S01]  /*18170*/  QGMMA.64x256x32.F32.E4M3.E4M3 R24, R188, gdesc[UR4], R24, gsb0 ;  /* 0x03e00004bc187df3 */ /* 0x000fe20008000818 */
[----:B------:R-:W-:Y:S01]  /*18180*/  R2UR UR6, R6 ;  /* 0x00000000060672ca */ /* 0x000fe200000e0000 */
[----:B------:R-:W-:Y:S01]  /*18190*/  @!P1 IMAD R6, R15, 0x8, R16 ;  /* 0x000000080f069824 */ /* 0x000fe200078e0210 */
[----:B------:R-:W-:Y:S02]  /*181a0*/  R2UR UR7, R7 ;  /* 0x00000000070772ca */ /* 0x000fe400000e0000 */
[----:B0-----:R-:W-:Y:S01]  /*181b0*/  SHF.R.U32.HI R8, RZ, 0x7, R8 ;  /* 0x00000007ff087819 */ /* 0x001fe20000011608 */
[----:B------:R-:W-:-:S03]  /*181c0*/  @!P1 VIADD R6, R6, 0x28440 ;  /* 0x0002844006069836 */ /* 0x000fc60000000000 */
[----:B------:R-:W-:Y:S01]  /*181d0*/  IADD3 R11, -R8, 0xb, RZ ;  /* 0x0000000b080b7810 */ /* 0x000fe20007ffe1ff */
[----:B------:R-:W-:Y:S01]  /*181e0*/  IMAD.SHL.U32 R8, R9, 0x40, RZ ;  /* 0x0000004009087824 */ /* 0x000fe200078e00ff */
[----:B------:R-:W-:-:S04]  /*181f0*/  @!P1 PRMT R6, RZ, 0x654, R6 ;  /* 0x00000654ff069816 */ /* 0x000fc80000000006 */
[----:B------:R-:W-:-:S05]  /*18200*/  IADD3 R7, R197, 0x1, -R8 ;  /* 0x00000001c5077810 */ /* 0x000fca0007ffe808 */
[----:B------:R-:W-:-:S04]  /*18210*/  IMAD.IADD R7, R7, 0x1, -R198 ;  /* 0x0000000107077824 */ /* 0x000fc800078e0ac6 */
[----:B------:R-:W-:Y:S01]  /*18220*/  IMAD R7, R196, -0x2, R7 ;  /* 0xfffffffec4077824 */ /* 0x000fe200078e0207 */
[----:B------:R-:W-:Y:S02]  /*18230*/  WARPGROUP.DEPBAR.LE gsb0, 0x0 ;  /* 0x00008000000079c5 */ /* 0x000fe40000010000 */
[----:B------:R-:W-:-:S06]  /*18240*/  WARPGROUP.ARRIVE ;  /* 0x00000000000079c5 */ /* 0x000fcc0000000000 */
[----:B------:R-:W-:Y:S01]  /*18250*/  QGMMA.64x256x32.F32.E4M3.E4M3 R24, R184, gdesc[UR4], R24, gsb0 ;  /* 0x03e00004b8187df3 */ /* 0x000fe20008000818 */
[----:B------:R-:W-:-:S06]  /*18260*/  ULOP3.LUT UR6, URZ, UR52, URZ, 0x33, !UPT ;  /* 0x000000343f067292 */ /* 0x000fcc000f8e333f */
[----:B------:R-:W-:-:S04]  /*18270*/  VIADD R21, R7, UR6 ;  /* 0x0000000607157c36 */ /* 0x000fc80008000000 */
[C---:B------:R-:W-:Y:S01]  /*18280*/  IMAD.IADD R10, R0.reuse, 0x1, R21 ;  /* 0x00000001000a7824 */ /* 0x040fe200078e0215 */
[----:B------:R-:W-:Y:S02]  /*18290*/  WARPGROUP.DEPBAR.LE gsb0, 0x0 ;  /* 0x00008000000079c5 */ /* 0x000fe40000010000 */
[----:B------:R0:W-:Y:S06]  /*182a0*/  BAR.ARV R11, 0x100 ;  /* 0x0004000b0000751d */ /* 0x0001ec0000002000 */
[----:B------:R-:W-:Y:S01]  /*182b0*/  VIADD R185, R7, UR51 ;  /* 0x0000003307b97c36 */ /* 0x000fe20008000000 */
[----:B------:R0:W-:Y:S03]  /*182c0*/  @!P1 SYNCS.ARRIVE.TRANS64.RED.A1T0 RZ, [R6+URZ], RZ ;  /* 0x000000ff06ff99a7 */ /* 0x0001e6000810043f */
[----:B------:R-:W-:Y:S01]  /*182d0*/  IMAD.IADD R20, R0, 0x1, R185 ;  /* 0x0000000100147824 */ /* 0x000fe200078e02b9 */
[----:B------:R-:W-:Y:S06]  /*182e0*/  @!P5 BRA `(.L_x_1422) ;  /* 0x000000000060d947 */ /* 0x000fec0003800000 */
[----:B------:R-:W-:Y:S01]  /*182f0*/  IADD3 R187, R0, R197, -R198 ;  /* 0x000000c500bb7210 */ /* 0x000fe20007ffe8c6 */
[----:B------:R-:W-:Y:S03]  /*18300*/  BSSY B0, `(.L_x_1423) ;  /* 0x0000012000007945 */ /* 0x000fe60003800000 */
[----:B------:R-:W-:-:S13]  /*18310*/  ISETP.GT.AND P2, PT, R187, -0x1, PT ;  /* 0xffffffffbb00780c */ /* 0x000fda0003f44270 */
[----:B------:R-:W-:Y:S05]  /*18320*/  @P2 BRA `(.L_x_1424) ;  /* 0x0000000000242947 */ /* 0x000fea0003800000 */
[----:B0-----:R-:W-:Y:S01]  /*18330*/  IMAD.U32 R11, RZ, RZ, UR48 ;  /* 0x00000030ff0b7e24 */ /* 0x001fe2000f8e00ff */
[----:B------:R-:W-:-:S04]  /*18340*/  LOP3.LUT R187, RZ, R187, RZ, 0x33, !PT ;  /* 0x000000bbffbb7212 */ /* 0x000fc800078e33ff */
[----:B------:R-:W-:-:S13]  /*18350*/  ISETP.NE.AND P2, PT, R11, 0x1, PT ;  /* 0x000000010b00780c */ /* 0x000fda0003f45270 */
[----:B------:R-:W0:Y:S02]  /*18360*/  @P2 LDC.64 R6, c[0x0][0x9e8] ;  /* 0x00027a00ff062b82 */ /* 0x000e240000000a00 */
[----:B0-----:R-:W-:-:S04]  /*18370*/  @P2 IMAD.HI.U32 R184, R187, R6, RZ ;  /* 0x00000006bbb82227 */ /* 0x001fc800078e00ff */
[----:B------:R-:W-:Y:S01]  /*18380*/  IMAD.MOV.U32 R6, RZ, RZ, R187 ;  /* 0x000000ffff067224 */ /* 0x000fe200078e00bb */
[----:B------:R-:W-:-:S04]  /*18390*/  @P2 SHF.R.U32.HI R6, RZ, R7, R184 ;  /* 0x00000007ff062219 */ /* 0x000fc800000116b8 */
[----:B------:R-:W-:Y:S01]  /*183a0*/  LOP3.LUT R6, RZ, R6, RZ, 0x33, !PT ;  /* 0x00000006ff067212 */ /* 0x000fe200078e33ff */
[----:B------:R-:W-:Y:S06]  /*183b0*/  BRA `(.L_x_1425) ;  /* 0x0000000000187947 */ /* 0x000fec0003800000 */
.L_x_1424:
[----:B0-----:R-:W-:-:S04]  /*183c0*/  MOV R11, UR48 ;  /* 0x00000030000b7c02 */ /* 0x001fc80008000f00 */
[----:B------:R-:W-:-:S13]  /*183d0*/  ISETP.NE.AND P2, PT, R11, 0x1, PT ;  /* 0x000000010b00780c */ /* 0x000fda0003f45270 */
[----:B------:R-:W0:Y:S02]  /*183e0*/  @P2 LDC.64 R6, c[0x0][0x9e8] ;  /* 0x00027a00ff062b82 */ /* 0x000e240000000a00 */
[----:B0-----:R-:W-:-:S04]  /*183f0*/  @P2 IMAD.HI.U32 R184, R187, R6, RZ ;  /* 0x00000006bbb82227 */ /* 0x001fc800078e00ff */
[----:B------:R-:W-:Y:S01]  /*18400*/  IMAD.MOV.U32 R6, RZ, RZ, R187 ;  /* 0x000000ffff067224 */ /* 0x000fe200078e00bb */
[----:B------:R-:W-:-:S07]  /*18410*/  @P2 SHF.R.U32.HI R6, RZ, R7, R184 ;  /* 0x00000007ff062219 */ /* 0x000fce00000116b8 */
.L_x_1425:
[----:B------:R-:W-:Y:S05]  /*18420*/  BSYNC B0 ;  /* 0x0000000000007941 */ /* 0x000fea0003800000 */
.L_x_1423:
[----:B------:R-:W-:-:S04]  /*18430*/  IMAD R7, R6, R11, -R8 ;  /* 0x0000000b06077224 */ /* 0x000fc800078e0a08 */
[----:B------:R-:W-:-:S05]  /*18440*/  IMAD R7, R196, -0x2, R7 ;  /* 0xfffffffec4077824 */ /* 0x000fca00078e0207 */
[----:B------:R-:W-:Y:S02]  /*18450*/  VIADDMNMX R20, R7, R11, R20, PT ;  /* 0x0000000b07147246 */ /* 0x000fe40003800114 */
[----:B------:R-:W-:-:S07]  /*18460*/  VIMNMX R10, R10, R7, !PT ;  /* 0x000000070a0a7248 */ /* 0x000fce0007fe0100 */
.L_x_1422:
[----:B------:R-:W-:Y:S02]  /*18470*/  ISETP.GT.AND P2, PT, R9, -0x1, PT ;  /* 0xffffffff0900780c */ /* 0x000fe40003f44270 */
[----:B------:R-:W-:Y:S02]  /*18480*/  IADD3 R185, R185, 0x8, R0 ;  /* 0x00000008b9b97810 */ /* 0x000fe40007ffe000 */
[C---:B------:R-:W-:Y:S02]  /*18490*/  ISETP.GT.AND P4, PT, R10.reuse, RZ, P2 ;  /* 0x000000ff0a00720c */ /* 0x040fe40001784270 */
[----:B------:R-:W-:Y:S02]  /*184a0*/  ISETP.GT.AND P3, PT, R10, 0x1, P2 ;  /* 0x000000010a00780c */ /* 0x000fe40001764270 */
[C---:B------:R-:W-:Y:S02]  /*184b0*/  ISETP.LT.OR P4, PT, R20.reuse, 0x1, P4 ;  /* 0x000000011400780c */ /* 0x040fe40002781670 */
[----:B------:R-:W-:-:S02]  /*184c0*/  ISETP.LT.OR P3, PT, R20, 0x2, P3 ;  /* 0x000000021400780c */ /* 0x000fc40001f61670 */
[----:B0-----:R-:W-:Y:S02]  /*184d0*/  FSEL R11, R152, -INF , !P4 ;  /* 0xff800000980b7808 */ /* 0x001fe40006000000 */
        /* <DEDUP_REMOVED lines=51> */
[----:B------:R-:W-:-:S04]  /*18810*/  IADD3 R152, R152, R197, -R198 ;  /* 0x000000c598987210 */ /* 0x000fc80007ffe8c6 */
[----:B------:R-:W-:-:S07]  /*18820*/  LOP3.LUT R152, RZ, R152, RZ, 0x33, !PT ;  /* 0x00000098ff987212 */ /* 0x000fce00078e33ff */
[----:B------:R-:W0:Y:S02]  /*18830*/  @P3 LDC.64 R6, c[0x0][0x9e8] ;  /* 0x00027a00ff063b82 */ /* 0x000e240000000a00 */
[----:B0-----:R-:W-:-:S05]  /*18840*/  @P3 IMAD.HI.U32 R6, R152, R6, RZ ;  /* 0x0000000698063227 */ /* 0x001fca00078e00ff */
[----:B------:R-:W-:-:S04]  /*18850*/  @P3 SHF.R.U32.HI R152, RZ, R7, R6 ;  /* 0x00000007ff983219 */ /* 0x000fc80000011606 */
[----:B------:R-:W-:Y:S01]  /*18860*/  LOP3.LUT R6, RZ, R152, RZ, 0x33, !PT ;  /* 0x00000098ff067212 */ /* 0x000fe200078e33ff */
[----:B------:R-:W-:Y:S06]  /*18870*/  BRA `(.L_x_1429) ;  /* 0x0000000000187947 */ /* 0x000fec0003800000 */
.L_x_1428:
[----:B------:R-:W-:-:S05]  /*18880*/  IMAD.U32 R20, RZ, RZ, UR48 ;  /* 0x00000030ff147e24 */ /* 0x000fca000f8e00ff */
[----:B------:R-:W-:-:S13]  /*18890*/  ISETP.NE.AND P3, PT, R20, 0x1, PT ;  /* 0x000000011400780c */ /* 0x000fda0003f65270 */
[----:B------:R-:W0:Y:S02]  /*188a0*/  @P3 LDC.64 R6, c[0x0][0x9e8] ;  /* 0x00027a00ff063b82 */ /* 0x000e240000000a00 */
[----:B0-----:R-:W-:-:S04]  /*188b0*/  @P3 IMAD.HI.U32 R152, R14, R6, RZ ;  /* 0x000000060e983227 */ /* 0x001fc800078e00ff */
[----:B------:R-:W-:Y:S01]  /*188c0*/  IMAD.MOV.U32 R6, RZ, RZ, R14 ;  /* 0x000000ffff067224 */ /* 0x000fe200078e000e */
[----:B------:R-:W-:-:S07]  /*188d0*/  @P3 SHF.R.U32.HI R6, RZ, R7, R152 ;  /* 0x00000007ff063219 */ /* 0x000fce0000011698 */
.L_x_1429:
[----:B------:R-:W-:Y:S05]  /*188e0*/  BSYNC B0 ;  /* 0x0000000000007941 */ /* 0x000fea0003800000 */
.L_x_1427:
[----:B------:R-:W-:-:S04]  /*188f0*/  IMAD R7, R6, R20, -R8 ;  /* 0x0000001406077224 */ /* 0x000fc800078e0a08 */
[----:B------:R-:W-:-:S05]  /*18900*/  IMAD R7, R196, -0x2, R7 ;  /* 0xfffffffec4077824 */ /* 0x000fca00078e0207 */
[----:B------:R-:W-:Y:S02]  /*18910*/  VIADDMNMX R185, R7, R20, R185, PT ;  /* 0x0000001407b97246 */ /* 0x000fe400038001b9 */
[----:B------:R-:W-:-:S07]  /*18920*/  VIMNMX R10, R10, R7, !PT ;  /* 0x000000070a0a7248 */ /* 0x000fce0007fe0100 */
.L_x_1426:
[----:B------:R-:W-:Y:S02]  /*18930*/  FMNMX.FTZ R6, R11, R12, !PT ;  /* 0x0000000c0b067209 */ /* 0x000fe40007810000 */
[----:B------:R-:W-:Y:S02]  /*18940*/  ISETP.GT.AND P3, PT, R10, 0x1, P2 ;  /* 0x000000010a00780c */ /* 0x000fe40001764270 */
[----:B------:R-:W-:Y:S02]  /*18950*/  FMNMX.FTZ R6, R153, R6, !PT ;  /* 0x0000000699067209 */ /* 0x000fe40007810000 */
[----:B------:R-:W-:Y:S02]  /*18960*/  ISETP.LT.OR P4, PT, R185, 0x2, P3 ;  /* 0x00000002b900780c */ /* 0x000fe40001f81670 */
        /* <DEDUP_REMOVED lines=27> */
[----:B------:R-:W-:Y:S02]  /*18b20*/  FSEL R162, R162, -INF , !P3 ;  /* 0xff800000a2a27808 */ /* 0x000fe40005800000 */
[----:B------:R-:W-:Y:S01]  /*18b30*/  ISETP.GT.AND P3, PT, R10, 0x18, P2 ;  /* 0x000000180a00780c */ /* 0x000fe20001764270 */
[----:B------:R-:W0:Y:S01]  /*18b40*/  SHFL.BFLY PT, R8, R6, 0x2, 0x1f ;  /* 0x0c401f0006087f89 */ /* 0x000e2200000e0000 */
[C---:B------:R-:W-:Y:S02]  /*18b50*/  ISETP.LT.OR P4, PT, R185.reuse, 0x1a, P4 ;  /* 0x0000001ab900780c */ /* 0x040fe40002781670 */
[----:B------:R-:W-:Y:S02]  /*18b60*/  ISETP.LT.OR P3, PT, R185, 0x19, P3 ;  /* 0x00000019b900780c */ /* 0x000fe40001f61670 */
[----:B------:R-:W-:-:S02]  /*18b70*/  FSEL R167, R167, -INF , !P4 ;  /* 0xff800000a7a77808 */ /* 0x000fc40006000000 */
[----:B------:R-:W-:Y:S02]  /*18b80*/  FSEL R166, R166, -INF , !P3 ;  /* 0xff800000a6a67808 */ /* 0x000fe40005800000 */
[C---:B------:R-:W-:Y:S02]  /*18b90*/  ISETP.GT.AND P3, PT, R10.reuse, 0x20, P2 ;  /* 0x000000200a00780c */ /* 0x040fe40001764270 */
[----:B------:R-:W-:Y:S02]  /*18ba0*/  ISETP.GT.AND P4, PT, R10, 0x21, P2 ;  /* 0x000000210a00780c */ /* 0x000fe40001784270 */
[C---:B------:R-:W-:Y:S02]  /*18bb0*/  ISETP.LT.OR P3, PT, R185.reuse, 0x21, P3 ;  /* 0x00000021b900780c */ /* 0x040fe40001f61670 */
[----:B------:R-:W-:Y:S02]  /*18bc0*/  ISETP.LT.OR P4, PT, R185, 0x22, P4 ;  /* 0x00000022b900780c */ /* 0x000fe40002781670 */
[----:B------:R-:W-:-:S02]  /*18bd0*/  FSEL R170, R170, -INF , !P3 ;  /* 0xff800000aaaa7808 */ /* 0x000fc40005800000 */
[----:B------:R-:W-:Y:S02]  /*18be0*/  FSEL R171, R171, -INF , !P4 ;  /* 0xff800000abab7808 */ /* 0x000fe40006000000 */
[C---:B------:R-:W-:Y:S02]  /*18bf0*/  ISETP.GT.AND P3, PT, R10.reuse, 0x28, P2 ;  /* 0x000000280a00780c */ /* 0x040fe40001764270 */
[----:B------:R-:W-:Y:S02]  /*18c00*/  ISETP.GT.AND P4, PT, R10, RZ, P2 ;  /* 0x000000ff0a00720c */ /* 0x000fe40001784270 */
[----:B0-----:R-:W-:Y:S02]  /*18c10*/  FMNMX.FTZ R8, R6, R8, !PT ;  /* 0x0000000806087209 */ /* 0x001fe40007810000 */
[C---:B------:R-:W-:Y:S02]  /*18c20*/  ISETP.LT.OR P3, PT, R185.reuse, 0x29, P3 ;  /* 0x00000029b900780c */ /* 0x040fe40001f61670 */
[----:B------:R-:W-:Y:S01]  /*18c30*/  ISETP.LT.OR P4, PT, R185, 0x1, P4 ;  /* 0x00000001b900780c */ /* 0x000fe20002781670 */
[----:B------:R-:W0:Y:S01]  /*18c40*/  SHFL.BFLY PT, R20, R8, 0x1, 0x1f ;  /* 0x0c201f0008147f89 */ /* 0x000e2200000e0000 */
[----:B------:R-:W-:-:S02]  /*18c50*/  FSEL R174, R174, -INF , !P3 ;  /* 0xff800000aeae7808 */ /* 0x000fc40005800000 */
[----:B------:R-:W-:Y:S02]  /*18c60*/  FSEL R154, R154, -INF , !P4 ;  /* 0xff8000009a9a7808 */ /* 0x000fe40006000000 */
[C---:B------:R-:W-:Y:S02]  /*18c70*/  ISETP.GT.AND P3, PT, R10.reuse, 0x29, P2 ;  /* 0x000000290a00780c */ /* 0x040fe40001764270 */
[----:B------:R-:W-:Y:S02]  /*18c80*/  ISETP.GT.AND P4, PT, R10, 0x30, P2 ;  /* 0x000000300a00780c */ /* 0x000fe40001784270 */
[----:B------:R-:W-:Y:S02]  /*18c90*/  FMNMX.FTZ R6, R154, R13, !PT ;  /* 0x0000000d9a067209 */ /* 0x000fe40007810000 */
[C---:B------:R-:W-:Y:S02]  /*18ca0*/  ISETP.LT.OR P3, PT, R185.reuse, 0x2a, P3 ;  /* 0x0000002ab900780c */ /* 0x040fe40001f61670 */
[----:B------:R-:W-:-:S02]  /*18cb0*/  ISETP.LT.OR P4, PT, R185, 0x31, P4 ;  /* 0x00000031b900780c */ /* 0x000fc40002781670 */
[----:B------:R-:W-:Y:S02]  /*18cc0*/  FMNMX.FTZ R6, R155, R6, !PT ;  /* 0x000000069b067209 */ /* 0x000fe40007810000 */
[----:B------:R-:W-:Y:S02]  /*18cd0*/  FSEL R175, R175, -INF , !P3 ;  /* 0xff800000afaf7808 */ /* 0x000fe40005800000 */
[----:B------:R-:W-:Y:S02]  /*18ce0*/  FSEL R178, R178, -INF , !P4 ;  /* 0xff800000b2b27808 */ /* 0x000fe40006000000 */
[C---:B------:R-:W-:Y:S02]  /*18cf0*/  ISETP.GT.AND P3, PT, R10.reuse, 0x31, P2 ;  /* 0x000000310a00780c */ /* 0x040fe40001764270 */
[C---:B------:R-:W-:Y:S02]  /*18d00*/  ISETP.GT.AND P4, PT, R10.reuse, 0x38, P2 ;  /* 0x000000380a00780c */ /* 0x040fe40001784270 */
[----:B------:R-:W-:-:S02]  /*18d10*/  ISETP.GT.AND P2, PT, R10, 0x39, P2 ;  /* 0x000000390a00780c */ /* 0x000fc40001744270 */
[----:B------:R-:W-:Y:S02]  /*18d20*/  FMNMX.FTZ R6, R7, R6, !PT ;  /* 0x0000000607067209 */ /* 0x000fe40007810000 */
[C---:B------:R-:W-:Y:S02]  /*18d30*/  ISETP.LT.OR P3, PT, R185.reuse, 0x32, P3 ;  /* 0x00000032b900780c */ /* 0x040fe40001f61670 */
[C---:B------:R-:W-:Y:S02]  /*18d40*/  ISETP.LT.OR P4, PT, R185.reuse, 0x39, P4 ;  /* 0x00000039b900780c */ /* 0x040fe40002781670 */
[----:B------:R-:W-:Y:S02]  /*18d50*/  ISETP.LT.OR P2, PT, R185, 0x3a, P2 ;  /* 0x0000003ab900780c */ /* 0x000fe40001741670 */
[----:B------:R-:W-:Y:S02]  /*18d60*/  FMNMX.FTZ R185, R159, R6, !PT ;  /* 0x000000069fb97209 */ /* 0x000fe40007810000 */
[----:B0-----:R-:W-:-:S02]  /*18d70*/  FMNMX.FTZ R6, R8, R20, !PT ;  /* 0x0000001408067209 */ /* 0x001fc40007810000 */
[----:B------:R-:W-:Y:S02]  /*18d80*/  FMNMX.FTZ R8, R162, R185, !PT ;  /* 0x000000b9a2087209 */ /* 0x000fe40007810000 */
[----:B------:R-:W-:Y:S02]  /*18d90*/  FSEL R179, R179, -INF , !P3 ;  /* 0xff800000b3b37808 */ /* 0x000fe40005800000 */
[----:B------:R-:W-:Y:S01]  /*18da0*/  FMNMX.FTZ R185, R163, R8, !PT ;  /* 0x00000008a3b97209 */ /* 0x000fe20007810000 */
[----:B------:R-:W-:-:S01]  /*18db0*/  FFMA.FTZ R8, R2, R6, -8 ;  /* 0xc100000002087423 */ /* 0x000fc20000010006 */
[----:B------:R-:W-:Y:S02]  /*18dc0*/  FSETP.NEU.FTZ.AND P3, PT, R6, -INF , PT ;  /* 0xff8000000600780b */ /* 0x000fe40003f7d000 */
[----:B------:R-:W-:Y:S02]  /*18dd0*/  FMNMX.FTZ R10, R166, R185, !PT ;  /* 0x000000b9a60a7209 */ /* 0x000fe40007810000 */
[----:B------:R-:W-:-:S02]  /*18de0*/  FSEL R8, R8, RZ, P3 ;  /* 0x000000ff08087208 */ /* 0x000fc40001800000 */
[----:B------:R-:W-:Y:S02]  /*18df0*/  FMNMX.FTZ R185, R167, R10, !PT ;  /* 0x0000000aa7b97209 */ /* 0x000fe40007810000 */
[----:B------:R-:W-:Y:S01]  /*18e00*/  FSEL R183, R183, -INF , !P2 ;  /* 0xff800000b7b77808 */ /* 0x000fe20005000000 */
[----:B------:R-:W-:-:S01]  /*18e10*/  FFMA.FTZ R11, R2, R11, -R8 ;  /* 0x0000000b020b7223 */ /* 0x000fc20000010808 */
[----:B------:R-:W-:Y:S01]  /*18e20*/  FMNMX.FTZ R10, R170, R185, !PT ;  /* 0x000000b9aa0a7209 */ /* 0x000fe20007810000 */
[----:B------:R-:W-:-:S01]  /*18e30*/  FFMA.FTZ R157, R2, R157, -R8 ;  /* 0x0000009d029d7223 */ /* 0x000fc20000010808 */
[C-C-:B------:R-:W-:Y:S01]  /*18e40*/  FFMA.FTZ R161, R2.reuse, R161, -R8.reuse ;  /* 0x000000a102a17223 */ /* 0x140fe20000010808 */
        /* <DEDUP_REMOVED lines=15> */
[----:B------:R-:W-:Y:S01]  /*18f40*/  FSEL R153, R182, -INF , !P4 ;  /* 0xff800000b6997808 */ /* 0x000fe20006000000 */
[----:B------:R-:W-:Y:S01]  /*18f50*/  MUFU.EX2 R11, R11 ;  /* 0x0000000b000b7308 */ /* 0x000fe20000000800 */
[----:B------:R-:W-:-:S02]  /*18f60*/  FMNMX.FTZ R152, R179, R152, !PT ;  /* 0x00000098b3987209 */ /* 0x000fc40007810000 */
[----:B------:R-:W-:Y:S02]  /*18f70*/  FSEL R181, R6, RZ, P3 ;  /* 0x000000ff06b57208 */ /* 0x000fe40001800000 */
[----:B------:R-:W-:-:S03]  /*18f80*/  FMNMX.FTZ R152, R153, R152, !PT ;  /* 0x0000009899987209 */ /* 0x000fc60007810000 */
[----:B------:R-:W-:Y:S01]  /*18f90*/  FADD.FTZ R181, -R181, R12 ;  /* 0x0000000cb5b57221 */ /* 0x000fe20000010100 */
[----:B------:R-:W-:Y:S01]  /*18fa0*/  FMNMX.FTZ R160, R183, R152, !PT ;  /* 0x00000098b7a07209 */ /* 0x000fe20007810000 */
[--C-:B------:R-:W-:Y:S01]  /*18fb0*/  FFMA.FTZ R152, R2, R189, -R8.reuse ;  /* 0x000000bd02987223 */ /* 0x100fe20000010808 */
[----:B------:R0:W-:Y:S03]  /*18fc0*/  MUFU.EX2 R12, R172 ;  /* 0x000000ac000c7308 */ /* 0x0001e60000000800 */
[----:B------:R-:W1:Y:S05]  /*18fd0*/  SHFL.BFLY PT, R185, R160, 0x2, 0x1f ;  /* 0x0c401f00a0b97f89 */ /* 0x000e6a00000e0000 */
[----:B------:R-:W-:Y:S08]  /*18fe0*/  MUFU.EX2 R10, R10 ;  /* 0x0000000a000a7308 */ /* 0x000ff00000000800 */
[----:B------:R-:W-:Y:S08]  /*18ff0*/  MUFU.EX2 R20, R20 ;  /* 0x0000001400147308 */ /* 0x000ff00000000800 */
[----:B------:R-:W-:Y:S01]  /*19000*/  MUFU.EX2 R157, R157 ;  /* 0x0000009d009d7308 */ /* 0x000fe20000000800 */
[----:B-1----:R-:W-:Y:S01]  /*19010*/  FMNMX.FTZ R168, R160, R185, !PT ;  /* 0x000000b9a0a87209 */ /* 0x002fe20007810000 */
[----:B------:R-:W-:-:S04]  /*19020*/  FFMA.FTZ R160, R2, R237, -R8 ;  /* 0x000000ed02a07223 */ /* 0x000fc80000010808 */
[----:B------:R-:W1:Y:S02]  /*19030*/  SHFL.BFLY PT, R185, R168, 0x1, 0x1f ;  /* 0x0c201f00a8b97f89 */ /* 0x000e6400000e0000 */
[----:B------:R-:W-:Y:S08]  /*19040*/  MUFU.EX2 R152, R152 ;  /* 0x0000009800987308 */ /* 0x000ff00000000800 */
[----:B------:R-:W-:Y:S08]  /*19050*/  MUFU.EX2 R161, R161 ;  /* 0x000000a100a17308 */ /* 0x000ff00000000800 */
[----:B------:R-:W-:Y:S01]  /*19060*/  MUFU.EX2 R156, R156 ;  /* 0x0000009c009c7308 */ /* 0x000fe20000000800 */
[----:B-1----:R-:W-:Y:S01]  /*19070*/  FMNMX.FTZ R8, R168, R185, !PT ;  /* 0x000000b9a8087209 */ /* 0x002fe20007810000 */
[----:B------:R-:W-:-:S06]  /*19080*/  FMUL.FTZ R168, R2, R181 ;  /* 0x000000b502a87220 */ /* 0x000fcc0000410000 */
[----:B------:R-:W-:Y:S01]  /*19090*/  MUFU.EX2 R165, R165 ;  /* 0x000000a500a57308 */ /* 0x000fe20000000800 */
[----:B------:R-:W-:Y:S01]  /*190a0*/  FSETP.NEU.FTZ.AND P2, PT, R8, -INF , PT ;  /* 0xff8000000800780b */ /* 0x000fe20003f5d000 */
[----:B------:R-:W-:-:S05]  /*190b0*/  FFMA.FTZ R176, R2, R8, -8 ;  /* 0xc100000002b07423 */ /* 0x000fca0000010008 */
[----:B------:R-:W-:Y:S01]  /*190c0*/  FSEL R181, R176, RZ, P2 ;  /* 0x000000ffb0b57208 */ /* 0x000fe20001000000 */
[----:B------:R-:W1:Y:S04]  /*190d0*/  MUFU.EX2 R168, R168 ;  /* 0x000000a800a87308 */ /* 0x000e680000000800 */
[----:B0-----:R-:W-:-:S01]  /*190e0*/  FFMA.FTZ R172, R2, R159, -R181 ;  /* 0x0000009f02ac7223 */ /* 0x001fc200000108b5 */
[C-C-:B------:R-:W-:Y:S01]  /*190f0*/  FFMA.FTZ R159, R2.reuse, R162, -R181.reuse ;  /* 0x000000a2029f7223 */ /* 0x140fe200000108b5 */
[----:B------:R-:W-:-:S01]  /*19100*/  FFMA.FTZ R162, R2, R163, -R181 ;  /* 0x000000a302a27223 */ /* 0x000fc200000108b5 */
[--C-:B------:R-:W-:Y:S01]  /*19110*/  FFMA.FTZ R163, R2, R166, -R181.reuse ;  /* 0x000000a602a37223 */ /* 0x100fe200000108b5 */
[----:B------:R-:W-:Y:S01]  /*19120*/  FSEL R166, R8, RZ, P2 ;  /* 0x000000ff08a67208 */ /* 0x000fe20001000000 */
[C-C-:B------:R-:W-:Y:S01]  /*19130*/  FFMA.FTZ R154, R2.reuse, R154, -R181.reuse ;  /* 0x0000009a029a7223 */ /* 0x140fe200000108b5 */
[----:B------:R-:W-:-:S01]  /*19140*/  FFMA.FTZ R155, R2, R155, -R181 ;  /* 0x0000009b029b7223 */ /* 0x000fc200000108b5 */
[----:B------:R-:W-:Y:S01]  /*19150*/  FFMA.FTZ R7, R2, R7, -R181 ;  /* 0x0000000702077223 */ /* 0x000fe200000108b5 */
[----:B------:R-:W-:Y:S01]  /*19160*/  MUFU.EX2 R172, R172 ;  /* 0x000000ac00ac7308 */ /* 0x000fe20000000800 */
[----:B------:R-:W-:-:S01]  /*19170*/  FADD.FTZ R13, -R166, R13 ;  /* 0x0000000da60d7221 */ /* 0x000fc20000010100 */
[C-C-:B------:R-:W-:Y:S01]  /*19180*/  FFMA.FTZ R166, R2.reuse, R167, -R181.reuse ;  /* 0x000000a702a67223 */ /* 0x140fe200000108b5 */
[----:B------:R-:W-:-:S01]  /*19190*/  FFMA.FTZ R167, R2, R170, -R181 ;  /* 0x000000aa02a77223 */ /* 0x000fc200000108b5 */
[C-C-:B------:R-:W-:Y:S01]  /*191a0*/  FFMA.FTZ R170, R2.reuse, R171, -R181.reuse ;  /* 0x000000ab02aa7223 */ /* 0x140fe200000108b5 */
[C---:B------:R-:W-:Y:S01]  /*191b0*/  FMUL.FTZ R13, R2.reuse, R13 ;  /* 0x0000000d020d7220 */ /* 0x040fe20000410000 */
[C-C-:B------:R-:W-:Y:S01]  /*191c0*/  FFMA.FTZ R171, R2.reuse, R174, -R181.reuse ;  /* 0x000000ae02ab7223 */ /* 0x140fe200000108b5 */
[----:B------:R-:W-:-:S01]  /*191d0*/  FFMA.FTZ R174, R2, R175, -R181 ;  /* 0x000000af02ae7223 */ /* 0x000fc200000108b5 */
[----:B------:R-:W-:Y:S01]  /*191e0*/  MUFU.EX2 R154, R154 ;  /* 0x0000009a009a7308 */ /* 0x000fe20000000800 */
[----:B-1----:R-:W-:-:S01]  /*191f0*/  FFMA.FTZ R175, R168, R4, R11 ;  /* 0x00000004a8af7223 */ /* 0x002fc2000001000b */
[C-C-:B------:R-:W-:Y:S01]  /*19200*/  FFMA.FTZ R178, R2.reuse, R178, -R181.reuse ;  /* 0x000000b202b27223 */ /* 0x140fe200000108b5 */
[----:B------:R-:W-:-:S01]  /*19210*/  FFMA.FTZ R179, R2, R179, -R181 ;  /* 0x000000b302b37223 */ /* 0x000fc200000108b5 */
[----:B------:R-:W-:Y:S01]  /*19220*/  FFMA.FTZ R153, R2, R153, -R181 ;  /* 0x0000009902997223 */ /* 0x000fe200000108b5 */
[----:B------:R-:W-:-:S01]  /*19230*/  FADD.FTZ R175, R10, R175 ;  /* 0x000000af0aaf7221 */ /* 0x000fc20000010000 */
[----:B------:R-:W-:-:S02]  /*19240*/  FFMA.FTZ R181, R2, R183, -R181 ;  /* 0x000000b702b57223 */ /* 0x000fc400000108b5 */
[----:B------:R-:W0:Y:S01]  /*19250*/  MUFU.EX2 R13, R13 ;  /* 0x0000000d000d7308 */ /* 0x000e220000000800 */
[----:B------:R-:W-:-:S04]  /*19260*/  FADD.FTZ R176, R20, R175 ;  /* 0x000000af14b07221 */ /* 0x000fc80000010000 */
[----:B------:R-:W-:-:S03]  /*19270*/  FADD.FTZ R175, R157, R176 ;  /* 0x000000b09daf7221 */ /* 0x000fc60000010000 */
[----:B------:R-:W1:Y:S01]  /*19280*/  MUFU.EX2 R155, R155 ;  /* 0x0000009b009b7308 */ /* 0x000e620000000800 */
[----:B------:R-:W-:-:S04]  /*19290*/  FADD.FTZ R176, R152, R175 ;  /* 0x000000af98b07221 */ /* 0x000fc80000010000 */
[----:B------:R-:W-:-:S03]  /*192a0*/  FADD.FTZ R175, R161, R176 ;  /* 0x000000b0a1af7221 */ /* 0x000fc60000010000 */
[----:B------:R-:W2:Y:S01]  /*192b0*/  MUFU.EX2 R7, R7 ;  /* 0x0000000700077308 */ /* 0x000ea20000000800 */
[----:B0-----:R-:W-:-:S01]  /*192c0*/  FFMA.FTZ R4, R13, R3, R154 ;  /* 0x000000030d047223 */ /* 0x001fc2000001009a */
[----:B------:R-:W-:-:S04]  /*192d0*/  FADD.FTZ R176, R156, R175 ;  /* 0x000000af9cb07221 */ /* 0x000fc80000010000 */
[----:B------:R-:W-:Y:S02]  /*192e0*/  FADD.FTZ R175, R165, R176 ;  /* 0x000000b0a5af7221 */ /* 0x000fe40000010000 */
[----:B------:R-:W0:Y:S01]  /*192f0*/  MUFU.EX2 R159, R159 ;  /* 0x0000009f009f7308 */ /* 0x000e220000000800 */
[----:B-1----:R-:W-:-:S07]  /*19300*/  FADD.FTZ R4, R155, R4 ;  /* 0x000000049b047221 */ /* 0x002fce0000010000 */
[----:B------:R-:W1:Y:S01]  /*19310*/  MUFU.EX2 R162, R162 ;  /* 0x000000a200a27308 */ /* 0x000e620000000800 */
[----:B--2---:R-:W-:-:S04]  /*19320*/  FADD.FTZ R3, R7, R4 ;  /* 0x0000000407037221 */ /* 0x004fc80000010000 */
[----:B------:R-:W-:-:S03]  /*19330*/  FADD.FTZ R4, R172, R3 ;  /* 0x00000003ac047221 */ /* 0x000fc60000010000 */
        /* <DEDUP_REMOVED lines=33> */
[----:B-1----:R-:W-:-:S04]  /*19550*/  FADD.FTZ R3, R21, R4 ;  /* 0x0000000415037221 */ /* 0x002fc80000010000 */
[----:B------:R-:W-:Y:S01]  /*19560*/  FADD.FTZ R4, R12, R3 ;  /* 0x000000030c047221 */ /* 0x000fe20000010000 */
[----:B--2---:R-:W-:-:S04]  /*19570*/  FADD.FTZ R175, R153, R180 ;  /* 0x000000b499af7221 */ /* 0x004fc80000010000 */
[----:B0-----:R-:W-:Y:S01]  /*19580*/  FADD.FTZ R3, R176, R175 ;  /* 0x000000afb0037221 */ /* 0x001fe20000010000 */
[----:B------:R-:W-:Y:S06]  /*19590*/  @!P0 BRA `(.L_x_1430) ;  /* 0x0000000000048947 */ /* 0x000fec0003800000 */
[----:B------:R-:W-:Y:S01]  /*195a0*/  BPT.TRAP 0x1 ;  /* 0x000000040000795c */ /* 0x000fe20000300000 */
.L_x_1430:
[----:B------:R-:W-:Y:S01]  /*195b0*/  F2FP.SATFINITE.E4M3.F32.PACK_AB_MERGE_C R20, R157, R20, RZ ;  /* 0x000000149d14723e */ /* 0x000fe200048070ff */
[----:B------:R-:W-:Y:S01]  /*195c0*/  FMUL.FTZ R26, R26, R13 ;  /* 0x0000000d1a1a7220 */ /* 0x000fe20000410000 */
        /* <DEDUP_REMOVED lines=8> */
[----:B------:R-:W-:Y:S01]  /*19650*/  F2FP.SATFINITE.E4M3.F32.PACK_AB_MERGE_C R189, R155, R154, R7 ;  /* 0x0000009a9bbd723e */ /* 0x000fe20004807007 */
[----:B------:R-:W-:Y:S01]  /*19660*/  VIADD R7, R21, 0x28460 ;  /* 0x0002846015077836 */ /* 0x000fe20000000000 */
[----:B------:R-:W-:Y:S01]  /*19670*/  F2FP.SATFINITE.E4M3.F32.PACK_AB_MERGE_C R156, R165, R156, RZ ;  /* 0x0000009ca59c723e */ /* 0x000fe200048070ff */
[----:B------:R-:W-:Y:S01]  /*19680*/  FMUL.FTZ R31, R31, R13 ;  /* 0x0000000d1f1f7220 */ /* 0x000fe20000410000 */
[----:B------:R-:W-:Y:S01]  /*19690*/  F2FP.SATFINITE.E4M3.F32.PACK_AB_MERGE_C R163, R166, R163, RZ ;  /* 0x000000a3a6a3723e */ /* 0x000fe200048070ff */
[-C--:B------:R-:W-:Y:S01]  /*196a0*/  FMUL.FTZ R34, R34, R13.reuse ;  /* 0x0000000d22227220 */ /* 0x080fe20000410000 */
[----:B------:R-:W-:Y:S01]  /*196b0*/  PRMT R7, R10, 0x654, R7 ;  /* 0x000006540a077816 */ /* 0x000fe20000000007 */
[-C--:B------:R-:W-:Y:S01]  /*196c0*/  FMUL.FTZ R35, R35, R13.reuse ;  /* 0x0000000d23237220 */ /* 0x080fe20000410000 */
[----:B------:R-:W-:Y:S01]  /*196d0*/  F2FP.SATFINITE.E4M3.F32.PACK_AB_MERGE_C R160, R173, R160, RZ ;  /* 0x000000a0ada0723e */ /* 0x000fe200048070ff */
[----:B------:R-:W-:Y:S01]  /*196e0*/  FMUL.FTZ R38, R38, R13 ;  /* 0x0000000d26267220 */ /* 0x000fe20000410000 */
[----:B------:R-:W-:Y:S01]  /*196f0*/  F2FP.SATFINITE.E4M3.F32.PACK_AB_MERGE_C R171, R174, R171, RZ ;  /* 0x000000abaeab723e */ /* 0x000fe200048070ff */
[----:B------:R0:W-:Y:S01]  /*19700*/  SYNCS.ARRIVE.TRANS64.RED.A1T0 RZ, [R7+URZ], RZ ;  /* 0x000000ff07ff79a7 */ /* 0x0001e2000810043f */
        /* <DEDUP_REMOVED lines=130> */
[----:B------:R-:W-:Y:S02]  /*19f30*/  IMAD.MOV.U32 R12, RZ, RZ, R6 ;  /* 0x000000ffff0c7224 */ /* 0x000fe400078e0006 */
[----:B------:R-:W-:Y:S02]  /*19f40*/  IMAD.MOV.U32 R20, RZ, RZ, R194 ;  /* 0x000000ffff147224 */ /* 0x000fe400078e00c2 */
[----:B------:R-:W-:Y:S01]  /*19f50*/  IMAD.MOV.U32 R200, RZ, RZ, R15 ;  /* 0x000000ffffc87224 */ /* 0x000fe200078e000f */
[----:B0-----:R-:W-:Y:S06]  /*19f60*/  @P2 BRA `(.L_x_1431) ;  /* 0xffffffd800cc2947 */ /* 0x001fec000383ffff */
[----:B------:R-:W-:-:S07]  /*19f70*/  IMAD.MOV.U32 R200, RZ, RZ, R15 ;  /* 0x000000ffffc87224 */ /* 0x000fce00078e000f */
.L_x_1412:
[----:B------:R-:W-:Y:S05]  /*19f80*/  WARPSYNC.ALL ;  /* 0x0000000000007948 */ /* 0x000fea0003800000 */
[----:B------:R-:W-:Y:S06]  /*19f90*/  BAR.ARV 0x8, 0x120 ;  /* 0x0204800000007b1d */ /* 0x000fec0000002000 */
[----:B------:R-:W-:Y:S05]  /*19fa0*/  @!P0 BRA `(.L_x_1432) ;  /* 0x0000000000048947 */ /* 0x000fea0003800000 */
[----:B------:R-:W-:Y:S01]  /*19fb0*/  BPT.TRAP 0x1 ;  /* 0x000000040000795c */ /* 0x000fe20000300000 */
.L_x_1432:
[----:B------:R-:W-:Y:S01]  /*19fc0*/  IMAD R5, R200, 0x8, R16 ;  /* 0x00000008c8057824 */ /* 0x000fe200078e0210 */
[----:B------:R-:W-:-:S04]  /*19fd0*/  SHF.L.U32 R0, R194, 0x1f, RZ ;  /* 0x0000001fc2007819 */ /* 0x000fc800000006ff */
[----:B------:R0:W1:Y:S01]  /*19fe0*/  SYNCS.PHASECHK.TRANS64.TRYWAIT P1, [R5+URZ+0x28450], R0 ;  /* 0x02845000050075a7 */ /* 0x000062000802017f */
[----:B------:R-:W-:Y:S05]  /*19ff0*/  @!P0 BRA `(.L_x_1433) ;  /* 0x0000000000048947 */ /* 0x000fea0003800000 */
[----:B------:R-:W-:Y:S01]  /*1a000*/  BPT.TRAP 0x1 ;  /* 0x000000040000795c */ /* 0x000fe20000300000 */
.L_x_1433:
[----:B-1----:R-:W-:Y:S05]  /*1a010*/  @P1 BRA `(.L_x_1434) ;  /* 0x0000000000081947 */ /* 0x002fea0003800000 */
[----:B------:R-:W1:Y:S02]  /*1a020*/  SYNCS.PHASECHK.TRANS64.TRYWAIT P1, [R5+URZ+0x28450], R0 ;  /* 0x02845000050075a7 */ /* 0x000e64000802017f */
[----:B-1----:R-:W-:Y:S05]  /*1a030*/  @!P1 BRA `(.L_x_1435) ;  /* 0x000000c400a89947 */ /* 0x002fea0003800000 */
.L_x_1434:
[----:B------:R-:W-:Y:S05]  /*1a040*/  WARPSYNC.ALL ;  /* 0x0000000000007948 */ /* 0x000fea0003800000 */
[----:B------:R-:W-:Y:S01]  /*1a050*/  ULDC.64 UR4, c[0x0][0x9a0] ;  /* 0x0002680000047ab9 */ /* 0x000fe20000000a00 */
[----:B------:R-:W-:Y:S01]  /*1a060*/  VIADD R16, R16, 0x8000 ;  /* 0x0000800010107836 */ /* 0x000fe20000000000 */
[----:B------:R-:W-:Y:S01]  /*1a070*/  ISETP.NE.U32.AND P1, PT, RZ, UR4, PT ;  /* 0x00000004ff007c0c */ /* 0x000fe2000bf25070 */
[----:B------:R-:W-:-:S03]  /*1a080*/  WARPGROUP.ARRIVE ;  /* 0x00000000000079c5 */ /* 0x000fc60000000000 */
[----:B------:R-:W-:Y:S02]  /*1a090*/  ISETP.NE.AND.EX P1, PT, RZ, UR5, PT, P1 ;  /* 0x00000005ff007c0c */ /* 0x000fe4000bf25310 */
[----:B------:R-:W-:-:S04]  /*1a0a0*/  SHF.R.U32.HI R16, RZ, 0x4, R16 ;  /* 0x00000004ff107819 */ /* 0x000fc80000011610 */
[----:B------:R-:W-:-:S04]  /*1a0b0*/  LOP3.LUT R16, R16, 0x3fff, RZ, 0xc0, !PT ;  /* 0x00003fff10107812 */ /* 0x000fc800078ec0ff */
[----:B------:R-:W-:-:S03]  /*1a0c0*/  LOP3.LUT R15, R16, 0x10000, RZ, 0xfc, !PT ;  /* 0x00010000100f7812 */ /* 0x000fc600078efcff */
[----:B------:R-:W0:Y:S01]  /*1a0d0*/  @P1 LDC.64 R10, c[0x0][0x9c8] ;  /* 0x00027200ff0a1b82 */ /* 0x000e220000000a00 */
[----:B------:R-:W-:Y:S01]  /*1a0e0*/  @P1 SHF.R.S32.HI R7, RZ, 0x1f, R207 ;  /* 0x0000001fff071819 */ /* 0x000fe200000114cf */
[----:B------:R-:W-:Y:S01]  /*1a0f0*/  IMAD R14, R200, 0x400, R15 ;  /* 0x00000400c80e7824 */ /* 0x000fe200078e020f */
[----:B------:R-:W-:-:S04]  /*1a100*/  MOV R15, 0x80000020 ;  /* 0x80000020000f7802 */ /* 0x000fc80000000f00 */
[----:B------:R-:W-:Y:S01]  /*1a110*/  R2UR UR6, R14 ;  /* 0x000000000e0672ca */ /* 0x000fe200000e0000 */
[----:B------:R-:W2:Y:S01]  /*1a120*/  @P1 LDC.64 R12, c[0x0][0x9d0] ;  /* 0x00027400ff0c1b82 */ /* 0x000ea20000000a00 */
[----:B------:R-:W-:-:S13]  /*1a130*/  R2UR UR7, R15 ;  /* 0x000000000f0772ca */ /* 0x000fda00000e0000 */
[----:B------:R-:W-:Y:S01]  /*1a140*/  QGMMA.64x256x32.F32.E4M3.E4M3 R24, R188, gdesc[UR4], R24, gsb0 ;  /* 0x03e00004bc187df3 */ /* 0x000fe20008000818 */
[----:B01----:R-:W-:Y:S01]  /*1a150*/  @P1 IMAD R0, R7, R10, RZ ;  /* 0x0000000a07001224 */ /* 0x003fe200078e02ff */
[----:B------:R-:W-:-:S03]  /*1a160*/  @P1 SHF.R.S32.HI R7, RZ, 0x1f, R206 ;  /* 0x0000001fff071819 */ /* 0x000fc600000114ce */
[C---:B------:R-:W-:Y:S02]  /*1a170*/  @P1 IMAD R9, R207.reuse, R11, R0 ;  /* 0x0000000bcf091224 */ /* 0x040fe400078e0200 */
[----:B------:R-:W-:-:S04]  /*1a180*/  @P1 IMAD.WIDE.U32 R10, R207, R10, RZ ;  /* 0x0000000acf0a1225 */ /* 0x000fc800078e00ff */
[-C--:B--2---:R-:W-:Y:S02]  /*1a190*/  @P1 IMAD R7, R7, R12.reuse, RZ ;  /* 0x0000000c07071224 */ /* 0x084fe400078e02ff */
[----:B------:R-:W-:Y:S02]  /*1a1a0*/  @P1 IMAD.IADD R11, R11, 0x1, R9 ;  /* 0x000000010b0b1824 */ /* 0x000fe400078e0209 */
[C---:B------:R-:W-:Y:S02]  /*1a1b0*/  @P1 IMAD R7, R206.reuse, R13, R7 ;  /* 0x0000000dce071224 */ /* 0x040fe400078e0207 */
[----:B------:R-:W-:-:S04]  /*1a1c0*/  @P1 IMAD.WIDE.U32 R12, R206, R12, R10 ;  /* 0x0000000cce0c1225 */ /* 0x000fc800078e000a */
[----:B------:R-:W-:Y:S01]  /*1a1d0*/  @P1 IMAD.IADD R7, R13, 0x1, R7 ;  /* 0x000000010d071824 */ /* 0x000fe200078e0207 */
[----:B------:R-:W-:Y:S01]  /*1a1e0*/  @P1 LEA R10, P2, R12, UR4, 0x2 ;  /* 0x000000040c0a1c11 */ /* 0x000fe2000f8410ff */
[----:B------:R-:W-:-:S03]  /*1a1f0*/  IMAD.MOV.U32 R13, RZ, RZ, 0x3f800000 ;  /* 0x3f800000ff0d7424 */ /* 0x000fc600078e00ff */
[----:B------:R-:W-:-:S05]  /*1a200*/  @P1 LEA.HI.X R11, R12, UR5, R7, 0x2, P2 ;  /* 0x000000050c0b1c11 */ /* 0x000fca00090f1407 */
[----:B------:R0:W2:Y:S01]  /*1a210*/  @P1 LDG.E R13, desc[UR46][R10.64] ;  /* 0x0000002e0a0d1981 */ /* 0x0000a2000c1e1900 */
[----:B------:R-:W-:Y:S02]  /*1a220*/  VIADD R14, R14, 0x2 ;  /* 0x000000020e0e7836 */ /* 0x000fe40000000000 */
[----:B------:R-:W-:-:S03]  /*1a230*/  IMAD.MOV.U32 R15, RZ, RZ, -0x7fffffe0 ;  /* 0x80000020ff0f7424 */ /* 0x000fc600078e00ff */
[----:B------:R-:W-:Y:S02]  /*1a240*/  R2UR UR6, R14 ;  /* 0x000000000e0672ca */ /* 0x000fe400000e0000 */
[----:B------:R-:W-:Y:S01]  /*1a250*/  R2UR UR7, R15 ;  /* 0x000000000f0772ca */ /* 0x000fe200000e0000 */
[----:B------:R-:W1:Y:S04]  /*1a260*/  SHFL.BFLY PT, R7, R4, 0x2, 0x1f ;  /* 0x0c401f0004077f89 */ /* 0x000e6800000e0000 */
[----:B------:R-:W3:Y:S01]  /*1a270*/  SHFL.BFLY PT, R12, R3, 0x2, 0x1f ;  /* 0x0c401f00030c7f89 */ /* 0x000ee200000e0000 */
[----:B-1----:R-:W-:-:S01]  /*1a280*/  FADD.FTZ R7, R7, R4 ;  /* 0x0000000407077221 */ /* 0x002fc20000010000 */
[----:B---3--:R-:W-:-:S04]  /*1a290*/  FADD.FTZ R12, R12, R3 ;  /* 0x000000030c0c7221 */ /* 0x008fc80000010000 */
[----:B------:R-:W1:Y:S04]  /*1a2a0*/  SHFL.BFLY PT, R0, R7, 0x1, 0x1f ;  /* 0x0c201f0007007f89 */ /* 0x000e6800000e0000 */
[----:B------:R-:W3:Y:S01]  /*1a2b0*/  SHFL.BFLY PT, R9, R12, 0x1, 0x1f ;  /* 0x0c201f000c097f89 */ /* 0x000ee200000e0000 */
[----:B------:R-:W-:Y:S02]  /*1a2c0*/  IMAD.MOV.U32 R4, RZ, RZ, RZ ;  /* 0x000000ffff047224 */ /* 0x000fe400078e00ff */
[----:B-1----:R-:W-:Y:S01]  /*1a2d0*/  FADD.FTZ R14, R7, R0 ;  /* 0x00000000070e7221 */ /* 0x002fe20000010000 */
        /* <DEDUP_REMOVED lines=8> */
[----:B0-----:R-:W-:-:S06]  /*1a360*/  IMAD.MOV.U32 R10, RZ, RZ, RZ ;  /* 0x000000ffff0a7224 */ /* 0x001fcc00078e00ff */
[----:B------:R-:W0:Y:S01]  /*1a370*/  @P2 MUFU.LG2 R9, R16 ;  /* 0x0000001000092308 */ /* 0x000e220000000c00 */
[----:B------:R-:W-:Y:S02]  /*1a380*/  WARPGROUP.DEPBAR.LE gsb0, 0x0 ;  /* 0x00008000000079c5 */ /* 0x000fe40000010000 */
[----:B------:R-:W-:-:S06]  /*1a390*/  WARPGROUP.ARRIVE ;  /* 0x00000000000079c5 */ /* 0x000fcc0000000000 */
[----:B------:R-:W-:Y:S01]  /*1a3a0*/  QGMMA.64x256x32.F32.E4M3.E4M3 R24, R184, gdesc[UR4], R24, gsb0 ;  /* 0x03e00004b8187df3 */ /* 0x000fe20008000818 */
[----:B------:R-:W1:Y:S08]  /*1a3b0*/  @P3 MUFU.LG2 R11, R20 ;  /* 0x00000014000b3308 */ /* 0x000e700000000c00 */
[----:B------:R-:W3:Y:S01]  /*1a3c0*/  @P1 MUFU.RCP R10, R15 ;  /* 0x0000000f000a1308 */ /* 0x000ee20000001000 */
[C---:B------:R-:W-:Y:S01]  /*1a3d0*/  @P2 FMUL.FTZ R7, R2.reuse, 0.69314718246459960938 ;  /* 0x3f31721802072820 */ /* 0x040fe20000410000 */
[----:B------:R-:W-:Y:S01]  /*1a3e0*/  @P3 FMUL.FTZ R12, R2, 0.69314718246459960938 ;  /* 0x3f317218020c3820 */ /* 0x000fe20000410000 */
[----:B0-----:R-:W-:Y:S01]  /*1a3f0*/  @P2 FMUL.FTZ R2, R9, 0.69314718246459960938 ;  /* 0x3f31721809022820 */ /* 0x001fe20000410000 */
[----:B------:R-:W-:-:S02]  /*1a400*/  IMAD.MOV.U32 R0, RZ, RZ, -0x800000 ;  /* 0xff800000ff007424 */ /* 0x000fc400078e00ff */
[----:B------:R-:W-:Y:S02]  /*1a410*/  IMAD.MOV.U32 R3, RZ, RZ, -0x800000 ;  /* 0xff800000ff037424 */ /* 0x000fe400078e00ff */
[----:B------:R-:W-:Y:S01]  /*1a420*/  @P2 FFMA.FTZ R0, R7, R6, R2 ;  /* 0x0000000607002223 */ /* 0x000fe20000010002 */
[----:B-1----:R-:W-:-:S04]  /*1a430*/  @P3 FMUL.FTZ R11, R11, 0.69314718246459960938 ;  /* 0x3f3172180b0b3820 */ /* 0x002fc80000410000 */
[----:B------:R-:W-:Y:S01]  /*1a440*/  @P3 FFMA.FTZ R3, R12, R8, R11 ;  /* 0x000000080c033223 */ /* 0x000fe2000001000b */
[-C--:B--2---:R-:W-:Y:S01]  /*1a450*/  FMUL.FTZ R2, R4, R13.reuse ;  /* 0x0000000d04027220 */ /* 0x084fe20000410000 */
[----:B---3--:R-:W-:Y:S01]  /*1a460*/  FMUL.FTZ R13, R10, R13 ;  /* 0x0000000d0a0d7220 */ /* 0x008fe20000410000 */
[----:B------:R-:W-:Y:S02]  /*1a470*/  WARPGROUP.DEPBAR.LE gsb0, 0x0 ;  /* 0x00008000000079c5 */ /* 0x000fe40000010000 */
[----:B------:R-:W-:Y:S05]  /*1a480*/  @!P0 BRA `(.L_x_1436) ;  /* 0x0000000000048947 */ /* 0x000fea0003800000 */
[----:B------:R-:W-:Y:S01]  /*1a490*/  BPT.TRAP 0x1 ;  /* 0x000000040000795c */ /* 0x000fe20000300000 */
.L_x_1436:
[----:B------:R-:W-:Y:S02]  /*1a4a0*/  VIADD R16, R5, 0x28460 ;  /* 0x0002846005107836 */ /* 0x000fe40000000000 */
[-C--:B------:R-:W-:Y:S01]  /*1a4b0*/  FMUL.FTZ R4, R29, R2.reuse ;  /* 0x000000021d047220 */ /* 0x080fe20000410000 */
[----:B------:R-:W-:Y:S02]  /*1a4c0*/  IMAD.U32 R5, RZ, RZ, UR42 ;  /* 0x0000002aff057e24 */ /* 0x000fe4000f8e00ff */
[-C--:B------:R-:W-:Y:S01]  /*1a4d0*/  FMUL.FTZ R29, R76, R2.reuse ;  /* 0x000000024c1d7220 */ /* 0x080fe20000410000 */
[----:B------:R-:W-:Y:S01]  /*1a4e0*/  FMUL.FTZ R76, R125, R2 ;  /* 0x000000027d4c7220 */ /* 0x000fe20000410000 */
[-C--:B------:R-:W-:Y:S01]  /*1a4f0*/  FMUL.FTZ R125, R38, R13.reuse ;  /* 0x0000000d267d7220 */ /* 0x080fe20000410000 */
[-C--:B------:R-:W-:Y:S01]  /*1a500*/  FMUL.FTZ R38, R47, R13.reuse ;  /* 0x0000000d2f267220 */ /* 0x080fe20000410000 */
[----:B------:R-:W-:Y:S01]  /*1a510*/  PRMT R16, R5, 0x654, R16 ;  /* 0x0000065405107816 */ /* 0x000fe20000000010 */
[-C--:B------:R-:W-:Y:S01]  /*1a520*/  FMUL.FTZ R47, R54, R13.reuse ;  /* 0x0000000d362f7220 */ /* 0x080fe20000410000 */
[-C--:B------:R-:W-:Y:S01]  /*1a530*/  FMUL.FTZ R54, R63, R13.reuse ;  /* 0x0000000d3f367220 */ /* 0x080fe20000410000 */
[----:B------:R-:W-:Y:S01]  /*1a540*/  FMUL.FTZ R63, R70, R13 ;  /* 0x0000000d463f7220 */ /* 0x000fe20000410000 */
[----:B------:R0:W-:Y:S01]  /*1a550*/  SYNCS.ARRIVE.TRANS64.RED.A1T0 RZ, [R16+URZ], RZ ;  /* 0x000000ff10ff79a7 */ /* 0x0001e2000810043f */
[----:B------:R-:W-:-:S02]  /*1a560*/  VIADD R200, R200, 0x1 ;  /* 0x00000001c8c87836 */ /* 0x000fc40000000000 */
[-C--:B------:R-:W-:Y:S01]  /*1a570*/  FMUL.FTZ R70, R79, R13.reuse ;  /* 0x0000000d4f467220 */ /* 0x080fe20000410000 */
[-C--:B------:R-:W-:Y:S01]  /*1a580*/  FMUL.FTZ R79, R86, R13.reuse ;  /* 0x0000000d564f7220 */ /* 0x080fe20000410000 */
[-C--:B------:R-:W-:Y:S01]  /*1a590*/  FMUL.FTZ R86, R87, R13.reuse ;  /* 0x0000000d57567220 */ /* 0x080fe20000410000 */
[-C--:B------:R-:W-:Y:S01]  /*1a5a0*/  FMUL.FTZ R87, R94, R13.reuse ;  /* 0x0000000d5e577220 */ /* 0x080fe20000410000 */
[-C--:B------:R-:W-:Y:S01]  /*1a5b0*/  FMUL.FTZ R21, R68, R2.reuse ;  /* 0x0000000244157220 */ /* 0x080fe20000410000 */
[-C--:B------:R-:W-:Y:S01]  /*1a5c0*/  FMUL.FTZ R94, R95, R13.reuse ;  /* 0x0000000d5f5e7220 */ /* 0x080fe20000410000 */
[----:B------:R-:W-:Y:S01]  /*1a5d0*/  ISETP.NE.AND P1, PT, R200, 0x2, PT ;  /* 0x00000002c800780c */ /* 0x000fe20003f25270 */
        /* <DEDUP_REMOVED lines=13> */
[----:B------:R-:W-:Y:S01]  /*1a6b0*/  SEL R27, RZ, 0x1, P1 ;  /* 0x00000001ff1b7807 */ /* 0x000fe20000800000 */
        /* <DEDUP_REMOVED lines=102> */
[----:B------:R-:W-:Y:S01]  /*1ad20*/  LOP3.LUT R194, R194, R27, RZ, 0x3c, !PT ;  /* 0x0000001bc2c27212 */ /* 0x000fe200078e3cff */
[----:B------:R-:W-:Y:S01]  /*1ad30*/  UIADD3 UR43, UR43, 0x1, URZ ;  /* 0x000000012b2b7890 */ /* 0x000fe2000fffe03f */
[----:B0-----:R-:W-:-:S11]  /*1ad40*/  SEL R200, R200, RZ, P1 ;  /* 0x000000ffc8c87207 */ /* 0x001fd60000800000 */
.L_x_1284:
[----:B------:R-:W-:Y:S05]  /*1ad50*/  WARPSYNC.ALL ;  /* 0x0000000000007948 */ /* 0x000fea0003800000 */
[----:B------:R-:W0:Y:S08]  /*1ad60*/  S2UR UR42, SR_CgaCtaId ;  /* 0x00000000002a79c3 */ /* 0x000e300000008800 */
[----:B------:R-:W-:Y:S06]  /*1ad70*/  BAR.SYNC.DEFER_BLOCKING 0x5, 0x180 ;  /* 0x0146000000007b1d */ /* 0x000fec0000010000 */
[----:B------:R-:W-:Y:S01]  /*1ad80*/  UMOV UR4, 0x400 ;  /* 0x0000040000047882 */ /* 0x000fe20000000000 */
[----:B------:R-:W-:Y:S01]  /*1ad90*/  BSSY B0, `(.L_x_1437) ;  /* 0x000034c000007945 */ /* 0x000fe20003800000 */
[----:B0-----:R-:W-:-:S06]  /*1ada0*/  ULEA UR4, UR42, UR4, 0x18 ;  /* 0x000000042a047291 */ /* 0x001fcc000f8ec03f */
[----:B------:R-:W-:-:S05]  /*1adb0*/  IMAD.U32 R16, RZ, RZ, UR4 ;  /* 0x00000004ff107e24 */ /* 0x000fca000f8e00ff */
[----:B------:R0:W1:Y:S01]  /*1adc0*/  LDS.128 R204, [R16+0x284d0] ;  /* 0x0284d00010cc7984 */ /* 0x0000620000000c00 */
[----:B------:R-:W-:Y:S06]  /*1add0*/  BAR.ARV 0x4, 0x180 ;  /* 0x0106000000007b1d */ /* 0x000fec0000002000 */
[----:B------:R-:W-:Y:S05]  /*1ade0*/  @P0 BRA `(.L_x_1438) ;  /* 0x0000002800580947 */ /* 0x000fea0003800000 */
[----:B------:R-:W2:Y:S01]  /*1adf0*/  S2R R140, SR_TID.X ;  /* 0x00000000008c7919 */ /* 0x000ea20000002100 */
[----:B------:R-:W-:Y:S01]  /*1ae00*/  ULDC.64 UR4, c[0x4][0x38] ;  /* 0x01000e0000047ab9 */ /* 0x000fe20000000a00 */
[----:B------:R-:W3:Y:S01]  /*1ae10*/  S2R R13, SR_SWINHI ;  /* 0x00000000000d7919 */ /* 0x000ee20000002f00 */
[----:B------:R-:W-:Y:S02]  /*1ae20*/  F2FP.BF16.F32.PACK_AB R56, R77, R112 ;  /* 0x000000704d38723e */ /* 0x000fe400000010ff */
[----:B------:R-:W-:Y:S02]  /*1ae30*/  F2FP.BF16.F32.PACK_AB R121, R76, R121 ;  /* 0x000000794c79723e */ /* 0x000fe400000010ff */
[----:B------:R-:W-:Y:S02]  /*1ae40*/  F2FP.BF16.F32.PACK_AB R71, R71, R74 ;  /* 0x0000004a4747723e */ /* 0x000fe400000010ff */
[----:B------:R-:W-:Y:S02]  /*1ae50*/  F2FP.BF16.F32.PACK_AB R70, R70, R75 ;  /* 0x0000004b4646723e */ /* 0x000fe400000010ff */
[----:B------:R-:W-:Y:S01]  /*1ae60*/  F2FP.BF16.F32.PACK_AB R5, R5, R24 ;  /* 0x000000180505723e */ /* 0x000fe200000010ff */
[----:B--2---:R-:W-:-:S05]  /*1ae70*/  IMAD.SHL.U32 R2, R140, 0x4, RZ ;  /* 0x000000048c027824 */ /* 0x004fca00078e00ff */
[----:B------:R-:W-:Y:S02]  /*1ae80*/  LOP3.LUT R2, R2, 0xc, RZ, 0xc0, !PT ;  /* 0x0000000c02027812 */ /* 0x000fe400078ec0ff */
[----:B------:R-:W-:Y:S02]  /*1ae90*/  MOV R76, R16 ;  /* 0x00000010004c7202 */ /* 0x000fe40000000f00 */
[----:B---3--:R-:W-:Y:S02]  /*1aea0*/  MOV R77, R13 ;  /* 0x0000000d004d7202 */ /* 0x008fe40000000f00 */
[----:B------:R-:W-:Y:S01]  /*1aeb0*/  IADD3 R26, P0, R2, UR4, RZ ;  /* 0x00000004021a7c10 */ /* 0x000fe2000ff1e0ff */
[----:B------:R-:W-:-:S04]  /*1aec0*/  IMAD.WIDE R74, R235, 0x2, R76 ;  /* 0x00000002eb4a7825 */ /* 0x000fc800078e024c */
[----:B-----5:R-:W-:Y:S01]  /*1aed0*/  IMAD.X R27, RZ, RZ, UR5, P0 ;  /* 0x00000005ff1b7e24 */ /* 0x020fe200080e06ff */
[----:B------:R-:W-:Y:S02]  /*1aee0*/  F2FP.BF16.F32.PACK_AB R24, R11, R48 ;  /* 0x000000300b18723e */ /* 0x000fe400000010ff */
[----:B------:R-:W-:Y:S02]  /*1aef0*/  F2FP.BF16.F32.PACK_AB R78, R117, R116 ;  /* 0x00000074754e723e */ /* 0x000fe400000010ff */
[----:B------:R2:W5:Y:S01]  /*1af00*/  LDG.E.CONSTANT R2, desc[UR46][R26.64] ;  /* 0x0000002e1a027981 */ /* 0x000562000c1e9900 */
[----:B------:R-:W-:Y:S01]  /*1af10*/  F2FP.BF16.F32.PACK_AB R34, R125, R34 ;  /* 0x000000227d22723e */ /* 0x000fe200000010ff */
[----:B------:R-:W-:Y:S01]  /*1af20*/  UMOV UR4, 0xffffffff ;  /* 0xffffffff00047882 */ /* 0x000fe20000000000 */
[----:B------:R-:W-:Y:S02]  /*1af30*/  F2FP.BF16.F32.PACK_AB R11, R46, R51 ;  /* 0x000000332e0b723e */ /* 0x000fe400000010ff */
[----:B------:R-:W-:-:S02]  /*1af40*/  F2FP.BF16.F32.PACK_AB R105, R60, R105 ;  /* 0x000000693c69723e */ /* 0x000fc400000010ff */
[----:B------:R-:W-:Y:S02]  /*1af50*/  F2FP.BF16.F32.PACK_AB R117, R86, R83 ;  /* 0x000000535675723e */ /* 0x000fe400000010ff */
[----:B------:R-:W-:Y:S02]  /*1af60*/  F2FP.BF16.F32.PACK_AB R51, R44, R89 ;  /* 0x000000592c33723e */ /* 0x000fe400000010ff */
[----:B--2---:R-:W-:Y:S02]  /*1af70*/  F2FP.BF16.F32.PACK_AB R26, R87, R90 ;  /* 0x0000005a571a723e */ /* 0x004fe400000010ff */
[----:B------:R-:W-:Y:S02]  /*1af80*/  F2FP.BF16.F32.PACK_AB R125, R94, R91 ;  /* 0x0000005b5e7d723e */ /* 0x000fe400000010ff */
[----:B------:R-:W-:Y:S02]  /*1af90*/  F2FP.BF16.F32.PACK_AB R60, R85, R120 ;  /* 0x00000078553c723e */ /* 0x000fe400000010ff */
[----:B------:R-:W-:-:S02]  /*1afa0*/  IADD3 R85, P3, R74, 0xc060, RZ ;  /* 0x0000c0604a557810 */ /* 0x000fc40007f7e0ff */
[C---:B------:R-:W-:Y:S02]  /*1afb0*/  IADD3 R83, P2, R74.reuse, 0xc040, RZ ;  /* 0x0000c0404a537810 */ /* 0x040fe40007f5e0ff */
[C---:B------:R-:W-:Y:S02]  /*1afc0*/  IADD3 R91, P1, R74.reuse, 0xc020, RZ ;  /* 0x0000c0204a5b7810 */ /* 0x040fe40007f3e0ff */
[C---:B------:R-:W-:Y:S02]  /*1afd0*/  IADD3 R89, P5, R74.reuse, 0xc000, RZ ;  /* 0x0000c0004a597810 */ /* 0x040fe40007fbe0ff */
[----:B------:R-:W-:Y:S02]  /*1afe0*/  IADD3 R87, P4, R74, 0x8060, RZ ;  /* 0x000080604a577810 */ /* 0x000fe40007f9e0ff */
[----:B------:R-:W-:Y:S02]  /*1aff0*/  F2FP.BF16.F32.PACK_AB R33, R6, R33 ;  /* 0x000000210621723e */ /* 0x000fe400000010ff */
[----:B------:R-:W-:-:S02]  /*1b000*/  F2FP.BF16.F32.PACK_AB R49, R10, R49 ;  /* 0x000000310a31723e */ /* 0x000fc400000010ff */
[----:B------:R-:W-:Y:S02]  /*1b010*/  F2FP.BF16.F32.PACK_AB R10, R79, R82 ;  /* 0x000000524f0a723e */ /* 0x000fe400000010ff */
[----:B------:R-:W-:Y:S02]  /*1b020*/  F2FP.BF16.F32.PACK_AB R6, R45, R88 ;  /* 0x000000582d06723e */ /* 0x000fe400000010ff */
[----:B------:R-:W-:Y:S02]  /*1b030*/  F2FP.BF16.F32.PACK_AB R129, R84, R129 ;  /* 0x000000815481723e */ /* 0x000fe400000010ff */
[----:B------:R-:W-:Y:S02]  /*1b040*/  LOP3.LUT R84, R85, 0x380, RZ, 0xc0, !PT ;  /* 0x0000038055547812 */ /* 0x000fe400078ec0ff */
[----:B------:R-:W-:Y:S02]  /*1b050*/  LOP3.LUT R82, R83, 0x380, RZ, 0xc0, !PT ;  /* 0x0000038053527812 */ /* 0x000fe400078ec0ff */
[----:B------:R-:W-:-:S02]  /*1b060*/  LOP3.LUT R90, R91, 0x380, RZ, 0xc0, !PT ;  /* 0x000003805b5a7812 */ /* 0x000fc400078ec0ff */
[----:B------:R-:W-:Y:S02]  /*1b070*/  LOP3.LUT R88, R89, 0x380, RZ, 0xc0, !PT ;  /* 0x0000038059587812 */ /* 0x000fe400078ec0ff */
[----:B------:R-:W-:Y:S02]  /*1b080*/  LOP3.LUT R86, R87, 0x380, RZ, 0xc0, !PT ;  /* 0x0000038057567812 */ /* 0x000fe400078ec0ff */
[----:B------:R-:W-:Y:S02]  /*1b090*/  SHF.R.U64 R84, R84, 0x3, RZ ;  /* 0x0000000354547819 */ /* 0x000fe400000012ff */
[----:B------:R-:W-:Y:S02]  /*1b0a0*/  SHF.R.U64 R82, R82, 0x3, RZ ;  /* 0x0000000352527819 */ /* 0x000fe400000012ff */
[----:B------:R-:W-:Y:S02]  /*1b0b0*/  SHF.R.U64 R90, R90, 0x3, RZ ;  /* 0x000000035a5a7819 */ /* 0x000fe400000012ff */
[----:B------:R-:W-:-:S02]  /*1b0c0*/  SHF.R.U64 R88, R88, 0x3, RZ ;  /* 0x0000000358587819 */ /* 0x000fc400000012ff */
[----:B------:R-:W-:Y:S02]  /*1b0d0*/  SHF.R.U64 R86, R86, 0x3, RZ ;  /* 0x0000000356567819 */ /* 0x000fe400000012ff */
        /* <DEDUP_REMOVED lines=9> */
[----:B------:R-:W-:-:S02]  /*1b170*/  F2FP.BF16.F32.PACK_AB R50, R47, R50 ;  /* 0x000000322f32723e */ /* 0x000fc400000010ff */
[----:B------:R-:W-:Y:S02]  /*1b180*/  F2FP.BF16.F32.PACK_AB R58, R55, R58 ;  /* 0x0000003a373a723e */ /* 0x000fe400000010ff */
[----:B------:R-:W-:Y:S02]  /*1b190*/  F2FP.BF16.F32.PACK_AB R66, R63, R66 ;  /* 0x000000423f42723e */ /* 0x000fe400000010ff */
[----:B------:R-:W-:Y:S02]  /*1b1a0*/  F2FP.BF16.F32.PACK_AB R48, R53, R96 ;  /* 0x000000603530723e */ /* 0x000fe400000010ff */
[----:B------:R-:W-:Y:S02]  /*1b1b0*/  F2FP.BF16.F32.PACK_AB R104, R69, R104 ;  /* 0x000000684568723e */ /* 0x000fe400000010ff */
[----:B------:R-:W-:Y:S02]  /*1b1c0*/  IADD3.X R91, RZ, R75, RZ, P1, !PT ;  /* 0x0000004bff5b7210 */ /* 0x000fe40000ffe4ff */
        /* <DEDUP_REMOVED lines=20> */
[----:B------:R-:W-:Y:S02]  /*1b310*/  F2FP.BF16.F32.PACK_AB R41, R8, R41 ;  /* 0x000000290829723e */ /* 0x000fe400000010ff */
[----:B------:R-:W-:Y:S02]  /*1b320*/  LOP3.LUT P0, R8, R140, 0x3, RZ, 0xc0, !PT ;  /* 0x000000038c087812 */ /* 0x000fe4000780c0ff */
        /* <DEDUP_REMOVED lines=15> */
[----:B------:R-:W-:Y:S02]  /*1b420*/  ISETP.EQ.OR P0, PT, R8, 0x3, !P0 ;  /* 0x000000030800780c */ /* 0x000fe40004702670 */
        /* <DEDUP_REMOVED lines=10> */
[----:B------:R-:W-:Y:S02]  /*1b4d0*/  F2FP.BF16.F32.PACK_AB R35, R28, R73 ;  /* 0x000000491c23723e */ /* 0x000fe400000010ff */
[----:B------:R-:W-:Y:S02]  /*1b4e0*/  F2FP.BF16.F32.PACK_AB R43, R36, R81 ;  /* 0x00000051242b723e */ /* 0x000fe400000010ff */
[----:B------:R-:W-:-:S02]  /*1b4f0*/  SEL R13, R5, R4, P0 ;  /* 0x00000004050d7207 */ /* 0x000fc40000000000 */
[----:B------:R-:W-:Y:S02]  /*1b500*/  LOP3.LUT R44, R45, 0x380, RZ, 0xc0, !PT ;  /* 0x000003802d2c7812 */ /* 0x000fe400078ec0ff */
[----:B------:R-:W-:Y:S02]  /*1b510*/  LOP3.LUT R38, R39, 0x380, RZ, 0xc0, !PT ;  /* 0x0000038027267812 */ /* 0x000fe400078ec0ff */
[----:B------:R-:W-:Y:S02]  /*1b520*/  LOP3.LUT R36, R37, 0x380, RZ, 0xc0, !PT ;  /* 0x0000038025247812 */ /* 0x000fe400078ec0ff */
[----:B------:R-:W-:Y:S02]  /*1b530*/  LOP3.LUT R28, R29, 0x380, RZ, 0xc0, !PT ;  /* 0x000003801d1c7812 */ /* 0x000fe400078ec0ff */
[----:B------:R-:W-:Y:S02]  /*1b540*/  LOP3.LUT R20, R21, 0x380, RZ, 0xc0, !PT ;  /* 0x0000038015147812 */ /* 0x000fe400078ec0ff */
[----:B------:R-:W-:-:S02]  /*1b550*/  SEL R4, R4, R5, P0 ;  /* 0x0000000504047207 */ /* 0x000fc40000000000 */
[----:B------:R-:W-:Y:S02]  /*1b560*/  LOP3.LUT R5, R74, 0x380, RZ, 0xc0, !PT ;  /* 0x000003804a057812 */ /* 0x000fe400078ec0ff */
[----:B------:R-:W-:Y:S02]  /*1b570*/  SHF.R.U64 R44, R44, 0x3, RZ ;  /* 0x000000032c2c7819 */ /* 0x000fe400000012ff */
        /* <DEDUP_REMOVED lines=24> */
[----:B------:R-:W-:Y:S02]  /*1b700*/  MOV R81, R90 ;  /* 0x0000005a00517202 */ /* 0x000fe40000000f00 */
[----:B------:R-:W-:Y:S02]  /*1b710*/  MOV R79, R88 ;  /* 0x00000058004f7202 */ /* 0x000fe40000000f00 */
[----:B------:R-:W-:Y:S02]  /*1b720*/  MOV R99, R86 ;  /* 0x0000005600637202 */ /* 0x000fe40000000f00 */
        /* <DEDUP_REMOVED lines=25> */
[----:B------:R-:W-:Y:S01]  /*1b8c0*/  MOV R73, R20 ;  /* 0x0000001400497202 */ /* 0x000fe20000000f00 */
[----:B------:R-:W-:Y:S06]  /*1b8d0*/  BRA.DIV UR4, `(.L_x_1439) ;  /* 0x000000ae04947947 */ /* 0x000fec000b800000 */
[----:B------:R-:W-:Y:S02]  /*1b8e0*/  SEL R21, R32, R33, P0 ;  /* 0x0000002120157207 */ /* 0x000fe40000000000 */
[----:B------:R-:W-:Y:S02]  /*1b8f0*/  SEL R8, R33, R32, P0 ;  /* 0x0000002021087207 */ /* 0x000fe40000000000 */
[----:B------:R-:W-:Y:S02]  /*1b900*/  SEL R27, R24, R49, P0 ;  /* 0x00000031181b7207 */ /* 0x000fe40000000000 */
[----:B------:R-:W-:Y:S02]  /*1b910*/  SEL R25, R40, R41, P0 ;  /* 0x0000002928197207 */ /* 0x000fe40000000000 */
[----:B------:R-:W-:Y:S02]  /*1b920*/  SEL R20, R41, R40, P0 ;  /* 0x0000002829147207 */ /* 0x000fe40000000000 */
[----:B------:R-:W-:-:S02]  /*1b930*/  SEL R24, R49, R24, P0 ;  /* 0x0000001831187207 */ /* 0x000fc40000000000 */
[----:B------:R-:W-:Y:S01]  /*1b940*/  SEL R33, R72, R35, P0 ;  /* 0x0000002348217207 */ /* 0x000fe20000000000 */
[----:B-----5:R-:W-:Y:S01]  /*1b950*/  SHFL.IDX PT, R25, R25, R2, 0x1c1f ;  /* 0x001c1f0219197589 */ /* 0x020fe200000e0000 */
[----:B------:R-:W-:Y:S02]  /*1b960*/  SEL R36, R35, R72, P0 ;  /* 0x0000004823247207 */ /* 0x000fe40000000000 */
[----:B------:R-:W-:Y:S01]  /*1b970*/  SEL R35, R80, R43, P0 ;  /* 0x0000002b50237207 */ /* 0x000fe20000000000 */
[----:B------:R-:W-:Y:S01]  /*1b980*/  SHFL.IDX PT, R38, R33, R2, 0x1c1f ;  /* 0x001c1f0221267589 */ /* 0x000fe200000e0000 */
[----:B------:R-:W-:Y:S02]  /*1b990*/  SEL R40, R43, R80, P0 ;  /* 0x000000502b287207 */ /* 0x000fe40000000000 */
[----:B------:R-:W-:Y:S02]  /*1b9a0*/  SEL R37, R6, R51, P0 ;  /* 0x0000003306257207 */ /* 0x000fe40000000000 */
[----:B------:R-:W-:-:S02]  /*1b9b0*/  SEL R44, R51, R6, P0 ;  /* 0x00000006332c7207 */ /* 0x000fc40000000000 */
[----:B------:R-:W-:Y:S01]  /*1b9c0*/  SEL R49, R101, R92, P0 ;  /* 0x0000005c65317207 */ /* 0x000fe20000000000 */
[----:B------:R-:W-:Y:S01]  /*1b9d0*/  SHFL.IDX PT, R46, R37, R2, 0x1c1f ;  /* 0x001c1f02252e7589 */ /* 0x000fe200000e0000 */
[----:B------:R-:W-:Y:S02]  /*1b9e0*/  SEL R68, R92, R101, P0 ;  /* 0x000000655c447207 */ /* 0x000fe40000000000 */
[----:B------:R-:W-:Y:S01]  /*1b9f0*/  SEL R29, R12, R61, P0 ;  /* 0x0000003d0c1d7207 */ /* 0x000fe20000000000 */
[----:B------:R-:W-:Y:S01]  /*1ba00*/  SHFL.IDX PT, R6, R13, R2, 0x1c1f ;  /* 0x001c1f020d067589 */ /* 0x000fe200000e0000 */
[----:B------:R-:W-:Y:S02]  /*1ba10*/  SEL R31, R64, R65, P0 ;  /* 0x00000041401f7207 */ /* 0x000fe40000000000 */
[----:B------:R-:W-:Y:S02]  /*1ba20*/  SEL R32, R65, R64, P0 ;  /* 0x0000004041207207 */ /* 0x000fe40000000000 */
[----:B------:R-:W-:-:S02]  /*1ba30*/  SEL R39, R48, R59, P0 ;  /* 0x0000003b30277207 */ /* 0x000fc40000000000 */
[----:B------:R-:W-:Y:S02]  /*1ba40*/  SEL R41, R104, R105, P0 ;  /* 0x0000006968297207 */ /* 0x000fe40000000000 */
        /* <DEDUP_REMOVED lines=25> */
[----:B------:R-:W-:Y:S01]  /*1bbe0*/  SEL R65, R71, R70, P0 ;  /* 0x0000004647417207 */ /* 0x000fe20000000000 */
[----:B------:R-:W-:Y:S01]  /*1bbf0*/  SHFL.IDX PT, R66, R47, R2, 0x1c1f ;  /* 0x001c1f022f427589 */ /* 0x000fe200000e0000 */
[----:B------:R-:W-:Y:S02]  /*1bc00*/  SEL R90, R70, R71, P0 ;  /* 0x00000047465a7207 */ /* 0x000fe40000000000 */
[----:B------:R-:W-:Y:S01]  /*1bc10*/  SEL R106, R107, R106, P0 ;  /* 0x0000006a6b6a7207 */ /* 0x000fe20000000000 */
[----:B------:R-:W-:Y:S01]  /*1bc20*/  SHFL.IDX PT, R70, R49, R2, 0x1c1f ;  /* 0x001c1f0231467589 */ /* 0x000fe200000e0000 */
[----:B------:R-:W-:Y:S02]  /*1bc30*/  LOP3.LUT R7, R2, 0x2, RZ, 0x3c, !PT ;  /* 0x0000000202077812 */ /* 0x000fe400078e3cff */
        /* <DEDUP_REMOVED lines=13> */
[----:B------:R-:W2:Y:S01]  /*1bd10*/  SHFL.IDX PT, R9, R4, R7, 0x1c1f ;  /* 0x001c1f0704097589 */ /* 0x000ea200000e0000 */
        /* <DEDUP_REMOVED lines=8> */
[----:B------:R-:W3:Y:S01]  /*1bda0*/  SHFL.IDX PT, R27, R24, R7, 0x1c1f ;  /* 0x001c1f07181b7589 */ /* 0x000ee200000e0000 */
[----:B------:R-:W-:Y:S02]  /*1bdb0*/  SEL R109, R114, R139, P0 ;  /* 0x0000008b726d7207 */ /* 0x000fe40000000000 */
[----:B------:R-:W-:Y:S01]  /*1bdc0*/  SEL R108, R115, R108, P0 ;  /* 0x0000006c736c7207 */ /* 0x000fe20000000000 */
[----:B------:R-:W4:Y:S01]  /*1bdd0*/  SHFL.IDX PT, R29, R28, R7, 0x1c1f ;  /* 0x001c1f071c1d7589 */ /* 0x000f2200000e0000 */
[----:B------:R-:W-:Y:S02]  /*1bde0*/  SEL R110, R123, R110, P0 ;  /* 0x0000006e7b6e7207 */ /* 0x000fe40000000000 */
[----:B------:R-:W-:Y:S01]  /*1bdf0*/  SEL R112, R131, R112, P0 ;  /* 0x0000007083707207 */ /* 0x000fe20000000000 */
[----:B------:R-:W0:Y:S01]  /*1be00*/  SHFL.IDX PT, R31, R32, R7, 0x1c1f ;  /* 0x001c1f07201f7589 */ /* 0x000e2200000e0000 */
[----:B------:R-:W-:-:S02]  /*1be10*/  SEL R114, R139, R114, P0 ;  /* 0x000000728b727207 */ /* 0x000fc40000000000 */
[----:B------:R-:W-:Y:S01]  /*1be20*/  SEL R75, R141, R134, P0 ;  /* 0x000000868d4b7207 */ /* 0x000fe20000000000 */
[----:B------:R-:W1:Y:S01]  /*1be30*/  SHFL.IDX PT, R33, R36, R7, 0x1c1f ;  /* 0x001c1f0724217589 */ /* 0x000e6200000e0000 */
[----:B------:R-:W-:Y:S02]  /*1be40*/  SEL R5, R134, R141, P0 ;  /* 0x0000008d86057207 */ /* 0x000fe40000000000 */
[----:B--2---:R-:W-:Y:S01]  /*1be50*/  SEL R4, R6, R9, P0 ;  /* 0x0000000906047207 */ /* 0x004fe20000000000 */
[----:B------:R-:W2:Y:S01]  /*1be60*/  SHFL.IDX PT, R35, R40, R7, 0x1c1f ;  /* 0x001c1f0728237589 */ /* 0x000ea200000e0000 */
[----:B------:R-:W-:-:S03]  /*1be70*/  SEL R6, R9, R6, P0 ;  /* 0x0000000609067207 */ /* 0x000fc60000000000 */
[----:B------:R-:W2:Y:S04]  /*1be80*/  SHFL.IDX PT, R37, R44, R7, 0x1c1f ;  /* 0x001c1f072c257589 */ /* 0x000ea800000e0000 */
[----:B------:R-:W2:Y:S01]  /*1be90*/  SHFL.IDX PT, R39, R48, R7, 0x1c1f ;  /* 0x001c1f0730277589 */ /* 0x000ea200000e0000 */
[----:B---3--:R-:W-:Y:S02]  /*1bea0*/  SEL R24, R26, R27, P0 ;  /* 0x0000001b1a187207 */ /* 0x008fe40000000000 */
[----:B------:R-:W-:Y:S01]  /*1beb0*/  SEL R26, R27, R26, P0 ;  /* 0x0000001a1b1a7207 */ /* 0x000fe20000000000 */
[----:B------:R-:W3:Y:S01]  /*1bec0*/  SHFL.IDX PT, R41, R52, R7, 0x1c1f ;  /* 0x001c1f0734297589 */ /* 0x000ee200000e0000 */
[----:B----4-:R-:W-:Y:S02]  /*1bed0*/  SEL R28, R30, R29, P0 ;  /* 0x0000001d1e1c7207 */ /* 0x010fe40000000000 */
[----:B------:R-:W-:Y:S01]  /*1bee0*/  SEL R30, R29, R30, P0 ;  /* 0x0000001e1d1e7207 */ /* 0x000fe20000000000 */
[----:B------:R-:W4:Y:S01]  /*1bef0*/  SHFL.IDX PT, R43, R56, R7, 0x1c1f ;  /* 0x001c1f07382b7589 */ /* 0x000f2200000e0000 */
[----:B0-----:R-:W-:-:S02]  /*1bf00*/  SEL R32, R34, R31, P0 ;  /* 0x0000001f22207207 */ /* 0x001fc40000000000 */
[----:B------:R-:W-:Y:S01]  /*1bf10*/  SEL R34, R31, R34, P0 ;  /* 0x000000221f227207 */ /* 0x000fe20000000000 */
[----:B------:R-:W0:Y:S01]  /*1bf20*/  SHFL.IDX PT, R45, R60, R7, 0x1c1f ;  /* 0x001c1f073c2d7589 */ /* 0x000e2200000e0000 */
[----:B-1----:R-:W-:Y:S02]  /*1bf30*/  SEL R36, R38, R33, P0 ;  /* 0x0000002126247207 */ /* 0x002fe40000000000 */
[----:B------:R-:W-:Y:S01]  /*1bf40*/  SEL R38, R33, R38, P0 ;  /* 0x0000002621267207 */ /* 0x000fe20000000000 */
[----:B------:R-:W1:Y:S01]  /*1bf50*/  SHFL.IDX PT, R47, R64, R7, 0x1c1f ;  /* 0x001c1f07402f7589 */ /* 0x000e6200000e0000 */
[----:B--2---:R-:W-:Y:S02]  /*1bf60*/  SEL R40, R42, R35, P0 ;  /* 0x000000232a287207 */ /* 0x004fe40000000000 */
[----:B------:R-:W-:Y:S01]  /*1bf70*/  SEL R42, R35, R42, P0 ;  /* 0x0000002a232a7207 */ /* 0x000fe20000000000 */
[----:B------:R-:W2:Y:S01]  /*1bf80*/  SHFL.IDX PT, R49, R68, R7, 0x1c1f ;  /* 0x001c1f0744317589 */ /* 0x000ea200000e0000 */
[----:B------:R-:W-:-:S02]  /*1bf90*/  SEL R44, R46, R37, P0 ;  /* 0x000000252e2c7207 */ /* 0x000fc40000000000 */
[----:B------:R-:W-:Y:S01]  /*1bfa0*/  SEL R46, R37, R46, P0 ;  /* 0x0000002e252e7207 */ /* 0x000fe20000000000 */
[----:B------:R-:W2:Y:S01]  /*1bfb0*/  SHFL.IDX PT, R51, R72, R7, 0x1c1f ;  /* 0x001c1f0748337589 */ /* 0x000ea200000e0000 */
[----:B------:R-:W-:Y:S02]  /*1bfc0*/  SEL R48, R50, R39, P0 ;  /* 0x0000002732307207 */ /* 0x000fe40000000000 */
[----:B------:R-:W-:Y:S01]  /*1bfd0*/  SEL R50, R39, R50, P0 ;  /* 0x0000003227327207 */ /* 0x000fe20000000000 */
[----:B------:R-:W-:Y:S01]  /*1bfe0*/  SHFL.IDX PT, R10, R21, R2, 0x1c1f ;  /* 0x001c1f02150a7589 */ /* 0x000fe200000e0000 */
[----:B---3--:R-:W-:Y:S02]  /*1bff0*/  SEL R52, R54, R41, P0 ;  /* 0x0000002936347207 */ /* 0x008fe40000000000 */
[----:B------:R-:W-:Y:S01]  /*1c000*/  SEL R54, R41, R54, P0 ;  /* 0x0000003629367207 */ /* 0x000fe20000000000 */
[----:B------:R-:W3:Y:S01]  /*1c010*/  SHFL.IDX PT, R20, R20, R7, 0x1c1f ;  /* 0x001c1f0714147589 */ /* 0x000ee200000e0000 */
[----:B----4-:R-:W-:-:S02]  /*1c020*/  SEL R56, R58, R43, P0 ;  /* 0x0000002b3a387207 */ /* 0x010fc40000000000 */
[----:B------:R-:W-:Y:S01]  /*1c030*/  SEL R58, R43, R58, P0 ;  /* 0x0000003a2b3a7207 */ /* 0x000fe20000000000 */
[----:B------:R-:W-:Y:S01]  /*1c040*/  SHFL.IDX PT, R57, R57, R2, 0x1c1f ;  /* 0x001c1f0239397589 */ /* 0x000fe200000e0000 */
[----:B0-----:R-:W-:Y:S02]  /*1c050*/  SEL R60, R62, R45, P0 ;  /* 0x0000002d3e3c7207 */ /* 0x001fe40000000000 */
[----:B------:R-:W-:Y:S01]  /*1c060*/  SEL R62, R45, R62, P0 ;  /* 0x0000003e2d3e7207 */ /* 0x000fe20000000000 */
[----:B------:R-:W-:Y:S01]  /*1c070*/  SHFL.IDX PT, R59, R59, R2, 0x1c1f ;  /* 0x001c1f023b3b7589 */ /* 0x000fe200000e0000 */
[----:B-1----:R-:W-:Y:S02]  /*1c080*/  SEL R64, R66, R47, P0 ;  /* 0x0000002f42407207 */ /* 0x002fe40000000000 */
[----:B------:R-:W-:Y:S01]  /*1c090*/  SEL R66, R47, R66, P0 ;  /* 0x000000422f427207 */ /* 0x000fe20000000000 */
[----:B------:R-:W-:Y:S01]  /*1c0a0*/  SHFL.IDX PT, R61, R61, R2, 0x1c1f ;  /* 0x001c1f023d3d7589 */ /* 0x000fe200000e0000 */
[----:B--2---:R-:W-:-:S02]  /*1c0b0*/  SEL R68, R70, R49, P0 ;  /* 0x0000003146447207 */ /* 0x004fc40000000000 */
[----:B------:R-:W-:Y:S01]  /*1c0c0*/  SEL R70, R49, R70, P0 ;  /* 0x0000004631467207 */ /* 0x000fe20000000000 */
[----:B------:R-:W-:Y:S01]  /*1c0d0*/  SHFL.IDX PT, R65, R65, R2, 0x1c1f ;  /* 0x001c1f0241417589 */ /* 0x000fe200000e0000 */
[----:B------:R-:W-:Y:S02]  /*1c0e0*/  SEL R72, R74, R51, P0 ;  /* 0x000000334a487207 */ /* 0x000fe40000000000 */
[----:B------:R-:W-:Y:S01]  /*1c0f0*/  SEL R74, R51, R74, P0 ;  /* 0x0000004a334a7207 */ /* 0x000fe20000000000 */
[----:B------:R-:W-:Y:S04]  /*1c100*/  SHFL.IDX PT, R67, R67, R2, 0x1c1f ;  /* 0x001c1f0243437589 */ /* 0x000fe800000e0000 */
[----:B------:R-:W-:Y:S01]  /*1c110*/  SHFL.IDX PT, R69, R69, R2, 0x1c1f ;  /* 0x001c1f0245457589 */ /* 0x000fe200000e0000 */
[----:B---3--:R-:W-:-:S02]  /*1c120*/  SEL R12, R25, R20, P0 ;  /* 0x00000014190c7207 */ /* 0x008fc40000000000 */
[----:B------:R-:W-:Y:S01]  /*1c130*/  SEL R14, R20, R25, P0 ;  /* 0x00000019140e7207 */ /* 0x000fe20000000000 */
[----:B------:R-:W-:Y:S01]  /*1c140*/  SHFL.IDX PT, R71, R71, R2, 0x1c1f ;  /* 0x001c1f0247477589 */ /* 0x000fe200000e0000 */
[----:B------:R-:W-:-:S03]  /*1c150*/  IMAD.MOV.U32 R20, RZ, RZ, RZ ;  /* 0x000000ffff147224 */ /* 0x000fc600078e00ff */
[----:B------:R-:W0:Y:S04]  /*1c160*/  SHFL.IDX PT, R21, R8, R7, 0x1c1f ;  /* 0x001c1f0708157589 */ /* 0x000e2800000e0000 */
[----:B------:R-:W-:Y:S04]  /*1c170*/  SHFL.IDX PT, R78, R78, R7, 0x1c1f ;  /* 0x001c1f074e4e7589 */ /* 0x000fe800000e0000 */
[----:B------:R-:W1:Y:S04]  /*1c180*/  SHFL.IDX PT, R80, R80, R7, 0x1c1f ;  /* 0x001c1f0750507589 */ /* 0x000e6800000e0000 */
[----:B------:R-:W2:Y:S04]  /*1c190*/  SHFL.IDX PT, R82, R82, R7, 0x1c1f ;  /* 0x001c1f0752527589 */ /* 0x000ea800000e0000 */
[----:B------:R-:W3:Y:S04]  /*1c1a0*/  SHFL.IDX PT, R84, R84, R7, 0x1c1f ;  /* 0x001c1f0754547589 */ /* 0x000ee800000e0000 */
[----:B------:R-:W4:Y:S04]  /*1c1b0*/  SHFL.IDX PT, R86, R86, R7, 0x1c1f ;  /* 0x001c1f0756567589 */ /* 0x000f2800000e0000 */
[----:B------:R-:W4:Y:S01]  /*1c1c0*/  SHFL.IDX PT, R88, R88, R7, 0x1c1f ;  /* 0x001c1f0758587589 */ /* 0x000f2200000e0000 */
[----:B0-----:R-:W-:-:S02]  /*1c1d0*/  SEL R8, R10, R21, P0 ;  /* 0x000000150a087207 */ /* 0x001fc40000000000 */
[----:B------:R-:W-:Y:S01]  /*1c1e0*/  SEL R10, R21, R10, P0 ;  /* 0x0000000a150a7207 */ /* 0x000fe20000000000 */
[----:B------:R-:W0:Y:S04]  /*1c1f0*/  SHFL.IDX PT, R90, R90, R7, 0x1c1f ;  /* 0x001c1f075a5a7589 */ /* 0x000e2800000e0000 */
[----:B------:R-:W0:Y:S01]  /*1c200*/  SHFL.IDX PT, R92, R92, R7, 0x1c1f ;  /* 0x001c1f075c5c7589 */ /* 0x000e2200000e0000 */
[----:B-1----:R-:W-:Y:S02]  /*1c210*/  SEL R9, R55, R80, P0 ;  /* 0x0000005037097207 */ /* 0x002fe40000000000 */
[----:B------:R-:W-:Y:S01]  /*1c220*/  SEL R11, R80, R55, P0 ;  /* 0x00000037500b7207 */ /* 0x000fe20000000000 */
[----:B------:R-:W1:Y:S01]  /*1c230*/  SHFL.IDX PT, R102, R102, R7, 0x1c1f ;  /* 0x001c1f0766667589 */ /* 0x000e6200000e0000 */
[----:B--2---:R-:W-:-:S02]  /*1c240*/  SEL R13, R57, R82, P0 ;  /* 0x00000052390d7207 */ /* 0x004fc40000000000 */
[----:B------:R-:W-:Y:S01]  /*1c250*/  SEL R15, R82, R57, P0 ;  /* 0x00000039520f7207 */ /* 0x000fe20000000000 */
[----:B------:R-:W2:Y:S01]  /*1c260*/  SHFL.IDX PT, R104, R104, R7, 0x1c1f ;  /* 0x001c1f0768687589 */ /* 0x000ea200000e0000 */
[----:B---3--:R-:W-:Y:S02]  /*1c270*/  SEL R25, R59, R84, P0 ;  /* 0x000000543b197207 */ /* 0x008fe40000000000 */
[----:B------:R-:W-:Y:S01]  /*1c280*/  SEL R27, R84, R59, P0 ;  /* 0x0000003b541b7207 */ /* 0x000fe20000000000 */
[----:B------:R-:W-:Y:S01]  /*1c290*/  SHFL.IDX PT, R103, R103, R2, 0x1c1f ;  /* 0x001c1f0267677589 */ /* 0x000fe200000e0000 */
[----:B----4-:R-:W-:Y:S02]  /*1c2a0*/  SEL R29, R61, R86, P0 ;  /* 0x000000563d1d7207 */ /* 0x010fe40000000000 */
[----:B------:R-:W-:Y:S01]  /*1c2b0*/  SEL R31, R86, R61, P0 ;  /* 0x0000003d561f7207 */ /* 0x000fe20000000000 */
[----:B------:R-:W-:Y:S01]  /*1c2c0*/  SHFL.IDX PT, R105, R105, R2, 0x1c1f ;  /* 0x001c1f0269697589 */ /* 0x000fe200000e0000 */
[----:B------:R-:W-:-:S02]  /*1c2d0*/  SEL R33, R63, R88, P0 ;  /* 0x000000583f217207 */ /* 0x000fc40000000000 */
[----:B------:R-:W-:Y:S01]  /*1c2e0*/  SEL R35, R88, R63, P0 ;  /* 0x0000003f58237207 */ /* 0x000fe20000000000 */
[----:B------:R-:W-:Y:S01]  /*1c2f0*/  SHFL.IDX PT, R107, R107, R2, 0x1c1f ;  /* 0x001c1f026b6b7589 */ /* 0x000fe200000e0000 */
[----:B0-----:R-:W-:Y:S02]  /*1c300*/  SEL R37, R65, R90, P0 ;  /* 0x0000005a41257207 */ /* 0x001fe40000000000 */
[----:B------:R-:W-:Y:S01]  /*1c310*/  SEL R39, R90, R65, P0 ;  /* 0x000000415a277207 */ /* 0x000fe20000000000 */
[----:B------:R-:W-:Y:S01]  /*1c320*/  SHFL.IDX PT, R109, R109, R2, 0x1c1f ;  /* 0x001c1f026d6d7589 */ /* 0x000fe200000e0000 */
[----:B------:R-:W-:Y:S02]  /*1c330*/  SEL R41, R67, R92, P0 ;  /* 0x0000005c43297207 */ /* 0x000fe40000000000 */
[----:B------:R-:W-:Y:S01]  /*1c340*/  SEL R43, R92, R67, P0 ;  /* 0x000000435c2b7207 */ /* 0x000fe20000000000 */
[----:B------:R-:W0:Y:S01]  /*1c350*/  SHFL.IDX PT, R106, R106, R7, 0x1c1f ;  /* 0x001c1f076a6a7589 */ /* 0x000e2200000e0000 */
[----:B-1----:R-:W-:-:S02]  /*1c360*/  SEL R45, R69, R102, P0 ;  /* 0x00000066452d7207 */ /* 0x002fc40000000000 */
[----:B------:R-:W-:Y:S01]  /*1c370*/  SEL R47, R102, R69, P0 ;  /* 0x00000045662f7207 */ /* 0x000fe20000000000 */
[----:B------:R-:W1:Y:S01]  /*1c380*/  SHFL.IDX PT, R108, R108, R7, 0x1c1f ;  /* 0x001c1f076c6c7589 */ /* 0x000e6200000e0000 */
[----:B--2---:R-:W-:Y:S02]  /*1c390*/  SEL R49, R71, R104, P0 ;  /* 0x0000006847317207 */ /* 0x004fe40000000000 */
[----:B------:R-:W-:Y:S01]  /*1c3a0*/  SEL R51, R104, R71, P0 ;  /* 0x0000004768337207 */ /* 0x000fe20000000000 */
[----:B------:R-:W2:Y:S04]  /*1c3b0*/  SHFL.IDX PT, R110, R110, R7, 0x1c1f ;  /* 0x001c1f076e6e7589 */ /* 0x000ea800000e0000 */
[----:B------:R-:W3:Y:S04]  /*1c3c0*/  SHFL.IDX PT, R112, R112, R7, 0x1c1f ;  /* 0x001c1f0770707589 */ /* 0x000ee800000e0000 */
[----:B------:R-:W4:Y:S04]  /*1c3d0*/  SHFL.IDX PT, R114, R114, R7, 0x1c1f ;  /* 0x001c1f0772727589 */ /* 0x000f2800000e0000 */
[----:B------:R-:W4:Y:S04]  /*1c3e0*/  SHFL.IDX PT, R75, R75, R2, 0x1c1f ;  /* 0x001c1f024b4b7589 */ /* 0x000f2800000e0000 */
[----:B------:R2:W4:Y:S01]  /*1c3f0*/  SHFL.IDX PT, R2, R5, R7, 0x1c1f ;  /* 0x001c1f0705027589 */ /* 0x00052200000e0000 */
[----:B0-----:R-:W-:-:S02]  /*1c400*/  SEL R55, R106, R101, P0 ;  /* 0x000000656a377207 */ /* 0x001fc40000000000 */
[----:B-1----:R-:W-:Y:S02]  /*1c410*/  SEL R57, R103, R108, P0 ;  /* 0x0000006c67397207 */ /* 0x002fe40000000000 */
[----:B------:R-:W-:Y:S02]  /*1c420*/  SEL R59, R108, R103, P0 ;  /* 0x000000676c3b7207 */ /* 0x000fe40000000000 */
[----:B--2---:R-:W-:Y:S02]  /*1c430*/  SEL R61, R105, R110, P0 ;  /* 0x0000006e693d7207 */ /* 0x004fe40000000000 */
[----:B------:R-:W-:Y:S02]  /*1c440*/  SEL R5, R53, R78, P0 ;  /* 0x0000004e35057207 */ /* 0x000fe40000000000 */
[----:B------:R-:W-:Y:S02]  /*1c450*/  SEL R7, R78, R53, P0 ;  /* 0x000000354e077207 */ /* 0x000fe40000000000 */
[----:B------:R-:W-:-:S02]  /*1c460*/  SEL R53, R101, R106, P0 ;  /* 0x0000006a65357207 */ /* 0x000fc40000000000 */
[----:B------:R-:W-:Y:S02]  /*1c470*/  SEL R63, R110, R105, P0 ;  /* 0x000000696e3f7207 */ /* 0x000fe40000000000 */
[----:B---3--:R-:W-:Y:S02]  /*1c480*/  SEL R65, R107, R112, P0 ;  /* 0x000000706b417207 */ /* 0x008fe40000000000 */
[----:B------:R-:W-:Y:S02]  /*1c490*/  SEL R67, R112, R107, P0 ;  /* 0x0000006b70437207 */ /* 0x000fe40000000000 */
[----:B----4-:R-:W-:Y:S02]  /*1c4a0*/  SEL R69, R109, R114, P0 ;  /* 0x000000726d457207 */ /* 0x010fe40000000000 */
[----:B------:R-:W-:-:S07]  /*1c4b0*/  SEL R71, R114, R109, P0 ;  /* 0x0000006d72477207 */ /* 0x000fce0000000000 */
.L_x_1771:
[----:B------:R-:W-:Y:S05]  /*1c4c0*/  WARPSYNC.ALL ;  /* 0x0000000000007948 */ /* 0x000fea0003800000 */
[----:B------:R-:W-:Y:S06]  /*1c4d0*/  BAR.SYNC.DEFER_BLOCKING 0x1, 0x100 ;  /* 0x0044000000007b1d */ /* 0x000fec0000010000 */
[----:B------:R-:W-:-:S02]  /*1c4e0*/  ULDC.64 UR4, c[0x0][0xbd8] ;  /* 0x0002f60000047ab9 */ /* 0x000fc40000000a00 */
[----:B------:R-:W0:Y:S01]  /*1c4f0*/  LDC.64 R102, c[0x0][0xbd8] ;  /* 0x0002f600ff667b82 */ /* 0x000e220000000a00 */
[----:B------:R-:W-:-:S04]  /*1c500*/  ISETP.NE.U32.AND P1, PT, RZ, UR4, PT ;  /* 0x00000004ff007c0c */ /* 0x000fc8000bf25070 */
[----:B------:R-:W-:Y:S01]  /*1c510*/  ISETP.NE.AND.EX P1, PT, RZ, UR5, PT, P1 ;  /* 0x00000005ff007c0c */ /* 0x000fe2000bf25310 */
[----:B------:R-:W-:Y:S01]  /*1c520*/  ULDC.64 UR4, c[0x0][0xbe0] ;  /* 0x0002f80000047ab9 */ /* 0x000fe20000000a00 */
[----:B------:R-:W-:Y:S04]  /*1c530*/  STSM.16.M88.4 [R100], R4 ;  /* 0x0000000464007844 */ /* 0x000fe80000000200 */
[----:B------:R1:W-:Y:S01]  /*1c540*/  STSM.16.M88.4 [R73], R8 ;  /* 0x0000000849007844 */ /* 0x0003e20000000200 */
[----:B0-----:R-:W-:-:S03]  /*1c550*/  IMAD.WIDE R102, R219, 0x4, R102 ;  /* 0x00000004db667825 */ /* 0x001fc600078e0266 */
[----:B------:R-:W-:Y:S04]  /*1c560*/  STSM.16.M88.4 [R87], R12 ;  /* 0x0000000c57007844 */ /* 0x000fe80000000200 */
[----:B------:R-:W-:Y:S04]  /*1c570*/  STSM.16.M88.4 [R89], R24 ;  /* 0x0000001859007844 */ /* 0x000fe80000000200 */
[----:B------:R-:W-:Y:S01]  /*1c580*/  STSM.16.M88.4 [R91], R28 ;  /* 0x0000001c5b007844 */ /* 0x000fe20000000200 */
[----:B-1----:R-:W-:-:S03]  /*1c590*/  SEL R73, R75, R2, P0 ;  /* 0x000000024b497207 */ /* 0x002fc60000000000 */
[----:B------:R-:W-:Y:S01]  /*1c5a0*/  STSM.16.M88.4 [R93], R32 ;  /* 0x000000205d007844 */ /* 0x000fe20000000200 */
[----:B------:R-:W-:Y:S02]  /*1c5b0*/  SEL R75, R2, R75, P0 ;  /* 0x0000004b024b7207 */ /* 0x000fe40000000000 */
[----:B------:R-:W-:Y:S01]  /*1c5c0*/  ISETP.NE.U32.AND P0, PT, RZ, UR4, PT ;  /* 0x00000004ff007c0c */ /* 0x000fe2000bf05070 */
[----:B------:R-:W-:Y:S03]  /*1c5d0*/  STSM.16.M88.4 [R94], R36 ;  /* 0x000000245e007844 */ /* 0x000fe60000000200 */
[----:B------:R-:W-:Y:S01]  /*1c5e0*/  ISETP.NE.AND.EX P0, PT, RZ, UR5, PT, P0 ;  /* 0x00000005ff007c0c */ /* 0x000fe2000bf05300 */
[----:B------:R-:W-:Y:S04]  /*1c5f0*/  STSM.16.M88.4 [R95], R40 ;  /* 0x000000285f007844 */ /* 0x000fe80000000200 */
[----:B------:R-:W-:Y:S04]  /*1c600*/  STSM.16.M88.4 [R96], R44 ;  /* 0x0000002c60007844 */ /* 0x000fe80000000200 */
[----:B------:R-:W-:Y:S04]  /*1c610*/  STSM.16.M88.4 [R97], R48 ;  /* 0x0000003061007844 */ /* 0x000fe80000000200 */
[----:B------:R-:W-:Y:S01]  /*1c620*/  STSM.16.M88.4 [R98], R52 ;  /* 0x0000003462007844 */ /* 0x000fe20000000200 */
[----:B------:R-:W0:Y:S03]  /*1c630*/  @P0 LDC.64 R4, c[0x0][0xbe0] ;  /* 0x0002f800ff040b82 */ /* 0x000e260000000a00 */
[----:B------:R-:W-:Y:S04]  /*1c640*/  STSM.16.M88.4 [R99], R56 ;  /* 0x0000003863007844 */ /* 0x000fe80000000200 */
[----:B------:R1:W-:Y:S04]  /*1c650*/  STSM.16.M88.4 [R79], R60 ;  /* 0x0000003c4f007844 */ /* 0x0003e80000000200 */
[----:B------:R2:W-:Y:S04]  /*1c660*/  STSM.16.M88.4 [R81], R64 ;  /* 0x0000004051007844 */ /* 0x0005e80000000200 */
[----:B------:R2:W-:Y:S04]  /*1c670*/  STSM.16.M88.4 [R83], R68 ;  /* 0x0000004453007844 */ /* 0x0005e80000000200 */
[----:B------:R2:W-:Y:S01]  /*1c680*/  STSM.16.M88.4 [R85], R72 ;  /* 0x0000004855007844 */ /* 0x0005e20000000200 */
[----:B------:R-:W-:Y:S01]  /*1c690*/  BAR.SYNC.DEFER_BLOCKING 0x1, 0x100 ;  /* 0x0044000000007b1d */ /* 0x000fe20000010000 */
[----:B0-----:R-:W-:-:S05]  /*1c6a0*/  @P0 IMAD.WIDE R4, R219, 0x4, R4 ;  /* 0x00000004db040825 */ /* 0x001fca00078e0204 */
[----:B------:R-:W-:Y:S02]  /*1c6b0*/  ULDC UR4, c[0x0][0xa88] ;  /* 0x0002a20000047ab9 */ /* 0x000fe40000000800 */
[----:B-1----:R-:W-:Y:S01]  /*1c6c0*/  IMAD.U32 R79, RZ, RZ, UR4 ;  /* 0x00000004ff4f7e24 */ /* 0x002fe2000f8e00ff */
[----:B------:R2:W5:Y:S01]  /*1c6d0*/  @P1 LDG.E R20, desc[UR46][R102.64] ;  /* 0x0000002e66141981 */ /* 0x000562000c1e1900 */
[----:B------:R-:W-:-:S04]  /*1c6e0*/  IMAD R7, R18, 0x40, R22 ;  /* 0x0000004012077824 */ /* 0x000fc800078e0216 */
[----:B------:R2:W5:Y:S01]  /*1c6f0*/  @P0 LDG.E R79, desc[UR46][R4.64] ;  /* 0x0000002e044f0981 */ /* 0x000562000c1e1900 */
[----:B------:R-:W-:-:S03]  /*1c700*/  IMAD.WIDE R76, R7, 0x2, R76 ;  /* 0x00000002074c7825 */ /* 0x000fc600078e024c */
[----:B------:R-:W-:Y:S01]  /*1c710*/  IADD3 R9, P4, R76, 0x1000, RZ ;  /* 0x000010004c097810 */ /* 0x000fe20007f9e0ff */
[----:B------:R-:W-:-:S12]  /*1c720*/  @P0 BRA `(.L_x_1440) ;  /* 0x0000000000100947 */ /* 0x000fd80003800000 */
[----:B------:R-:W-:Y:S05]  /*1c730*/  @!P1 BRA `(.L_x_1440) ;  /* 0x00000000000c9947 */ /* 0x000fea0003800000 */
[----:B------:R-:W3:Y:S04]  /*1c740*/  LDG.E R2, desc[UR46][R102.64] ;  /* 0x0000002e66027981 */ /* 0x000ee8000c1e1900 */
[----:B-----5:R-:W3:Y:S02]  /*1c750*/  LDG.E R79, desc[UR46][R102.64+0x4] ;  /* 0x0000042e664f7981 */ /* 0x020ee4000c1e1900 */
[----:B---3--:R-:W-:-:S07]  /*1c760*/  IMAD.IADD R79, R79, 0x1, -R2 ;  /* 0x000000014f4f7824 */ /* 0x008fce00078e0a02 */
.L_x_1440:
[----:B------:R-:W-:Y:S01]  /*1c770*/  SHF.R.S32.HI R78, RZ, 0x1f, R217 ;  /* 0x0000001fff4e7819 */ /* 0x000fe200000114d9 */
[----:B------:R-:W-:Y:S01]  /*1c780*/  ULDC.64 UR4, c[0x0][0xb70] ;  /* 0x0002dc0000047ab9 */ /* 0x000fe20000000a00 */
[--C-:B-----5:R-:W-:Y:S02]  /*1c790*/  SHF.R.S32.HI R21, RZ, 0x1f, R20.reuse ;  /* 0x0000001fff157819 */ /* 0x120fe40000011414 */
[----:B------:R-:W-:Y:S01]  /*1c7a0*/  SHF.R.S32.HI R80, RZ, 0x1f, R219 ;  /* 0x0000001fff507819 */ /* 0x000fe200000114db */
[----:B------:R-:W-:Y:S01]  /*1c7b0*/  IMAD R2, R78, UR4, RZ ;  /* 0x000000044e027c24 */ /* 0x000fe2000f8e02ff */
[----:B--2---:R-:W-:Y:S01]  /*1c7c0*/  SEL R81, R219, RZ, !P1 ;  /* 0x000000ffdb517207 */ /* 0x004fe20004800000 */
[C---:B------:R-:W-:Y:S01]  /*1c7d0*/  IMAD.WIDE.U32 R4, R217.reuse, UR4, R20 ;  /* 0x00000004d9047c25 */ /* 0x040fe2000f8e0014 */
[----:B------:R-:W-:Y:S02]  /*1c7e0*/  SEL R80, R80, RZ, !P1 ;  /* 0x000000ff50507207 */ /* 0x000fe40004800000 */
[C---:B------:R-:W-:Y:S01]  /*1c7f0*/  IADD3 R25, P0, R76.reuse, 0x3000, RZ ;  /* 0x000030004c197810 */ /* 0x040fe20007f1e0ff */
[----:B------:R-:W-:Y:S01]  /*1c800*/  IMAD R7, R217, UR5, R2 ;  /* 0x00000005d9077c24 */ /* 0x000fe2000f8e0202 */
[----:B------:R-:W-:Y:S01]  /*1c810*/  ULDC.64 UR4, c[0x0][0xb78] ;  /* 0x0002de0000047ab9 */ /* 0x000fe20000000a00 */
[----:B------:R-:W-:Y:S01]  /*1c820*/  IADD3 R13, P3, R76, 0x2000, RZ ;  /* 0x000020004c0d7810 */ /* 0x000fe20007f7e0ff */
[----:B------:R-:W-:Y:S01]  /*1c830*/  IMAD R2, R80, UR4, RZ ;  /* 0x0000000450027c24 */ /* 0x000fe2000f8e02ff */
[----:B------:R-:W-:Y:S01]  /*1c840*/  LEA R10, R220, R227, 0x7 ;  /* 0x000000e3dc0a7211 */ /* 0x000fe200078e38ff */
[----:B------:R-:W-:Y:S01]  /*1c850*/  IMAD.IADD R5, R5, 0x1, R7 ;  /* 0x0000000105057824 */ /* 0x000fe200078e0207 */
[C---:B------:R-:W-:Y:S01]  /*1c860*/  IADD3 R33, P2, R76.reuse, 0x5000, RZ ;  /* 0x000050004c217810 */ /* 0x040fe20007f5e0ff */
[C---:B------:R-:W-:Y:S01]  /*1c870*/  IMAD R6, R81.reuse, UR5, R2 ;  /* 0x0000000551067c24 */ /* 0x040fe2000f8e0202 */
[----:B------:R-:W-:Y:S01]  /*1c880*/  IADD3 R29, P1, R76, 0x4000, RZ ;  /* 0x000040004c1d7810 */ /* 0x000fe20007f3e0ff */
[----:B------:R-:W-:Y:S01]  /*1c890*/  IMAD.WIDE.U32 R4, R81, UR4, R4 ;  /* 0x0000000451047c25 */ /* 0x000fe2000f8e0004 */
[----:B------:R-:W-:Y:S01]  /*1c8a0*/  LOP3.LUT R24, R25, 0x380, RZ, 0xc0, !PT ;  /* 0x0000038019187812 */ /* 0x000fe200078ec0ff */
[----:B------:R-:W-:Y:S01]  /*1c8b0*/  ULDC.64 UR4, c[0x0][0xb40] ;  /* 0x0002d00000047ab9 */ /* 0x000fe20000000a00 */
[----:B------:R-:W-:-:S02]  /*1c8c0*/  LOP3.LUT R8, R9, 0x380, RZ, 0xc0, !PT ;  /* 0x0000038009087812 */ /* 0x000fc400078ec0ff */
[----:B------:R-:W-:Y:S02]  /*1c8d0*/  LOP3.LUT R12, R13, 0x380, RZ, 0xc0, !PT ;  /* 0x000003800d0c7812 */ /* 0x000fe400078ec0ff */
[----:B------:R-:W-:Y:S02]  /*1c8e0*/  SHF.R.S32.HI R7, RZ, 0x1f, R10 ;  /* 0x0000001fff077819 */ /* 0x000fe4000001140a */
[----:B------:R-:W-:Y:S02]  /*1c8f0*/  IADD3 R2, P5, R10, R4, RZ ;  /* 0x000000040a027210 */ /* 0x000fe40007fbe0ff */
[----:B------:R-:W-:Y:S02]  /*1c900*/  LOP3.LUT R32, R33, 0x380, RZ, 0xc0, !PT ;  /* 0x0000038021207812 */ /* 0x000fe400078ec0ff */
[----:B------:R-:W-:Y:S02]  /*1c910*/  LOP3.LUT R28, R29, 0x380, RZ, 0xc0, !PT ;  /* 0x000003801d1c7812 */ /* 0x000fe400078ec0ff */
[----:B------:R-:W-:-:S02]  /*1c920*/  SHF.R.U64 R24, R24, 0x3, RZ ;  /* 0x0000000318187819 */ /* 0x000fc400000012ff */
[----:B------:R-:W-:Y:S02]  /*1c930*/  SHF.R.U64 R8, R8, 0x3, RZ ;  /* 0x0000000308087819 */ /* 0x000fe400000012ff */
[----:B------:R-:W-:Y:S02]  /*1c940*/  SHF.R.U64 R12, R12, 0x3, RZ ;  /* 0x000000030c0c7819 */ /* 0x000fe400000012ff */
[----:B------:R-:W-:Y:S02]  /*1c950*/  IADD3.X R7, R7, R5, R6, P5, !PT ;  /* 0x0000000507077210 */ /* 0x000fe40002ffe406 */
[----:B------:R-:W-:Y:S02]  /*1c960*/  SHF.R.U64 R32, R32, 0x3, RZ ;  /* 0x0000000320207819 */ /* 0x000fe400000012ff */
[----:B------:R-:W-:Y:S02]  /*1c970*/  LEA R54, P5, R2, UR4, 0x2 ;  /* 0x0000000402367c11 */ /* 0x000fe4000f8a10ff */
[----:B------:R-:W-:-:S02]  /*1c980*/  SHF.R.U64 R28, R28, 0x3, RZ ;  /* 0x000000031c1c7819 */ /* 0x000fc400000012ff */
        /* <DEDUP_REMOVED lines=8> */
[----:B------:R-:W-:Y:S01]  /*1ca10*/  LEA.HI.X R55, R2, UR5, R7, 0x2, P5 ;  /* 0x0000000502377c11 */ /* 0x000fe2000a8f1407 */
[----:B------:R-:W-:Y:S01]  /*1ca20*/  VIADD R2, R10, 0x8 ;  /* 0x000000080a027836 */ /* 0x000fe20000000000 */
[C---:B------:R-:W-:Y:S01]  /*1ca30*/  IADD3 R49, P0, R76.reuse, 0x9000, RZ ;  /* 0x000090004c317810 */ /* 0x040fe20007f1e0ff */
[----:B------:R-:W-:Y:S01]  /*1ca40*/  ULDC.64 UR4, c[0x0][0xaa0] ;  /* 0x0002a80000047ab9 */ /* 0x000fe20000000a00 */
[----:B------:R-:W-:-:S02]  /*1ca50*/  IADD3 R37, P5, R76, 0x6000, RZ ;  /* 0x000060004c257810 */ /* 0x000fc40007fbe0ff */
[C---:B------:R-:W-:Y:S02]  /*1ca60*/  IADD3 R41, P4, R76.reuse, 0x7000, RZ ;  /* 0x000070004c297810 */ /* 0x040fe40007f9e0ff */
[----:B------:R-:W-:Y:S02]  /*1ca70*/  IADD3 R45, P3, R76, 0x8000, RZ ;  /* 0x000080004c2d7810 */ /* 0x000fe40007f7e0ff */
[----:B------:R-:W-:Y:S01]  /*1ca80*/  LOP3.LUT R28, R28, R29, RZ, 0x3c, !PT ;  /* 0x0000001d1c1c7212 */ /* 0x000fe200078e3cff */
[----:B------:R-:W-:Y:S01]  /*1ca90*/  IMAD.X R29, RZ, RZ, R77, P1 ;  /* 0x000000ffff1d7224 */ /* 0x000fe200008e064d */
[C---:B------:R-:W-:Y:S02]  /*1caa0*/  IADD3 R57, P2, R76.reuse, 0xb000, RZ ;  /* 0x0000b0004c397810 */ /* 0x040fe40007f5e0ff */
[----:B------:R-:W-:Y:S02]  /*1cab0*/  LOP3.LUT R48, R49, 0x380, RZ, 0xc0, !PT ;  /* 0x0000038031307812 */ /* 0x000fe400078ec0ff */
[----:B------:R-:W-:-:S02]  /*1cac0*/  IADD3 R53, P1, R76, 0xa000, RZ ;  /* 0x0000a0004c357810 */ /* 0x000fc40007f3e0ff */
[----:B------:R-:W-:Y:S02]  /*1cad0*/  LOP3.LUT R36, R37, 0x380, RZ, 0xc0, !PT ;  /* 0x0000038025247812 */ /* 0x000fe400078ec0ff */
[----:B------:R-:W-:Y:S02]  /*1cae0*/  LOP3.LUT R40, R41, 0x380, RZ, 0xc0, !PT ;  /* 0x0000038029287812 */ /* 0x000fe400078ec0ff */
[----:B------:R-:W-:Y:S02]  /*1caf0*/  LOP3.LUT R44, R45, 0x380, RZ, 0xc0, !PT ;  /* 0x000003802d2c7812 */ /* 0x000fe400078ec0ff */
[----:B------:R-:W-:Y:S02]  /*1cb00*/  LOP3.LUT R56, R57, 0x380, RZ, 0xc0, !PT ;  /* 0x0000038039387812 */ /* 0x000fe400078ec0ff */
[----:B------:R-:W-:Y:S02]  /*1cb10*/  SHF.R.U64 R48, R48, 0x3, RZ ;  /* 0x0000000330307819 */ /* 0x000fe400000012ff */
[----:B------:R-:W-:-:S02]  /*1cb20*/  LOP3.LUT R52, R53, 0x380, RZ, 0xc0, !PT ;  /* 0x0000038035347812 */ /* 0x000fc400078ec0ff */
[----:B------:R-:W-:Y:S02]  /*1cb30*/  SHF.R.U64 R36, R36, 0x3, RZ ;  /* 0x0000000324247819 */ /* 0x000fe400000012ff */
[----:B------:R-:W-:Y:S02]  /*1cb40*/  SHF.R.U64 R40, R40, 0x3, RZ ;  /* 0x0000000328287819 */ /* 0x000fe400000012ff */
[----:B------:R-:W-:Y:S02]  /*1cb50*/  SHF.R.U64 R44, R44, 0x3, RZ ;  /* 0x000000032c2c7819 */ /* 0x000fe400000012ff */
[----:B------:R-:W-:Y:S02]  /*1cb60*/  SHF.R.U64 R56, R56, 0x3, RZ ;  /* 0x0000000338387819 */ /* 0x000fe400000012ff */
[----:B------:R-:W-:Y:S01]  /*1cb70*/  LOP3.LUT R48, R48, R49, RZ, 0x3c, !PT ;  /* 0x0000003130307212 */ /* 0x000fe200078e3cff */
[----:B------:R-:W-:Y:S01]  /*1cb80*/  IMAD.X R49, RZ, RZ, R77, P0 ;  /* 0x000000ffff317224 */ /* 0x000fe200000e064d */
        /* <DEDUP_REMOVED lines=9> */
[----:B------:R-:W-:Y:S02]  /*1cc20*/  LOP3.LUT P0, RZ, R223, 0x3, RZ, 0xc0, !PT ;  /* 0x00000003dfff7812 */ /* 0x000fe4000780c0ff */
[----:B------:R-:W-:-:S02]  /*1cc30*/  IADD3 R61, P5, R76, 0xc000, RZ ;  /* 0x0000c0004c3d7810 */ /* 0x000fc40007fbe0ff */
[C---:B------:R-:W-:Y:S02]  /*1cc40*/  IADD3 R65, P4, R76.reuse, 0xd000, RZ ;  /* 0x0000d0004c417810 */ /* 0x040fe40007f9e0ff */
[----:B------:R-:W-:Y:S02]  /*1cc50*/  IADD3 R69, P3, R76, 0xe000, RZ ;  /* 0x0000e0004c457810 */ /* 0x000fe40007f7e0ff */
[----:B------:R-:W-:Y:S01]  /*1cc60*/  LOP3.LUT R52, R52, R53, RZ, 0x3c, !PT ;  /* 0x0000003534347212 */ /* 0x000fe200078e3cff */
[--C-:B------:R-:W-:Y:S01]  /*1cc70*/  IMAD.X R53, RZ, RZ, R77.reuse, P1 ;  /* 0x000000ffff357224 */ /* 0x100fe200008e064d */
[----:B------:R-:W-:Y:S02]  /*1cc80*/  IADD3 R5, P2, R76, 0xf000, RZ ;  /* 0x0000f0004c057810 */ /* 0x000fe40007f5e0ff */
[----:B------:R-:W-:Y:S02]  /*1cc90*/  ISETP.GE.OR P1, PT, R10, R79, P0 ;  /* 0x0000004f0a00720c */ /* 0x000fe40000726670 */
[----:B------:R-:W-:Y:S01]  /*1cca0*/  LOP3.LUT R60, R61, 0x380, RZ, 0xc0, !PT ;  /* 0x000003803d3c7812 */ /* 0x000fe200078ec0ff */
[----:B------:R-:W-:Y:S01]  /*1ccb0*/  IMAD.X R73, RZ, RZ, R77, P2 ;  /* 0x000000ffff497224 */ /* 0x000fe200010e064d */
[----:B------:R-:W-:-:S02]  /*1ccc0*/  LOP3.LUT R64, R65, 0x380, RZ, 0xc0, !PT ;  /* 0x0000038041407812 */ /* 0x000fc400078ec0ff */
[----:B------:R-:W-:Y:S02]  /*1ccd0*/  LOP3.LUT R68, R69, 0x380, RZ, 0xc0, !PT ;  /* 0x0000038045447812 */ /* 0x000fe400078ec0ff */
[----:B------:R-:W-:Y:S02]  /*1cce0*/  ISETP.GE.OR P0, PT, R2, R79, P0 ;  /* 0x0000004f0200720c */ /* 0x000fe40000706670 */
[----:B------:R-:W-:Y:S02]  /*1ccf0*/  LOP3.LUT R2, R5, 0x380, RZ, 0xc0, !PT ;  /* 0x0000038005027812 */ /* 0x000fe400078ec0ff */
[----:B------:R-:W-:Y:S01]  /*1cd00*/  LOP3.LUT R7, R76, 0x380, RZ, 0xc0, !PT ;  /* 0x000003804c077812 */ /* 0x000fe200078ec0ff */
[----:B------:R-:W-:Y:S01]  /*1cd10*/  @!P1 STG.E desc[UR46][R54.64], R0 ;  /* 0x0000000036009986 */ /* 0x000fe2000c10192e */
[----:B------:R-:W-:Y:S02]  /*1cd20*/  SHF.R.U64 R60, R60, 0x3, RZ ;  /* 0x000000033c3c7819 */ /* 0x000fe400000012ff */
[----:B------:R-:W-:-:S02]  /*1cd30*/  SHF.R.U64 R64, R64, 0x3, RZ ;  /* 0x0000000340407819 */ /* 0x000fc400000012ff */
[----:B------:R-:W-:Y:S02]  /*1cd40*/  SHF.R.U64 R68, R68, 0x3, RZ ;  /* 0x0000000344447819 */ /* 0x000fe400000012ff */
[----:B------:R-:W-:Y:S01]  /*1cd50*/  SHF.R.U64 R2, R2, 0x3, RZ ;  /* 0x0000000302027819 */ /* 0x000fe200000012ff */
[----:B------:R0:W-:Y:S01]  /*1cd60*/  @!P0 STG.E desc[UR46][R54.64+0x20], R3 ;  /* 0x0000200336008986 */ /* 0x0001e2000c10192e */
[----:B------:R-:W-:Y:S02]  /*1cd70*/  SHF.R.U64 R7, R7, 0x3, RZ ;  /* 0x0000000307077819 */ /* 0x000fe400000012ff */
[----:B------:R-:W-:Y:S01]  /*1cd80*/  LOP3.LUT R60, R60, R61, RZ, 0x3c, !PT ;  /* 0x0000003d3c3c7212 */ /* 0x000fe200078e3cff */
[--C-:B------:R-:W-:Y:S01]  /*1cd90*/  IMAD.X R61, RZ, RZ, R77.reuse, P5 ;  /* 0x000000ffff3d7224 */ /* 0x100fe200028e064d */
[----:B------:R-:W-:Y:S01]  /*1cda0*/  LOP3.LUT R64, R64, R65, RZ, 0x3c, !PT ;  /* 0x0000004140407212 */ /* 0x000fe200078e3cff */
[--C-:B------:R-:W-:Y:S01]  /*1cdb0*/  IMAD.X R65, RZ, RZ, R77.reuse, P4 ;  /* 0x000000ffff417224 */ /* 0x100fe200020e064d */
[----:B------:R-:W-:Y:S01]  /*1cdc0*/  LOP3.LUT R68, R68, R69, RZ, 0x3c, !PT ;  /* 0x0000004544447212 */ /* 0x000fe200078e3cff */
[----:B------:R-:W-:Y:S01]  /*1cdd0*/  IMAD.X R69, RZ, RZ, R77, P3 ;  /* 0x000000ffff457224 */ /* 0x000fe200018e064d */
[----:B------:R-:W-:Y:S01]  /*1cde0*/  LOP3.LUT R72, R2, R5, RZ, 0x3c, !PT ;  /* 0x0000000502487212 */ /* 0x000fe200078e3cff */
[----:B------:R-:W5:Y:S01]  /*1cdf0*/  LD.E.128 R8, desc[UR46][R8.64] ;  /* 0x0000002e08087980 */ /* 0x000f62000c101d00 */
[----:B------:R-:W-:-:S03]  /*1ce00*/  LOP3.LUT R76, R7, R76, RZ, 0x3c, !PT ;  /* 0x0000004c074c7212 */ /* 0x000fc600078e3cff */
[----:B------:R-:W5:Y:S01]  /*1ce10*/  LD.E.128 R12, desc[UR46][R12.64] ;  /* 0x0000002e0c0c7980 */ /* 0x000f62000c101d00 */
[----:B0-----:R-:W-:-:S03]  /*1ce20*/  MOV R3, R23 ;  /* 0x0000001700037202 */ /* 0x001fc60000000f00 */
[----:B------:R0:W5:Y:S04]  /*1ce30*/  LD.E.128 R4, desc[UR46][R76.64] ;  /* 0x0000002e4c047980 */ /* 0x000168000c101d00 */
        /* <DEDUP_REMOVED lines=13> */
[----:B------:R-:W-:Y:S01]  /*1cf10*/  IMAD R21, R21, UR4, RZ ;  /* 0x0000000415157c24 */ /* 0x000fe2000f8e02ff */
[----:B------:R-:W-:Y:S01]  /*1cf20*/  @!PT LDS RZ, [RZ] ;  /* 0x00000000fffff984 */ /* 0x000fe20000000800 */
[----:B------:R-:W-:Y:S01]  /*1cf30*/  @!PT LDS RZ, [RZ] ;  /* 0x00000000fffff984 */ /* 0x000fe20000000800 */
[----:B------:R-:W-:Y:S01]  /*1cf40*/  @!PT LDS RZ, [RZ] ;  /* 0x00000000fffff984 */ /* 0x000fe20000000800 */
[----:B------:R-:W-:Y:S01]  /*1cf50*/  @!PT LDS RZ, [RZ] ;  /* 0x00000000fffff984 */ /* 0x000fe20000000800 */
[----:B------:R1:W-:Y:S06]  /*1cf60*/  MEMBAR.ALL.CTA ;  /* 0x0000000000007992 */ /* 0x0003ec0000008000 */
[----:B-1----:R-:W1:Y:S01]  /*1cf70*/  FENCE.VIEW.ASYNC.S ;  /* 0x00000000000073c6 */ /* 0x002e620000000000 */
[----:B------:R-:W-:-:S02]  /*1cf80*/  IMAD.MOV.U32 R2, RZ, RZ, R22 ;  /* 0x000000ffff027224 */ /* 0x000fc400078e0016 */
[C---:B------:R-:W-:Y:S02]  /*1cf90*/  IMAD R21, R20.reuse, UR5, R21 ;  /* 0x0000000514157c24 */ /* 0x040fe4000f8e0215 */
[----:B------:R-:W-:Y:S01]  /*1cfa0*/  IMAD.WIDE.U32 R2, R20, UR4, R2 ;  /* 0x0000000414027c25 */ /* 0x000fe2000f8e0002 */
[----:B------:R-:W-:-:S03]  /*1cfb0*/  ULDC.64 UR4, c[0x0][0xae0] ;  /* 0x0002b80000047ab9 */ /* 0x000fc60000000a00 */
[----:B------:R-:W-:Y:S02]  /*1cfc0*/  IMAD R79, R220, -0x80, R79 ;  /* 0xffffff80dc4f7824 */ /* 0x000fe400078e024f */
[----:B------:R-:W-:Y:S02]  /*1cfd0*/  IMAD R0, R78, UR4, RZ ;  /* 0x000000044e007c24 */ /* 0x000fe4000f8e02ff */
[----:B------:R-:W-:Y:S01]  /*1cfe0*/  IMAD.IADD R3, R3, 0x1, R21 ;  /* 0x0000000103037824 */ /* 0x000fe200078e0215 */
[----:B------:R-:W-:Y:S01]  /*1cff0*/  ISETP.GE.AND P3, PT, R18, R79, PT ;  /* 0x0000004f1200720c */ /* 0x000fe20003f66270 */
[C---:B------:R-:W-:Y:S02]  /*1d000*/  IMAD R21, R217.reuse, UR5, R0 ;  /* 0x00000005d9157c24 */ /* 0x040fe4000f8e0200 */
[----:B------:R-:W-:Y:S01]  /*1d010*/  IMAD.WIDE.U32 R2, R217, UR4, R2 ;  /* 0x00000004d9027c25 */ /* 0x000fe2000f8e0002 */
[----:B------:R-:W-:-:S03]  /*1d020*/  ULDC.64 UR4, c[0x0][0xae8] ;  /* 0x0002ba0000047ab9 */ /* 0x000fc60000000a00 */
[----:B------:R-:W-:Y:S02]  /*1d030*/  VIADD R0, R16, 0x28420 ;  /* 0x0002842010007836 */ /* 0x000fe40000000000 */
[----:B------:R-:W-:Y:S02]  /*1d040*/  IMAD R20, R80, UR4, RZ ;  /* 0x0000000450147c24 */ /* 0x000fe4000f8e02ff */
[----:B------:R-:W-:Y:S01]  /*1d050*/  IMAD.IADD R3, R3, 0x1, R21 ;  /* 0x0000000103037824 */ /* 0x000fe200078e0215 */
[----:B------:R-:W-:Y:S02]  /*1d060*/  PRMT R0, RZ, 0x654, R0 ;  /* 0x00000654ff007816 */ /* 0x000fe40000000000 */
[-C--:B------:R-:W-:Y:S01]  /*1d070*/  ISETP.GE.AND P2, PT, R195, R79.reuse, PT ;  /* 0x0000004fc300720c */ /* 0x080fe20003f46270 */
[----:B0-----:R-:W-:Y:S01]  /*1d080*/  IMAD.WIDE.U32 R76, R81, UR4, R2 ;  /* 0x00000004514c7c25 */ /* 0x001fe2000f8e0002 */
[-C--:B------:R-:W-:Y:S01]  /*1d090*/  ISETP.GE.AND P0, PT, R222, R79.reuse, PT ;  /* 0x0000004fde00720c */ /* 0x080fe20003f06270 */
[----:B-1----:R0:W-:Y:S01]  /*1d0a0*/  SYNCS.ARRIVE.TRANS64.RED.A1T0 RZ, [R0+URZ], RZ ;  /* 0x000000ff00ff79a7 */ /* 0x0021e2000810043f */
[----:B------:R-:W-:Y:S01]  /*1d0b0*/  ISETP.GE.AND P1, PT, R221, R79, PT ;  /* 0x0000004fdd00720c */ /* 0x000fe20003f26270 */
[----:B------:R-:W-:Y:S01]  /*1d0c0*/  IMAD R79, R81, UR5, R20 ;  /* 0x00000005514f7c24 */ /* 0x000fe2000f8e0214 */
[----:B------:R-:W-:Y:S01]  /*1d0d0*/  BSSY B1, `(.L_x_1441) ;  /* 0x0000019000017945 */ /* 0x000fe20003800000 */
[----:B------:R-:W-:-:S04]  /*1d0e0*/  IMAD.WIDE R20, R220, 0x80, R18 ;  /* 0x00000080dc147825 */ /* 0x000fc800078e0212 */
[----:B------:R-:W-:Y:S01]  /*1d0f0*/  IMAD.IADD R81, R77, 0x1, R79 ;  /* 0x000000014d517824 */ /* 0x000fe200078e024f */
[----:B0-----:R-:W-:Y:S06]  /*1d100*/  @P3 BRA `(.L_x_1442) ;  /* 0x0000000000543947 */ /* 0x001fec0003800000 */
[----:B------:R-:W-:Y:S01]  /*1d110*/  ULDC.64 UR6, c[0x0][0xad8] ;  /* 0x0002b60000067ab9 */ /* 0x000fe20000000a00 */
[----:B------:R-:W-:Y:S01]  /*1d120*/  IMAD.MOV.U32 R2, RZ, RZ, R76 ;  /* 0x000000ffff027224 */ /* 0x000fe200078e004c */
[----:B------:R-:W-:Y:S01]  /*1d130*/  ULDC UR4, c[0x0][0xa8c] ;  /* 0x0002a30000047ab9 */ /* 0x000fe20000000800 */
[----:B------:R-:W-:Y:S01]  /*1d140*/  IMAD R79, R21, UR6, RZ ;  /* 0x00000006154f7c24 */ /* 0x000fe2000f8e02ff */
[----:B------:R-:W-:Y:S01]  /*1d150*/  ISETP.GE.AND P5, PT, R22, UR4, PT ;  /* 0x0000000416007c0c */ /* 0x000fe2000bfa6270 */
[----:B------:R-:W-:Y:S01]  /*1d160*/  IMAD.MOV.U32 R3, RZ, RZ, R81 ;  /* 0x000000ffff037224 */ /* 0x000fe200078e0051 */
[----:B------:R-:W-:Y:S01]  /*1d170*/  ISETP.GE.AND P4, PT, R199, UR4, PT ;  /* 0x00000004c7007c0c */ /* 0x000fe2000bf86270 */
[C---:B------:R-:W-:Y:S02]  /*1d180*/  IMAD R79, R20.reuse, UR7, R79 ;  /* 0x00000007144f7c24 */ /* 0x040fe4000f8e024f */
[----:B------:R-:W-:Y:S01]  /*1d190*/  IMAD.WIDE.U32 R2, R20, UR6, R2 ;  /* 0x0000000614027c25 */ /* 0x000fe2000f8e0002 */
[----:B------:R-:W-:-:S03]  /*1d1a0*/  ULDC.64 UR6, c[0x0][0xa80] ;  /* 0x0002a00000067ab9 */ /* 0x000fc60000000a00 */
[----:B------:R-:W-:Y:S01]  /*1d1b0*/  IMAD.IADD R3, R3, 0x1, R79 ;  /* 0x0000000103037824 */ /* 0x000fe200078e024f */
[----:B------:R-:W-:Y:S01]  /*1d1c0*/  LEA R78, P3, R2, UR6, 0x1 ;  /* 0x00000006024e7c11 */ /* 0x000fe2000f8608ff */
[----:B------:R-:W-:-:S03]  /*1d1d0*/  VIADD R0, R22, 0x80 ;  /* 0x0000008016007836 */ /* 0x000fc60000000000 */
        /* <DEDUP_REMOVED lines=8> */
.L_x_1442:
[----:B------:R-:W-:Y:S05]  /*1d260*/  BSYNC B1 ;  /* 0x0000000000017941 */ /* 0x000fea0003800000 */
.L_x_1441:
[----:B------:R-:W-:Y:S04]  /*1d270*/  BSSY B1, `(.L_x_1443) ;  /* 0x0000019000017945 */ /* 0x000fe80003800000 */
[----:B------:R-:W-:Y:S05]  /*1d280*/  @P2 BRA `(.L_x_1444) ;  /* 0x00000000005c2947 */ /* 0x000fea0003800000 */
[----:B0----5:R-:W-:Y:S01]  /*1d290*/  IADD3 R5, P2, R20, 0x20, RZ ;  /* 0x0000002014057810 */ /* 0x021fe20007f5e0ff */
[----:B------:R-:W-:Y:S01]  /*1d2a0*/  ULDC.64 UR4, c[0x0][0xad8] ;  /* 0x0002b60000047ab9 */ /* 0x000fe20000000a00 */
[----:B------:R-:W-:Y:S01]  /*1d2b0*/  IMAD.MOV.U32 R2, RZ, RZ, R76 ;  /* 0x000000ffff027224 */ /* 0x000fe200078e004c */
[----:B------:R-:W-:Y:S01]  /*1d2c0*/  ULDC.64 UR6, c[0x0][0xa80] ;  /* 0x0002a00000067ab9 */ /* 0x000fe20000000a00 */
[----:B------:R-:W-:Y:S02]  /*1d2d0*/  IMAD.MOV.U32 R3, RZ, RZ, R81 ;  /* 0x000000ffff037224 */ /* 0x000fe400078e0051 */
[----:B------:R-:W-:Y:S02]  /*1d2e0*/  IMAD.X R0, RZ, RZ, R21, P2 ;  /* 0x000000ffff007224 */ /* 0x000fe400010e0615 */
[----:B------:R-:W-:Y:S02]  /*1d2f0*/  VIADD R4, R22, 0x80 ;  /* 0x0000008016047836 */ /* 0x000fe40000000000 */
[----:B------:R-:W-:-:S02]  /*1d300*/  IMAD R0, R0, UR4, RZ ;  /* 0x0000000400007c24 */ /* 0x000fc4000f8e02ff */
[C---:B------:R-:W-:Y:S01]  /*1d310*/  IMAD.WIDE.U32 R2, R5.reuse, UR4, R2 ;  /* 0x0000000405027c25 */ /* 0x040fe2000f8e0002 */
[----:B------:R-:W-:Y:S02]  /*1d320*/  ULDC UR4, c[0x0][0xa8c] ;  /* 0x0002a30000047ab9 */ /* 0x000fe40000000800 */
        /* <DEDUP_REMOVED lines=13> */
.L_x_1444:
[----:B------:R-:W-:Y:S05]  /*1d400*/  BSYNC B1 ;  /* 0x0000000000017941 */ /* 0x000fea0003800000 */
.L_x_1443:
[----:B------:R-:W-:Y:S04]  /*1d410*/  BSSY B1, `(.L_x_1445) ;  /* 0x0000019000017945 */ /* 0x000fe80003800000 */
[----:B------:R-:W-:Y:S05]  /*1d420*/  @P0 BRA `(.L_x_1446) ;  /* 0x00000000005c0947 */ /* 0x000fea0003800000 */
[----:B01---5:R-:W-:Y:S01]  /*1d430*/  IADD3 R5, P0, R20, 0x40, RZ ;  /* 0x0000004014057810 */ /* 0x023fe20007f1e0ff */
        /* <DEDUP_REMOVED lines=22> */
.L_x_1446:
[----:B------:R-:W-:Y:S05]  /*1d5a0*/  BSYNC B1 ;  /* 0x0000000000017941 */ /* 0x000fea0003800000 */
.L_x_1445:
[----:B------:R-:W-:Y:S05]  /*1d5b0*/  @P1 BRA `(.L_x_1447) ;  /* 0x0000000c00241947 */ /* 0x000fea0003800000 */
[----:B012--5:R-:W-:Y:S01]  /*1d5c0*/  IADD3 R5, P0, R20, 0x60, RZ ;  /* 0x0000006014057810 */ /* 0x027fe20007f1e0ff */
[----:B------:R-:W-:Y:S01]  /*1d5d0*/  ULDC.64 UR6, c[0x0][0xad8] ;  /* 0x0002b60000067ab9 */ /* 0x000fe20000000a00 */
[----:B------:R-:W-:Y:S01]  /*1d5e0*/  IMAD.MOV.U32 R2, RZ, RZ, R76 ;  /* 0x000000ffff027224 */ /* 0x000fe200078e004c */
[----:B------:R-:W-:Y:S01]  /*1d5f0*/  ULDC UR4, c[0x0][0xa8c] ;  /* 0x0002a30000047ab9 */ /* 0x000fe20000000800 */
[----:B------:R-:W-:Y:S01]  /*1d600*/  IMAD.MOV.U32 R3, RZ, RZ, R81 ;  /* 0x000000ffff037224 */ /* 0x000fe200078e0051 */
[C---:B------:R-:W-:Y:S01]  /*1d610*/  ISETP.GE.AND P1, PT, R22.reuse, UR4, PT ;  /* 0x0000000416007c0c */ /* 0x040fe2000bf26270 */
[----:B------:R-:W-:Y:S01]  /*1d620*/  IMAD.X R20, RZ, RZ, R21, P0 ;  /* 0x000000ffff147224 */ /* 0x000fe200000e0615 */
[----:B------:R-:W-:Y:S01]  /*1d630*/  ISETP.GE.AND P2, PT, R199, UR4, PT ;  /* 0x00000004c7007c0c */ /* 0x000fe2000bf46270 */
[----:B------:R-:W-:Y:S02]  /*1d640*/  VIADD R0, R22, 0x80 ;  /* 0x0000008016007836 */ /* 0x000fe40000000000 */
[----:B------:R-:W-:-:S02]  /*1d650*/  IMAD R20, R20, UR6, RZ ;  /* 0x0000000614147c24 */ /* 0x000fc4000f8e02ff */
        /* <DEDUP_REMOVED lines=15> */
.L_x_1438:
[----:B------:R-:W-:Y:S01]  /*1d750*/  ULDC.64 UR4, c[0x0][0xbd8] ;  /* 0x0002f60000047ab9 */ /* 0x000fe20000000a00 */
[----:B------:R-:W2:Y:S01]  /*1d760*/  LDC.64 R2, c[0x0][0xbd8] ;  /* 0x0002f600ff027b82 */ /* 0x000ea20000000a00 */
[----:B------:R-:W-:Y:S01]  /*1d770*/  ISETP.NE.U32.AND P0, PT, RZ, UR4, PT ;  /* 0x00000004ff007c0c */ /* 0x000fe2000bf05070 */
[----:B------:R-:W-:-:S03]  /*1d780*/  IMAD.MOV.U32 R9, RZ, RZ, RZ ;  /* 0x000000ffff097224 */ /* 0x000fc600078e00ff */
[----:B------:R-:W-:Y:S01]  /*1d790*/  ISETP.NE.AND.EX P0, PT, RZ, UR5, PT, P0 ;  /* 0x00000005ff007c0c */ /* 0x000fe2000bf05300 */
[----:B------:R-:W-:Y:S02]  /*1d7a0*/  ULDC.64 UR4, c[0x0][0xbe0] ;  /* 0x0002f80000047ab9 */ /* 0x000fe40000000a00 */
[----:B------:R-:W-:-:S04]  /*1d7b0*/  ISETP.NE.U32.AND P1, PT, RZ, UR4, PT ;  /* 0x00000004ff007c0c */ /* 0x000fc8000bf25070 */
[----:B------:R-:W-:Y:S01]  /*1d7c0*/  ISETP.NE.AND.EX P1, PT, RZ, UR5, PT, P1 ;  /* 0x00000005ff007c0c */ /* 0x000fe2000bf25310 */
[----:B--2---:R-:W-:-:S12]  /*1d7d0*/  IMAD.WIDE R2, R219, 0x4, R2 ;  /* 0x00000004db027825 */ /* 0x004fd800078e0202 */
[----:B------:R-:W2:Y:S01]  /*1d7e0*/  @P1 LDC.64 R4, c[0x0][0xbe0] ;  /* 0x0002f800ff041b82 */ /* 0x000ea20000000a00 */
[----:B------:R-:W-:Y:S02]  /*1d7f0*/  ULDC UR4, c[0x0][0xa88] ;  /* 0x0002a20000047ab9 */ /* 0x000fe40000000800 */
[----:B------:R-:W-:Y:S01]  /*1d800*/  IMAD.U32 R7, RZ, RZ, UR4 ;  /* 0x00000004ff077e24 */ /* 0x000fe2000f8e00ff */
[----:B------:R3:W5:Y:S01]  /*1d810*/  @P0 LDG.E R9, desc[UR46][R2.64] ;  /* 0x0000002e02090981 */ /* 0x000762000c1e1900 */
[----:B--2---:R-:W-:-:S05]  /*1d820*/  @P1 IMAD.WIDE R4, R219, 0x4, R4 ;  /* 0x00000004db041825 */ /* 0x004fca00078e0204 */
[----:B------:R3:W5:Y:S01]  /*1d830*/  @P1 LDG.E R7, desc[UR46][R4.64] ;  /* 0x0000002e04071981 */ /* 0x000762000c1e1900 */
[----:B------:R-:W-:Y:S02]  /*1d840*/  ISETP.GT.AND P2, PT, R236, 0x7f, PT ;  /* 0x0000007fec00780c */ /* 0x000fe40003f44270 */
[----:B------:R-:W-:Y:S01]  /*1d850*/  SHF.R.S32.HI R6, RZ, 0x1f, R219 ;  /* 0x0000001fff067819 */ /* 0x000fe200000114db */
[----:B------:R-:W-:Y:S10]  /*1d860*/  @P1 BRA `(.L_x_1448) ;  /* 0x0000000000101947 */ /* 0x000ff40003800000 */
[----:B------:R-:W-:Y:S05]  /*1d870*/  @!P0 BRA `(.L_x_1448) ;  /* 0x00000000000c8947 */ /* 0x000fea0003800000 */
[----:B------:R-:W2:Y:S04]  /*1d880*/  LDG.E R0, desc[UR46][R2.64] ;  /* 0x0000002e02007981 */ /* 0x000ea8000c1e1900 */
[----:B-----5:R-:W2:Y:S02]  /*1d890*/  LDG.E R7, desc[UR46][R2.64+0x4] ;  /* 0x0000042e02077981 */ /* 0x020ea4000c1e1900 */
[----:B--2---:R-:W-:-:S07]  /*1d8a0*/  IMAD.IADD R7, R7, 0x1, -R0 ;  /* 0x0000000107077824 */ /* 0x004fce00078e0a00 */
.L_x_1448:
[----:B------:R-:W-:Y:S01]  /*1d8b0*/  BSSY B1, `(.L_x_1449) ;  /* 0x000001c000017945 */ /* 0x000fe20003800000 */
[----:B------:R-:W-:Y:S02]  /*1d8c0*/  SEL R10, R6, RZ, !P0 ;  /* 0x000000ff060a7207 */ /* 0x000fe40004000000 */
[----:B------:R-:W-:Y:S02]  /*1d8d0*/  SHF.R.S32.HI R8, RZ, 0x1f, R217 ;  /* 0x0000001fff087819 */ /* 0x000fe400000114d9 */
[----:B------:R-:W-:Y:S02]  /*1d8e0*/  SEL R11, R219, RZ, !P0 ;  /* 0x000000ffdb0b7207 */ /* 0x000fe40004000000 */
[----:B-----5:R-:W-:Y:S01]  /*1d8f0*/  SHF.R.S32.HI R6, RZ, 0x1f, R9 ;  /* 0x0000001fff067819 */ /* 0x020fe20000011409 */
[----:B------:R-:W-:Y:S06]  /*1d900*/  @P2 BRA `(.L_x_1450) ;  /* 0x0000000000582947 */ /* 0x000fec0003800000 */
[----:B------:R-:W2:Y:S02]  /*1d910*/  S2R R0, SR_TID.X ;  /* 0x0000000000007919 */ /* 0x000ea40000002100 */
[----:B--2---:R-:W-:-:S04]  /*1d920*/  IMAD R0, R220, 0x80, R0 ;  /* 0x00000080dc007824 */ /* 0x004fc800078e0200 */
[----:B------:R-:W-:-:S05]  /*1d930*/  VIADD R0, R0, 0xffffff80 ;  /* 0xffffff8000007836 */ /* 0x000fca0000000000 */
[----:B------:R-:W-:-:S13]  /*1d940*/  ISETP.GE.AND P0, PT, R0, R7, PT ;  /* 0x000000070000720c */ /* 0x000fda0003f06270 */
[----:B------:R-:W-:Y:S05]  /*1d950*/  @P0 BRA `(.L_x_1450) ;  /* 0x0000000000440947 */ /* 0x000fea0003800000 */
[----:B---3--:R-:W-:Y:S01]  /*1d960*/  IADD3 R2, P0, R0, R9, RZ ;  /* 0x0000000900027210 */ /* 0x008fe20007f1e0ff */
[----:B------:R-:W-:-:S03]  /*1d970*/  ULDC.64 UR4, c[0x0][0xb70] ;  /* 0x0002dc0000047ab9 */ /* 0x000fc60000000a00 */
[----:B------:R-:W-:Y:S01]  /*1d980*/  LEA.HI.X.SX32 R3, R0, R6, 0x1, P0 ;  /* 0x0000000600037211 */ /* 0x000fe200000f0eff */
[----:B------:R-:W-:-:S04]  /*1d990*/  IMAD R0, R8, UR4, RZ ;  /* 0x0000000408007c24 */ /* 0x000fc8000f8e02ff */
[C---:B------:R-:W-:Y:S02]  /*1d9a0*/  IMAD R5, R217.reuse, UR5, R0 ;  /* 0x00000005d9057c24 */ /* 0x040fe4000f8e0200 */
[----:B------:R-:W-:Y:S01]  /*1d9b0*/  IMAD.WIDE.U32 R2, R217, UR4, R2 ;  /* 0x00000004d9027c25 */ /* 0x000fe2000f8e0002 */
[----:B------:R-:W-:-:S03]  /*1d9c0*/  ULDC.64 UR4, c[0x0][0xb78] ;  /* 0x0002de0000047ab9 */ /* 0x000fc60000000a00 */
[----:B------:R-:W-:Y:S02]  /*1d9d0*/  IMAD R0, R10, UR4, RZ ;  /* 0x000000040a007c24 */ /* 0x000fe4000f8e02ff */
[----:B------:R-:W-:Y:S02]  /*1d9e0*/  IMAD.IADD R3, R3, 0x1, R5 ;  /* 0x0000000103037824 */ /* 0x000fe400078e0205 */
[C---:B------:R-:W-:Y:S02]  /*1d9f0*/  IMAD R5, R11.reuse, UR5, R0 ;  /* 0x000000050b057c24 */ /* 0x040fe4000f8e0200 */
[----:B------:R-:W-:Y:S01]  /*1da00*/  IMAD.WIDE.U32 R2, R11, UR4, R2 ;  /* 0x000000040b027c25 */ /* 0x000fe2000f8e0002 */
[----:B------:R-:W-:-:S03]  /*1da10*/  ULDC.64 UR4, c[0x0][0xb40] ;  /* 0x0002d00000047ab9 */ /* 0x000fc60000000a00 */
[----:B------:R-:W-:Y:S01]  /*1da20*/  IMAD.IADD R3, R3, 0x1, R5 ;  /* 0x0000000103037824 */ /* 0x000fe200078e0205 */
[----:B------:R-:W-:-:S04]  /*1da30*/  LEA R4, P0, R2, UR4, 0x2 ;  /* 0x0000000402047c11 */ /* 0x000fc8000f8010ff */
[----:B------:R-:W-:Y:S01]  /*1da40*/  LEA.HI.X R5, R2, UR5, R3, 0x2, P0 ;  /* 0x0000000502057c11 */ /* 0x000fe200080f1403 */
[----:B------:R-:W-:-:S05]  /*1da50*/  IMAD.MOV.U32 R3, RZ, RZ, -0x800000 ;  /* 0xff800000ff037424 */ /* 0x000fca00078e00ff */
[----:B------:R2:W-:Y:S03]  /*1da60*/  STG.E desc[UR46][R4.64], R3 ;  /* 0x0000000304007986 */ /* 0x0005e6000c10192e */
.L_x_1450:
[----:B------:R-:W-:Y:S05]  /*1da70*/  BSYNC B1 ;  /* 0x0000000000017941 */ /* 0x000fea0003800000 */
.L_x_1449:
[----:B------:R-:W-:Y:S01]  /*1da80*/  ULDC.64 UR4, c[0x0][0xaa0] ;  /* 0x0002a80000047ab9 */ /* 0x000fe20000000a00 */
[----:B---3--:R-:W-:Y:S01]  /*1da90*/  MOV R2, R22 ;  /* 0x0000001600027202 */ /* 0x008fe20000000f00 */
[----:B--2---:R-:W-:Y:S01]  /*1daa0*/  IMAD.MOV.U32 R3, RZ, RZ, R23 ;  /* 0x000000ffff037224 */ /* 0x004fe200078e0017 */
[----:B------:R-:W-:Y:S01]  /*1dab0*/  BSSY B1, `(.L_x_1451) ;  /* 0x000002b000017945 */ /* 0x000fe20003800000 */
[----:B------:R-:W-:Y:S02]  /*1dac0*/  IMAD R0, R6, UR4, RZ ;  /* 0x0000000406007c24 */ /* 0x000fe4000f8e02ff */
[----:B------:R-:W-:-:S04]  /*1dad0*/  IMAD.WIDE.U32 R2, R9, UR4, R2 ;  /* 0x0000000409027c25 */ /* 0x000fc8000f8e0002 */
[----:B------:R-:W-:Y:S01]  /*1dae0*/  IMAD R9, R9, UR5, R0 ;  /* 0x0000000509097c24 */ /* 0x000fe2000f8e0200 */
[----:B------:R-:W-:Y:S02]  /*1daf0*/  ULDC.64 UR4, c[0x0][0xae0] ;  /* 0x0002b80000047ab9 */ /* 0x000fe40000000a00 */
[----:B------:R-:W-:Y:S02]  /*1db00*/  IMAD R0, R8, UR4, RZ ;  /* 0x0000000408007c24 */ /* 0x000fe4000f8e02ff */
[----:B------:R-:W-:Y:S02]  /*1db10*/  IMAD R8, R220, -0x80, R7 ;  /* 0xffffff80dc087824 */ /* 0x000fe400078e0207 */
[----:B------:R-:W-:Y:S02]  /*1db20*/  IMAD.IADD R3, R3, 0x1, R9 ;  /* 0x0000000103037824 */ /* 0x000fe400078e0209 */
[C---:B------:R-:W-:Y:S01]  /*1db30*/  IMAD R5, R217.reuse, UR5, R0 ;  /* 0x00000005d9057c24 */ /* 0x040fe2000f8e0200 */
[-C--:B------:R-:W-:Y:S01]  /*1db40*/  ISETP.GE.AND P1, PT, R18, R8.reuse, PT ;  /* 0x000000081200720c */ /* 0x080fe20003f26270 */
[----:B------:R-:W-:Y:S01]  /*1db50*/  IMAD.WIDE.U32 R2, R217, UR4, R2 ;  /* 0x00000004d9027c25 */ /* 0x000fe2000f8e0002 */
[----:B------:R-:W-:Y:S01]  /*1db60*/  ULDC.64 UR4, c[0x0][0xae8] ;  /* 0x0002ba0000047ab9 */ /* 0x000fe20000000a00 */
[----:B------:R-:W-:-:S02]  /*1db70*/  ISETP.GE.AND P0, PT, R195, R8, PT ;  /* 0x00000008c300720c */ /* 0x000fc40003f06270 */
[----:B------:R-:W-:Y:S02]  /*1db80*/  IMAD.IADD R3, R3, 0x1, R5 ;  /* 0x0000000103037824 */ /* 0x000fe400078e0205 */
[----:B------:R-:W-:Y:S02]  /*1db90*/  IMAD R0, R10, UR4, RZ ;  /* 0x000000040a007c24 */ /* 0x000fe4000f8e02ff */
[----:B------:R-:W-:-:S04]  /*1dba0*/  IMAD.WIDE.U32 R4, R11, UR4, R2 ;  /* 0x000000040b047c25 */ /* 0x000fc8000f8e0002 */
[----:B------:R-:W-:Y:S02]  /*1dbb0*/  IMAD R9, R11, UR5, R0 ;  /* 0x000000050b097c24 */ /* 0x000fe4000f8e0200 */
[----:B------:R-:W-:Y:S02]  /*1dbc0*/  IMAD.MOV.U32 R2, RZ, RZ, R18 ;  /* 0x000000ffff027224 */ /* 0x000fe400078e0012 */
[----:B------:R-:W-:Y:S02]  /*1dbd0*/  IMAD.MOV.U32 R3, RZ, RZ, R19 ;  /* 0x000000ffff037224 */ /* 0x000fe400078e0013 */
[----:B------:R-:W-:Y:S02]  /*1dbe0*/  IMAD.IADD R11, R5, 0x1, R9 ;  /* 0x00000001050b7824 */ /* 0x000fe400078e0209 */
[----:B------:R-:W-:Y:S01]  /*1dbf0*/  IMAD.WIDE R6, R220, 0x80, R2 ;  /* 0x00000080dc067825 */ /* 0x000fe200078e0202 */
[----:B------:R-:W-:Y:S06]  /*1dc00*/  @P1 BRA `(.L_x_1452) ;  /* 0x0000000000541947 */ /* 0x000fec0003800000 */
[C---:B------:R-:W-:Y:S01]  /*1dc10*/  VIADD R2, R22.reuse, 0xc0 ;  /* 0x000000c016027836 */ /* 0x040fe20000000000 */
[----:B------:R-:W-:Y:S01]  /*1dc20*/  ULDC UR4, c[0x0][0xa8c] ;  /* 0x0002a30000047ab9 */ /* 0x000fe20000000800 */
[----:B------:R-:W-:Y:S01]  /*1dc30*/  ULDC.64 UR6, c[0x0][0xad8] ;  /* 0x0002b60000067ab9 */ /* 0x000fe20000000a00 */
[C---:B------:R-:W-:Y:S01]  /*1dc40*/  VIADD R0, R22.reuse, 0x80 ;  /* 0x0000008016007836 */ /* 0x040fe20000000000 */
        /* <DEDUP_REMOVED lines=17> */
.L_x_1452:
[----:B------:R-:W-:Y:S05]  /*1dd60*/  BSYNC B1 ;  /* 0x0000000000017941 */ /* 0x000fea0003800000 */
.L_x_1451:
        /* <DEDUP_REMOVED lines=19> */
[----:B--2---:R-:W-:Y:S01]  /*1dea0*/  LEA R12, P0, R2, UR6, 0x1 ;  /* 0x00000006020c7c11 */ /* 0x004fe2000f8008ff */
[----:B------:R-:W-:-:S05]  /*1deb0*/  IMAD.IADD R3, R3, 0x1, R9 ;  /* 0x0000000103037824 */ /* 0x000fca00078e0209 */
[----:B------:R-:W-:-:S05]  /*1dec0*/  LEA.HI.X R13, R2, UR7, R3, 0x1, P0 ;  /* 0x00000007020d7c11 */ /* 0x000fca00080f0c03 */
[----:B------:R3:W-:Y:S04]  /*1ded0*/  @!P2 STG.E.128 desc[UR46][R12.64], RZ ;  /* 0x000000ff0c00a986 */ /* 0x0007e8000c101d2e */
[----:B------:R3:W-:Y:S04]  /*1dee0*/  @!P3 STG.E.128 desc[UR46][R12.64+0x80], RZ ;  /* 0x000080ff0c00b986 */ /* 0x0007e8000c101d2e */
[----:B------:R3:W-:Y:S04]  /*1def0*/  @!P4 STG.E.128 desc[UR46][R12.64+0x100], RZ ;  /* 0x000100ff0c00c986 */ /* 0x0007e8000c101d2e */
[----:B------:R3:W-:Y:S02]  /*1df00*/  @!P5 STG.E.128 desc[UR46][R12.64+0x180], RZ ;  /* 0x000180ff0c00d986 */ /* 0x0007e4000c101d2e */
.L_x_1454:
[----:B------:R-:W-:Y:S05]  /*1df10*/  BSYNC B1 ;  /* 0x0000000000017941 */ /* 0x000fea0003800000 */
.L_x_1453:
        /* <DEDUP_REMOVED lines=26> */
.L_x_1456:
[----:B------:R-:W-:Y:S05]  /*1e0c0*/  BSYNC B1 ;  /* 0x0000000000017941 */ /* 0x000fea0003800000 */
.L_x_1455:
[----:B------:R-:W-:Y:S05]  /*1e0d0*/  @P0 BRA `(.L_x_1447) ;  /* 0x00000000005c0947 */ /* 0x000fea0003800000 */
[----:B------:R-:W-:Y:S01]  /*1e0e0*/  IADD3 R5, P0, R6, 0x60, RZ ;  /* 0x0000006006057810 */ /* 0x000fe20007f1e0ff */
[----:B------:R-:W-:Y:S01]  /*1e0f0*/  ULDC.64 UR6, c[0x0][0xad8] ;  /* 0x0002b60000067ab9 */ /* 0x000fe20000000a00 */
[----:B------:R-:W-:Y:S01]  /*1e100*/  IMAD.MOV.U32 R2, RZ, RZ, R4 ;  /* 0x000000ffff027224 */ /* 0x000fe200078e0004 */
[----:B------:R-:W-:Y:S01]  /*1e110*/  ULDC UR4, c[0x0][0xa8c] ;  /* 0x0002a30000047ab9 */ /* 0x000fe20000000800 */
[----:B------:R-:W-:Y:S01]  /*1e120*/  IMAD.MOV.U32 R3, RZ, RZ, R11 ;  /* 0x000000ffff037224 */ /* 0x000fe200078e000b */
[C---:B------:R-:W-:Y:S01]  /*1e130*/  ISETP.GE.AND P1, PT, R22.reuse, UR4, PT ;  /* 0x0000000416007c0c */ /* 0x040fe2000bf26270 */
[----:B------:R-:W-:Y:S01]  /*1e140*/  IMAD.X R6, RZ, RZ, R7, P0 ;  /* 0x000000ffff067224 */ /* 0x000fe200000e0607 */
[----:B------:R-:W-:Y:S01]  /*1e150*/  ISETP.GE.AND P2, PT, R199, UR4, PT ;  /* 0x00000004c7007c0c */ /* 0x000fe2000bf46270 */
[C---:B------:R-:W-:Y:S02]  /*1e160*/  VIADD R0, R22.reuse, 0x80 ;  /* 0x0000008016007836 */ /* 0x040fe40000000000 */
[----:B------:R-:W-:-:S02]  /*1e170*/  VIADD R4, R22, 0xc0 ;  /* 0x000000c016047836 */ /* 0x000fc40000000000 */
        /* <DEDUP_REMOVED lines=13> */
.L_x_1447:
[----:B------:R-:W-:Y:S05]  /*1e250*/  BSYNC B0 ;  /* 0x0000000000007941 */ /* 0x000fea0003800000 */
.L_x_1437:
[----:B------:R-:W-:Y:S02]  /*1e260*/  ULDC UR4, c[0x0][0xc14] ;  /* 0x0003050000047ab9 */ /* 0x000fe40000000800 */
[----:B-1----:R-:W-:-:S13]  /*1e270*/  ISETP.GE.AND P0, PT, R207, UR4, PT ;  /* 0x00000004cf007c0c */ /* 0x002fda000bf06270 */
[----:B------:R-:W-:Y:S05]  /*1e280*/  @!P0 BRA `(.L_x_1457) ;  /* 0xfffffe2c00a88947 */ /* 0x000fea000383ffff */
[----:B------:R-:W-:Y:S05]  /*1e290*/  BRA `(.L_x_1210) ;  /* 0x0000006800d87947 */ /* 0x000fea0003800000 */
.L_x_1208:
        /* <DEDUP_REMOVED lines=20> */
.L_x_1458:
[----:B------:R-:W1:Y:S01]  /*1e3e0*/  S2R R0, SR_TID.X ;  /* 0x0000000000007919 */ /* 0x000e620000002100 */
[----:B------:R-:W-:Y:S01]  /*1e3f0*/  ULDC UR4, c[0x0][0xc14] ;  /* 0x0003050000047ab9 */ /* 0x000fe20000000800 */
[----:B------:R-:W2:Y:S01]  /*1e400*/  S2UR UR6, SR_CTAID.X ;  /* 0x00000000000679c3 */ /* 0x000ea20000002500 */
[----:B------:R-:W-:Y:S01]  /*1e410*/  ULDC UR5, c[0x0][0xc10] ;  /* 0x0003040000057ab9 */ /* 0x000fe20000000800 */
[----:B-1----:R-:W-:-:S04]  /*1e420*/  LOP3.LUT R0, R0, 0x1f, RZ, 0xc0, !PT ;  /* 0x0000001f00007812 */ /* 0x002fc800078ec0ff */
[----:B------:R-:W-:-:S04]  /*1e430*/  ISETP.NE.AND P0, PT, R0, 0x1f, PT ;  /* 0x0000001f0000780c */ /* 0x000fc80003f05270 */
[----:B------:R-:W-:-:S13]  /*1e440*/  ISETP.GE.OR P1, PT, R0, UR4, !P0 ;  /* 0x0000000400007c0c */ /* 0x000fda000c726670 */
[----:B0-----:R-:W0:Y:S02]  /*1e450*/  @!P1 LDC.64 R2, c[0x0][0xc58] ;  /* 0x00031600ff029b82 */ /* 0x001e240000000a00 */
[----:B0-----:R-:W-:-:S05]  /*1e460*/  @!P1 IMAD.WIDE.U32 R2, R0, 0x4, R2 ;  /* 0x0000000400029825 */ /* 0x001fca00078e0002 */
[----:B------:R-:W3:Y:S01]  /*1e470*/  @!P1 LDG.E R5, desc[UR46][R2.64] ;  /* 0x0000002e02059981 */ /* 0x000ee2000c1e1900 */
[C---:B------:R-:W-:Y:S01]  /*1e480*/  ISETP.NE.AND P1, PT, R0.reuse, RZ, PT ;  /* 0x000000ff0000720c */ /* 0x040fe20003f25270 */
[----:B------:R-:W-:Y:S01]  /*1e490*/  UMOV UR4, URZ ;  /* 0x0000003f00047c82 */ /* 0x000fe20008000000 */
[C---:B------:R-:W-:Y:S02]  /*1e4a0*/  ISETP.GE.U32.AND P2, PT, R0.reuse, 0x2, PT ;  /* 0x000000020000780c */ /* 0x040fe40003f46070 */
[C---:B------:R-:W-:Y:S02]  /*1e4b0*/  ISETP.GE.U32.AND P3, PT, R0.reuse, 0x4, PT ;  /* 0x000000040000780c */ /* 0x040fe40003f66070 */
[C---:B------:R-:W-:Y:S02]  /*1e4c0*/  ISETP.GE.U32.AND P4, PT, R0.reuse, 0x8, PT ;  /* 0x000000080000780c */ /* 0x040fe40003f86070 */
[----:B------:R-:W-:Y:S01]  /*1e4d0*/  ISETP.GE.U32.AND P5, PT, R0, 0x10, PT ;  /* 0x000000100000780c */ /* 0x000fe20003fa6070 */
        /* <DEDUP_REMOVED lines=14> */
[----:B------:R-:W-:Y:S01]  /*1e5c0*/  IMAD.IADD R6, R3, 0x1, R4 ;  /* 0x0000000103067824 */ /* 0x000fe200078e0204 */
[----:B------:R-:W-:-:S04]  /*1e5d0*/  MOV R4, RZ ;  /* 0x000000ff00047202 */ /* 0x000fc80000000f00 */
[----:B------:R-:W0:Y:S02]  /*1e5e0*/  SHFL.IDX PT, R7, R6, 0x1f, 0x1f ;  /* 0x03e01f0006077f89 */ /* 0x000e2400000e0000 */
[----:B0-----:R-:W-:-:S04]  /*1e5f0*/  IMAD R7, R7, UR5, RZ ;  /* 0x0000000507077c24 */ /* 0x001fc8000f8e02ff */
[----:B------:R-:W-:Y:S01]  /*1e600*/  IMAD.MOV.U32 R2, RZ, RZ, R7 ;  /* 0x000000ffff027224 */ /* 0x000fe200078e0007 */
[----:B--2---:R-:W-:-:S13]  /*1e610*/  ISETP.GT.AND P6, PT, R7, UR6, PT ;  /* 0x0000000607007c0c */ /* 0x004fda000bfc4270 */
[----:B------:R-:W-:Y:S05]  /*1e620*/  @P6 BRA `(.L_x_1460) ;  /* 0x0000000000a06947 */ /* 0x000fea0003800000 */
[----:B------:R-:W0:Y:S01]  /*1e630*/  LDC R6, c[0x0][0xc14] ;  /* 0x00030500ff067b82 */ /* 0x000e220000000800 */
[----:B------:R-:W-:Y:S01]  /*1e640*/  IMAD.MOV.U32 R7, RZ, RZ, R2 ;  /* 0x000000ffff077224 */ /* 0x000fe200078e0002 */
[----:B------:R-:W-:Y:S01]  /*1e650*/  UMOV UR4, URZ ;  /* 0x0000003f00047c82 */ /* 0x000fe20008000000 */
[----:B------:R-:W-:Y:S01]  /*1e660*/  ULDC UR7, c[0x0][0xc14] ;  /* 0x0003050000077ab9 */ /* 0x000fe20000000800 */
[----:B------:R-:W-:-:S05]  /*1e670*/  ULDC UR5, c[0x0][0xc10] ;  /* 0x0003040000057ab9 */ /* 0x000fca0000000800 */
.L_x_1464:
        /* <DEDUP_REMOVED lines=13> */
.L_x_1463:
[----:B------:R-:W-:Y:S05]  /*1e750*/  BSYNC B0 ;  /* 0x0000000000007941 */ /* 0x000fea0003800000 */
.L_x_1462:
        /* <DEDUP_REMOVED lines=15> */
[----:B------:R-:W0:Y:S02]  /*1e850*/  SHFL.IDX PT, R2, R10, 0x1f, 0x1f ;  /* 0x03e01f000a027f89 */ /* 0x000e2400000e0000 */
[----:B0-----:R-:W-:-:S04]  /*1e860*/  IMAD R2, R2, UR5, RZ ;  /* 0x0000000502027c24 */ /* 0x001fc8000f8e02ff */
[----:B------:R-:W-:-:S05]  /*1e870*/  IMAD.IADD R7, R2, 0x1, R7 ;  /* 0x0000000102077824 */ /* 0x000fca00078e0207 */
[----:B------:R-:W-:-:S13]  /*1e880*/  ISETP.GT.AND P6, PT, R7, UR6, PT ;  /* 0x0000000607007c0c */ /* 0x000fda000bfc4270 */
[----:B------:R-:W-:Y:S05]  /*1e890*/  @!P6 BRA `(.L_x_1464) ;  /* 0xfffffffc0078e947 */ /* 0x000fea000383ffff */
[----:B------:R-:W-:-:S07]  /*1e8a0*/  IMAD.MOV.U32 R6, RZ, RZ, R10 ;  /* 0x000000ffff067224 */ /* 0x000fce00078e000a */
.L_x_1460:
[----:B------:R-:W-:-:S04]  /*1e8b0*/  IMAD.IADD R7, R7, 0x1, -R2 ;  /* 0x0000000107077824 */ /* 0x000fc800078e0a02 */
[----:B------:R-:W-:-:S05]  /*1e8c0*/  IMAD R2, R6, UR5, R7 ;  /* 0x0000000506027c24 */ /* 0x000fca000f8e0207 */
[----:B------:R-:W-:Y:S02]  /*1e8d0*/  ISETP.GT.AND P0, PT, R2, UR6, PT ;  /* 0x0000000602007c0c */ /* 0x000fe4000bf04270 */
[----:B------:R-:W0:Y:S11]  /*1e8e0*/  LDC.64 R2, c[0x0][0xc68] ;  /* 0x00031a00ff027b82 */ /* 0x000e360000000a00 */
[----:B------:R-:W-:-:S04]  /*1e8f0*/  VOTE.ANY R12, PT, !P0 ;  /* 0x00000000000c7806 */ /* 0x000fc800040e0100 */
[----:B------:R-:W1:Y:S02]  /*1e900*/  POPC R8, R12 ;  /* 0x0000000c00087309 */ /* 0x000e640000000000 */
[----:B-1----:R-:W-:-:S04]  /*1e910*/  VIADD R9, R8, UR4 ;  /* 0x0000000408097c36 */ /* 0x002fc80008000000 */
[----:B0-----:R-:W-:Y:S01]  /*1e920*/  IMAD.WIDE R2, R9, 0x4, R2 ;  /* 0x0000000409027825 */ /* 0x001fe200078e0202 */
[----:B------:R-:W0:Y:S04]  /*1e930*/  SHFL.IDX PT, R5, R5, R8, 0x1f ;  /* 0x00001f0805057589 */ /* 0x000e2800000e0000 */
[----:B------:R-:W0:Y:S04]  /*1e940*/  LDG.E R10, desc[UR46][R2.64] ;  /* 0x0000002e020a7981 */ /* 0x000e28000c1e1900 */
[----:B------:R0:W-:Y:S01]  /*1e950*/  STL [R1+0xc], R9 ;  /* 0x00000c0901007387 */ /* 0x0001e20000100800 */
[----:B------:R-:W-:Y:S01]  /*1e960*/  ISETP.NE.AND P0, PT, R12, RZ, PT ;  /* 0x000000ff0c00720c */ /* 0x000fe20003f05270 */
[----:B0-----:R-:W-:-:S05]  /*1e970*/  IMAD R9, R5, R10, RZ ;  /* 0x0000000a05097224 */ /* 0x001fca00078e02ff */
[----:B------:R-:W-:-:S04]  /*1e980*/  IABS R11, R9 ;  /* 0x00000009000b7213 */ /* 0x000fc80000000000 */
[----:B------:R-:W0:Y:S08]  /*1e990*/  I2F.RP R13, R11 ;  /* 0x0000000b000d7306 */ /* 0x000e300000209400 */
[----:B0-----:R-:W0:Y:S02]  /*1e9a0*/  MUFU.RCP R13, R13 ;  /* 0x0000000d000d7308 */ /* 0x001e240000001000 */
[----:B0-----:R-:W-:-:S06]  /*1e9b0*/  VIADD R14, R13, 0xffffffe ;  /* 0x0ffffffe0d0e7836 */ /* 0x001fcc0000000000 */
[----:B------:R0:W1:Y:S01]  /*1e9c0*/  F2I.FTZ.U32.TRUNC.NTZ R3, R14 ;  /* 0x0000000e00037305 */ /* 0x000062000021f000 */
[----:B------:R-:W-:Y:S05]  /*1e9d0*/  @!P0 BRA `(.L_x_1465) ;  /* 0x0000000000088947 */ /* 0x000fea0003800000 */
[----:B------:R-:W-:-:S05]  /*1e9e0*/  VIADD R13, R8, 0xffffffff ;  /* 0xffffffff080d7836 */ /* 0x000fca0000000000 */
[----:B------:R2:W3:Y:S02]  /*1e9f0*/  SHFL.IDX PT, R4, R6, R13, 0x1f ;  /* 0x00001f0d06047589 */ /* 0x0004e400000e0000 */
.L_x_1465:
[----:B-1----:R-:W-:Y:S01]  /*1ea00*/  IMAD.MOV R2, RZ, RZ, -R3 ;  /* 0x000000ffff027224 */ /* 0x002fe200078e0a03 */
[----:B--2---:R-:W-:Y:S01]  /*1ea10*/  IABS R6, R9 ;  /* 0x0000000900067213 */ /* 0x004fe20000000000 */
[----:B---3--:R-:W-:Y:S02]  /*1ea20*/  IMAD R4, R4, UR5, R7 ;  /* 0x0000000504047c24 */ /* 0x008fe4000f8e0207 */
[----:B------:R-:W-:Y:S01]  /*1ea30*/  IMAD R7, R2, R11, RZ ;  /* 0x0000000b02077224 */ /* 0x000fe200078e02ff */
[----:B------:R-:W-:Y:S01]  /*1ea40*/  MOV R2, RZ ;  /* 0x000000ff00027202 */ /* 0x000fe20000000f00 */
[----:B------:R-:W-:Y:S01]  /*1ea50*/  IMAD.MOV R6, RZ, RZ, -R6 ;  /* 0x000000ffff067224 */ /* 0x000fe200078e0a06 */
[----:B------:R1:W-:Y:S03]  /*1ea60*/  STL [R1], R4 ;  /* 0x0000000401007387 */ /* 0x0003e60000100800 */
[----:B------:R-:W-:Y:S01]  /*1ea70*/  IMAD.HI.U32 R3, R3, R7, R2 ;  /* 0x0000000703037227 */ /* 0x000fe200078e0002 */
[----:B------:R-:W-:-:S04]  /*1ea80*/  IADD3 R2, -R4, UR6, RZ ;  /* 0x0000000604027c10 */ /* 0x000fc8000fffe1ff */
[----:B-1----:R-:W-:-:S05]  /*1ea90*/  IABS R4, R2 ;  /* 0x0000000200047213 */ /* 0x002fca0000000000 */
[----:B------:R-:W-:Y:S01]  /*1eaa0*/  IMAD.HI.U32 R7, R3, R4, RZ ;  /* 0x0000000403077227 */ /* 0x000fe200078e00ff */
[----:B------:R-:W-:-:S03]  /*1eab0*/  LOP3.LUT R3, R2, R9, RZ, 0x3c, !PT ;  /* 0x0000000902037212 */ /* 0x000fc600078e3cff */
[----:B------:R-:W-:Y:S01]  /*1eac0*/  IMAD R4, R7, R6, R4 ;  /* 0x0000000607047224 */ /* 0x000fe200078e0204 */
[----:B------:R-:W-:-:S04]  /*1ead0*/  ISETP.GE.AND P2, PT, R3, RZ, PT ;  /* 0x000000ff0300720c */ /* 0x000fc80003f46270 */
[----:B------:R-:W-:-:S13]  /*1eae0*/  ISETP.GT.U32.AND P1, PT, R11, R4, PT ;  /* 0x000000040b00720c */ /* 0x000fda0003f24070 */
        /* <DEDUP_REMOVED lines=12> */
[----:B------:R-:W-:-:S04]  /*1ebb0*/  VIADDMNMX R10, R3, UR5, R10, PT ;  /* 0x00000005030a7c46 */ /* 0x000fc8000b80010a */
[----:B------:R-:W-:-:S04]  /*1ebc0*/  IABS R6, R10 ;  /* 0x0000000a00067213 */ /* 0x000fc80000000000 */
[----:B------:R-:W1:Y:S08]  /*1ebd0*/  I2F.RP R8, R6 ;  /* 0x0000000600087306 */ /* 0x000e700000209400 */
[----:B-1----:R-:W1:Y:S02]  /*1ebe0*/  MUFU.RCP R8, R8 ;  /* 0x0000000800087308 */ /* 0x002e640000001000 */
[----:B-1----:R-:W-:Y:S01]  /*1ebf0*/  VIADD R3, R8, 0xffffffe ;  /* 0x0ffffffe08037836 */ /* 0x002fe20000000000 */
[----:B------:R-:W-:-:S05]  /*1ec00*/  IABS R8, R10 ;  /* 0x0000000a00087213 */ /* 0x000fca0000000000 */
[----:B------:R-:W1:Y:S02]  /*1ec10*/  F2I.FTZ.U32.TRUNC.NTZ R3, R3 ;  /* 0x0000000300037305 */ /* 0x000e64000021f000 */
[----:B-1----:R-:W-:-:S04]  /*1ec20*/  IMAD.MOV R7, RZ, RZ, -R3 ;  /* 0x000000ffff077224 */ /* 0x002fc800078e0a03 */
[----:B------:R-:W-:-:S04]  /*1ec30*/  IMAD R7, R7, R6, RZ ;  /* 0x0000000607077224 */ /* 0x000fc800078e02ff */
[----:B------:R-:W-:Y:S01]  /*1ec40*/  IMAD.HI.U32 R2, R3, R7, R2 ;  /* 0x0000000703027227 */ /* 0x000fe200078e0002 */
[----:B------:R-:W-:-:S03]  /*1ec50*/  IABS R7, R9 ;  /* 0x0000000900077213 */ /* 0x000fc60000000000 */
        /* <DEDUP_REMOVED lines=13> */
[----:B------:R-:W-:Y:S02]  /*1ed30*/  @!P1 LOP3.LUT R2, RZ, R10, RZ, 0x33, !PT ;  /* 0x0000000aff029212 */ /* 0x000fe400078e33ff */
[----:B------:R-:W-:-:S05]  /*1ed40*/  IADD3 R10, -R10, RZ, RZ ;  /* 0x000000ff0a0a7210 */ /* 0x000fca0007ffe1ff */
[----:B------:R-:W-:Y:S01]  /*1ed50*/  IMAD R3, R2, R10, R9 ;  /* 0x0000000a02037224 */ /* 0x000fe200078e0209 */
[----:B------:R-:W-:-:S04]  /*1ed60*/  LOP3.LUT R2, RZ, R2, RZ, 0x33, !PT ;  /* 0x00000002ff027212 */ /* 0x000fc800078e33ff */
[----:B------:R1:W-:Y:S01]  /*1ed70*/  STL [R1+0x8], R3 ;  /* 0x0000080301007387 */ /* 0x0003e20000100800 */
[----:B------:R-:W-:-:S05]  /*1ed80*/  IMAD.IADD R2, R5, 0x1, R2 ;  /* 0x0000000105027824 */ /* 0x000fca00078e0202 */
[----:B------:R1:W-:Y:S01]  /*1ed90*/  STL [R1+0x4], R2 ;  /* 0x0000040201007387 */ /* 0x0003e20000100800 */
[----:B------:R-:W-:Y:S05]  /*1eda0*/  BRA `(.L_x_1466) ;  /* 0x0000000000107947 */ /* 0x000fea0003800000 */
.L_x_1461:
[----:B------:R-:W-:Y:S01]  /*1edb0*/  IMAD.U32 R2, RZ, RZ, UR6 ;  /* 0x00000006ff027e24 */ /* 0x000fe2000f8e00ff */
[----:B------:R0:W-:Y:S04]  /*1edc0*/  STL [R1+0x4], RZ ;  /* 0x000004ff01007387 */ /* 0x0001e80000100800 */
[----:B------:R0:W-:Y:S04]  /*1edd0*/  STL [R1+0x8], RZ ;  /* 0x000008ff01007387 */ /* 0x0001e80000100800 */
[----:B------:R0:W-:Y:S02]  /*1ede0*/  STL [R1], R2 ;  /* 0x0000000201007387 */ /* 0x0001e40000100800 */
.L_x_1466:
[----:B------:R-:W2:Y:S04]  /*1edf0*/  LDL R4, [R1] ;  /* 0x0000000001047983 */ /* 0x000ea80000100800 */
[----:B------:R-:W2:Y:S04]  /*1ee00*/  LDL R5, [R1+0x4] ;  /* 0x0000040001057983 */ /* 0x000ea80000100800 */
[----:B------:R-:W2:Y:S04]  /*1ee10*/  LDL R6, [R1+0x8] ;  /* 0x0000080001067983 */ /* 0x000ea80000100800 */
[----:B------:R-:W2:Y:S01]  /*1ee20*/  LDL R7, [R1+0xc] ;  /* 0x00000c0001077983 */ /* 0x000ea20000100800 */
[----:B------:R-:W-:-:S13]  /*1ee30*/  ISETP.NE.AND P0, PT, R0, RZ, PT ;  /* 0x000000ff0000720c */ /* 0x000fda0003f05270 */
[----:B-1----:R-:W1:Y:S01]  /*1ee40*/  @!P0 S2R R3, SR_CgaCtaId ;  /* 0x0000000000038919 */ /* 0x002e620000008800 */
[----:B------:R-:W-:-:S04]  /*1ee50*/  @!P0 MOV R0, 0x400 ;  /* 0x0000040000008802 */ /* 0x000fc80000000f00 */
[----:B-1----:R-:W-:-:S05]  /*1ee60*/  @!P0 LEA R0, R3, R0, 0x18 ;  /* 0x0000000003008211 */ /* 0x002fca00078ec0ff */
[----:B--2---:R1:W-:Y:S01]  /*1ee70*/  @!P0 STS.128 [R0+0x284d0], R4 ;  /* 0x0284d00400008388 */ /* 0x0043e20000000c00 */
[----:B------:R-:W-:Y:S06]  /*1ee80*/  BAR.ARV 0x5, 0x180 ;  /* 0x0146000000007b1d */ /* 0x000fec0000002000 */
.L_x_1459:
[----:B-1----:R-:W3:Y:S01]  /*1ee90*/  LDL R0, [R1+0xc] ;  /* 0x00000c0001007983 */ /* 0x002ee20000100800 */
[----:B------:R-:W-:-:S03]  /*1eea0*/  ULDC UR4, c[0x0][0xc14] ;  /* 0x0003050000047ab9 */ /* 0x000fc60000000800 */
[----:B------:R1:W-:Y:S01]  /*1eeb0*/  STL [R1+0x10], RZ ;  /* 0x000010ff01007387 */ /* 0x0003e20000100800 */
[----:B---3--:R-:W-:Y:S01]  /*1eec0*/  ISETP.GE.AND P0, PT, R0, UR4, PT ;  /* 0x0000000400007c0c */ /* 0x008fe2000bf06270 */
[----:B------:R-:W-:-:S05]  /*1eed0*/  IMAD.MOV.U32 R0, RZ, RZ, 0x1 ;  /* 0x00000001ff007424 */ /* 0x000fca00078e00ff */
[----:B------:R1:W-:Y:S04]  /*1eee0*/  STL [R1+0x18], R0 ;  /* 0x0000180001007387 */ /* 0x0003e80000100800 */
[----:B------:R1:W-:Y:S03]  /*1eef0*/  STL [R1+0x44], RZ ;  /* 0x000044ff01007387 */ /* 0x0003e60000100800 */
[----:B------:R-:W-:Y:S05]  /*1ef00*/  @P0 BRA `(.L_x_1467) ;  /* 0x0000005800b80947 */ /* 0x000fea0003800000 */
[----:B-1----:R-:W1:Y:S01]  /*1ef10*/  S2R R0, SR_TID.X ;  /* 0x0000000000007919 */ /* 0x002e620000002100 */
[----:B------:R-:W-:Y:S01]  /*1ef20*/  BSSY B7, `(.L_x_1467) ;  /* 0x00005ac000077945 */ /* 0x000fe20003800000 */
[----:B------:R-:W-:Y:S01]  /*1ef30*/  ULDC.64 UR42, c[0x0][0x198] ;  /* 0x00006600002a7ab9 */ /* 0x000fe20000000a00 */
[----:B------:R-:W-:Y:S01]  /*1ef40*/  ULOP3.LUT UR36, UR40, 0x1, URZ, 0xfc, !UPT ;  /* 0x0000000128247892 */ /* 0x000fe2000f8efc3f */
[----:B--2---:R-:W2:Y:S01]  /*1ef50*/  S2R R6, SR_TID.X ;  /* 0x0000000000067919 */ /* 0x004ea20000002100 */
[----:B------:R-:W-:Y:S01]  /*1ef60*/  ULOP3.LUT UR38, UR40, 0x2, URZ, 0xfc, !UPT ;  /* 0x0000000228267892 */ /* 0x000fe2000f8efc3f */
[----:B------:R-:W-:Y:S01]  /*1ef70*/  ULDC UR37, c[0x0][0xc] ;  /* 0x0000030000257ab9 */ /* 0x000fe20000000800 */
[----:B-1----:R-:W-:Y:S01]  /*1ef80*/  LOP3.LUT R0, R0, 0x7f, RZ, 0xc0, !PT ;  /* 0x0000007f00007812 */ /* 0x002fe200078ec0ff */
[C---:B--2---:R-:W-:Y:S01]  /*1ef90*/  IMAD.SHL.U32 R4, R6.reuse, 0x40, RZ ;  /* 0x0000004006047824 */ /* 0x044fe200078e00ff */
[----:B------:R-:W-:-:S03]  /*1efa0*/  LOP3.LUT P0, RZ, R6, 0x4, RZ, 0xc0, !PT ;  /* 0x0000000406ff7812 */ /* 0x000fc6000780c0ff */
[----:B------:R-:W-:-:S05]  /*1efb0*/  IMAD.SHL.U32 R0, R0, 0x20, RZ ;  /* 0x0000002000007824 */ /* 0x000fca00078e00ff */
[----:B------:R-:W-:Y:S01]  /*1efc0*/  LOP3.LUT R3, R0, 0xc00, RZ, 0xc0, !PT ;  /* 0x00000c0000037812 */ /* 0x000fe200078ec0ff */
[----:B------:R-:W-:-:S03]  /*1efd0*/  IMAD.SHL.U32 R0, R6, 0x80, RZ ;  /* 0x0000008006007824 */ /* 0x000fc600078e00ff */
[----:B------:R-:W-:Y:S02]  /*1efe0*/  LOP3.LUT R5, R3, 0x40, R4, 0xf8, !PT ;  /* 0x0000004003057812 */ /* 0x000fe400078ef804 */
[----:B------:R-:W-:Y:S02]  /*1eff0*/  SHF.R.U32.HI R3, RZ, 0x1, R6 ;  /* 0x00000001ff037819 */ /* 0x000fe40000011606 */
[----:B0-----:R-:W-:Y:S02]  /*1f000*/  LOP3.LUT R2, R0, 0x380, RZ, 0xc0, !PT ;  /* 0x0000038000027812 */ /* 0x001fe400078ec0ff */
[----:B------:R-:W-:Y:S01]  /*1f010*/  LOP3.LUT R7, R5, 0x200, R4, 0xf8, !PT ;  /* 0x0000020005077812 */ /* 0x000fe200078ef804 */
[----:B------:R-:W-:Y:S01]  /*1f020*/  IMAD.SHL.U32 R5, R6, 0x8, RZ ;  /* 0x0000000806057824 */ /* 0x000fe200078e00ff */
[----:B------:R-:W-:Y:S02]  /*1f030*/  LOP3.LUT R4, R4, 0x180, RZ, 0xc0, !PT ;  /* 0x0000018004047812 */ /* 0x000fe400078ec0ff */
[----:B------:R-:W-:Y:S01]  /*1f040*/  LOP3.LUT R2, R2, 0x30, R3, 0xf8, !PT ;  /* 0x0000003002027812 */ /* 0x000fe200078ef803 */
[----:B------:R-:W-:Y:S01]  /*1f050*/  IMAD.SHL.U32 R3, R6, 0x10, RZ ;  /* 0x0000001006037824 */ /* 0x000fe200078e00ff */
[----:B------:R-:W-:-:S04]  /*1f060*/  LOP3.LUT R4, R4, 0x10, R6, 0xf8, !PT ;  /* 0x0000001004047812 */ /* 0x000fc800078ef806 */
[----:B------:R-:W-:Y:S02]  /*1f070*/  LOP3.LUT R3, R2, 0x70, R3, 0x78, !PT ;  /* 0x0000007002037812 */ /* 0x000fe400078e7803 */
[----:B------:R-:W-:Y:S02]  /*1f080*/  LOP3.LUT R4, R4, 0x30, R5, 0x78, !PT ;  /* 0x0000003004047812 */ /* 0x000fe400078e7805 */
[----:B------:R-:W-:Y:S02]  /*1f090*/  LOP3.LUT R2, R3, 0xc00, R0, 0xf8, !PT ;  /* 0x00000c0003027812 */ /* 0x000fe400078ef800 */
[----:B------:R-:W-:-:S03]  /*1f0a0*/  LOP3.LUT R0, R7, R4, RZ, 0xfc, !PT ;  /* 0x0000000407007212 */ /* 0x000fc600078efcff */
        /* <DEDUP_REMOVED lines=14> */
.L_x_1587:
[----:B------:R-:W2:Y:S01]  /*1f190*/  LDL R14, [R1+0xc] ;  /* 0x00000c00010e7983 */ /* 0x000ea20000100800 */
[----:B------:R-:W-:Y:S05]  /*1f1a0*/  YIELD ;  /* 0x0000000000007946 */ /* 0x000fea0003800000 */
[----:B------:R-:W-:Y:S01]  /*1f1b0*/  ULDC.64 UR4, c[0x0][0xa28] ;  /* 0x00028a0000047ab9 */ /* 0x000fe20000000a00 */
[----:B------:R-:W-:Y:S01]  /*1f1c0*/  IMAD.MOV.U32 R8, RZ, RZ, RZ ;  /* 0x000000ffff087224 */ /* 0x000fe200078e00ff */
[----:B------:R-:W-:Y:S01]  /*1f1d0*/  ISETP.NE.U32.AND P0, PT, RZ, UR4, PT ;  /* 0x00000004ff007c0c */ /* 0x000fe2000bf05070 */
[----:B------:R-:W1:Y:S01]  /*1f1e0*/  LDC.64 R10, c[0x0][0xa00] ;  /* 0x00028000ff0a7b82 */ /* 0x000e620000000a00 */
[----:B------:R-:W-:Y:S01]  /*1f1f0*/  ULDC.64 UR6, c[0x0][0xa08] ;  /* 0x0002820000067ab9 */ /* 0x000fe20000000a00 */
[----:B------:R-:W-:Y:S01]  /*1f200*/  ULDC.64 UR8, c[0x0][0xa10] ;  /* 0x0002840000087ab9 */ /* 0x000fe20000000a00 */
[----:B------:R-:W-:Y:S01]  /*1f210*/  ISETP.NE.AND.EX P0, PT, RZ, UR5, PT, P0 ;  /* 0x00000005ff007c0c */ /* 0x000fe2000bf05300 */
[----:B------:R-:W-:-:S04]  /*1f220*/  ULDC.64 UR4, c[0x0][0xa18] ;  /* 0x0002860000047ab9 */ /* 0x000fc80000000a00 */
[----:B0-----:R-:W3:Y:S08]  /*1f230*/  LDC.64 R4, c[0x0][0xa08] ;  /* 0x00028200ff047b82 */ /* 0x001ef00000000a00 */
[----:B0-----:R-:W2:Y:S01]  /*1f240*/  @P0 LDC.64 R2, c[0x0][0xa28] ;  /* 0x00028a00ff020b82 */ /* 0x001ea20000000a00 */
[----:B------:R-:W-:Y:S02]  /*1f250*/  ISETP.NE.U32.AND P2, PT, RZ, UR6, PT ;  /* 0x00000006ff007c0c */ /* 0x000fe4000bf45070 */
[----:B------:R-:W-:Y:S01]  /*1f260*/  ISETP.NE.U32.AND P4, PT, RZ, UR8, PT ;  /* 0x00000008ff007c0c */ /* 0x000fe2000bf85070 */
[----:B------:R-:W-:-:S02]  /*1f270*/  IMAD.MOV.U32 R19, RZ, RZ, RZ ;  /* 0x000000ffff137224 */ /* 0x000fc400078e00ff */
[----:B------:R-:W-:Y:S02]  /*1f280*/  IMAD.MOV.U32 R7, RZ, RZ, RZ ;  /* 0x000000ffff077224 */ /* 0x000fe400078e00ff */
[----:B------:R-:W-:Y:S02]  /*1f290*/  IMAD.MOV.U32 R17, RZ, RZ, RZ ;  /* 0x000000ffff117224 */ /* 0x000fe400078e00ff */
[----:B--2---:R-:W-:-:S05]  /*1f2a0*/  @P0 IMAD.WIDE R2, R14, 0x4, R2 ;  /* 0x000000040e020825 */ /* 0x004fca00078e0202 */
[----:B------:R0:W5:Y:S01]  /*1f2b0*/  @P0 LDG.E R8, desc[UR46][R2.64] ;  /* 0x0000002e02080981 */ /* 0x000162000c1e1900 */
[----:B------:R-:W-:Y:S01]  /*1f2c0*/  ISETP.NE.U32.AND P0, PT, RZ, UR4, PT ;  /* 0x00000004ff007c0c */ /* 0x000fe2000bf05070 */
[----:B-1----:R-:W-:-:S03]  /*1f2d0*/  IMAD.WIDE R10, R14, 0x4, R10 ;  /* 0x000000040e0a7825 */ /* 0x002fc600078e020a */
[----:B------:R-:W-:Y:S01]  /*1f2e0*/  ISETP.NE.AND.EX P0, PT, RZ, UR5, PT, P0 ;  /* 0x00000005ff007c0c */ /* 0x000fe2000bf05300 */
[----:B------:R-:W-:Y:S01]  /*1f2f0*/  ULDC.64 UR4, c[0x0][0xa00] ;  /* 0x0002800000047ab9 */ /* 0x000fe20000000a00 */
[----:B---3--:R-:W-:Y:S01]  /*1f300*/  IMAD.WIDE R4, R14, 0x4, R4 ;  /* 0x000000040e047825 */ /* 0x008fe200078e0204 */
[----:B------:R-:W-:Y:S01]  /*1f310*/  ISETP.NE.U32.AND P1, PT, RZ, UR4, PT ;  /* 0x00000004ff007c0c */ /* 0x000fe2000bf25070 */
[----:B0-----:R-:W0:Y:S03]  /*1f320*/  LDC.64 R2, c[0x0][0xa10] ;  /* 0x00028400ff027b82 */ /* 0x001e260000000a00 */
[----:B------:R-:W-:Y:S02]  /*1f330*/  ISETP.NE.AND.EX P3, PT, RZ, UR5, PT, P1 ;  /* 0x00000005ff007c0c */ /* 0x000fe4000bf65310 */
[----:B------:R-:W-:Y:S02]  /*1f340*/  ISETP.NE.AND.EX P1, PT, RZ, UR7, PT, P2 ;  /* 0x00000007ff007c0c */ /* 0x000fe4000bf25320 */
[----:B------:R-:W-:-:S02]  /*1f350*/  ISETP.NE.AND.EX P2, PT, RZ, UR9, PT, P4 ;  /* 0x00000009ff007c0c */ /* 0x000fc4000bf45340 */
[----:B------:R-:W1:Y:S01]  /*1f360*/  @P0 LDC.64 R12, c[0x0][0xa18] ;  /* 0x00028600ff0c0b82 */ /* 0x000e620000000a00 */
[----:B------:R-:W-:Y:S02]  /*1f370*/  ULDC UR4, c[0x0][0x288] ;  /* 0x0000a20000047ab9 */ /* 0x000fe40000000800 */
[----:B------:R-:W-:Y:S01]  /*1f380*/  IMAD.U32 R0, RZ, RZ, UR4 ;  /* 0x00000004ff007e24 */ /* 0x000fe2000f8e00ff */
[----:B------:R-:W-:-:S03]  /*1f390*/  ULDC.64 UR4, c[0x0][0x3f8] ;  /* 0x0000fe0000047ab9 */ /* 0x000fc60000000a00 */
[----:B------:R2:W5:Y:S04]  /*1f3a0*/  @P3 LDG.E R19, desc[UR46][R10.64] ;  /* 0x0000002e0a133981 */ /* 0x000568000c1e1900 */
[----:B------:R2:W5:Y:S01]  /*1f3b0*/  @P1 LDG.E R7, desc[UR46][R4.64] ;  /* 0x0000002e04071981 */ /* 0x000562000c1e1900 */
[----:B0-----:R-:W-:-:S05]  /*1f3c0*/  IMAD.WIDE R2, R14, 0x4, R2 ;  /* 0x000000040e027825 */ /* 0x001fca00078e0202 */
[----:B------:R2:W5:Y:S01]  /*1f3d0*/  @P2 LDG.E R17, desc[UR46][R2.64] ;  /* 0x0000002e02112981 */ /* 0x000562000c1e1900 */
[----:B-1----:R-:W-:-:S05]  /*1f3e0*/  @P0 IMAD.WIDE R12, R14, 0x4, R12 ;  /* 0x000000040e0c0825 */ /* 0x002fca00078e020c */
        /* <DEDUP_REMOVED lines=8> */
[----:B------:R-:W-:Y:S01]  /*1f470*/  MOV R9, UR5 ;  /* 0x0000000500097c02 */ /* 0x000fe20008000f00 */
[----:B------:R-:W-:Y:S01]  /*1f480*/  IMAD.U32 R6, RZ, RZ, UR4 ;  /* 0x00000004ff067e24 */ /* 0x000fe2000f8e00ff */
[----:B--2---:R-:W-:Y:S06]  /*1f490*/  @P0 BRA `(.L_x_1468) ;  /* 0x0000000000100947 */ /* 0x004fec0003800000 */
[----:B------:R-:W-:Y:S05]  /*1f4a0*/  @!P3 BRA `(.L_x_1468) ;  /* 0x00000000000cb947 */ /* 0x000fea0003800000 */
[----:B------:R-:W2:Y:S04]  /*1f4b0*/  LDG.E R12, desc[UR46][R10.64] ;  /* 0x0000002e0a0c7981 */ /* 0x000ea8000c1e1900 */
[----:B-----5:R-:W2:Y:S02]  /*1f4c0*/  LDG.E R0, desc[UR46][R10.64+0x4] ;  /* 0x0000042e0a007981 */ /* 0x020ea4000c1e1900 */
[----:B--2---:R-:W-:-:S07]  /*1f4d0*/  IMAD.IADD R0, R0, 0x1, -R12 ;  /* 0x0000000100007824 */ /* 0x004fce00078e0a0c */
.L_x_1468:
[----:B-----5:R-:W-:Y:S01]  /*1f4e0*/  IMAD.IADD R7, R7, 0x1, R8 ;  /* 0x0000000107077824 */ /* 0x020fe200078e0208 */
[----:B------:R-:W-:Y:S02]  /*1f4f0*/  ULDC.64 UR4, c[0x0][0xa20] ;  /* 0x0002880000047ab9 */ /* 0x000fe40000000a00 */
[----:B------:R-:W-:Y:S02]  /*1f500*/  ISETP.NE.U32.AND P0, PT, RZ, UR4, PT ;  /* 0x00000004ff007c0c */ /* 0x000fe4000bf05070 */
[----:B------:R0:W-:Y:S02]  /*1f510*/  STL [R1+0x2c], R7 ;  /* 0x00002c0701007387 */ /* 0x0001e40000100800 */
[----:B------:R-:W-:-:S13]  /*1f520*/  ISETP.NE.AND.EX P0, PT, RZ, UR5, PT, P0 ;  /* 0x00000005ff007c0c */ /* 0x000fda000bf05300 */
[----:B0-----:R-:W-:Y:S05]  /*1f530*/  @!P0 BRA `(.L_x_1469) ;  /* 0x0000000000108947 */ /* 0x001fea0003800000 */
[----:B------:R-:W0:Y:S02]  /*1f540*/  LDC.64 R6, c[0x0][0xa20] ;  /* 0x00028800ff067b82 */ /* 0x000e240000000a00 */
[----:B0-----:R-:W-:-:S06]  /*1f550*/  IMAD.WIDE R6, R14, 0x4, R6 ;  /* 0x000000040e067825 */ /* 0x001fcc00078e0206 */
[----:B------:R0:W5:Y:S01]  /*1f560*/  LDG.E R6, desc[UR46][R6.64] ;  /* 0x0000002e06067981 */ /* 0x000162000c1e1900 */
[----:B------:R-:W-:Y:S05]  /*1f570*/  BRA `(.L_x_1470) ;  /* 0x0000000000107947 */ /* 0x000fea0003800000 */
.L_x_1469:
[----:B------:R-:W-:Y:S05]  /*1f580*/  @!P1 BRA `(.L_x_1470) ;  /* 0x00000000000c9947 */ /* 0x000fea0003800000 */
[----:B------:R-:W2:Y:S04]  /*1f590*/  LDG.E R6, desc[UR46][R4.64] ;  /* 0x0000002e04067981 */ /* 0x000ea8000c1e1900 */
[----:B------:R-:W2:Y:S02]  /*1f5a0*/  LDG.E R4, desc[UR46][R4.64+0x4] ;  /* 0x0000042e04047981 */ /* 0x000ea4000c1e1900 */
[----:B--2---:R-:W-:-:S07]  /*1f5b0*/  IMAD.IADD R6, R4, 0x1, -R6 ;  /* 0x0000000104067824 */ /* 0x004fce00078e0a06 */
.L_x_1470:
[----:B------:R-:W2:Y:S04]  /*1f5c0*/  @P2 LDG.E R4, desc[UR46][R2.64] ;  /* 0x0000002e02042981 */ /* 0x000ea8000c1e1900 */
[----:B------:R-:W3:Y:S04]  /*1f5d0*/  LDL R10, [R1+0x4] ;  /* 0x00000400010a7983 */ /* 0x000ee80000100800 */
[----:B------:R-:W2:Y:S01]  /*1f5e0*/  @P2 LDG.E R2, desc[UR46][R2.64+0x4] ;  /* 0x0000042e02022981 */ /* 0x000ea2000c1e1900 */
[----:B-----5:R-:W-:Y:S02]  /*1f5f0*/  IMAD.IADD R8, R6, 0x1, -R8 ;  /* 0x0000000106087824 */ /* 0x020fe400078e0a08 */
[----:B--2---:R-:W-:-:S04]  /*1f600*/  @P2 IMAD.IADD R9, R2, 0x1, -R4 ;  /* 0x0000000102092824 */ /* 0x004fc800078e0a04 */
[----:B------:R-:W-:-:S04]  /*1f610*/  IMAD.IADD R6, R8, 0x1, R9 ;  /* 0x0000000108067824 */ /* 0x000fc800078e0209 */
[----:B------:R-:W-:-:S05]  /*1f620*/  VIADD R2, R6, 0x3f ;  /* 0x0000003f06027836 */ /* 0x000fca0000000000 */
[----:B------:R-:W-:-:S04]  /*1f630*/  SHF.R.S32.HI R3, RZ, 0x1f, R2 ;  /* 0x0000001fff037819 */ /* 0x000fc80000011402 */
[----:B------:R-:W-:Y:S02]  /*1f640*/  LEA.HI R18, R3, R2, RZ, 0x6 ;  /* 0x0000000203127211 */ /* 0x000fe400078f30ff */
[----:B------:R-:W1:Y:S01]  /*1f650*/  LDC.64 R2, c[0x0][0x9e0] ;  /* 0x00027800ff027b82 */ /* 0x000e620000000a00 */
[----:B---3--:R-:W-:-:S04]  /*1f660*/  LEA R16, R10, 0x80, 0x7 ;  /* 0x000000800a107811 */ /* 0x008fc800078e38ff */
[----:B------:R-:W-:Y:S02]  /*1f670*/  IADD3 R16, R6, R16, -R0 ;  /* 0x0000001006107210 */ /* 0x000fe40007ffe800 */
[----:B------:R-:W-:Y:S02]  /*1f680*/  SHF.R.S32.HI R18, RZ, 0x6, R18 ;  /* 0x00000006ff127819 */ /* 0x000fe40000011412 */
[----:B-1----:R-:W-:Y:S01]  /*1f690*/  ISETP.GE.AND P1, PT, R3, 0x1, PT ;  /* 0x000000010300780c */ /* 0x002fe20003f26270 */
[----:B------:R-:W-:-:S12]  /*1f6a0*/  IMAD.IADD R2, R16, 0x1, R2 ;  /* 0x0000000110027824 */ /* 0x000fd800078e0202 */
[----:B------:R-:W-:Y:S05]  /*1f6b0*/  @!P1 BRA `(.L_x_1471) ;  /* 0x0000000000489947 */ /* 0x000fea0003800000 */
[C---:B------:R-:W-:Y:S01]  /*1f6c0*/  ISETP.GT.AND P0, PT, R16.reuse, RZ, PT ;  /* 0x000000ff1000720c */ /* 0x040fe20003f04270 */
[----:B------:R-:W-:Y:S01]  /*1f6d0*/  BSSY B0, `(.L_x_1472) ;  /* 0x000000e000007945 */ /* 0x000fe20003800000 */
[----:B0-----:R-:W-:-:S11]  /*1f6e0*/  VIADD R7, R16, 0xffffffff ;  /* 0xffffffff10077836 */ /* 0x001fd60000000000 */
        /* <DEDUP_REMOVED lines=8> */
.L_x_1473:
[----:B------:R-:W-:-:S13]  /*1f770*/  ISETP.NE.AND P0, PT, R3, 0x1, PT ;  /* 0x000000010300780c */ /* 0x000fda0003f05270 */
[----:B------:R-:W0:Y:S02]  /*1f780*/  @P0 LDC.64 R4, c[0x0][0x9e8] ;  /* 0x00027a00ff040b82 */ /* 0x000e240000000a00 */
[----:B0-----:R-:W-:-:S05]  /*1f790*/  @P0 IMAD.HI.U32 R4, R7, R4, RZ ;  /* 0x0000000407040227 */ /* 0x001fca00078e00ff */
[----:B------:R-:W-:-:S07]  /*1f7a0*/  @P0 SHF.R.U32.HI R7, RZ, R5, R4 ;  /* 0x00000005ff070219 */ /* 0x000fce0000011604 */
.L_x_1474:
[----:B------:R-:W-:Y:S05]  /*1f7b0*/  BSYNC B0 ;  /* 0x0000000000007941 */ /* 0x000fea0003800000 */
.L_x_1472:
[----:B------:R-:W-:-:S05]  /*1f7c0*/  IMAD R7, R7, R3, R3 ;  /* 0x0000000307077224 */ /* 0x000fca00078e0203 */
[----:B------:R-:W-:-:S07]  /*1f7d0*/  VIMNMX R2, R2, R7, PT ;  /* 0x0000000702027248 */ /* 0x000fce0003fe0100 */
.L_x_1471:
[----:B------:R-:W-:Y:S01]  /*1f7e0*/  IMAD R0, R10, 0x80, -R0 ;  /* 0x000000800a007824 */ /* 0x000fe200078e0a00 */
[----:B------:R-:W-:-:S03]  /*1f7f0*/  ULDC UR4, c[0x0][0x9dc] ;  /* 0x0002770000047ab9 */ /* 0x000fc60000000800 */
        /* <DEDUP_REMOVED lines=8> */
[----:B0-----:R-:W0:Y:S02]  /*1f880*/  @P0 LDC.64 R6, c[0x0][0x9e8] ;  /* 0x00027a00ff060b82 */ /* 0x001e240000000a00 */
[----:B0-----:R-:W-:-:S05]  /*1f890*/  @P0 IMAD.HI.U32 R6, R5, R6, RZ ;  /* 0x0000000605060227 */ /* 0x001fca00078e00ff */
[----:B------:R-:W-:-:S04]  /*1f8a0*/  @P0 SHF.R.U32.HI R5, RZ, R7, R6 ;  /* 0x00000007ff050219 */ /* 0x000fc80000011606 */
[----:B------:R-:W-:Y:S01]  /*1f8b0*/  LOP3.LUT R5, RZ, R5, RZ, 0x33, !PT ;  /* 0x00000005ff057212 */ /* 0x000fe200078e33ff */
[----:B------:R-:W-:Y:S06]  /*1f8c0*/  BRA `(.L_x_1478) ;  /* 0x0000000000147947 */ /* 0x000fec0003800000 */
.L_x_1477:
[----:B------:R-:W-:Y:S01]  /*1f8d0*/  ISETP.NE.AND P0, PT, R3, 0x1, PT ;  /* 0x000000010300780c */ /* 0x000fe20003f05270 */
[----:B------:R-:W-:-:S12]  /*1f8e0*/  IMAD.MOV.U32 R5, RZ, RZ, R4 ;  /* 0x000000ffff057224 */ /* 0x000fd800078e0004 */
[----:B0-----:R-:W0:Y:S02]  /*1f8f0*/  @P0 LDC.64 R6, c[0x0][0x9e8] ;  /* 0x00027a00ff060b82 */ /* 0x001e240000000a00 */
[----:B0-----:R-:W-:-:S05]  /*1f900*/  @P0 IMAD.HI.U32 R6, R4, R6, RZ ;  /* 0x0000000604060227 */ /* 0x001fca00078e00ff */
[----:B------:R-:W-:-:S07]  /*1f910*/  @P0 SHF.R.U32.HI R5, RZ, R7, R6 ;  /* 0x00000007ff050219 */ /* 0x000fce0000011606 */
.L_x_1478:
[----:B------:R-:W-:Y:S05]  /*1f920*/  BSYNC B0 ;  /* 0x0000000000007941 */ /* 0x000fea0003800000 */
.L_x_1476:
[----:B------:R-:W-:-:S05]  /*1f930*/  IMAD R3, R5, R3, RZ ;  /* 0x0000000305037224 */ /* 0x000fca00078e02ff */
[----:B------:R-:W-:-:S07]  /*1f940*/  VIMNMX R0, R0, R3, !PT ;  /* 0x0000000300007248 */ /* 0x000fce0007fe0100 */
.L_x_1475:
[----:B------:R-:W-:Y:S01]  /*1f950*/  VIADD R2, R2, 0x3f ;  /* 0x0000003f02027836 */ /* 0x000fe20000000000 */
[----:B------:R-:W-:Y:S04]  /*1f960*/  BSSY B0, `(.L_x_1479) ;  /* 0x0000135000007945 */ /* 0x000fe80003800000 */
[----:B------:R-:W-:-:S04]  /*1f970*/  SHF.R.S32.HI R3, RZ, 0x1f, R2 ;  /* 0x0000001fff037819 */ /* 0x000fc80000011402 */
[----:B------:R-:W-:Y:S02]  /*1f980*/  LEA.HI R3, R3, R2, RZ, 0x6 ;  /* 0x0000000203037211 */ /* 0x000fe400078f30ff */
[----:B------:R-:W-:Y:S02]  /*1f990*/  SHF.R.S32.HI R2, RZ, 0x1f, R0 ;  /* 0x0000001fff027819 */ /* 0x000fe40000011400 */
[----:B------:R-:W-:Y:S02]  /*1f9a0*/  SHF.R.S32.HI R3, RZ, 0x6, R3 ;  /* 0x00000006ff037819 */ /* 0x000fe40000011403 */
[----:B------:R-:W-:-:S04]  /*1f9b0*/  LEA.HI R0, R2, R0, RZ, 0x6 ;  /* 0x0000000002007211 */ /* 0x000fc800078f30ff */
[----:B------:R-:W-:-:S04]  /*1f9c0*/  SHF.R.S32.HI R0, RZ, 0x6, R0 ;  /* 0x00000006ff007819 */ /* 0x000fc80000011400 */
[----:B------:R-:W-:Y:S02]  /*1f9d0*/  VIMNMX R2, RZ, R0, !PT ;  /* 0x00000000ff027248 */ /* 0x000fe40007fe0100 */
[----:B------:R-:W-:Y:S02]  /*1f9e0*/  VIMNMX R0, R18, R3, PT ;  /* 0x0000000312007248 */ /* 0x000fe40003fe0100 */
[----:B------:R-:W-:-:S03]  /*1f9f0*/  LEA R2, R2, -R8, 0x6 ;  /* 0x8000000802027211 */ /* 0x000fc600078e30ff */
[----:B------:R-:W-:Y:S01]  /*1fa00*/  IMAD R0, R0, 0x40, -R8 ;  /* 0x0000004000007824 */ /* 0x000fe200078e0a08 */
[----:B------:R-:W-:-:S04]  /*1fa10*/  VIMNMX R3, RZ, R2, !PT ;  /* 0x00000002ff037248 */ /* 0x000fc80007fe0100 */
[----:B------:R-:W-:-:S04]  /*1fa20*/  VIMNMX R0, R0, R9, PT ;  /* 0x0000000900007248 */ /* 0x000fc80003fe0100 */
        /* <DEDUP_REMOVED lines=9> */
[----:B------:R-:W-:Y:S05]  /*1fac0*/  @!P1 BRA `(.L_x_1480) ;  /* 0x0000001000789947 */ /* 0x000fea0003800000 */
[----:B------:R-:W2:Y:S01]  /*1fad0*/  LDL R6, [R1+0x8] ;  /* 0x0000080001067983 */ /* 0x000ea20000100800 */
[----:B------:R-:W1:Y:S01]  /*1fae0*/  LDC R0, c[0x0][0x428] ;  /* 0x00010a00ff007b82 */ /* 0x000e620000000800 */
[----:B------:R-:W-:Y:S01]  /*1faf0*/  UMOV UR4, 0xffffffff ;  /* 0xffffffff00047882 */ /* 0x000fe20000000000 */
[----:B-1----:R-:W-:-:S13]  /*1fb00*/  ISETP.NE.AND P0, PT, R0, 0x1, PT ;  /* 0x000000010000780c */ /* 0x002fda0003f05270 */
[----:B------:R-:W2:Y:S08]  /*1fb10*/  @P0 LDC R0, c[0x0][0x42c] ;  /* 0x00010b00ff000b82 */ /* 0x000eb00000000800 */
[----:B------:R-:W1:Y:S01]  /*1fb20*/  @P0 LDC R5, c[0x0][0x430] ;  /* 0x00010c00ff050b82 */ /* 0x000e620000000800 */
[----:B--2---:R-:W-:-:S04]  /*1fb30*/  @P0 IMAD.HI.U32 R0, R6, R0, RZ ;  /* 0x0000000006000227 */ /* 0x004fc800078e00ff */
[----:B------:R-:W-:Y:S01]  /*1fb40*/  IMAD.MOV.U32 R2, RZ, RZ, R6 ;  /* 0x000000ffff027224 */ /* 0x000fe200078e0006 */
[----:B-1----:R-:W-:Y:S02]  /*1fb50*/  @P0 SHF.R.U32.HI R2, RZ, R5, R0 ;  /* 0x00000005ff020219 */ /* 0x002fe40000011600 */
[----:B------:R-:W-:Y:S01]  /*1fb60*/  SEL R0, R14, RZ, !P2 ;  /* 0x000000ff0e007207 */ /* 0x000fe20005000000 */
[----:B------:R-:W-:Y:S06]  /*1fb70*/  BRA.DIV UR4, `(.L_x_1481) ;  /* 0x0000008a04ec7947 */ /* 0x000fec000b800000 */
[----:B------:R-:W1:Y:S02]  /*1fb80*/  S2R R5, SR_TID.X ;  /* 0x0000000000057919 */ /* 0x000e640000002100 */
[----:B-1----:R-:W-:-:S04]  /*1fb90*/  SHF.R.U32.HI R5, RZ, 0x5, R5 ;  /* 0x00000005ff057819 */ /* 0x002fc80000011605 */
[----:B------:R-:W-:-:S05]  /*1fba0*/  LOP3.LUT R5, R5, 0x3, RZ, 0xc0, !PT ;  /* 0x0000000305057812 */ /* 0x000fca00078ec0ff */
[----:B------:R1:W2:Y:S02]  /*1fbb0*/  SHFL.IDX PT, R14, R5, RZ, 0x1f ;  /* 0x00001fff050e7589 */ /* 0x0002a400000e0000 */
.L_x_1774:
[----:B--2---:R-:W-:Y:S02]  /*1fbc0*/  ISETP.NE.AND P0, PT, R14, RZ, PT ;  /* 0x000000ff0e00720c */ /* 0x004fe40003f05270 */
[----:B------:R-:W-:-:S11]  /*1fbd0*/  PLOP3.LUT P6, PT, PT, PT, PT, 0x8, 0x0 ;  /* 0x000000000000781c */ /* 0x000fd60003fce170 */
[----:B------:R-:W-:Y:S05]  /*1fbe0*/  @P0 BRA `(.L_x_1482) ;  /* 0x00000000000c0947 */ /* 0x000fea0003800000 */
[----:B------:R-:W-:-:S03]  /*1fbf0*/  UMOV UR4, 0xffffffff ;  /* 0xffffffff00047882 */ /* 0x000fc60000000000 */
[----:B------:R-:W-:Y:S05]  /*1fc00*/  BRA.DIV UR4, `(.L_x_1483) ;  /* 0x0000008a04fc7947 */ /* 0x000fea000b800000 */
[----:B------:R-:W-:-:S13]  /*1fc10*/  ELECT P6, URZ, PT ;  /* 0x00000000003f782f */ /* 0x000fda00038c0000 */
.L_x_1482:
[----:B-1----:R-:W2:Y:S01]  /*1fc20*/  LDL R5, [R1+0x44] ;  /* 0x0000440001057983 */ /* 0x002ea20000100800 */
        /* <DEDUP_REMOVED lines=11> */
.L_x_1777:
[----:B------:R-:W-:Y:S05]  /*1fce0*/  BSYNC B1 ;  /* 0x0000000000017941 */ /* 0x000fea0003800000 */
.L_x_1484:
[----:B------:R-:W-:Y:S04]  /*1fcf0*/  BSSY B1, `(.L_x_1486) ;  /* 0x000006f000017945 */ /* 0x000fe80003800000 */
[----:B------:R-:W-:Y:S05]  /*1fd00*/  @!P6 BRA `(.L_x_1487) ;  /* 0x0000000400b4e947 */ /* 0x000fea0003800000 */
[----:B------:R-:W2:Y:S04]  /*1fd10*/  LDL R8, [R1+0x14] ;  /* 0x0000140001087983 */ /* 0x000ea80000100800 */
[----:B0-----:R-:W3:Y:S01]  /*1fd20*/  LDL R7, [R1+0x1c] ;  /* 0x00001c0001077983 */ /* 0x001ee20000100800 */
[----:B------:R-:W0:Y:S01]  /*1fd30*/  S2R R6, SR_TID.X ;  /* 0x0000000000067919 */ /* 0x000e220000002100 */
[----:B------:R-:W-:Y:S01]  /*1fd40*/  BSSY B2, `(.L_x_1488) ;  /* 0x0000007000027945 */ /* 0x000fe20003800000 */
[----:B0-----:R-:W-:-:S04]  /*1fd50*/  LOP3.LUT R6, R6, 0x7f, RZ, 0xc0, !PT ;  /* 0x0000007f06067812 */ /* 0x001fc800078ec0ff */
[----:B------:R-:W-:Y:S01]  /*1fd60*/  ISETP.NE.AND P1, PT, R6, RZ, PT ;  /* 0x000000ff0600720c */ /* 0x000fe20003f25270 */
[----:B--2---:R-:W-:Y:S01]  /*1fd70*/  IMAD R8, R8, 0x8, R12 ;  /* 0x0000000808087824 */ /* 0x004fe200078e020c */
[----:B---3--:R-:W-:-:S04]  /*1fd80*/  SHF.L.U32 R11, R7, 0x1f, RZ ;  /* 0x0000001f070b7819 */ /* 0x008fc800000006ff */
[----:B------:R-:W0:Y:S02]  /*1fd90*/  SYNCS.PHASECHK.TRANS64.TRYWAIT P0, [R8+URZ+0x284a0], R11 ;  /* 0x0284a00b080075a7 */ /* 0x000e24000800017f */
[----:B0-----:R-:W-:Y:S05]  /*1fda0*/  @!P0 BRA `(.L_x_1489) ;  /* 0x0000008800c88947 */ /* 0x001fea0003800000 */
.L_x_1778:
[----:B------:R-:W-:Y:S05]  /*1fdb0*/  BSYNC B2 ;  /* 0x0000000000027941 */ /* 0x000fea0003800000 */
.L_x_1488:
[----:B------:R-:W-:Y:S04]  /*1fdc0*/  BSSY B2, `(.L_x_1490) ;  /* 0x0000009000027945 */ /* 0x000fe80003800000 */
[----:B------:R-:W-:Y:S05]  /*1fdd0*/  @P1 BRA `(.L_x_1491) ;  /* 0x00000000001c1947 */ /* 0x000fea0003800000 */
[----:B-1----:R-:W1:Y:S02]  /*1fde0*/  S2R R5, SR_TID.X ;  /* 0x0000000000057919 */ /* 0x002e640000002100 */
[----:B-1----:R-:W-:Y:S01]  /*1fdf0*/  LOP3.LUT R6, R5, 0x1f, RZ, 0xc0, !PT ;  /* 0x0000001f05067812 */ /* 0x002fe200078ec0ff */
[----:B------:R-:W-:-:S03]  /*1fe00*/  IMAD.MOV.U32 R5, RZ, RZ, 0x4000 ;  /* 0x00004000ff057424 */ /* 0x000fc600078e00ff */
[----:B------:R-:W-:Y:S01]  /*1fe10*/  ISETP.NE.AND P0, PT, R6, RZ, PT ;  /* 0x000000ff0600720c */ /* 0x000fe20003f05270 */
[----:B------:R2:W-:-:S12]  /*1fe20*/  SYNCS.ARRIVE.TRANS64 RZ, [R8+URZ+0x28490], R5 ;  /* 0x0284900508ff79a7 */ /* 0x0005d8000800003f */
[----:B--2---:R-:W-:Y:S05]  /*1fe30*/  @!P0 BRA `(.L_x_1491) ;  /* 0x0000000000048947 */ /* 0x004fea0003800000 */
[----:B------:R-:W-:Y:S01]  /*1fe40*/  BPT.TRAP 0x1 ;  /* 0x000000040000795c */ /* 0x000fe20000300000 */
.L_x_1491:
[----:B------:R-:W-:Y:S05]  /*1fe50*/  BSYNC B2 ;  /* 0x0000000000027941 */ /* 0x000fea0003800000 */
.L_x_1490:
[----:B-1----:R-:W2:Y:S01]  /*1fe60*/  LDL R5, [R1+0x14] ;  /* 0x0000140001057983 */ /* 0x002ea20000100800 */
[----:B------:R-:W-:Y:S01]  /*1fe70*/  IMAD.MOV.U32 R20, RZ, RZ, RZ ;  /* 0x000000ffff147224 */ /* 0x000fe200078e00ff */
[----:B------:R-:W-:Y:S01]  /*1fe80*/  UIADD3 UR4, UP0, UR42, 0x570, URZ ;  /* 0x000005702a047890 */ /* 0x000fe2000ff1e03f */
[----:B------:R-:W-:Y:S01]  /*1fe90*/  IMAD R6, R9, 0x40, R17 ;  /* 0x0000004009067824 */ /* 0x000fe200078e0211 */
[----:B------:R-:W-:Y:S01]  /*1fea0*/  PLOP3.LUT P0, PT, PT, PT, PT, 0x80, 0x0 ;  /* 0x000000000000781c */ /* 0x000fe20003f0f070 */
[----:B------:R-:W-:Y:S01]  /*1feb0*/  UMOV UR6, 0x0 ;  /* 0x0000000000067882 */ /* 0x000fe20000000000 */
[----:B------:R-:W-:Y:S01]  /*1fec0*/  R2UR UR10, R20 ;  /* 0x00000000140a72ca */ /* 0x000fe200000e0000 */
[----:B------:R-:W-:Y:S01]  /*1fed0*/  VIADD R6, R6, 0xffffffc0 ;  /* 0xffffffc006067836 */ /* 0x000fe20000000000 */
[----:B------:R-:W-:Y:S01]  /*1fee0*/  UIADD3.X UR5, URZ, UR43, URZ, UP0, !UPT ;  /* 0x0000002b3f057290 */ /* 0x000fe200087fe43f */
[----:B------:R-:W-:Y:S01]  /*1fef0*/  UMOV UR7, 0x12f00000 ;  /* 0x12f0000000077882 */ /* 0x000fe20000000000 */
[----:B--2---:R-:W-:-:S02]  /*1ff00*/  IMAD R10, R5, 0x4000, R12 ;  /* 0x00004000050a7824 */ /* 0x004fc400078e020c */
[----:B------:R-:W-:Y:S02]  /*1ff10*/  VIADD R5, R8, 0x28490 ;  /* 0x0002849008057836 */ /* 0x000fe40000000000 */
[----:B------:R-:W-:-:S07]  /*1ff20*/  VIADD R7, R10, 0x20000 ;  /* 0x000200000a077836 */ /* 0x000fce0000000000 */
.L_x_1492:
        /* <DEDUP_REMOVED lines=16> */
.L_x_1493:
        /* <DEDUP_REMOVED lines=13> */
.L_x_1779:
[----:B------:R-:W-:Y:S05]  /*20100*/  BSYNC B2 ;  /* 0x0000000000027941 */ /* 0x000fea0003800000 */
.L_x_1494:
        /* <DEDUP_REMOVED lines=11> */
.L_x_1497:
[----:B------:R-:W-:Y:S05]  /*201c0*/  BSYNC B2 ;  /* 0x0000000000027941 */ /* 0x000fea0003800000 */
.L_x_1496:
[----:B------:R-:W-:Y:S01]  /*201d0*/  R2UR UR10, R20 ;  /* 0x00000000140a72ca */ /* 0x000fe200000e0000 */
[----:B------:R-:W-:Y:S01]  /*201e0*/  UIADD3 UR4, UP0, UR42, 0x670, URZ ;  /* 0x000006702a047890 */ /* 0x000fe2000ff1e03f */
[----:B------:R-:W-:Y:S01]  /*201f0*/  R2UR UR6, R14 ;  /* 0x000000000e0672ca */ /* 0x000fe200000e0000 */
[----:B01----:R-:W-:Y:S01]  /*20200*/  VIADD R8, R8, 0x284b0 ;  /* 0x000284b008087836 */ /* 0x003fe20000000000 */
[----:B------:R-:W-:Y:S01]  /*20210*/  R2UR UR7, R15 ;  /* 0x000000000f0772ca */ /* 0x000fe200000e0000 */
[----:B------:R-:W-:Y:S01]  /*20220*/  VIADD R5, R10, 0x10000 ;  /* 0x000100000a057836 */ /* 0x000fe20000000000 */
[----:B------:R-:W-:Y:S01]  /*20230*/  PLOP3.LUT P0, PT, PT, PT, PT, 0x80, 0x0 ;  /* 0x000000000000781c */ /* 0x000fe20003f0f070 */
[----:B------:R-:W-:-:S12]  /*20240*/  UIADD3.X UR5, URZ, UR43, URZ, UP0, !UPT ;  /* 0x0000002b3f057290 */ /* 0x000fd800087fe43f */
.L_x_1498:
        /* <DEDUP_REMOVED lines=15> */
.L_x_1499:
        /* <DEDUP_REMOVED lines=10> */
.L_x_1487:
[----:B------:R-:W-:Y:S05]  /*203e0*/  BSYNC B1 ;  /* 0x0000000000017941 */ /* 0x000fea0003800000 */
.L_x_1486:
[----:B------:R-:W1:Y:S04]  /*203f0*/  LDL.LU R10, [R1+0x14] ;  /* 0x00001400010a7983 */ /* 0x000e680000300800 */
[----:B0-----:R-:W2:Y:S01]  /*20400*/  LDL.LU R7, [R1+0x1c] ;  /* 0x00001c0001077983 */ /* 0x001ea20000300800 */
[----:B------:R-:W-:Y:S01]  /*20410*/  PLOP3.LUT P0, PT, PT, PT, PT, 0x8, 0x0 ;  /* 0x000000000000781c */ /* 0x000fe20003f0e170 */
[----:B-1----:R-:W-:-:S05]  /*20420*/  VIADD R5, R10, 0x1 ;  /* 0x000000010a057836 */ /* 0x002fca0000000000 */
[----:B------:R-:W-:-:S04]  /*20430*/  ISETP.NE.AND P1, PT, R5, 0x2, PT ;  /* 0x000000020500780c */ /* 0x000fc80003f25270 */
[----:B------:R-:W-:Y:S02]  /*20440*/  SEL R6, RZ, 0x1, P1 ;  /* 0x00000001ff067807 */ /* 0x000fe40000800000 */
[----:B------:R-:W-:Y:S02]  /*20450*/  SEL R5, R5, RZ, P1 ;  /* 0x000000ff05057207 */ /* 0x000fe40000800000 */
[----:B--2---:R-:W-:Y:S01]  /*20460*/  LOP3.LUT R7, R7, R6, RZ, 0x3c, !PT ;  /* 0x0000000607077212 */ /* 0x004fe200078e3cff */
[----:B------:R-:W-:-:S04]  /*20470*/  VIADD R6, R9, 0xfffffffe ;  /* 0xfffffffe09067836 */ /* 0x000fc80000000000 */
[----:B------:R1:W-:Y:S01]  /*20480*/  STL [R1+0x1c], R7 ;  /* 0x00001c0701007387 */ /* 0x0003e20000100800 */
[----:B------:R-:W-:-:S03]  /*20490*/  ISETP.GE.AND P2, PT, R6, R3, PT ;  /* 0x000000030600720c */ /* 0x000fc60003f46270 */
[----:B------:R1:W-:Y:S10]  /*204a0*/  STL [R1+0x14], R5 ;  /* 0x0000140501007387 */ /* 0x0003f40000100800 */
[----:B-1----:R-:W-:Y:S05]  /*204b0*/  @!P2 BRA `(.L_x_1480) ;  /* 0x0000000400fca947 */ /* 0x002fea0003800000 */
[C---:B------:R-:W-:Y:S02]  /*204c0*/  IMAD R17, R9.reuse, 0x40, R17 ;  /* 0x0000004009117824 */ /* 0x040fe400078e0211 */
[----:B------:R-:W-:Y:S02]  /*204d0*/  VIADD R10, R9, 0xffffffff ;  /* 0xffffffff090a7836 */ /* 0x000fe40000000000 */
[----:B------:R-:W-:-:S07]  /*204e0*/  VIADD R9, R17, 0xffffff80 ;  /* 0xffffff8011097836 */ /* 0x000fce0000000000 */
.L_x_1514:
[----:B------:R-:W-:Y:S05]  /*204f0*/  YIELD ;  /* 0x0000000000007946 */ /* 0x000fea0003800000 */
[----:B------:R-:W-:Y:S04]  /*20500*/  BSSY B1, `(.L_x_1500) ;  /* 0x000006d000017945 */ /* 0x000fe80003800000 */
[----:B-1----:R-:W-:Y:S05]  /*20510*/  @!P6 BRA `(.L_x_1501) ;  /* 0x0000000400ace947 */ /* 0x002fea0003800000 */
[----:B------:R-:W2:Y:S04]  /*20520*/  LDL R7, [R1+0x14] ;  /* 0x0000140001077983 */ /* 0x000ea80000100800 */
[----:B------:R-:W3:Y:S01]  /*20530*/  LDL R6, [R1+0x1c] ;  /* 0x00001c0001067983 */ /* 0x000ee20000100800 */
        /* <DEDUP_REMOVED lines=8> */
.L_x_1780:
[----:B------:R-:W-:Y:S05]  /*205c0*/  BSYNC B2 ;  /* 0x0000000000027941 */ /* 0x000fea0003800000 */
.L_x_1502:
        /* <DEDUP_REMOVED lines=9> */
.L_x_1505:
[----:B------:R-:W-:Y:S05]  /*20660*/  BSYNC B2 ;  /* 0x0000000000027941 */ /* 0x000fea0003800000 */
.L_x_1504:
        /* <DEDUP_REMOVED lines=8> */
[----:B--2---:R-:W-:Y:S02]  /*206f0*/  IMAD R6, R5, 0x4000, R12 ;  /* 0x0000400005067824 */ /* 0x004fe400078e020c */
[----:B------:R-:W-:-:S02]  /*20700*/  VIADD R5, R8, 0x28490 ;  /* 0x0002849008057836 */ /* 0x000fc40000000000 */
[----:B------:R-:W-:-:S09]  /*20710*/  VIADD R11, R6, 0x20000 ;  /* 0x00020000060b7836 */ /* 0x000fd20000000000 */
.L_x_1506:
        /* <DEDUP_REMOVED lines=10> */
[----:B------:R-:W-:Y:S01]  /*207c0*/  MOV R17, 0x80 ;  /* 0x0000008000117802 */ /* 0x000fe20000000f00 */
[----:B------:R-:W-:Y:S01]  /*207d0*/  VIADD R11, R6, 0x22000 ;  /* 0x00022000060b7836 */ /* 0x000fe20000000000 */
[----:B------:R-:W-:Y:S01]  /*207e0*/  PLOP3.LUT P1, PT, PT, PT, PT, 0x80, 0x0 ;  /* 0x000000000000781c */ /* 0x000fe20003f2f070 */
[----:B------:R-:W-:Y:S01]  /*207f0*/  UMOV UR6, 0x0 ;  /* 0x0000000000067882 */ /* 0x000fe20000000000 */
[----:B------:R-:W-:Y:S01]  /*20800*/  R2UR UR10, R17 ;  /* 0x00000000110a72ca */ /* 0x000fe200000e0000 */
[----:B------:R-:W-:-:S14]  /*20810*/  UMOV UR7, 0x12f00000 ;  /* 0x12f0000000077882 */ /* 0x000fdc0000000000 */
.L_x_1507:
        /* <DEDUP_REMOVED lines=13> */
.L_x_1781:
[----:B------:R-:W-:Y:S05]  /*208f0*/  BSYNC B2 ;  /* 0x0000000000027941 */ /* 0x000fea0003800000 */
.L_x_1508:
[----:B------:R-:W-:Y:S01]  /*20900*/  BSSY B2, `(.L_x_1510) ;  /* 0x000000b000027945 */ /* 0x000fe20003800000 */
[----:B------:R-:W-:Y:S02]  /*20910*/  IMAD.MOV.U32 R14, RZ, RZ, 0x0 ;  /* 0x00000000ff0e7424 */ /* 0x000fe400078e00ff */
[----:B------:R-:W-:Y:S01]  /*20920*/  IMAD.MOV.U32 R15, RZ, RZ, 0x12f00000 ;  /* 0x12f00000ff0f7424 */ /* 0x000fe200078e00ff */
[----:B------:R-:W-:Y:S06]  /*20930*/  @P2 BRA `(.L_x_1511) ;  /* 0x00000000001c2947 */ /* 0x000fec0003800000 */
[----:B------:R-:W2:Y:S02]  /*20940*/  S2R R5, SR_TID.X ;  /* 0x0000000000057919 */ /* 0x000ea40000002100 */
[----:B--2---:R-:W-:Y:S01]  /*20950*/  LOP3.LUT R11, R5, 0x1f, RZ, 0xc0, !PT ;  /* 0x0000001f050b7812 */ /* 0x004fe200078ec0ff */
[----:B------:R-:W-:-:S03]  /*20960*/  IMAD.MOV.U32 R5, RZ, RZ, 0x4000 ;  /* 0x00004000ff057424 */ /* 0x000fc600078e00ff */
[----:B------:R-:W-:Y:S01]  /*20970*/  ISETP.NE.AND P1, PT, R11, RZ, PT ;  /* 0x000000ff0b00720c */ /* 0x000fe20003f25270 */
[----:B------:R2:W-:-:S12]  /*20980*/  SYNCS.ARRIVE.TRANS64 RZ, [R8+URZ+0x284b0], R5 ;  /* 0x0284b00508ff79a7 */ /* 0x0005d8000800003f */
[----:B--2---:R-:W-:Y:S05]  /*20990*/  @!P1 BRA `(.L_x_1511) ;  /* 0x0000000000049947 */ /* 0x004fea0003800000 */
[----:B------:R-:W-:Y:S01]  /*209a0*/  BPT.TRAP 0x1 ;  /* 0x000000040000795c */ /* 0x000fe20000300000 */
.L_x_1511:
[----:B------:R-:W-:Y:S05]  /*209b0*/  BSYNC B2 ;  /* 0x0000000000027941 */ /* 0x000fea0003800000 */
.L_x_1510:
        /* <DEDUP_REMOVED lines=8> */
.L_x_1512:
        /* <DEDUP_REMOVED lines=15> */
.L_x_1513:
        /* <DEDUP_REMOVED lines=10> */
.L_x_1501:
[----:B------:R-:W-:Y:S05]  /*20bd0*/  BSYNC B1 ;  /* 0x0000000000017941 */ /* 0x000fea0003800000 */
.L_x_1500:
[----:B------:R-:W2:Y:S04]  /*20be0*/  LDL.LU R5, [R1+0x14] ;  /* 0x0000140001057983 */ /* 0x000ea80000300800 */
[----:B------:R-:W3:Y:S01]  /*20bf0*/  LDL.LU R7, [R1+0x1c] ;  /* 0x00001c0001077983 */ /* 0x000ee20000300800 */
[----:B------:R-:W-:Y:S02]  /*20c00*/  VIADD R10, R10, 0xffffffff ;  /* 0xffffffff0a0a7836 */ /* 0x000fe40000000000 */
[----:B------:R-:W-:-:S03]  /*20c10*/  VIADD R9, R9, 0xffffffc0 ;  /* 0xffffffc009097836 */ /* 0x000fc60000000000 */
        /* <DEDUP_REMOVED lines=9> */
.L_x_1480:
[----:B------:R-:W-:Y:S05]  /*20cb0*/  BSYNC B0 ;  /* 0x0000000000007941 */ /* 0x000fea0003800000 */
.L_x_1479:
[----:B------:R-:W2:Y:S01]  /*20cc0*/  LDC.64 R2, c[0x0][0x9e0] ;  /* 0x00027800ff027b82 */ /* 0x000ea20000000a00 */
[----:B------:R-:W-:Y:S07]  /*20cd0*/  @!P0 WARPSYNC.ALL ;  /* 0x0000000000008948 */ /* 0x000fee0003800000 */
[----:B------:R-:W-:Y:S01]  /*20ce0*/  @!P0 BAR.SYNC.DEFER_BLOCKING 0xc, 0x180 ;  /* 0x0306000000008b1d */ /* 0x000fe20000010000 */
[----:B--2---:R-:W-:Y:S01]  /*20cf0*/  ISETP.GE.AND P0, PT, R3, 0x1, PT ;  /* 0x000000010300780c */ /* 0x004fe20003f06270 */
[----:B------:R-:W-:-:S12]  /*20d00*/  IMAD.IADD R2, R16, 0x1, R2 ;  /* 0x0000000110027824 */ /* 0x000fd800078e0202 */
[----:B------:R-:W-:Y:S05]  /*20d10*/  @!P0 BRA `(.L_x_1515) ;  /* 0x0000000000488947 */ /* 0x000fea0003800000 */
[C---:B------:R-:W-:Y:S01]  /*20d20*/  ISETP.GT.AND P1, PT, R16.reuse, RZ, PT ;  /* 0x000000ff1000720c */ /* 0x040fe20003f24270 */
[----:B------:R-:W-:Y:S01]  /*20d30*/  BSSY B0, `(.L_x_1516) ;  /* 0x000000e000007945 */ /* 0x000fe20003800000 */
[----:B------:R-:W-:-:S11]  /*20d40*/  VIADD R0, R16, 0xffffffff ;  /* 0xffffffff10007836 */ /* 0x000fd60000000000 */
[----:B------:R-:W-:Y:S05]  /*20d50*/  @P1 BRA `(.L_x_1517) ;  /* 0x00000000001c1947 */ /* 0x000fea0003800000 */
[----:B------:R-:W-:Y:S01]  /*20d60*/  ISETP.NE.AND P1, PT, R3, 0x1, PT ;  /* 0x000000010300780c */ /* 0x000fe20003f25270 */
[----:B------:R-:W-:-:S12]  /*20d70*/  IMAD.MOV R0, RZ, RZ, -R16 ;  /* 0x000000ffff007224 */ /* 0x000fd800078e0a10 */
[----:B01----:R-:W0:Y:S02]  /*20d80*/  @P1 LDC.64 R6, c[0x0][0x9e8] ;  /* 0x00027a00ff061b82 */ /* 0x003e240000000a00 */
[----:B0-----:R-:W-:-:S05]  /*20d90*/  @P1 IMAD.HI.U32 R6, R0, R6, RZ ;  /* 0x0000000600061227 */ /* 0x001fca00078e00ff */
[----:B------:R-:W-:-:S04]  /*20da0*/  @P1 SHF.R.U32.HI R0, RZ, R7, R6 ;  /* 0x00000007ff001219 */ /* 0x000fc80000011606 */
[----:B------:R-:W-:Y:S01]  /*20db0*/  LOP3.LUT R0, RZ, R0, RZ, 0x33, !PT ;  /* 0x00000000ff007212 */ /* 0x000fe200078e33ff */
[----:B------:R-:W-:Y:S06]  /*20dc0*/  BRA `(.L_x_1518) ;  /* 0x0000000000107947 */ /* 0x000fec0003800000 */
.L_x_1517:
[----:B------:R-:W-:-:S13]  /*20dd0*/  ISETP.NE.AND P1, PT, R3, 0x1, PT ;  /* 0x000000010300780c */ /* 0x000fda0003f25270 */
[----:B01----:R-:W0:Y:S02]  /*20de0*/  @P1 LDC.64 R6, c[0x0][0x9e8] ;  /* 0x00027a00ff061b82 */ /* 0x003e240000000a00 */
[----:B0-----:R-:W-:-:S05]  /*20df0*/  @P1 IMAD.HI.U32 R6, R0, R6, RZ ;  /* 0x0000000600061227 */ /* 0x001fca00078e00ff */
[----:B------:R-:W-:-:S07]  /*20e00*/  @P1 SHF.R.U32.HI R0, RZ, R7, R6 ;  /* 0x00000007ff001219 */ /* 0x000fce0000011606 */
.L_x_1518:
[----:B------:R-:W-:Y:S05]  /*20e10*/  BSYNC B0 ;  /* 0x0000000000007941 */ /* 0x000fea0003800000 */
.L_x_1516:
[----:B------:R-:W-:-:S05]  /*20e20*/  IMAD R0, R0, R3, R3 ;  /* 0x0000000300007224 */ /* 0x000fca00078e0203 */
[----:B------:R-:W-:-:S07]  /*20e30*/  VIMNMX R2, R2, R0, PT ;  /* 0x0000000002027248 */ /* 0x000fce0003fe0100 */
.L_x_1515:
[----:B------:R-:W-:Y:S01]  /*20e40*/  VIADD R2, R2, 0x3f ;  /* 0x0000003f02027836 */ /* 0x000fe20000000000 */
[----:B------:R-:W-:-:S04]  /*20e50*/  ULDC UR4, c[0x0][0x9dc] ;  /* 0x0002770000047ab9 */ /* 0x000fc80000000800 */
[----:B------:R-:W-:-:S04]  /*20e60*/  SHF.R.S32.HI R0, RZ, 0x1f, R2 ;  /* 0x0000001fff007819 */ /* 0x000fc80000011402 */
[----:B------:R-:W-:-:S04]  /*20e70*/  LEA.HI R0, R0, R2, RZ, 0x6 ;  /* 0x0000000200007211 */ /* 0x000fc800078f30ff */
[----:B------:R-:W-:-:S04]  /*20e80*/  SHF.R.S32.HI R0, RZ, 0x6, R0 ;  /* 0x00000006ff007819 */ /* 0x000fc80000011400 */
[----:B------:R-:W-:Y:S01]  /*20e90*/  VIMNMX R16, R18, R0, PT ;  /* 0x0000000012107248 */ /* 0x000fe20003fe0100 */
[----:B------:R-:W-:Y:S01]  /*20ea0*/  VIADD R0, R4, -UR4 ;  /* 0x8000000404007c36 */ /* 0x000fe20008000000 */
[----:B------:R-:W-:Y:S06]  /*20eb0*/  @!P0 BRA `(.L_x_1519) ;  /* 0x0000000000448947 */ /* 0x000fec0003800000 */
[----:B------:R-:W-:Y:S01]  /*20ec0*/  ISETP.GT.AND P0, PT, R4, -0x1, PT ;  /* 0xffffffff0400780c */ /* 0x000fe20003f04270 */
[----:B------:R-:W-:-:S12]  /*20ed0*/  BSSY B0, `(.L_x_1520) ;  /* 0x000000d000007945 */ /* 0x000fd80003800000 */
[----:B------:R-:W-:Y:S05]  /*20ee0*/  @P0 BRA `(.L_x_1521) ;  /* 0x00000000001c0947 */ /* 0x000fea0003800000 */
[----:B------:R-:W-:Y:S02]  /*20ef0*/  ISETP.NE.AND P0, PT, R3, 0x1, PT ;  /* 0x000000010300780c */ /* 0x000fe40003f05270 */
[----:B------:R-:W-:-:S11]  /*20f00*/  LOP3.LUT R4, RZ, R4, RZ, 0x33, !PT ;  /* 0x00000004ff047212 */ /* 0x000fd600078e33ff */
[----:B01----:R-:W0:Y:S02]  /*20f10*/  @P0 LDC.64 R6, c[0x0][0x9e8] ;  /* 0x00027a00ff060b82 */ /* 0x003e240000000a00 */
[----:B0-----:R-:W-:-:S05]  /*20f20*/  @P0 IMAD.HI.U32 R6, R4, R6, RZ ;  /* 0x0000000604060227 */ /* 0x001fca00078e00ff */
[----:B------:R-:W-:-:S04]  /*20f30*/  @P0 SHF.R.U32.HI R4, RZ, R7, R6 ;  /* 0x00000007ff040219 */ /* 0x000fc80000011606 */
[----:B------:R-:W-:Y:S01]  /*20f40*/  LOP3.LUT R4, RZ, R4, RZ, 0x33, !PT ;  /* 0x00000004ff047212 */ /* 0x000fe200078e33ff */
[----:B------:R-:W-:Y:S06]  /*20f50*/  BRA `(.L_x_1522) ;  /* 0x0000000000107947 */ /* 0x000fec0003800000 */
.L_x_1521:
[----:B------:R-:W-:-:S13]  /*20f60*/  ISETP.NE.AND P0, PT, R3, 0x1, PT ;  /* 0x000000010300780c */ /* 0x000fda0003f05270 */
[----:B01----:R-:W0:Y:S02]  /*20f70*/  @P0 LDC.64 R6, c[0x0][0x9e8] ;  /* 0x00027a00ff060b82 */ /* 0x003e240000000a00 */
[----:B0-----:R-:W-:-:S05]  /*20f80*/  @P0 IMAD.HI.U32 R6, R4, R6, RZ ;  /* 0x0000000604060227 */ /* 0x001fca00078e00ff */
[----:B------:R-:W-:-:S07]  /*20f90*/  @P0 SHF.R.U32.HI R4, RZ, R7, R6 ;  /* 0x00000007ff040219 */ /* 0x000fce0000011606 */
.L_x_1522:
[----:B------:R-:W-:Y:S05]  /*20fa0*/  BSYNC B0 ;  /* 0x0000000000007941 */ /* 0x000fea0003800000 */
.L_x_1520:
[----:B------:R-:W-:-:S05]  /*20fb0*/  IMAD R3, R4, R3, RZ ;  /* 0x0000000304037224 */ /* 0x000fca00078e02ff */
[----:B------:R-:W-:-:S07]  /*20fc0*/  VIMNMX R0, R0, R3, !PT ;  /* 0x0000000300007248 */ /* 0x000fce0007fe0100 */
.L_x_1519:
[----:B------:R-:W-:Y:S01]  /*20fd0*/  SHF.R.S32.HI R2, RZ, 0x1f, R0 ;  /* 0x0000001fff027819 */ /* 0x000fe20000011400 */
[----:B------:R-:W-:Y:S03]  /*20fe0*/  BSSY B6, `(.L_x_1523) ;  /* 0x00002c8000067945 */ /* 0x000fe60003800000 */
[----:B------:R-:W-:-:S04]  /*20ff0*/  LEA.HI R2, R2, R0, RZ, 0x6 ;  /* 0x0000000002027211 */ /* 0x000fc800078f30ff */
[----:B------:R-:W-:-:S04]  /*21000*/  SHF.R.S32.HI R2, RZ, 0x6, R2 ;  /* 0x00000006ff027819 */ /* 0x000fc80000011402 */
[----:B------:R-:W-:-:S04]  /*21010*/  VIMNMX R3, RZ, R2, !PT ;  /* 0x00000002ff037248 */ /* 0x000fc80007fe0100 */
[----:B------:R-:W-:Y:S01]  /*21020*/  ISETP.GT.AND P0, PT, R16, R3, PT ;  /* 0x000000031000720c */ /* 0x000fe20003f04270 */
[----:B------:R2:W-:-:S12]  /*21030*/  STL [R1+0x28], R3 ;  /* 0x0000280301007387 */ /* 0x0005d80000100800 */
[----:B--2---:R-:W-:Y:S05]  /*21040*/  @P0 BRA `(.L_x_1524) ;  /* 0x0000000000480947 */ /* 0x004fea0003800000 */
[----:B------:R-:W2:Y:S02]  /*21050*/  S2R R3, SR_TID.X ;  /* 0x0000000000037919 */ /* 0x000ea40000002100 */
[----:B--2---:R-:W-:-:S04]  /*21060*/  LOP3.LUT R3, R3, 0x7f, RZ, 0xc0, !PT ;  /* 0x0000007f03037812 */ /* 0x004fc800078ec0ff */
[----:B------:R-:W-:-:S13]  /*21070*/  ISETP.NE.AND P0, PT, R3, RZ, PT ;  /* 0x000000ff0300720c */ /* 0x000fda0003f05270 */
[----:B------:R-:W-:Y:S05]  /*21080*/  @P0 BRA `(.L_x_1525) ;  /* 0x0000002800f40947 */ /* 0x000fea0003800000 */
[----:B-1----:R-:W1:Y:S01]  /*21090*/  S2R R5, SR_LANEID ;  /* 0x0000000000057919 */ /* 0x002e620000000000 */
        /* <DEDUP_REMOVED lines=8> */
[----:B0-----:R-:W0:Y:S01]  /*21120*/  POPC R7, R4 ;  /* 0x0000000400077309 */ /* 0x001e220000000000 */
[----:B--2---:R-:W0:Y:S02]  /*21130*/  SHFL.IDX PT, R0, R3, R0, 0x1f ;  /* 0x00001f0003007589 */ /* 0x004e2400000e0000 */
[----:B0-----:R-:W-:-:S05]  /*21140*/  IADD3 R0, R0, UR37, R7 ;  /* 0x0000002500007c10 */ /* 0x001fca000fffe007 */
[----:B------:R2:W-:Y:S01]  /*21150*/  STL [R1], R0 ;  /* 0x0000000001007387 */ /* 0x0005e20000100800 */
[----:B------:R-:W-:Y:S05]  /*21160*/  BRA `(.L_x_1525) ;  /* 0x0000002800bc7947 */ /* 0x000fea0003800000 */
.L_x_1524:
[----:B------:R-:W2:Y:S01]  /*21170*/  S2R R0, SR_CgaCtaId ;  /* 0x0000000000007919 */ /* 0x000ea20000008800 */
[----:B------:R-:W-:-:S04]  /*21180*/  MOV R2, 0x400 ;  /* 0x0000040000027802 */ /* 0x000fc80000000f00 */
[----:B--2---:R-:W-:-:S05]  /*21190*/  LEA R18, R0, R2, 0x18 ;  /* 0x0000000200127211 */ /* 0x004fca00078ec0ff */
[----:B------:R-:W-:-:S05]  /*211a0*/  VIADD R0, R18, 0x20000 ;  /* 0x0002000012007836 */ /* 0x000fca0000000000 */
[----:B------:R-:W-:-:S13]  /*211b0*/  LOP3.LUT P0, RZ, R0, 0x3ff, RZ, 0xc0, !PT ;  /* 0x000003ff00ff7812 */ /* 0x000fda000780c0ff */
[----:B------:R-:W-:Y:S05]  /*211c0*/  @!P0 BRA `(.L_x_1526) ;  /* 0x0000000000408947 */ /* 0x000fea0003800000 */
[----:B------:R-:W-:Y:S01]  /*211d0*/  MOV R2, 0x0 ;  /* 0x0000000000027802 */ /* 0x000fe20000000f00 */
[----:B------:R-:W-:Y:S01]  /*211e0*/  ULDC.64 UR6, c[0x4][0xc0] ;  /* 0x0100300000067ab9 */ /* 0x000fe20000000a00 */
[----:B------:R-:W-:Y:S01]  /*211f0*/  ULDC.64 UR8, c[0x4][0xc8] ;  /* 0x0100320000087ab9 */ /* 0x000fe20000000a00 */
[----:B------:R-:W-:Y:S01]  /*21200*/  ULDC.64 UR4, c[0x4][0x40] ;  /* 0x0100100000047ab9 */ /* 0x000fe20000000a00 */
[----:B------:R-:W-:Y:S01]  /*21210*/  MOV R4, UR6 ;  /* 0x0000000600047c02 */ /* 0x000fe20008000f00 */
[----:B-1----:R-:W-:Y:S01]  /*21220*/  IMAD.U32 R5, RZ, RZ, UR7 ;  /* 0x00000007ff057e24 */ /* 0x002fe2000f8e00ff */
[----:B------:R-:W1:Y:S01]  /*21230*/  LDC.64 R2, c[0x4][R2] ;  /* 0x0100000002027b82 */ /* 0x000e620000000a00 */
[----:B------:R-:W-:Y:S02]  /*21240*/  IMAD.U32 R6, RZ, RZ, UR8 ;  /* 0x00000008ff067e24 */ /* 0x000fe4000f8e00ff */
[----:B0-----:R-:W-:Y:S02]  /*21250*/  IMAD.U32 R7, RZ, RZ, UR9 ;  /* 0x00000009ff077e24 */ /* 0x001fe4000f8e00ff */
[----:B------:R-:W-:-:S02]  /*21260*/  IMAD.U32 R10, RZ, RZ, UR4 ;  /* 0x00000004ff0a7e24 */ /* 0x000fc4000f8e00ff */
[----:B------:R-:W-:Y:S02]  /*21270*/  IMAD.U32 R11, RZ, RZ, UR5 ;  /* 0x00000005ff0b7e24 */ /* 0x000fe4000f8e00ff */
[----:B------:R-:W-:Y:S02]  /*21280*/  IMAD.MOV.U32 R8, RZ, RZ, 0x70 ;  /* 0x00000070ff087424 */ /* 0x000fe400078e00ff */
[----:B------:R-:W-:Y:S02]  /*21290*/  IMAD.MOV.U32 R12, RZ, RZ, 0x1 ;  /* 0x00000001ff0c7424 */ /* 0x000fe400078e00ff */
[----:B------:R-:W-:-:S07]  /*212a0*/  IMAD.MOV.U32 R13, RZ, RZ, RZ ;  /* 0x000000ffff0d7224 */ /* 0x000fce00078e00ff */
[----:B------:R-:W-:-:S07]  /*212b0*/  LEPC R20, `(.L_x_1526) ;  /* 0x000000001014794e */ /* 0x000fce0000000000 */
[----:B-1----:R-:W-:Y:S05]  /*212c0*/  CALL.ABS.NOINC R2 ;  /* 0x0000000002007343 */ /* 0x002fea0003c00000 */
.L_x_1526:
[----:B------:R-:W2:Y:S01]  /*212d0*/  LDL.LU R2, [R1+0x40] ;  /* 0x0000400001027983 */ /* 0x000ea20000300800 */
[----:B------:R-:W-:-:S05]  /*212e0*/  VIADD R17, R18, 0x10000 ;  /* 0x0001000012117836 */ /* 0x000fca0000000000 */
[----:B------:R-:W-:Y:S02]  /*212f0*/  LOP3.LUT P0, RZ, R17, 0x3ff, RZ, 0xc0, !PT ;  /* 0x000003ff11ff7812 */ /* 0x000fe4000780c0ff */
[----:B--2---:R-:W-:-:S11]  /*21300*/  LOP3.LUT R2, R2, 0xfffffffe, RZ, 0xc0, !PT ;  /* 0xfffffffe02027812 */ /* 0x004fd600078ec0ff */
[----:B------:R-:W-:-:S05]  /*21310*/  @P0 LOP3.LUT R2, R2, 0x1, RZ, 0xfc, !PT ;  /* 0x0000000102020812 */ /* 0x000fca00078efcff */
[----:B------:R2:W-:Y:S01]  /*21320*/  STL [R1+0x40], R2 ;  /* 0x0000400201007387 */ /* 0x0005e20000100800 */
[----:B------:R-:W-:Y:S05]  /*21330*/  @!P0 BRA `(.L_x_1527) ;  /* 0x0000000000408947 */ /* 0x000fea0003800000 */
[----:B--2---:R-:W-:Y:S01]  /*21340*/  MOV R2, 0x0 ;  /* 0x0000000000027802 */ /* 0x004fe20000000f00 */
[----:B------:R-:W-:Y:S01]  /*21350*/  ULDC.64 UR6, c[0x4][0xc0] ;  /* 0x0100300000067ab9 */ /* 0x000fe20000000a00 */
[----:B------:R-:W-:Y:S01]  /*21360*/  ULDC.64 UR8, c[0x4][0xc8] ;  /* 0x0100320000087ab9 */ /* 0x000fe20000000a00 */
[----:B------:R-:W-:Y:S01]  /*21370*/  ULDC.64 UR4, c[0x4][0x48] ;  /* 0x0100120000047ab9 */ /* 0x000fe20000000a00 */
[----:B------:R-:W-:Y:S01]  /*21380*/  IMAD.U32 R4, RZ, RZ, UR6 ;  /* 0x00000006ff047e24 */ /* 0x000fe2000f8e00ff */
[----:B------:R-:W-:Y:S01]  /*21390*/  MOV R12, 0x1 ;  /* 0x00000001000c7802 */ /* 0x000fe20000000f00 */
[----:B------:R-:W2:Y:S01]  /*213a0*/  LDC.64 R2, c[0x4][R2] ;  /* 0x0100000002027b82 */ /* 0x000ea20000000a00 */
[----:B-1----:R-:W-:Y:S02]  /*213b0*/  IMAD.U32 R5, RZ, RZ, UR7 ;  /* 0x00000007ff057e24 */ /* 0x002fe4000f8e00ff */
[----:B------:R-:W-:Y:S02]  /*213c0*/  IMAD.U32 R6, RZ, RZ, UR8 ;  /* 0x00000008ff067e24 */ /* 0x000fe4000f8e00ff */
[----:B0-----:R-:W-:-:S02]  /*213d0*/  IMAD.U32 R7, RZ, RZ, UR9 ;  /* 0x00000009ff077e24 */ /* 0x001fc4000f8e00ff */
[----:B------:R-:W-:Y:S02]  /*213e0*/  IMAD.U32 R10, RZ, RZ, UR4 ;  /* 0x00000004ff0a7e24 */ /* 0x000fe4000f8e00ff */
[----:B------:R-:W-:Y:S02]  /*213f0*/  IMAD.U32 R11, RZ, RZ, UR5 ;  /* 0x00000005ff0b7e24 */ /* 0x000fe4000f8e00ff */
[----:B------:R-:W-:Y:S02]  /*21400*/  IMAD.MOV.U32 R8, RZ, RZ, 0x70 ;  /* 0x00000070ff087424 */ /* 0x000fe400078e00ff */
[----:B------:R-:W-:-:S07]  /*21410*/  IMAD.MOV.U32 R13, RZ, RZ, RZ ;  /* 0x000000ffff0d7224 */ /* 0x000fce00078e00ff */
[----:B------:R-:W-:-:S07]  /*21420*/  LEPC R20, `(.L_x_1527) ;  /* 0x000000001014794e */ /* 0x000fce0000000000 */
[----:B--2---:R-:W-:Y:S05]  /*21430*/  CALL.ABS.NOINC R2 ;  /* 0x0000000002007343 */ /* 0x004fea0003c00000 */
.L_x_1527:
[----:B------:R-:W-:-:S05]  /*21440*/  VIADD R0, R18, 0x8000 ;  /* 0x0000800012007836 */ /* 0x000fca0000000000 */
[----:B------:R-:W-:-:S13]  /*21450*/  LOP3.LUT P0, RZ, R0, 0x1bf, RZ, 0xc0, !PT ;  /* 0x000001bf00ff7812 */ /* 0x000fda000780c0ff */
[----:B------:R-:W-:Y:S05]  /*21460*/  @!P0 BRA `(.L_x_1528) ;  /* 0x0000000000408947 */ /* 0x000fea0003800000 */
[----:B--2---:R-:W-:Y:S01]  /*21470*/  MOV R2, 0x0 ;  /* 0x0000000000027802 */ /* 0x004fe20000000f00 */
[----:B------:R-:W-:Y:S01]  /*21480*/  ULDC.64 UR6, c[0x4][0xc0] ;  /* 0x0100300000067ab9 */ /* 0x000fe20000000a00 */
[----:B------:R-:W-:Y:S01]  /*21490*/  ULDC.64 UR8, c[0x4][0xc8] ;  /* 0x0100320000087ab9 */ /* 0x000fe20000000a00 */
[----:B------:R-:W-:Y:S01]  /*214a0*/  ULDC.64 UR4, c[0x4][0x50] ;  /* 0x0100140000047ab9 */ /* 0x000fe20000000a00 */
[----:B------:R-:W-:Y:S02]  /*214b0*/  IMAD.U32 R4, RZ, RZ, UR6 ;  /* 0x00000006ff047e24 */ /* 0x000fe4000f8e00ff */
[----:B------:R-:W2:Y:S01]  /*214c0*/  LDC.64 R2, c[0x4][R2] ;  /* 0x0100000002027b82 */ /* 0x000ea20000000a00 */
[----:B-1----:R-:W-:Y:S02]  /*214d0*/  IMAD.U32 R5, RZ, RZ, UR7 ;  /* 0x00000007ff057e24 */ /* 0x002fe4000f8e00ff */
[----:B------:R-:W-:Y:S02]  /*214e0*/  IMAD.U32 R6, RZ, RZ, UR8 ;  /* 0x00000008ff067e24 */ /* 0x000fe4000f8e00ff */
[----:B0-----:R-:W-:-:S02]  /*214f0*/  IMAD.U32 R7, RZ, RZ, UR9 ;  /* 0x00000009ff077e24 */ /* 0x001fc4000f8e00ff */
[----:B------:R-:W-:Y:S02]  /*21500*/  IMAD.U32 R10, RZ, RZ, UR4 ;  /* 0x00000004ff0a7e24 */ /* 0x000fe4000f8e00ff */
[----:B------:R-:W-:Y:S02]  /*21510*/  IMAD.U32 R11, RZ, RZ, UR5 ;  /* 0x00000005ff0b7e24 */ /* 0x000fe4000f8e00ff */
[----:B------:R-:W-:Y:S02]  /*21520*/  IMAD.MOV.U32 R8, RZ, RZ, 0x70 ;  /* 0x00000070ff087424 */ /* 0x000fe400078e00ff */
[----:B------:R-:W-:Y:S02]  /*21530*/  IMAD.MOV.U32 R12, RZ, RZ, 0x1 ;  /* 0x00000001ff0c7424 */ /* 0x000fe400078e00ff */
[----:B------:R-:W-:-:S07]  /*21540*/  IMAD.MOV.U32 R13, RZ, RZ, RZ ;  /* 0x000000ffff0d7224 */ /* 0x000fce00078e00ff */
[----:B------:R-:W-:-:S07]  /*21550*/  LEPC R20, `(.L_x_1528) ;  /* 0x000000001014794e */ /* 0x000fce0000000000 */
[----:B--2---:R-:W-:Y:S05]  /*21560*/  CALL.ABS.NOINC R2 ;  /* 0x0000000002007343 */ /* 0x004fea0003c00000 */
.L_x_1528:
[----:B------:R-:W-:-:S13]  /*21570*/  LOP3.LUT P6, RZ, R17, 0x3ff, RZ, 0xc0, !PT ;  /* 0x000003ff11ff7812 */ /* 0x000fda00078cc0ff */
[----:B------:R-:W-:Y:S05]  /*21580*/  @!P6 BRA `(.L_x_1529) ;  /* 0x000000000040e947 */ /* 0x000fea0003800000 */
[----:B--2---:R-:W-:Y:S01]  /*21590*/  MOV R2, 0x0 ;  /* 0x0000000000027802 */ /* 0x004fe20000000f00 */
[----:B------:R-:W-:Y:S01]  /*215a0*/  ULDC.64 UR4, c[0x4][0xc0] ;  /* 0x0100300000047ab9 */ /* 0x000fe20000000a00 */
[----:B------:R-:W-:Y:S01]  /*215b0*/  ULDC.64 UR6, c[0x4][0xc8] ;  /* 0x0100320000067ab9 */ /* 0x000fe20000000a00 */
[----:B------:R-:W-:Y:S01]  /*215c0*/  ULDC.64 UR8, c[0x4][0x58] ;  /* 0x0100160000087ab9 */ /* 0x000fe20000000a00 */
[----:B------:R-:W-:Y:S01]  /*215d0*/  IMAD.U32 R4, RZ, RZ, UR4 ;  /* 0x00000004ff047e24 */ /* 0x000fe2000f8e00ff */
[----:B------:R-:W-:Y:S01]  /*215e0*/  MOV R11, UR9 ;  /* 0x00000009000b7c02 */ /* 0x000fe20008000f00 */
[----:B------:R-:W2:Y:S01]  /*215f0*/  LDC.64 R2, c[0x4][R2] ;  /* 0x0100000002027b82 */ /* 0x000ea20000000a00 */
[----:B-1----:R-:W-:Y:S02]  /*21600*/  IMAD.U32 R5, RZ, RZ, UR5 ;  /* 0x00000005ff057e24 */ /* 0x002fe4000f8e00ff */
[----:B------:R-:W-:Y:S02]  /*21610*/  IMAD.U32 R6, RZ, RZ, UR6 ;  /* 0x00000006ff067e24 */ /* 0x000fe4000f8e00ff */
[----:B0-----:R-:W-:-:S02]  /*21620*/  IMAD.U32 R7, RZ, RZ, UR7 ;  /* 0x00000007ff077e24 */ /* 0x001fc4000f8e00ff */
[----:B------:R-:W-:Y:S02]  /*21630*/  IMAD.U32 R10, RZ, RZ, UR8 ;  /* 0x00000008ff0a7e24 */ /* 0x000fe4000f8e00ff */
[----:B------:R-:W-:Y:S02]  /*21640*/  IMAD.MOV.U32 R8, RZ, RZ, 0x70 ;  /* 0x00000070ff087424 */ /* 0x000fe400078e00ff */
[----:B------:R-:W-:Y:S02]  /*21650*/  IMAD.MOV.U32 R12, RZ, RZ, 0x1 ;  /* 0x00000001ff0c7424 */ /* 0x000fe400078e00ff */
[----:B------:R-:W-:-:S07]  /*21660*/  IMAD.MOV.U32 R13, RZ, RZ, RZ ;  /* 0x000000ffff0d7224 */ /* 0x000fce00078e00ff */
[----:B------:R-:W-:-:S07]  /*21670*/  LEPC R20, `(.L_x_1529) ;  /* 0x000000001014794e */ /* 0x000fce0000000000 */
[----:B--2---:R-:W-:Y:S05]  /*21680*/  CALL.ABS.NOINC R2 ;  /* 0x0000000002007343 */ /* 0x004fea0003c00000 */
.L_x_1529:
[----:B--2---:R-:W2:Y:S01]  /*21690*/  LDL.LU R2, [R1+0x4] ;  /* 0x0000040001027983 */ /* 0x004ea20000300800 */
[----:B------:R-:W3:Y:S01]  /*216a0*/  LDC R0, c[0x0][0x428] ;  /* 0x00010a00ff007b82 */ /* 0x000ee20000000800 */
[----:B------:R-:W-:Y:S02]  /*216b0*/  ULDC.64 UR4, c[0x0][0x9f8] ;  /* 0x00027e0000047ab9 */ /* 0x000fe40000000a00 */
[----:B------:R-:W4:Y:S04]  /*216c0*/  LDL R18, [R1+0x8] ;  /* 0x0000080001127983 */ /* 0x000f280000100800 */
[----:B------:R-:W1:Y:S01]  /*216d0*/  LDL R17, [R1+0xc] ;  /* 0x00000c0001117983 */ /* 0x000e620000100800 */
[----:B---3--:R-:W-:-:S13]  /*216e0*/  ISETP.NE.AND P0, PT, R0, 0x1, PT ;  /* 0x000000010000780c */ /* 0x008fda0003f05270 */
[----:B------:R-:W3:Y:S01]  /*216f0*/  @P0 LDC R3, c[0x0][0x430] ;  /* 0x00010c00ff030b82 */ /* 0x000ee20000000800 */
[----:B--2---:R-:W-:-:S07]  /*21700*/  IMAD R4, R2, 0x80, R19 ;  /* 0x0000008002047824 */ /* 0x004fce00078e0213 */
[----:B------:R-:W2:Y:S01]  /*21710*/  @P0 LDC R2, c[0x0][0x42c] ;  /* 0x00010b00ff020b82 */ /* 0x000ea20000000800 */
[----:B----4-:R-:W-:Y:S02]  /*21720*/  IMAD.MOV.U32 R0, RZ, RZ, R18 ;  /* 0x000000ffff007224 */ /* 0x010fe400078e0012 */
[----:B-1----:R-:W-:Y:S02]  /*21730*/  IMAD.MOV.U32 R5, RZ, RZ, R17 ;  /* 0x000000ffff057224 */ /* 0x002fe400078e0011 */
[----:B--2---:R-:W-:Y:S02]  /*21740*/  @P0 IMAD.HI.U32 R2, R18, R2, RZ ;  /* 0x0000000212020227 */ /* 0x004fe400078e00ff */
[----:B------:R-:W1:Y:S03]  /*21750*/  S2R R18, SR_TID.X ;  /* 0x0000000000127919 */ /* 0x000e660000002100 */
[----:B---3--:R-:W-:-:S02]  /*21760*/  @P0 SHF.R.U32.HI R0, RZ, R3, R2 ;  /* 0x00000003ff000219 */ /* 0x008fc40000011602 */
[----:B------:R-:W-:-:S04]  /*21770*/  ISETP.NE.U32.AND P0, PT, RZ, UR4, PT ;  /* 0x00000004ff007c0c */ /* 0x000fc8000bf05070 */
[----:B------:R-:W-:Y:S01]  /*21780*/  ISETP.NE.AND.EX P0, PT, RZ, UR5, PT, P0 ;  /* 0x00000005ff007c0c */ /* 0x000fe2000bf05300 */
[----:B------:R-:W-:-:S12]  /*21790*/  ULDC.64 UR4, c[0x0][0xa00] ;  /* 0x0002800000047ab9 */ /* 0x000fd80000000a00 */
[----:B------:R-:W2:Y:S01]  /*217a0*/  @P0 LDC.64 R2, c[0x0][0x9f8] ;  /* 0x00027e00ff020b82 */ /* 0x000ea20000000a00 */
[----:B-1----:R-:W-:Y:S01]  /*217b0*/  LOP3.LUT R18, R18, 0x7f, RZ, 0xc0, !PT ;  /* 0x0000007f12127812 */ /* 0x002fe200078ec0ff */
[----:B--2---:R-:W-:-:S05]  /*217c0*/  @P0 IMAD.WIDE R2, R17, 0x4, R2 ;  /* 0x0000000411020825 */ /* 0x004fca00078e0202 */
[----:B------:R1:W2:Y:S01]  /*217d0*/  @P0 LDG.E R5, desc[UR46][R2.64] ;  /* 0x0000002e02050981 */ /* 0x0002a2000c1e1900 */
[----:B------:R-:W-:Y:S02]  /*217e0*/  ISETP.NE.AND P1, PT, R18, RZ, PT ;  /* 0x000000ff1200720c */ /* 0x000fe40003f25270 */
[----:B------:R-:W-:Y:S02]  /*217f0*/  ISETP.NE.U32.AND P0, PT, RZ, UR4, PT ;  /* 0x00000004ff007c0c */ /* 0x000fe4000bf05070 */
[----:B------:R-:W-:Y:S02]  /*21800*/  PLOP3.LUT P3, PT, P1, PT, PT, 0x8, 0x0 ;  /* 0x000000000000781c */ /* 0x000fe40000f6e170 */
[----:B------:R-:W-:-:S04]  /*21810*/  ISETP.NE.AND.EX P2, PT, RZ, UR5, PT, P0 ;  /* 0x00000005ff007c0c */ /* 0x000fc8000bf45300 */
[----:B-1----:R-:W-:-:S03]  /*21820*/  SEL R3, R17, RZ, !P2 ;  /* 0x000000ff11037207 */ /* 0x002fc60005000000 */
[----:B------:R-:W-:-:S05]  /*21830*/  VOTEU.ALL UP1, P1 ;  /* 0x00000000003f7886 */ /* 0x000fca0000820000 */
[----:B------:R-:W-:-:S04]  /*21840*/  @!UP1 UIADD3 UR8, UP0, UR42, 0x270, URZ ;  /* 0x000002702a089890 */ /* 0x000fc8000ff1e03f */
[----:B------:R-:W-:-:S03]  /*21850*/  @!UP1 UIADD3.X UR9, URZ, UR43, URZ, UP0, !UPT ;  /* 0x0000002b3f099290 */ /* 0x000fc600087fe43f */
[----:B------:R-:W-:Y:S01]  /*21860*/  VOTEU.ALL UP0, P1 ;  /* 0x00000000003f7886 */ /* 0x000fe20000800000 */
[----:B--2---:R1:W-:Y:S08]  /*21870*/  STL [R1+0x20], R5 ;  /* 0x0000200501007387 */ /* 0x0043f00000100800 */
.L_x_1530:
        /* <DEDUP_REMOVED lines=10> */
[----:B--2---:R-:W-:Y:S05]  /*21920*/  @P3 BRA.U.ANY `(.L_x_1530) ;  /* 0xfffffffd00d43947 */ /* 0x004fea000393ffff */
[----:B------:R-:W-:Y:S01]  /*21930*/  PLOP3.LUT P2, PT, P1, PT, PT, 0x8, 0x0 ;  /* 0x000000000000781c */ /* 0x000fe20000f4e170 */
[----:B------:R-:W-:Y:S01]  /*21940*/  VOTEU.ALL UP0, P1 ;  /* 0x00000000003f7886 */ /* 0x000fe20000800000 */
[----:B------:R-:W-:-:S11]  /*21950*/  UMOV UR4, 0x80 ;  /* 0x0000008000047882 */ /* 0x000fd60000000000 */
.L_x_1531:
        /* <DEDUP_REMOVED lines=9> */
[----:B--2---:R-:W-:Y:S05]  /*219f0*/  @P2 BRA.U.ANY `(.L_x_1531) ;  /* 0xfffffffd00d82947 */ /* 0x004fea000393ffff */
[----:B------:R-:W2:Y:S01]  /*21a00*/  LDL R17, [R1+0x20] ;  /* 0x0000200001117983 */ /* 0x000ea20000100800 */
[----:B0-----:R-:W0:Y:S01]  /*21a10*/  LDC.64 R6, c[0x0][0x3f8] ;  /* 0x0000fe00ff067b82 */ /* 0x001e220000000a00 */
        /* <DEDUP_REMOVED lines=8> */
[----:B-1----:R-:W1:Y:S02]  /*21aa0*/  S2R R5, SR_TID.X ;  /* 0x0000000000057919 */ /* 0x002e640000002100 */
[----:B-1----:R-:W-:-:S04]  /*21ab0*/  SHF.R.U32.HI R5, RZ, 0x5, R5 ;  /* 0x00000005ff057819 */ /* 0x002fc80000011605 */
[----:B------:R-:W-:-:S05]  /*21ac0*/  LOP3.LUT R5, R5, 0x3, RZ, 0xc0, !PT ;  /* 0x0000000305057812 */ /* 0x000fca00078ec0ff */
[----:B------:R1:W2:Y:S02]  /*21ad0*/  SHFL.IDX PT, R14, R5, RZ, 0x1f ;  /* 0x00001fff050e7589 */ /* 0x0002a400000e0000 */
.L_x_1784:
[----:B--2---:R-:W-:Y:S02]  /*21ae0*/  ISETP.NE.AND P0, PT, R14, RZ, PT ;  /* 0x000000ff0e00720c */ /* 0x004fe40003f05270 */
[----:B------:R-:W-:-:S11]  /*21af0*/  PLOP3.LUT P6, PT, PT, PT, PT, 0x8, 0x0 ;  /* 0x000000000000781c */ /* 0x000fd60003fce170 */
[----:B------:R-:W-:Y:S05]  /*21b00*/  @P0 BRA `(.L_x_1533) ;  /* 0x00000008000c0947 */ /* 0x000fea0003800000 */
[----:B------:R-:W-:-:S03]  /*21b10*/  UMOV UR4, 0xffffffff ;  /* 0xffffffff00047882 */ /* 0x000fc60000000000 */
[----:B------:R-:W-:Y:S05]  /*21b20*/  BRA.DIV UR4, `(.L_x_1534) ;  /* 0x0000006e04ec7947 */ /* 0x000fea000b800000 */
[----:B------:R-:W-:-:S13]  /*21b30*/  ELECT P6, URZ, PT ;  /* 0x00000000003f782f */ /* 0x000fda00038c0000 */
.L_x_1787:
[----:B------:R-:W-:Y:S05]  /*21b40*/  @!P6 BRA `(.L_x_1535) ;  /* 0x000000040080e947 */ /* 0x000fea0003800000 */
[----:B------:R-:W-:Y:S01]  /*21b50*/  ISETP.NE.U32.AND P0, PT, R6, RZ, PT ;  /* 0x000000ff0600720c */ /* 0x000fe20003f05070 */
[----:B------:R-:W-:-:S03]  /*21b60*/  VIADD R8, R16, 0xffffffff ;  /* 0xffffffff10087836 */ /* 0x000fc60000000000 */
[----:B------:R-:W-:-:S13]  /*21b70*/  ISETP.NE.AND.EX P0, PT, R7, RZ, PT, P0 ;  /* 0x000000ff0700720c */ /* 0x000fda0003f05300 */
[----:B------:R-:W-:Y:S05]  /*21b80*/  @!P0 BRA `(.L_x_1536) ;  /* 0x0000000000488947 */ /* 0x000fea0003800000 */
[----:B------:R-:W2:Y:S01]  /*21b90*/  LDC R9, c[0x0][0x41c] ;  /* 0x00010700ff097b82 */ /* 0x000ea20000000800 */
[----:B------:R-:W-:Y:S01]  /*21ba0*/  IMAD.MOV.U32 R2, RZ, RZ, R8 ;  /* 0x000000ffff027224 */ /* 0x000fe200078e0008 */
[----:B------:R-:W-:Y:S01]  /*21bb0*/  ULDC.64 UR4, c[0x0][0x408] ;  /* 0x0001020000047ab9 */ /* 0x000fe20000000a00 */
[----:B--2---:R-:W-:-:S13]  /*21bc0*/  ISETP.NE.AND P0, PT, R9, 0x1, PT ;  /* 0x000000010900780c */ /* 0x004fda0003f05270 */
[----:B------:R-:W2:Y:S02]  /*21bd0*/  @P0 LDC.64 R10, c[0x0][0x420] ;  /* 0x00010800ff0a0b82 */ /* 0x000ea40000000a00 */
[----:B--2---:R-:W-:-:S05]  /*21be0*/  @P0 IMAD.HI.U32 R10, R8, R10, RZ ;  /* 0x0000000a080a0227 */ /* 0x004fca00078e00ff */
[----:B------:R-:W-:-:S04]  /*21bf0*/  @P0 SHF.R.U32.HI R2, RZ, R11, R10 ;  /* 0x0000000bff020219 */ /* 0x000fc8000001160a */
[--C-:B------:R-:W-:Y:S01]  /*21c00*/  SHF.R.S32.HI R11, RZ, 0x1f, R2.reuse ;  /* 0x0000001fff0b7819 */ /* 0x100fe20000011402 */
[--C-:B-1----:R-:W-:Y:S02]  /*21c10*/  IMAD.MOV R5, RZ, RZ, -R2.reuse ;  /* 0x000000ffff057224 */ /* 0x102fe400078e0a02 */
[----:B------:R-:W-:Y:S02]  /*21c20*/  IMAD.MOV.U32 R10, RZ, RZ, R2 ;  /* 0x000000ffff0a7224 */ /* 0x000fe400078e0002 */
        /* <DEDUP_REMOVED lines=8> */
.L_x_1536:
[----:B-1----:R-:W3:Y:S01]  /*21cb0*/  LDL R5, [R1+0x10] ;  /* 0x0000100001057983 */ /* 0x002ee20000100800 */
[----:B------:R-:W-:-:S03]  /*21cc0*/  MOV R9, 0x400 ;  /* 0x0000040000097802 */ /* 0x000fc60000000f00 */
[----:B--2---:R-:W2:Y:S01]  /*21cd0*/  LDL R7, [R1+0x18] ;  /* 0x0000180001077983 */ /* 0x004ea20000100800 */
[----:B------:R-:W1:Y:S01]  /*21ce0*/  S2R R10, SR_CgaCtaId ;  /* 0x00000000000a7919 */ /* 0x000e620000008800 */
[----:B------:R-:W4:Y:S01]  /*21cf0*/  S2R R6, SR_TID.X ;  /* 0x0000000000067919 */ /* 0x000f220000002100 */
[----:B-1----:R-:W-:Y:S02]  /*21d00*/  LEA R9, R10, R9, 0x18 ;  /* 0x000000090a097211 */ /* 0x002fe400078ec0ff */
[----:B----4-:R-:W-:-:S04]  /*21d10*/  LOP3.LUT R6, R6, 0x7f, RZ, 0xc0, !PT ;  /* 0x0000007f06067812 */ /* 0x010fc800078ec0ff */
[----:B------:R-:W-:Y:S01]  /*21d20*/  ISETP.NE.AND P0, PT, R6, RZ, PT ;  /* 0x000000ff0600720c */ /* 0x000fe20003f05270 */
[----:B---3--:R-:W-:Y:S01]  /*21d30*/  IMAD R5, R5, 0x8, R9 ;  /* 0x0000000805057824 */ /* 0x008fe200078e0209 */
[----:B--2---:R-:W-:-:S04]  /*21d40*/  SHF.L.U32 R7, R7, 0x1f, RZ ;  /* 0x0000001f07077819 */ /* 0x004fc800000006ff */
[----:B------:R-:W1:Y:S02]  /*21d50*/  SYNCS.PHASECHK.TRANS64.TRYWAIT P2, [R5+URZ+0x28480], R7 ;  /* 0x02848007050075a7 */ /* 0x000e64000804017f */
[----:B-1----:R-:W-:Y:S05]  /*21d60*/  @!P2 BRA `(.L_x_1537) ;  /* 0x0000006c007ca947 */ /* 0x002fea0003800000 */
.L_x_1788:
        /* <DEDUP_REMOVED lines=8> */
.L_x_1538:
        /* <DEDUP_REMOVED lines=16> */
[----:B------:R-:W-:Y:S01]  /*21ef0*/  R2UR UR14, R6 ;  /* 0x00000000060e72ca */ /* 0x000fe200000e0000 */
[----:B---3--:R-:W-:-:S05]  /*21f00*/  IMAD R8, R8, 0x40, R9 ;  /* 0x0000004008087824 */ /* 0x008fca00078e0209 */
        /* <DEDUP_REMOVED lines=9> */
.L_x_1789:
        /* <DEDUP_REMOVED lines=8> */
.L_x_1540:
        /* <DEDUP_REMOVED lines=19> */
.L_x_1535:
[----:B------:R-:W3:Y:S01]  /*22150*/  LDL.LU R6, [R1+0x8] ;  /* 0x0000080001067983 */ /* 0x000ee20000300800 */
[----:B-12---:R-:W-:Y:S01]  /*22160*/  MOV R7, 0x400 ;  /* 0x0000040000077802 */ /* 0x006fe20000000f00 */
        /* <DEDUP_REMOVED lines=10> */
[----:B------:R-:W-:Y:S02]  /*22210*/  R2UR UR16, R7 ;  /* 0x00000000071072ca */ /* 0x000fe400000e0000 */
[----:B------:R-:W-:Y:S01]  /*22220*/  @P0 MOV R5, 0x8000 ;  /* 0x0000800000050802 */ /* 0x000fe20000000f00 */
[----:B------:R-:W-:Y:S10]  /*22230*/  BAR.SYNC.DEFER_BLOCKING 0x8, 0x120 ;  /* 0x0204800000007b1d */ /* 0x000ff40000010000 */
        /* <DEDUP_REMOVED lines=11> */
[----:B---3--:R-:W-:-:S02]  /*222f0*/  @P0 R2UR UR12, R6 ;  /* 0x00000000060c02ca */ /* 0x008fc400000e0000 */
[----:B------:R-:W-:-:S11]  /*22300*/  @P0 R2UR UR20, R6 ;  /* 0x00000000061402ca */ /* 0x000fd600000e0000 */
[----:B------:R2:W-:Y:S02]  /*22310*/  UTMALDG.4D [UR8], [UR4], desc[UR6] ;  /* 0x00000608040075b4 */ /* 0x0005e40008019000 */
[----:B------:R2:W-:Y:S02]  /*22320*/  UTMALDG.4D [UR16], [UR4], desc[UR14] ;  /* 0x00000e10040075b4 */ /* 0x0005e40008019000 */
[----:B--2---:R-:W-:Y:S01]  /*22330*/  NOP ;  /* 0x0000000000007918 */ /* 0x004fe20000000000 */
.L_x_1533:
[----:B------:R-:W2:Y:S01]  /*22340*/  LDL.LU R6, [R1+0x44] ;  /* 0x0000440001067983 */ /* 0x000ea20000300800 */
[----:B------:R-:W-:Y:S01]  /*22350*/  MOV R4, 0x400 ;  /* 0x0000040000047802 */ /* 0x000fe20000000f00 */
[----:B------:R-:W-:Y:S01]  /*22360*/  BSSY B0, `(.L_x_1541) ;  /* 0x000000b000007945 */ /* 0x000fe20003800000 */
[----:B-1----:R-:W1:Y:S02]  /*22370*/  S2R R5, SR_CgaCtaId ;  /* 0x0000000000057919 */ /* 0x002e640000008800 */
[----:B-1----:R-:W-:Y:S01]  /*22380*/  LEA R4, R5, R4, 0x18 ;  /* 0x0000000405047211 */ /* 0x002fe200078ec0ff */
[----:B--2---:R-:W-:-:S05]  /*22390*/  VIADD R6, R6, 0x1 ;  /* 0x0000000106067836 */ /* 0x004fca0000000000 */
[----:B------:R-:W-:Y:S01]  /*223a0*/  LEA.HI R3, R6, R6, RZ, 0x1 ;  /* 0x0000000606037211 */ /* 0x000fe200078f08ff */
[----:B------:R1:W-:Y:S03]  /*223b0*/  STL [R1+0x44], R6 ;  /* 0x0000440601007387 */ /* 0x0003e60000100800 */
[----:B------:R-:W-:-:S05]  /*223c0*/  LOP3.LUT R3, R3, 0xfffffffe, RZ, 0xc0, !PT ;  /* 0xfffffffe03037812 */ /* 0x000fca00078ec0ff */
[----:B------:R-:W-:-:S05]  /*223d0*/  IMAD.IADD R3, R6, 0x1, -R3 ;  /* 0x0000000106037824 */ /* 0x000fca00078e0a03 */
[----:B------:R-:W-:-:S04]  /*223e0*/  SHF.L.U32 R3, R3, 0x1f, RZ ;  /* 0x0000001f03037819 */ /* 0x000fc800000006ff */
[----:B------:R-:W2:Y:S02]  /*223f0*/  SYNCS.PHASECHK.TRANS64.TRYWAIT P0, [R4+URZ+0x28420], R3 ;  /* 0x02842003040075a7 */ /* 0x000ea4000800017f */
[----:B-12---:R-:W-:Y:S05]  /*22400*/  @!P0 BRA `(.L_x_1542) ;  /* 0x0000006400fc8947 */ /* 0x006fea0003800000 */
.L_x_1790:
[----:B------:R-:W-:Y:S05]  /*22410*/  BSYNC B0 ;  /* 0x0000000000007941 */ /* 0x000fea0003800000 */
.L_x_1541:
[----:B-1----:R-:W2:Y:S01]  /*22420*/  LDL R4, [R1+0x28] ;  /* 0x0000280001047983 */ /* 0x002ea20000100800 */
[----:B------:R-:W-:-:S05]  /*22430*/  VIADD R3, R16, 0xfffffffe ;  /* 0xfffffffe10037836 */ /* 0x000fca0000000000 */
[----:B--2---:R-:W-:-:S13]  /*22440*/  ISETP.GE.AND P0, PT, R3, R4, PT ;  /* 0x000000040300720c */ /* 0x004fda0003f06270 */
[----:B------:R-:W-:Y:S05]  /*22450*/  @!P0 BRA `(.L_x_1543) ;  /* 0x0000001000088947 */ /* 0x000fea0003800000 */
[----:B------:R1:W5:Y:S04]  /*22460*/  LDL.LU R8, [R1+0x10] ;  /* 0x0000100001087983 */ /* 0x0003680000300800 */
[----:B------:R1:W5:Y:S02]  /*22470*/  LDL.LU R9, [R1+0x18] ;  /* 0x0000180001097983 */ /* 0x0003640000300800 */
.L_x_1565:
[----:B-----5:R-:W-:Y:S01]  /*22480*/  VIADD R5, R8, 0x1 ;  /* 0x0000000108057836 */ /* 0x020fe20000000000 */
[----:B------:R-:W-:Y:S05]  /*22490*/  YIELD ;  /* 0x0000000000007946 */ /* 0x000fea0003800000 */
[----:B------:R-:W-:Y:S01]  /*224a0*/  ISETP.NE.AND P0, PT, R5, 0x2, PT ;  /* 0x000000020500780c */ /* 0x000fe20003f05270 */
[----:B------:R-:W-:Y:S03]  /*224b0*/  BSSY B0, `(.L_x_1544) ;  /* 0x0000090000007945 */ /* 0x000fe60003800000 */
[----:B--2---:R-:W-:-:S02]  /*224c0*/  SEL R4, RZ, 0x1, P0 ;  /* 0x00000001ff047807 */ /* 0x004fc40000000000 */
[----:B------:R-:W-:Y:S02]  /*224d0*/  SEL R12, R5, RZ, P0 ;  /* 0x000000ff050c7207 */ /* 0x000fe40000000000 */
        /* <DEDUP_REMOVED lines=28> */
.L_x_1546:
[----:B---3--:R-:W3:Y:S01]  /*226a0*/  S2R R6, SR_CgaCtaId ;  /* 0x0000000000067919 */ /* 0x008ee20000008800 */
[----:B------:R-:W-:Y:S01]  /*226b0*/  MOV R5, 0x400 ;  /* 0x0000040000057802 */ /* 0x000fe20000000f00 */
[----:B------:R-:W-:Y:S01]  /*226c0*/  BSSY B1, `(.L_x_1547) ;  /* 0x0000009000017945 */ /* 0x000fe20003800000 */
[----:B------:R-:W4:Y:S02]  /*226d0*/  S2R R4, SR_TID.X ;  /* 0x0000000000047919 */ /* 0x000f240000002100 */
[----:B---3--:R-:W-:Y:S02]  /*226e0*/  LEA R5, R6, R5, 0x18 ;  /* 0x0000000506057211 */ /* 0x008fe400078ec0ff */
[----:B----4-:R-:W-:-:S03]  /*226f0*/  LOP3.LUT R4, R4, 0x7f, RZ, 0xc0, !PT ;  /* 0x0000007f04047812 */ /* 0x010fc600078ec0ff */
[----:B------:R-:W-:Y:S01]  /*22700*/  IMAD R6, R12, 0x8, R5 ;  /* 0x000000080c067824 */ /* 0x000fe200078e0205 */
[----:B------:R-:W-:Y:S02]  /*22710*/  SHF.L.U32 R5, R11, 0x1f, RZ ;  /* 0x0000001f0b057819 */ /* 0x000fe400000006ff */
[----:B------:R-:W-:Y:S02]  /*22720*/  ISETP.NE.AND P2, PT, R4, RZ, PT ;  /* 0x000000ff0400720c */ /* 0x000fe40003f45270 */
[----:B------:R-:W3:Y:S02]  /*22730*/  SYNCS.PHASECHK.TRANS64.TRYWAIT P0, [R6+URZ+0x28480], R5 ;  /* 0x02848005060075a7 */ /* 0x000ee4000800017f */
[----:B---3--:R-:W-:Y:S09]  /*22740*/  @!P0 BRA `(.L_x_1548) ;  /* 0x00000064004c8947 */ /* 0x008ff20003800000 */
.L_x_1791:
[----:B------:R-:W-:Y:S05]  /*22750*/  BSYNC B1 ;  /* 0x0000000000017941 */ /* 0x000fea0003800000 */
.L_x_1547:
        /* <DEDUP_REMOVED lines=9> */
.L_x_1550:
[----:B------:R-:W-:Y:S05]  /*227f0*/  BSYNC B1 ;  /* 0x0000000000017941 */ /* 0x000fea0003800000 */
.L_x_1549:
[----:B------:R-:W4:Y:S04]  /*22800*/  LDL R4, [R1+0x10] ;  /* 0x0000100001047983 */ /* 0x000f280000100800 */
[----:B------:R-:W3:Y:S01]  /*22810*/  LDL R7, [R1+0x2c] ;  /* 0x00002c0001077983 */ /* 0x000ee20000100800 */
[----:B------:R-:W-:Y:S01]  /*22820*/  IMAD.MOV.U32 R15, RZ, RZ, RZ ;  /* 0x000000ffff0f7224 */ /* 0x000fe200078e00ff */
[----:B--2---:R-:W-:Y:S01]  /*22830*/  MOV R11, 0x400 ;  /* 0x00000400000b7802 */ /* 0x004fe20000000f00 */
[----:B------:R-:W-:Y:S01]  /*22840*/  UIADD3 UR4, UP0, UR42, 0x470, URZ ;  /* 0x000004702a047890 */ /* 0x000fe2000ff1e03f */
[----:B------:R-:W2:Y:S01]  /*22850*/  S2R R12, SR_CgaCtaId ;  /* 0x00000000000c7919 */ /* 0x000ea20000008800 */
[----:B------:R-:W-:Y:S01]  /*22860*/  PLOP3.LUT P0, PT, PT, PT, PT, 0x80, 0x0 ;  /* 0x000000000000781c */ /* 0x000fe20003f0f070 */
[----:B------:R-:W-:Y:S01]  /*22870*/  UMOV UR6, 0x0 ;  /* 0x0000000000067882 */ /* 0x000fe20000000000 */
[----:B------:R-:W-:Y:S01]  /*22880*/  R2UR UR10, R15 ;  /* 0x000000000f0a72ca */ /* 0x000fe200000e0000 */
[----:B------:R-:W-:Y:S01]  /*22890*/  UIADD3.X UR5, URZ, UR43, URZ, UP0, !UPT ;  /* 0x0000002b3f057290 */ /* 0x000fe200087fe43f */
[----:B------:R-:W-:Y:S01]  /*228a0*/  UMOV UR7, 0x14f00000 ;  /* 0x14f0000000077882 */ /* 0x000fe20000000000 */
[----:B--2---:R-:W-:-:S05]  /*228b0*/  LEA R11, R12, R11, 0x18 ;  /* 0x0000000b0c0b7211 */ /* 0x004fca00078ec0ff */
[----:B----4-:R-:W-:Y:S02]  /*228c0*/  IMAD R4, R4, 0x4000, R11 ;  /* 0x0000400004047824 */ /* 0x010fe400078e020b */
[----:B---3--:R-:W-:Y:S02]  /*228d0*/  IMAD R10, R10, 0x40, R7 ;  /* 0x000000400a0a7824 */ /* 0x008fe400078e0207 */
[----:B------:R-:W-:Y:S02]  /*228e0*/  VIADD R7, R6, 0x28470 ;  /* 0x0002847006077836 */ /* 0x000fe40000000000 */
[----:B------:R-:W-:-:S07]  /*228f0*/  VIADD R11, R4, 0x10000 ;  /* 0x00010000040b7836 */ /* 0x000fce0000000000 */
.L_x_1551:
        /* <DEDUP_REMOVED lines=10> */
[----:B------:R-:W-:Y:S01]  /*229a0*/  IMAD.MOV.U32 R14, RZ, RZ, 0x80 ;  /* 0x00000080ff0e7424 */ /* 0x000fe200078e00ff */
[----:B------:R-:W-:Y:S01]  /*229b0*/  PLOP3.LUT P0, PT, PT, PT, PT, 0x80, 0x0 ;  /* 0x000000000000781c */ /* 0x000fe20003f0f070 */
[----:B------:R-:W-:Y:S01]  /*229c0*/  UMOV UR6, 0x0 ;  /* 0x0000000000067882 */ /* 0x000fe20000000000 */
[----:B------:R-:W-:Y:S01]  /*229d0*/  IADD3 R11, R4, 0x12000, RZ ;  /* 0x00012000040b7810 */ /* 0x000fe20007ffe0ff */
[----:B------:R-:W-:Y:S01]  /*229e0*/  UMOV UR7, 0x14f00000 ;  /* 0x14f0000000077882 */ /* 0x000fe20000000000 */
[----:B------:R-:W-:-:S15]  /*229f0*/  R2UR UR10, R14 ;  /* 0x000000000e0a72ca */ /* 0x000fde00000e0000 */
.L_x_1552:
        /* <DEDUP_REMOVED lines=10> */
[----:B------:R-:W2:Y:S01]  /*22aa0*/  SYNCS.PHASECHK.TRANS64.TRYWAIT P0, [R6+URZ+0x28440], R5 ;  /* 0x02844005060075a7 */ /* 0x000ea2000800017f */
[----:B------:R-:W-:Y:S04]  /*22ab0*/  BSSY B1, `(.L_x_1553) ;  /* 0x0000002000017945 */ /* 0x000fe80003800000 */
[----:B--2---:R-:W-:Y:S05]  /*22ac0*/  @!P0 BRA `(.L_x_1554) ;  /* 0x0000006000808947 */ /* 0x004fea0003800000 */
.L_x_1792:
[----:B------:R-:W-:Y:S05]  /*22ad0*/  BSYNC B1 ;  /* 0x0000000000017941 */ /* 0x000fea0003800000 */
.L_x_1553:
[----:B------:R-:W-:Y:S01]  /*22ae0*/  BSSY B1, `(.L_x_1555) ;  /* 0x000000b000017945 */ /* 0x000fe20003800000 */
[----:B------:R-:W-:Y:S02]  /*22af0*/  IMAD.MOV.U32 R12, RZ, RZ, 0x0 ;  /* 0x00000000ff0c7424 */ /* 0x000fe400078e00ff */
[----:B------:R-:W-:Y:S01]  /*22b00*/  IMAD.MOV.U32 R13, RZ, RZ, 0x14f00000 ;  /* 0x14f00000ff0d7424 */ /* 0x000fe200078e00ff */
[----:B------:R-:W-:Y:S06]  /*22b10*/  @P2 BRA `(.L_x_1556) ;  /* 0x00000000001c2947 */ /* 0x000fec0003800000 */
[----:B------:R-:W3:Y:S01]  /*22b20*/  S2R R7, SR_TID.X ;  /* 0x0000000000077919 */ /* 0x000ee20000002100 */
[----:B--2---:R-:W-:-:S04]  /*22b30*/  IMAD.MOV.U32 R5, RZ, RZ, 0x4000 ;  /* 0x00004000ff057424 */ /* 0x004fc800078e00ff */
[----:B------:R4:W-:Y:S01]  /*22b40*/  SYNCS.ARRIVE.TRANS64 RZ, [R6+URZ+0x28430], R5 ;  /* 0x0284300506ff79a7 */ /* 0x0009e2000800003f */
[----:B---3--:R-:W-:-:S04]  /*22b50*/  LOP3.LUT R7, R7, 0x1f, RZ, 0xc0, !PT ;  /* 0x0000001f07077812 */ /* 0x008fc800078ec0ff */
[----:B------:R-:W-:-:S13]  /*22b60*/  ISETP.NE.AND P0, PT, R7, RZ, PT ;  /* 0x000000ff0700720c */ /* 0x000fda0003f05270 */
[----:B----4-:R-:W-:Y:S05]  /*22b70*/  @!P0 BRA `(.L_x_1556) ;  /* 0x0000000000048947 */ /* 0x010fea0003800000 */
[----:B------:R-:W-:Y:S01]  /*22b80*/  BPT.TRAP 0x1 ;  /* 0x000000040000795c */ /* 0x000fe20000300000 */
.L_x_1556:
[----:B------:R-:W-:Y:S05]  /*22b90*/  BSYNC B1 ;  /* 0x0000000000017941 */ /* 0x000fea0003800000 */
.L_x_1555:
[----:B------:R-:W-:Y:S01]  /*22ba0*/  R2UR UR10, R15 ;  /* 0x000000000f0a72ca */ /* 0x000fe200000e0000 */
[----:B------:R-:W-:Y:S01]  /*22bb0*/  UIADD3 UR4, UP0, UR42, 0x370, URZ ;  /* 0x000003702a047890 */ /* 0x000fe2000ff1e03f */
[----:B------:R-:W-:Y:S01]  /*22bc0*/  R2UR UR6, R12 ;  /* 0x000000000c0672ca */ /* 0x000fe200000e0000 */
[----:B--2---:R-:W-:Y:S01]  /*22bd0*/  VIADD R6, R6, 0x28430 ;  /* 0x0002843006067836 */ /* 0x004fe20000000000 */
[----:B------:R-:W-:Y:S01]  /*22be0*/  R2UR UR7, R13 ;  /* 0x000000000d0772ca */ /* 0x000fe200000e0000 */
[----:B------:R-:W-:Y:S01]  /*22bf0*/  VIADD R5, R4, 0x20000 ;  /* 0x0002000004057836 */ /* 0x000fe20000000000 */
[----:B------:R-:W-:Y:S01]  /*22c00*/  PLOP3.LUT P0, PT, PT, PT, PT, 0x80, 0x0 ;  /* 0x000000000000781c */ /* 0x000fe20003f0f070 */
[----:B------:R-:W-:-:S12]  /*22c10*/  UIADD3.X UR5, URZ, UR43, URZ, UP0, !UPT ;  /* 0x0000002b3f057290 */ /* 0x000fd800087fe43f */
.L_x_1557:
        /* <DEDUP_REMOVED lines=10> */
[----:B------:R-:W-:Y:S01]  /*22cc0*/  R2UR UR10, R14 ;  /* 0x000000000e0a72ca */ /* 0x000fe200000e0000 */
[----:B------:R-:W-:Y:S01]  /*22cd0*/  VIADD R4, R4, 0x22000 ;  /* 0x0002200004047836 */ /* 0x000fe20000000000 */
[----:B------:R-:W-:Y:S02]  /*22ce0*/  R2UR UR6, R12 ;  /* 0x000000000c0672ca */ /* 0x000fe400000e0000 */
[----:B------:R-:W-:Y:S02]  /*22cf0*/  R2UR UR7, R13 ;  /* 0x000000000d0772ca */ /* 0x000fe400000e0000 */
[----:B------:R-:W-:-:S13]  /*22d00*/  PLOP3.LUT P0, PT, PT, PT, PT, 0x80, 0x0 ;  /* 0x000000000000781c */ /* 0x000fda0003f0f070 */
.L_x_1558:
        /* <DEDUP_REMOVED lines=9> */
[----:B---3--:R-:W-:Y:S05]  /*22da0*/  @P0 BRA.U.ANY `(.L_x_1558) ;  /* 0xfffffffd00d80947 */ /* 0x008fea000393ffff */
.L_x_1545:
[----:B------:R-:W-:Y:S05]  /*22db0*/  BSYNC B0 ;  /* 0x0000000000007941 */ /* 0x000fea0003800000 */
.L_x_1544:
[----:B------:R-:W-:-:S06]  /*22dc0*/  UISETP.NE.AND UP0, UPT, UR36, 0x3, UPT ;  /* 0x000000032400788c */ /* 0x000fcc000bf05270 */
[----:B------:R-:W-:-:S13]  /*22dd0*/  PLOP3.LUT P0, PT, PT, PT, UP0, 0x80, 0x0 ;  /* 0x000000000000781c */ /* 0x000fda0003f0f008 */
[----:B------:R-:W-:Y:S05]  /*22de0*/  @!P0 BRA `(.L_x_1559) ;  /* 0x0000000000048947 */ /* 0x000fea0003800000 */
[----:B------:R-:W-:Y:S01]  /*22df0*/  BPT.TRAP 0x1 ;  /* 0x000000040000795c */ /* 0x000fe20000300000 */
.L_x_1559:
[----:B------:R-:W3:Y:S01]  /*22e00*/  S2R R6, SR_CgaCtaId ;  /* 0x0000000000067919 */ /* 0x000ee20000008800 */
[----:B------:R-:W-:Y:S01]  /*22e10*/  IMAD.U32 R4, RZ, RZ, UR38 ;  /* 0x00000026ff047e24 */ /* 0x000fe2000f8e00ff */
[----:B------:R-:W-:Y:S01]  /*22e20*/  MOV R5, 0x400 ;  /* 0x0000040000057802 */ /* 0x000fe20000000f00 */
[----:B------:R-:W-:Y:S03]  /*22e30*/  BSSY B0, `(.L_x_1560) ;  /* 0x0000009000007945 */ /* 0x000fe60003800000 */
[----:B------:R-:W-:Y:S02]  /*22e40*/  ISETP.NE.AND P0, PT, R4, 0x3, PT ;  /* 0x000000030400780c */ /* 0x000fe40003f05270 */
[----:B------:R-:W-:-:S04]  /*22e50*/  LOP3.LUT R4, R9, 0x1, RZ, 0x3c, !PT ;  /* 0x0000000109047812 */ /* 0x000fc800078e3cff */
[----:B------:R-:W-:Y:S02]  /*22e60*/  SHF.L.U32 R4, R4, 0x1f, RZ ;  /* 0x0000001f04047819 */ /* 0x000fe400000006ff */
[----:B---3--:R-:W-:-:S05]  /*22e70*/  LEA R5, R6, R5, 0x18 ;  /* 0x0000000506057211 */ /* 0x008fca00078ec0ff */
[----:B------:R-:W-:-:S04]  /*22e80*/  IMAD R5, R8, 0x8, R5 ;  /* 0x0000000808057824 */ /* 0x000fc800078e0205 */
[----:B------:R-:W3:Y:S01]  /*22e90*/  SYNCS.PHASECHK.TRANS64.TRYWAIT P2, [R5+URZ+0x28470], R4 ;  /* 0x02847004050075a7 */ /* 0x000ee2000804017f */
[----:B------:R4:W-:Y:S02]  /*22ea0*/  STL [R1+0x4], R5 ;  /* 0x0000040501007387 */ /* 0x0009e40000100800 */
[----:B---34-:R-:W-:Y:S05]  /*22eb0*/  @!P2 BRA `(.L_x_1561) ;  /* 0x0000005c0098a947 */ /* 0x018fea0003800000 */
.L_x_1793:
[----:B------:R-:W-:Y:S05]  /*22ec0*/  BSYNC B0 ;  /* 0x0000000000007941 */ /* 0x000fea0003800000 */
.L_x_1560:
[----:B------:R-:W-:Y:S05]  /*22ed0*/  @!P0 BRA `(.L_x_1562) ;  /* 0x0000000000048947 */ /* 0x000fea0003800000 */
[----:B------:R-:W-:Y:S01]  /*22ee0*/  BPT.TRAP 0x1 ;  /* 0x000000040000795c */ /* 0x000fe20000300000 */
.L_x_1562:
[----:B---3--:R-:W3:Y:S01]  /*22ef0*/  LDL R5, [R1+0x4] ;  /* 0x0000040001057983 */ /* 0x008ee20000100800 */
[----:B------:R-:W-:Y:S01]  /*22f00*/  SHF.L.U32 R4, R9, 0x1f, RZ ;  /* 0x0000001f09047819 */ /* 0x000fe200000006ff */
[----:B--2---:R-:W-:-:S03]  /*22f10*/  IMAD.SHL.U32 R12, R8, 0x4000, RZ ;  /* 0x00004000080c7824 */ /* 0x004fc600078e00ff */
[----:B---3--:R-:W2:Y:S02]  /*22f20*/  SYNCS.PHASECHK.TRANS64.TRYWAIT P2, [R5+URZ+0x28460], R4 ;  /* 0x02846004050075a7 */ /* 0x008ea4000804017f */
[----:B--2---:R-:W-:Y:S05]  /*22f30*/  @!P2 BRA `(.L_x_1563) ;  /* 0x0000005c0090a947 */ /* 0x004fea0003800000 */
.L_x_1794:
[----:B--2---:R-:W2:Y:S04]  /*22f40*/  LDL R5, [R1+0x38] ;  /* 0x0000380001057983 */ /* 0x004ea80000100800 */
[----:B------:R-:W3:Y:S04]  /*22f50*/  LDL R16, [R1+0x3c] ;  /* 0x00003c0001107983 */ /* 0x000ee80000100800 */
[----:B------:R-:W4:Y:S01]  /*22f60*/  LDL R15, [R1+0x30] ;  /* 0x00003000010f7983 */ /* 0x000f220000100800 */
[----:B------:R-:W-:Y:S01]  /*22f70*/  MOV R13, 0x400 ;  /* 0x00000400000d7802 */ /* 0x000fe20000000f00 */
[----:B------:R-:W-:Y:S05]  /*22f80*/  WARPSYNC.ALL ;  /* 0x0000000000007948 */ /* 0x000fea0003800000 */
[----:B------:R-:W5:Y:S02]  /*22f90*/  S2R R14, SR_CgaCtaId ;  /* 0x00000000000e7919 */ /* 0x000f640000008800 */
[----:B-----5:R-:W-:-:S02]  /*22fa0*/  LEA R13, R14, R13, 0x18 ;  /* 0x0000000d0e0d7211 */ /* 0x020fc400078ec0ff */
[----:B--2---:R-:W-:-:S05]  /*22fb0*/  LOP3.LUT R20, R12, R5, RZ, 0xfc, !PT ;  /* 0x000000050c147212 */ /* 0x004fca00078efcff */
[----:B------:R-:W-:Y:S01]  /*22fc0*/  IMAD.IADD R20, R13, 0x1, R20 ;  /* 0x000000010d147824 */ /* 0x000fe200078e0214 */
[----:B----4-:R-:W-:-:S03]  /*22fd0*/  LOP3.LUT R12, R12, R15, RZ, 0xfc, !PT ;  /* 0x0000000f0c0c7212 */ /* 0x010fc600078efcff */
[----:B---3--:R-:W-:Y:S01]  /*22fe0*/  IMAD.IADD R21, R16, 0x1, R20 ;  /* 0x0000000110157824 */ /* 0x008fe200078e0214 */
[----:B------:R-:W2:Y:S01]  /*22ff0*/  LDSM.16.MT88.4 R4, [R20+0x10000] ;  /* 0x010000001404783b */ /* 0x000ea20000004200 */
[----:B------:R-:W-:Y:S01]  /*23000*/  IMAD.IADD R16, R13, 0x1, R12 ;  /* 0x000000010d107824 */ /* 0x000fe200078e020c */
[C-C-:B--2---:R-:W-:Y:S02]  /*23010*/  PRMT R8, R4.reuse, 0x6420, R5.reuse ;  /* 0x0000642004087816 */ /* 0x144fe40000000005 */
[----:B------:R-:W-:Y:S02]  /*23020*/  PRMT R9, R4, 0x7531, R5 ;  /* 0x0000753104097816 */ /* 0x000fe40000000005 */
[C-C-:B------:R-:W-:Y:S02]  /*23030*/  PRMT R10, R6.reuse, 0x6420, R7.reuse ;  /* 0x00006420060a7816 */ /* 0x140fe40000000007 */
[----:B------:R-:W-:Y:S02]  /*23040*/  PRMT R11, R6, 0x7531, R7 ;  /* 0x00007531060b7816 */ /* 0x000fe40000000007 */
[----:B------:R-:W2:Y:S04]  /*23050*/  LDSM.16.MT88.4 R4, [R21+0x10000] ;  /* 0x010000001504783b */ /* 0x000ea80000004200 */
[----:B------:R2:W-:Y:S02]  /*23060*/  STSM.16.M88.4 [R16+0x8000], R8 ;  /* 0x0080000810007844 */ /* 0x0005e40000000200 */
[----:B--2---:R-:W-:-:S02]  /*23070*/  PRMT R8, R4, 0x6420, R5 ;  /* 0x0000642004087816 */ /* 0x004fc40000000005 */
[----:B------:R-:W-:Y:S02]  /*23080*/  PRMT R9, R4, 0x7531, R5 ;  /* 0x0000753104097816 */ /* 0x000fe40000000005 */
[C-C-:B------:R-:W-:Y:S02]  /*23090*/  PRMT R10, R6.reuse, 0x6420, R7.reuse ;  /* 0x00006420060a7816 */ /* 0x140fe40000000007 */
[----:B------:R-:W-:-:S05]  /*230a0*/  PRMT R11, R6, 0x7531, R7 ;  /* 0x00007531060b7816 */ /* 0x000fca0000000007 */
[----:B------:R-:W-:Y:S04]  /*230b0*/  STSM.16.M88.4 [R16+0x9000], R8 ;  /* 0x0090000810007844 */ /* 0x000fe80000000200 */
[----:B------:R-:W2:Y:S02]  /*230c0*/  LDSM.16.MT88.4 R4, [R20+0x12000] ;  /* 0x012000001404783b */ /* 0x000ea40000004200 */
[C-C-:B--2---:R-:W-:Y:S02]  /*230d0*/  PRMT R12, R4.reuse, 0x6420, R5.reuse ;  /* 0x00006420040c7816 */ /* 0x144fe40000000005 */
[----:B------:R-:W-:Y:S02]  /*230e0*/  PRMT R13, R4, 0x7531, R5 ;  /* 0x00007531040d7816 */ /* 0x000fe40000000005 */
[----:B------:R-:W-:-:S02]  /*230f0*/  PRMT R14, R6, 0x6420, R7 ;  /* 0x00006420060e7816 */ /* 0x000fc40000000007 */
[----:B------:R-:W-:Y:S02]  /*23100*/  PRMT R15, R6, 0x7531, R7 ;  /* 0x00007531060f7816 */ /* 0x000fe40000000007 */
[----:B------:R-:W2:Y:S04]  /*23110*/  LDSM.16.MT88.4 R4, [R21+0x12000] ;  /* 0x012000001504783b */ /* 0x000ea80000004200 */
[----:B------:R3:W-:Y:S04]  /*23120*/  STSM.16.M88.4 [R16+0xa000], R12 ;  /* 0x00a0000c10007844 */ /* 0x0007e80000000200 */
[----:B---3--:R-:W3:Y:S01]  /*23130*/  LDL R15, [R1+0x34] ;  /* 0x00003400010f7983 */ /* 0x008ee20000100800 */
[----:B------:R-:W-:Y:S01]  /*23140*/  IMAD.MOV.U32 R14, RZ, RZ, R16 ;  /* 0x000000ffff0e7224 */ /* 0x000fe200078e0010 */
        /* <DEDUP_REMOVED lines=8> */
[----:B0-----:R-:W-:-:S02]  /*231d0*/  PRMT R18, R6, 0x6420, R7 ;  /* 0x0000642006127816 */ /* 0x001fc40000000007 */
[----:B------:R-:W-:Y:S02]  /*231e0*/  PRMT R19, R6, 0x7531, R7 ;  /* 0x0000753106137816 */ /* 0x000fe40000000007 */
[----:B------:R-:W0:Y:S02]  /*231f0*/  LDSM.16.MT88.4 R4, [R21+0x11000] ;  /* 0x011000001504783b */ /* 0x000e240000004200 */
[C-C-:B0-----:R-:W-:Y:S02]  /*23200*/  PRMT R8, R4.reuse, 0x6420, R5.reuse ;  /* 0x0000642004087816 */ /* 0x141fe40000000005 */
[----:B------:R-:W-:Y:S02]  /*23210*/  PRMT R9, R4, 0x7531, R5 ;  /* 0x0000753104097816 */ /* 0x000fe40000000005 */
[C-C-:B------:R-:W-:Y:S02]  /*23220*/  PRMT R10, R6.reuse, 0x6420, R7.reuse ;  /* 0x00006420060a7816 */ /* 0x140fe40000000007 */
[----:B------:R-:W-:-:S02]  /*23230*/  PRMT R11, R6, 0x7531, R7 ;  /* 0x00007531060b7816 */ /* 0x000fc40000000007 */
[----:B---3--:R-:W-:-:S05]  /*23240*/  IADD3 R12, R15, 0x8000, R14 ;  /* 0x000080000f0c7810 */ /* 0x008fca0007ffe00e */
[----:B------:R0:W-:Y:S02]  /*23250*/  STSM.16.M88.4 [R12], R16 ;  /* 0x000000100c007844 */ /* 0x0001e40000000200 */
[----:B0-----:R-:W-:-:S05]  /*23260*/  IMAD.MOV.U32 R19, RZ, RZ, R12 ;  /* 0x000000ffff137224 */ /* 0x001fca00078e000c */
        /* <DEDUP_REMOVED lines=21> */
.L_x_1564:
[----:B------:R-:W0:Y:S04]  /*233c0*/  LDL.LU R4, [R1+0x4] ;  /* 0x0000040001047983 */ /* 0x000e280000300800 */
[----:B------:R-:W3:Y:S04]  /*233d0*/  LDL R5, [R1+0x28] ;  /* 0x0000280001057983 */ /* 0x000ee80000100800 */
[----:B--2---:R2:W5:Y:S04]  /*233e0*/  LDL R8, [R1+0x10] ;  /* 0x0000100001087983 */ /* 0x0045680000100800 */
[----:B------:R2:W5:Y:S01]  /*233f0*/  LDL R9, [R1+0x18] ;  /* 0x0000180001097983 */ /* 0x0005620000100800 */
[----:B0-----:R0:W-:Y:S01]  /*23400*/  SYNCS.ARRIVE.TRANS64.A1T0 RZ, [R4+URZ+0x28450], RZ ;  /* 0x028450ff04ff79a7 */ /* 0x0011e2000810003f */
[----:B------:R-:W-:Y:S01]  /*23410*/  BAR.SYNC.DEFER_BLOCKING 0x2, 0x80 ;  /* 0x0082000000007b1d */ /* 0x000fe20000010000 */
[C---:B---3--:R-:W-:Y:S01]  /*23420*/  ISETP.GT.AND P0, PT, R3.reuse, R5, PT ;  /* 0x000000050300720c */ /* 0x048fe20003f04270 */
[----:B------:R-:W-:-:S02]  /*23430*/  VIADD R3, R3, 0xffffffff ;  /* 0xffffffff03037836 */ /* 0x000fc40000000000 */
[----:B0-----:R-:W-:-:S05]  /*23440*/  @!P1 VIADD R4, R4, 0x28480 ;  /* 0x0002848004049836 */ /* 0x001fca0000000000 */
[----:B------:R-:W-:-:S04]  /*23450*/  @!P1 PRMT R4, RZ, 0x654, R4 ;  /* 0x00000654ff049816 */ /* 0x000fc80000000004 */
[----:B------:R2:W-:Y:S01]  /*23460*/  @!P1 SYNCS.ARRIVE.TRANS64.RED.A1T0 RZ, [R4+URZ], RZ ;  /* 0x000000ff04ff99a7 */ /* 0x0005e2000810043f */
[----:B------:R-:W-:Y:S05]  /*23470*/  @P0 BRA `(.L_x_1565) ;  /* 0xfffffff000000947 */ /* 0x000fea000383ffff */
.L_x_1543:
[----:B------:R-:W-:Y:S04]  /*23480*/  BSSY B0, `(.L_x_1566) ;  /* 0x000000f000007945 */ /* 0x000fe80003800000 */
[----:B------:R-:W-:Y:S05]  /*23490*/  @P1 BRA `(.L_x_1567) ;  /* 0x0000000000341947 */ /* 0x000fea0003800000 */
[----:B------:R-:W3:Y:S01]  /*234a0*/  S2R R5, SR_LANEID ;  /* 0x0000000000057919 */ /* 0x000ee20000000000 */
[----:B------:R-:W-:Y:S01]  /*234b0*/  VOTEU.ANY UR4, UPT, PT ;  /* 0x0000000000047886 */ /* 0x000fe200038e0100 */
[----:B------:R-:W4:Y:S01]  /*234c0*/  LDC.64 R2, c[0x0][0xc38] ;  /* 0x00030e00ff027b82 */ /* 0x000f220000000a00 */
[----:B------:R-:W3:Y:S02]  /*234d0*/  FLO.U32 R0, UR4 ;  /* 0x0000000400007d00 */ /* 0x000ee400080e0000 */
[----:B---3--:R-:W-:-:S06]  /*234e0*/  ISETP.EQ.U32.AND P0, PT, R0, R5, PT ;  /* 0x000000050000720c */ /* 0x008fcc0003f02070 */
[----:B------:R-:W4:Y:S07]  /*234f0*/  POPC R5, UR4 ;  /* 0x0000000400057d09 */ /* 0x000f2e0008000000 */
[----:B----4-:R-:W3:Y:S01]  /*23500*/  @P0 ATOMG.E.ADD.STRONG.GPU PT, R3, desc[UR46][R2.64], R5 ;  /* 0x00000005020309a8 */ /* 0x010ee200081ee1ee */
[----:B--2---:R-:W2:Y:S02]  /*23510*/  S2R R4, SR_LTMASK ;  /* 0x0000000000047919 */ /* 0x004ea40000003900 */
[----:B--2---:R-:W-:-:S04]  /*23520*/  LOP3.LUT R4, R4, UR4, RZ, 0xc0, !PT ;  /* 0x0000000404047c12 */ /* 0x004fc8000f8ec0ff */
[----:B------:R-:W2:Y:S01]  /*23530*/  POPC R7, R4 ;  /* 0x0000000400077309 */ /* 0x000ea20000000000 */
[----:B---3--:R-:W2:Y:S02]  /*23540*/  SHFL.IDX PT, R0, R3, R0, 0x1f ;  /* 0x00001f0003007589 */ /* 0x008ea400000e0000 */
[----:B--2---:R-:W-:-:S05]  /*23550*/  IADD3 R0, R0, UR37, R7 ;  /* 0x0000002500007c10 */ /* 0x004fca000fffe007 */
[----:B------:R3:W-:Y:S02]  /*23560*/  STL [R1], R0 ;  /* 0x0000000001007387 */ /* 0x0007e40000100800 */
.L_x_1567:
[----:B------:R-:W-:Y:S05]  /*23570*/  BSYNC B0 ;  /* 0x0000000000007941 */ /* 0x000fea0003800000 */
.L_x_1566:
[----:B------:R-:W-:-:S06]  /*23580*/  UISETP.NE.AND UP0, UPT, UR36, 0x3, UPT ;  /* 0x000000032400788c */ /* 0x000fcc000bf05270 */
[----:B------:R-:W-:-:S13]  /*23590*/  PLOP3.LUT P0, PT, PT, PT, UP0, 0x80, 0x0 ;  /* 0x000000000000781c */ /* 0x000fda0003f0f008 */
[----:B------:R-:W-:Y:S05]  /*235a0*/  @!P0 BRA `(.L_x_1568) ;  /* 0x0000000000048947 */ /* 0x000fea0003800000 */
[----:B------:R-:W-:Y:S01]  /*235b0*/  BPT.TRAP 0x1 ;  /* 0x000000040000795c */ /* 0x000fe20000300000 */
.L_x_1568:
[----:B------:R-:W4:Y:S04]  /*235c0*/  LDL R3, [R1+0x18] ;  /* 0x0000180001037983 */ /* 0x000f280000100800 */
[----:B---3--:R-:W3:Y:S01]  /*235d0*/  LDL R0, [R1+0x10] ;  /* 0x0000100001007983 */ /* 0x008ee20000100800 */
[----:B--2---:R-:W2:Y:S01]  /*235e0*/  S2R R4, SR_CgaCtaId ;  /* 0x0000000000047919 */ /* 0x004ea20000008800 */
[----:B------:R-:W-:-:S04]  /*235f0*/  MOV R2, 0x400 ;  /* 0x0000040000027802 */ /* 0x000fc80000000f00 */
[----:B--2---:R-:W-:Y:S01]  /*23600*/  LEA R2, R4, R2, 0x18 ;  /* 0x0000000204027211 */ /* 0x004fe200078ec0ff */
[----:B------:R-:W-:Y:S01]  /*23610*/  BSSY B0, `(.L_x_1569) ;  /* 0x0000008000007945 */ /* 0x000fe20003800000 */
[----:B----4-:R-:W-:-:S04]  /*23620*/  LOP3.LUT R3, R3, 0x1, RZ, 0x3c, !PT ;  /* 0x0000000103037812 */ /* 0x010fc800078e3cff */
[----:B------:R-:W-:Y:S02]  /*23630*/  SHF.L.U32 R3, R3, 0x1f, RZ ;  /* 0x0000001f03037819 */ /* 0x000fe400000006ff */
[----:B---3--:R-:W-:-:S04]  /*23640*/  LEA R20, R0, R2, 0x3 ;  /* 0x0000000200147211 */ /* 0x008fc800078e18ff */
[----:B------:R-:W2:Y:S01]  /*23650*/  SYNCS.PHASECHK.TRANS64.TRYWAIT P0, [R20+URZ+0x28470], R3 ;  /* 0x02847003140075a7 */ /* 0x000ea2000800017f */
[----:B------:R-:W-:-:S05]  /*23660*/  IMAD.U32 R0, RZ, RZ, UR38 ;  /* 0x00000026ff007e24 */ /* 0x000fca000f8e00ff */
[----:B------:R-:W-:Y:S01]  /*23670*/  ISETP.NE.AND P2, PT, R0, 0x3, PT ;  /* 0x000000030000780c */ /* 0x000fe20003f45270 */
[----:B--2---:R-:W-:-:S12]  /*23680*/  @!P0 BRA `(.L_x_1570) ;  /* 0x0000005400d48947 */ /* 0x004fd80003800000 */
.L_x_1795:
[----:B------:R-:W-:Y:S05]  /*23690*/  BSYNC B0 ;  /* 0x0000000000007941 */ /* 0x000fea0003800000 */
.L_x_1569:
[----:B------:R-:W-:Y:S05]  /*236a0*/  @!P2 BRA `(.L_x_1571) ;  /* 0x000000000004a947 */ /* 0x000fea0003800000 */
[----:B------:R-:W-:Y:S01]  /*236b0*/  BPT.TRAP 0x1 ;  /* 0x000000040000795c */ /* 0x000fe20000300000 */
.L_x_1571:
[----:B------:R-:W2:Y:S02]  /*236c0*/  LDL R0, [R1+0x18] ;  /* 0x0000180001007983 */ /* 0x000ea40000100800 */
[----:B--2---:R-:W-:-:S04]  /*236d0*/  SHF.L.U32 R3, R0, 0x1f, RZ ;  /* 0x0000001f00037819 */ /* 0x004fc800000006ff */
[----:B------:R-:W2:Y:S02]  /*236e0*/  SYNCS.PHASECHK.TRANS64.TRYWAIT P0, [R20+URZ+0x28460], R3 ;  /* 0x02846003140075a7 */ /* 0x000ea4000800017f */
[----:B--2---:R-:W-:Y:S05]  /*236f0*/  @!P0 BRA `(.L_x_1572) ;  /* 0x0000005400cc8947 */ /* 0x004fea0003800000 */
.L_x_1796:
[----:B------:R-:W3:Y:S04]  /*23700*/  LDL R0, [R1+0x10] ;  /* 0x0000100001007983 */ /* 0x000ee80000100800 */
[----:B------:R-:W4:Y:S04]  /*23710*/  LDL R2, [R1+0x38] ;  /* 0x0000380001027983 */ /* 0x000f280000100800 */
[----:B------:R-:W2:Y:S01]  /*23720*/  LDL R10, [R1+0x30] ;  /* 0x00003000010a7983 */ /* 0x000ea20000100800 */
[----:B-----5:R-:W-:-:S03]  /*23730*/  MOV R8, 0x400 ;  /* 0x0000040000087802 */ /* 0x020fc60000000f00 */
[----:B------:R-:W2:Y:S01]  /*23740*/  LDL R12, [R1+0x3c] ;  /* 0x00003c00010c7983 */ /* 0x000ea20000100800 */
[----:B------:R-:W0:Y:S01]  /*23750*/  S2R R9, SR_CgaCtaId ;  /* 0x0000000000097919 */ /* 0x000e220000008800 */
[----:B------:R-:W-:Y:S05]  /*23760*/  WARPSYNC.ALL ;  /* 0x0000000000007948 */ /* 0x000fea0003800000 */
[----:B0-----:R-:W-:Y:S01]  /*23770*/  LEA R8, R9, R8, 0x18 ;  /* 0x0000000809087211 */ /* 0x001fe200078ec0ff */
[----:B---3--:R-:W-:-:S05]  /*23780*/  IMAD.SHL.U32 R0, R0, 0x4000, RZ ;  /* 0x0000400000007824 */ /* 0x008fca00078e00ff */
[----:B----4-:R-:W-:-:S05]  /*23790*/  LOP3.LUT R2, R0, R2, RZ, 0xfc, !PT ;  /* 0x0000000200027212 */ /* 0x010fca00078efcff */
[----:B------:R-:W-:-:S05]  /*237a0*/  IMAD.IADD R2, R8, 0x1, R2 ;  /* 0x0000000108027824 */ /* 0x000fca00078e0202 */
[----:B------:R-:W0:Y:S01]  /*237b0*/  LDSM.16.MT88.4 R4, [R2+0x10000] ;  /* 0x010000000204783b */ /* 0x000e220000004200 */
[----:B--2---:R-:W-:Y:S01]  /*237c0*/  LOP3.LUT R0, R0, R10, RZ, 0xfc, !PT ;  /* 0x0000000a00007212 */ /* 0x004fe200078efcff */
[----:B------:R-:W-:-:S04]  /*237d0*/  IMAD.IADD R3, R12, 0x1, R2 ;  /* 0x000000010c037824 */ /* 0x000fc800078e0202 */
        /* <DEDUP_REMOVED lines=19> */
[----:B--2---:R-:W2:Y:S01]  /*23910*/  LDL R15, [R1+0x34] ;  /* 0x00003400010f7983 */ /* 0x004ea20000100800 */
        /* <DEDUP_REMOVED lines=16> */
[----:B------:R-:W-:Y:S04]  /*23a20*/  STSM.16.M88.4 [R0], R16 ;  /* 0x0000001000007844 */ /* 0x000fe80000000200 */
[----:B------:R-:W-:Y:S04]  /*23a30*/  STSM.16.M88.4 [R0+0x1000], R8 ;  /* 0x0010000800007844 */ /* 0x000fe80000000200 */
[----:B------:R-:W0:Y:S02]  /*23a40*/  LDSM.16.MT88.4 R4, [R2+0x13000] ;  /* 0x013000000204783b */ /* 0x000e240000004200 */
[----:B0-----:R-:W-:-:S02]  /*23a50*/  PRMT R12, R4, 0x6420, R5 ;  /* 0x00006420040c7816 */ /* 0x001fc40000000005 */
        /* <DEDUP_REMOVED lines=18> */
.L_x_1573:
[----:B------:R-:W3:Y:S01]  /*23b80*/  LDL.LU R2, [R1+0x10] ;  /* 0x0000100001027983 */ /* 0x000ee20000300800 */
[----:B0-----:R-:W-:Y:S03]  /*23b90*/  SYNCS.ARRIVE.TRANS64.A1T0 RZ, [R20+URZ+0x28450], RZ ;  /* 0x028450ff14ff79a7 */ /* 0x001fe6000810003f */
        /* <DEDUP_REMOVED lines=12> */
.L_x_1525:
[----:B------:R-:W-:Y:S05]  /*23c60*/  BSYNC B6 ;  /* 0x0000000000067941 */ /* 0x000fea0003800000 */
.L_x_1523:
[----:B0-2---:R-:W2:Y:S02]  /*23c70*/  LDL R0, [R1+0x40] ;  /* 0x0000400001007983 */ /* 0x005ea40000100800 */
[----:B--2---:R-:W-:-:S13]  /*23c80*/  LOP3.LUT P0, RZ, R0, 0x2, RZ, 0xc0, !PT ;  /* 0x0000000200ff7812 */ /* 0x004fda000780c0ff */
[----:B------:R-:W-:Y:S05]  /*23c90*/  @!P0 BRA `(.L_x_1574) ;  /* 0x0000000000288947 */ /* 0x000fea0003800000 */
[----:B------:R-:W-:Y:S05]  /*23ca0*/  WARPSYNC.ALL ;  /* 0x0000000000007948 */ /* 0x000fea0003800000 */
[----:B------:R-:W0:Y:S08]  /*23cb0*/  S2UR UR5, SR_CgaCtaId ;  /* 0x00000000000579c3 */ /* 0x000e300000008800 */
[----:B------:R-:W-:Y:S06]  /*23cc0*/  BAR.SYNC.DEFER_BLOCKING 0x5, 0x180 ;  /* 0x0146000000007b1d */ /* 0x000fec0000010000 */
[----:B------:R-:W-:-:S02]  /*23cd0*/  UMOV UR4, 0x400 ;  /* 0x0000040000047882 */ /* 0x000fc40000000000 */
[----:B0-----:R-:W-:-:S09]  /*23ce0*/  ULEA UR4, UR5, UR4, 0x18 ;  /* 0x0000000405047291 */ /* 0x001fd2000f8ec03f */
[----:B-1----:R-:W0:Y:S04]  /*23cf0*/  LDS.128 R4, [UR4+0x284d0] ;  /* 0x0284d004ff047984 */ /* 0x002e280008000c00 */
[----:B0-----:R0:W-:Y:S04]  /*23d00*/  STL.64 [R1], R4 ;  /* 0x0000000401007387 */ /* 0x0011e80000100a00 */
[----:B------:R0:W-:Y:S01]  /*23d10*/  STL.64 [R1+0x8], R6 ;  /* 0x0000080601007387 */ /* 0x0001e20000100a00 */
[----:B------:R-:W-:Y:S06]  /*23d20*/  BAR.ARV 0x4, 0x180 ;  /* 0x0106000000007b1d */ /* 0x000fec0000002000 */
[----:B------:R-:W-:Y:S05]  /*23d30*/  BRA `(.L_x_1575) ;  /* 0x0000000c00187947 */ /* 0x000fea0003800000 */
.L_x_1574:
[----:B------:R-:W1:Y:S01]  /*23d40*/  S2R R0, SR_TID.X ;  /* 0x0000000000007919 */ /* 0x000e620000002100 */
[----:B------:R-:W-:Y:S01]  /*23d50*/  UMOV UR4, 0xffffffff ;  /* 0xffffffff00047882 */ /* 0x000fe20000000000 */
[----:B-1----:R-:W-:-:S04]  /*23d60*/  LOP3.LUT R7, R0, 0x1f, RZ, 0xc0, !PT ;  /* 0x0000001f00077812 */ /* 0x002fc800078ec0ff */
        /* <DEDUP_REMOVED lines=14> */
[C---:B------:R-:W-:Y:S01]  /*23e50*/  ISETP.GE.U32.AND P5, PT, R7.reuse, 0x10, PT ;  /* 0x000000100700780c */ /* 0x040fe20003fa6070 */
[----:B------:R-:W-:Y:S01]  /*23e60*/  SHFL.IDX PT, R4, R6, 0x1, 0x1f ;  /* 0x00201f0006047f89 */ /* 0x000fe200000e0000 */
[----:B0-----:R-:W-:Y:S02]  /*23e70*/  IMAD.MOV.U32 R3, RZ, RZ, RZ ;  /* 0x000000ffff037224 */ /* 0x001fe400078e00ff */
[----:B---3--:R-:W-:Y:S01]  /*23e80*/  @!P1 IMAD.MOV.U32 R3, RZ, RZ, R2 ;  /* 0x000000ffff039224 */ /* 0x008fe200078e0002 */
[----:B------:R-:W-:-:S04]  /*23e90*/  ISETP.NE.AND P1, PT, R7, RZ, PT ;  /* 0x000000ff0700720c */ /* 0x000fc80003f25270 */
        /* <DEDUP_REMOVED lines=15> */
[----:B------:R0:W1:Y:S02]  /*23f90*/  SHFL.IDX PT, R14, R2, 0x1f, 0x1f ;  /* 0x03e01f00020e7f89 */ /* 0x00006400000e0000 */
.L_x_1806:
[----:B------:R-:W-:Y:S02]  /*23fa0*/  ULDC UR4, c[0x0][0xc10] ;  /* 0x0003040000047ab9 */ /* 0x000fe40000000800 */
[----:B------:R-:W-:-:S04]  /*23fb0*/  IMAD.U32 R5, RZ, RZ, UR4 ;  /* 0x00000004ff057e24 */ /* 0x000fc8000f8e00ff */
[----:B-1----:R-:W-:-:S05]  /*23fc0*/  IMAD R8, R14, R5, RZ ;  /* 0x000000050e087224 */ /* 0x002fca00078e02ff */
[----:B------:R-:W-:-:S04]  /*23fd0*/  IADD3 R4, R4, R8, RZ ;  /* 0x0000000804047210 */ /* 0x000fc80007ffe0ff */
[----:B------:R-:W-:-:S13]  /*23fe0*/  ISETP.GT.AND P6, PT, R4, R0, PT ;  /* 0x000000000400720c */ /* 0x000fda0003fc4270 */
[----:B------:R-:W-:Y:S05]  /*23ff0*/  @P6 BRA `(.L_x_1577) ;  /* 0x0000000000a46947 */ /* 0x000fea0003800000 */
.L_x_1582:
        /* <DEDUP_REMOVED lines=8> */
[----:B0-----:R-:W-:-:S05]  /*24080*/  LOP3.LUT R3, R3, 0x1f, RZ, 0xc0, !PT ;  /* 0x0000001f03037812 */ /* 0x001fca00078ec0ff */
[----:B------:R-:W-:Y:S02]  /*24090*/  IMAD.IADD R6, R2, 0x1, R3 ;  /* 0x0000000102067824 */ /* 0x000fe400078e0203 */
[----:B------:R-:W-:-:S03]  /*240a0*/  IMAD.MOV.U32 R3, RZ, RZ, RZ ;  /* 0x000000ffff037224 */ /* 0x000fc600078e00ff */
[----:B------:R-:W-:-:S13]  /*240b0*/  ISETP.GE.OR P6, PT, R6, R5, !P0 ;  /* 0x000000050600720c */ /* 0x000fda00047c6670 */
[----:B-1----:R-:W-:Y:S05]  /*240c0*/  @P6 BRA `(.L_x_1580) ;  /* 0x00000000000c6947 */ /* 0x002fea0003800000 */
[----:B------:R-:W0:Y:S02]  /*240d0*/  LDC.64 R2, c[0x0][0xc58] ;  /* 0x00031600ff027b82 */ /* 0x000e240000000a00 */
[----:B0-----:R-:W-:-:S06]  /*240e0*/  IMAD.WIDE R2, R6, 0x4, R2 ;  /* 0x0000000406027825 */ /* 0x001fcc00078e0202 */
[----:B------:R0:W5:Y:S02]  /*240f0*/  LDG.E R3, desc[UR46][R2.64] ;  /* 0x0000002e02037981 */ /* 0x000164000c1e1900 */
.L_x_1580:
[----:B------:R-:W-:Y:S05]  /*24100*/  BSYNC B0 ;  /* 0x0000000000007941 */ /* 0x000fea0003800000 */
.L_x_1579:
[----:B------:R-:W-:-:S03]  /*24110*/  UMOV UR4, 0xffffffff ;  /* 0xffffffff00047882 */ /* 0x000fc60000000000 */
[----:B------:R-:W-:Y:S05]  /*24120*/  BRA.DIV UR4, `(.L_x_1581) ;  /* 0x0000005204807947 */ /* 0x000fea000b800000 */
[----:B-----5:R-:W0:Y:S02]  /*24130*/  SHFL.UP PT, R14, R3, 0x1, RZ ;  /* 0x04200000030e7989 */ /* 0x020e2400000e00ff */
        /* <DEDUP_REMOVED lines=15> */
.L_x_1814:
[----:B------:R-:W-:Y:S02]  /*24230*/  ULDC UR4, c[0x0][0xc10] ;  /* 0x0003040000047ab9 */ /* 0x000fe40000000800 */
[----:B------:R-:W-:-:S04]  /*24240*/  IMAD.U32 R5, RZ, RZ, UR4 ;  /* 0x00000004ff057e24 */ /* 0x000fc8000f8e00ff */
[----:B-1----:R-:W-:-:S04]  /*24250*/  IMAD R8, R14, R5, RZ ;  /* 0x000000050e087224 */ /* 0x002fc800078e02ff */
[----:B------:R-:W-:-:S05]  /*24260*/  IMAD.IADD R4, R8, 0x1, R4 ;  /* 0x0000000108047824 */ /* 0x000fca00078e0204 */
[----:B------:R-:W-:-:S13]  /*24270*/  ISETP.GT.AND P6, PT, R4, R0, PT ;  /* 0x000000000400720c */ /* 0x000fda0003fc4270 */
[----:B------:R-:W-:Y:S05]  /*24280*/  @!P6 BRA `(.L_x_1582) ;  /* 0xfffffffc005ce947 */ /* 0x000fea000383ffff */
.L_x_1577:
[----:B------:R-:W-:Y:S01]  /*24290*/  IMAD.IADD R8, R4, 0x1, -R8 ;  /* 0x0000000104087824 */ /* 0x000fe200078e0a08 */
[----:B------:R-:W-:-:S03]  /*242a0*/  UMOV UR4, 0xffffffff ;  /* 0xffffffff00047882 */ /* 0x000fc60000000000 */
[----:B------:R-:W-:-:S05]  /*242b0*/  IMAD R7, R2, R5, R8 ;  /* 0x0000000502077224 */ /* 0x000fca00078e0208 */
[----:B------:R-:W-:Y:S01]  /*242c0*/  ISETP.GT.AND P6, PT, R7, R0, PT ;  /* 0x000000000700720c */ /* 0x000fe20003fc4270 */
[----:B------:R-:W-:-:S12]  /*242d0*/  BRA.DIV UR4, `(.L_x_1583) ;  /* 0x0000005204d47947 */ /* 0x000fd8000b800000 */
[----:B------:R-:W-:-:S04]  /*242e0*/  VOTE.ANY R6, PT, !P6 ;  /* 0x0000000000067806 */ /* 0x000fc800070e0100 */
[----:B------:R-:W1:Y:S02]  /*242f0*/  POPC R7, R6 ;  /* 0x0000000600077309 */ /* 0x000e640000000000 */
[----:B-1----:R1:W2:Y:S02]  /*24300*/  SHFL.IDX PT, R4, R3, R7, 0x1f ;  /* 0x00001f0703047589 */ /* 0x0022a400000e0000 */
.L_x_1818:
[----:B------:R-:W-:Y:S01]  /*24310*/  ISETP.NE.AND P0, PT, R6, RZ, PT ;  /* 0x000000ff0600720c */ /* 0x000fe20003f05270 */
[----:B------:R-:W-:-:S12]  /*24320*/  IMAD.MOV.U32 R9, RZ, RZ, RZ ;  /* 0x000000ffff097224 */ /* 0x000fd800078e00ff */
[----:B------:R-:W-:Y:S05]  /*24330*/  @!P0 BRA `(.L_x_1584) ;  /* 0x0000000000108947 */ /* 0x000fea0003800000 */
[----:B------:R-:W-:Y:S01]  /*24340*/  UMOV UR4, 0xffffffff ;  /* 0xffffffff00047882 */ /* 0x000fe20000000000 */
[----:B------:R-:W-:Y:S02]  /*24350*/  VIADD R12, R7, 0xffffffff ;  /* 0xffffffff070c7836 */ /* 0x000fe40000000000 */
[----:B------:R-:W-:Y:S05]  /*24360*/  BRA.DIV UR4, `(.L_x_1585) ;  /* 0x0000005204f87947 */ /* 0x000fea000b800000 */
[----:B------:R3:W4:Y:S02]  /*24370*/  SHFL.IDX PT, R9, R2, R12, 0x1f ;  /* 0x00001f0c02097589 */ /* 0x00072400000e0000 */
.L_x_1584:
[----:B------:R-:W5:Y:S01]  /*24380*/  LDL.LU R6, [R1+0xc] ;  /* 0x00000c0001067983 */ /* 0x000f620000300800 */
[----:B01-3--:R-:W0:Y:S01]  /*24390*/  LDC.64 R2, c[0x0][0xc68] ;  /* 0x00031a00ff027b82 */ /* 0x00be220000000a00 */
[----:B-----5:R-:W-:-:S04]  /*243a0*/  IMAD.IADD R6, R7, 0x1, R6 ;  /* 0x0000000107067824 */ /* 0x020fc800078e0206 */
[----:B0-----:R-:W-:Y:S01]  /*243b0*/  IMAD.WIDE R2, R6, 0x4, R2 ;  /* 0x0000000406027825 */ /* 0x001fe200078e0202 */
[----:B------:R2:W-:Y:S04]  /*243c0*/  STL [R1+0xc], R6 ;  /* 0x00000c0601007387 */ /* 0x0005e80000100800 */
[----:B------:R-:W2:Y:S01]  /*243d0*/  LDG.E R7, desc[UR46][R2.64] ;  /* 0x0000002e02077981 */ /* 0x000ea2000c1e1900 */
[----:B----4-:R-:W-:-:S04]  /*243e0*/  IMAD R9, R9, R5, R8 ;  /* 0x0000000509097224 */ /* 0x010fc800078e0208 */
[----:B------:R-:W-:Y:S01]  /*243f0*/  IMAD.IADD R0, R0, 0x1, -R9 ;  /* 0x0000000100007824 */ /* 0x000fe200078e0a09 */
[----:B------:R0:W-:Y:S01]  /*24400*/  STL [R1], R9 ;  /* 0x0000000901007387 */ /* 0x0001e20000100800 */
[----:B--2---:R-:W-:-:S05]  /*24410*/  IMAD R6, R4, R7, RZ ;  /* 0x0000000704067224 */ /* 0x004fca00078e02ff */
[----:B------:R-:W-:-:S04]  /*24420*/  IABS R10, R6 ;  /* 0x00000006000a7213 */ /* 0x000fc80000000000 */
[----:B------:R-:W1:Y:S08]  /*24430*/  I2F.RP R2, R10 ;  /* 0x0000000a00027306 */ /* 0x000e700000209400 */
[----:B-1----:R-:W1:Y:S02]  /*24440*/  MUFU.RCP R2, R2 ;  /* 0x0000000200027308 */ /* 0x002e640000001000 */
[----:B-1----:R-:W-:-:S06]  /*24450*/  VIADD R2, R2, 0xffffffe ;  /* 0x0ffffffe02027836 */ /* 0x002fcc0000000000 */
[----:B------:R-:W1:Y:S02]  /*24460*/  F2I.FTZ.U32.TRUNC.NTZ R3, R2 ;  /* 0x0000000200037305 */ /* 0x000e64000021f000 */
[----:B-1----:R-:W-:-:S04]  /*24470*/  IMAD.MOV R2, RZ, RZ, -R3 ;  /* 0x000000ffff027224 */ /* 0x002fc800078e0a03 */
[----:B------:R-:W-:Y:S01]  /*24480*/  IMAD R8, R2, R10, RZ ;  /* 0x0000000a02087224 */ /* 0x000fe200078e02ff */
[----:B------:R-:W-:-:S05]  /*24490*/  MOV R2, RZ ;  /* 0x000000ff00027202 */ /* 0x000fca0000000f00 */
[----:B------:R-:W-:Y:S01]  /*244a0*/  IMAD.HI.U32 R8, R3, R8, R2 ;  /* 0x0000000803087227 */ /* 0x000fe200078e0002 */
[----:B------:R-:W-:Y:S02]  /*244b0*/  IABS R2, R0 ;  /* 0x0000000000027213 */ /* 0x000fe40000000000 */
[----:B------:R-:W-:-:S03]  /*244c0*/  IABS R3, R6 ;  /* 0x0000000600037213 */ /* 0x000fc60000000000 */
        /* <DEDUP_REMOVED lines=10> */
[----:B------:R-:W-:-:S04]  /*24570*/  @P0 VIADD R8, R8, 0x1 ;  /* 0x0000000108080836 */ /* 0x000fc80000000000 */
[----:B------:R-:W-:-:S04]  /*24580*/  IMAD.MOV.U32 R2, RZ, RZ, R8 ;  /* 0x000000ffff027224 */ /* 0x000fc800078e0008 */
[----:B------:R-:W-:Y:S01]  /*24590*/  @!P2 IMAD.MOV R2, RZ, RZ, -R2 ;  /* 0x000000ffff02a224 */ /* 0x000fe200078e0a02 */
[----:B------:R-:W-:-:S05]  /*245a0*/  @!P1 LOP3.LUT R2, RZ, R6, RZ, 0x33, !PT ;  /* 0x00000006ff029212 */ /* 0x000fca00078e33ff */
[----:B------:R-:W-:Y:S02]  /*245b0*/  IMAD R8, R7, R2, RZ ;  /* 0x0000000207087224 */ /* 0x000fe400078e02ff */
[----:B------:R-:W-:Y:S02]  /*245c0*/  IMAD.MOV R2, RZ, RZ, -R2 ;  /* 0x000000ffff027224 */ /* 0x000fe400078e0a02 */
[----:B------:R-:W-:Y:S02]  /*245d0*/  IMAD.MOV R3, RZ, RZ, -R8 ;  /* 0x000000ffff037224 */ /* 0x000fe400078e0a08 */
[----:B------:R-:W-:-:S03]  /*245e0*/  IMAD R0, R6, R2, R0 ;  /* 0x0000000206007224 */ /* 0x000fc600078e0200 */
[----:B------:R-:W-:-:S04]  /*245f0*/  VIADDMNMX R5, R3, R5, R7, PT ;  /* 0x0000000503057246 */ /* 0x000fc80003800107 */
[----:B------:R-:W-:-:S04]  /*24600*/  IABS R7, R5 ;  /* 0x0000000500077213 */ /* 0x000fc80000000000 */
[----:B------:R-:W1:Y:S08]  /*24610*/  I2F.RP R3, R7 ;  /* 0x0000000700037306 */ /* 0x000e700000209400 */
[----:B-1----:R-:W1:Y:S02]  /*24620*/  MUFU.RCP R3, R3 ;  /* 0x0000000300037308 */ /* 0x002e640000001000 */
[----:B-1----:R-:W-:-:S06]  /*24630*/  VIADD R3, R3, 0xffffffe ;  /* 0x0ffffffe03037836 */ /* 0x002fcc0000000000 */
[----:B------:R-:W1:Y:S02]  /*24640*/  F2I.FTZ.U32.TRUNC.NTZ R3, R3 ;  /* 0x0000000300037305 */ /* 0x000e64000021f000 */
[----:B-1----:R-:W-:-:S04]  /*24650*/  IMAD.MOV R2, RZ, RZ, -R3 ;  /* 0x000000ffff027224 */ /* 0x002fc800078e0a03 */
[----:B------:R-:W-:Y:S02]  /*24660*/  IMAD R6, R2, R7, RZ ;  /* 0x0000000702067224 */ /* 0x000fe400078e02ff */
[----:B------:R-:W-:-:S04]  /*24670*/  IMAD.MOV.U32 R2, RZ, RZ, RZ ;  /* 0x000000ffff027224 */ /* 0x000fc800078e00ff */
        /* <DEDUP_REMOVED lines=15> */
[----:B------:R-:W-:Y:S02]  /*24770*/  @!P2 IADD3 R2, -R2, RZ, RZ ;  /* 0x000000ff0202a210 */ /* 0x000fe40007ffe1ff */
[----:B------:R-:W-:Y:S01]  /*24780*/  @!P1 LOP3.LUT R2, RZ, R5, RZ, 0x33, !PT ;  /* 0x00000005ff029212 */ /* 0x000fe200078e33ff */
[----:B------:R-:W-:-:S04]  /*24790*/  IMAD.MOV R5, RZ, RZ, -R5 ;  /* 0x000000ffff057224 */ /* 0x000fc800078e0a05 */
[----:B------:R-:W-:Y:S01]  /*247a0*/  IMAD R5, R2, R5, R3 ;  /* 0x0000000502057224 */ /* 0x000fe200078e0203 */
[----:B------:R-:W-:-:S04]  /*247b0*/  LOP3.LUT R3, RZ, R2, RZ, 0x33, !PT ;  /* 0x00000002ff037212 */ /* 0x000fc800078e33ff */
[----:B------:R0:W-:Y:S01]  /*247c0*/  STL [R1+0x8], R5 ;  /* 0x0000080501007387 */ /* 0x0001e20000100800 */
[----:B------:R-:W-:-:S05]  /*247d0*/  IMAD.IADD R0, R4, 0x1, R3 ;  /* 0x0000000104007824 */ /* 0x000fca00078e0203 */
[----:B------:R0:W-:Y:S01]  /*247e0*/  STL [R1+0x4], R0 ;  /* 0x0000040001007387 */ /* 0x0001e20000100800 */
[----:B------:R-:W-:Y:S05]  /*247f0*/  BRA `(.L_x_1586) ;  /* 0x0000000000287947 */ /* 0x000fea0003800000 */
.L_x_1578:
[----:B------:R-:W-:Y:S01]  /*24800*/  UMOV UR4, URZ ;  /* 0x0000003f00047c82 */ /* 0x000fe20008000000 */
[----:B------:R-:W-:Y:S01]  /*24810*/  ULDC UR6, c[0x0][0xc14] ;  /* 0x0003050000067ab9 */ /* 0x000fe20000000800 */
[----:B------:R-:W-:Y:S01]  /*24820*/  UMOV UR5, URZ ;  /* 0x0000003f00057c82 */ /* 0x000fe20008000000 */
[----:B------:R0:W-:Y:S01]  /*24830*/  STL [R1], R0 ;  /* 0x0000000001007387 */ /* 0x0001e20000100800 */
[----:B------:R-:W-:Y:S02]  /*24840*/  IMAD.U32 R3, RZ, RZ, UR4 ;  /* 0x00000004ff037e24 */ /* 0x000fe4000f8e00ff */
[----:B------:R-:W-:-:S03]  /*24850*/  IMAD.U32 R2, RZ, RZ, UR5 ;  /* 0x00000005ff027e24 */ /* 0x000fc6000f8e00ff */
[----:B------:R1:W-:Y:S01]  /*24860*/  STL [R1+0x4], R3 ;  /* 0x0000040301007387 */ /* 0x0003e20000100800 */
[----:B0-----:R-:W-:-:S05]  /*24870*/  IMAD.U32 R0, RZ, RZ, UR6 ;  /* 0x00000006ff007e24 */ /* 0x001fca000f8e00ff */
[----:B------:R1:W-:Y:S04]  /*24880*/  STL [R1+0xc], R0 ;  /* 0x00000c0001007387 */ /* 0x0003e80000100800 */
[----:B------:R1:W-:Y:S02]  /*24890*/  STL [R1+0x8], R2 ;  /* 0x0000080201007387 */ /* 0x0003e40000100800 */
.L_x_1586:
[----:B-1----:R-:W2:Y:S04]  /*248a0*/  LDL R3, [R1+0x8] ;  /* 0x0000080001037983 */ /* 0x002ea80000100800 */
[----:B------:R-:W3:Y:S04]  /*248b0*/  LDL R2, [R1+0xc] ;  /* 0x00000c0001027983 */ /* 0x000ee80000100800 */
[----:B------:R-:W4:Y:S04]  /*248c0*/  LDL R4, [R1] ;  /* 0x0000000001047983 */ /* 0x000f280000100800 */
[----:B0-----:R-:W4:Y:S01]  /*248d0*/  LDL R5, [R1+0x4] ;  /* 0x0000040001057983 */ /* 0x001f220000100800 */
        /* <DEDUP_REMOVED lines=10> */
[----:B----4-:R1:W-:Y:S01]  /*24980*/  @!P0 STS.128 [R0+0x284d0], R4 ;  /* 0x0284d00400008388 */ /* 0x0103e20000000c00 */
[----:B------:R-:W-:Y:S06]  /*24990*/  BAR.ARV 0x5, 0x180 ;  /* 0x0146000000007b1d */ /* 0x000fec0000002000 */
.L_x_1575:
[----:B-1----:R-:W2:Y:S01]  /*249a0*/  LDL R0, [R1+0xc] ;  /* 0x00000c0001007983 */ /* 0x002ea20000100800 */
[----:B------:R-:W-:Y:S02]  /*249b0*/  ULDC UR4, c[0x0][0xc14] ;  /* 0x0003050000047ab9 */ /* 0x000fe40000000800 */
[----:B--2---:R-:W-:-:S13]  /*249c0*/  ISETP.GE.AND P0, PT, R0, UR4, PT ;  /* 0x0000000400007c0c */ /* 0x004fda000bf06270 */
[----:B------:R-:W-:Y:S05]  /*249d0*/  @!P0 BRA `(.L_x_1587) ;  /* 0xffffffa400ec8947 */ /* 0x000fea000383ffff */
[----:B------:R-:W-:Y:S05]  /*249e0*/  BSYNC B7 ;  /* 0x0000000000077941 */ /* 0x000fea0003800000 */
.L_x_1467:
[----:B-1----:R-:W3:Y:S01]  /*249f0*/  LDL.LU R0, [R1+0x44] ;  /* 0x0000440001007983 */ /* 0x002ee20000300800 */
[----:B------:R-:W-:Y:S01]  /*24a00*/  BSSY B0, `(.L_x_1588) ;  /* 0x000000b000007945 */ /* 0x000fe20003800000 */
[----:B0-2---:R-:W0:Y:S01]  /*24a10*/  S2R R5, SR_CgaCtaId ;  /* 0x0000000000057919 */ /* 0x005e220000008800 */
[----:B---3--:R-:W-:-:S05]  /*24a20*/  VIADD R0, R0, 0x1 ;  /* 0x0000000100007836 */ /* 0x008fca0000000000 */
        /* <DEDUP_REMOVED lines=8> */
.L_x_1821:
[----:B------:R-:W-:Y:S05]  /*24ab0*/  BSYNC B0 ;  /* 0x0000000000007941 */ /* 0x000fea0003800000 */
.L_x_1588:
[----:B------:R-:W-:-:S03]  /*24ac0*/  UMOV UR4, 0xffffffff ;  /* 0xffffffff00047882 */ /* 0x000fc60000000000 */
[----:B------:R-:W-:Y:S05]  /*24ad0*/  BRA.DIV UR4, `(.L_x_1590) ;  /* 0x0000004e04587947 */ /* 0x000fea000b800000 */
[----:B------:R-:W1:Y:S02]  /*24ae0*/  S2R R2, SR_TID.X ;  /* 0x0000000000027919 */ /* 0x000e640000002100 */
[----:B-1----:R-:W-:-:S04]  /*24af0*/  SHF.R.U32.HI R2, RZ, 0x5, R2 ;  /* 0x00000005ff027819 */ /* 0x002fc80000011602 */
[----:B------:R-:W-:-:S05]  /*24b00*/  LOP3.LUT R2, R2, 0x3, RZ, 0xc0, !PT ;  /* 0x0000000302027812 */ /* 0x000fca00078ec0ff */
[----:B------:R1:W2:Y:S02]  /*24b10*/  SHFL.IDX PT, R14, R2, RZ, 0x1f ;  /* 0x00001fff020e7589 */ /* 0x0002a400000e0000 */
.L_x_1824:
[----:B--2---:R-:W-:-:S13]  /*24b20*/  ISETP.NE.AND P0, PT, R14, RZ, PT ;  /* 0x000000ff0e00720c */ /* 0x004fda0003f05270 */
[----:B------:R-:W-:Y:S05]  /*24b30*/  @P0 BRA `(.L_x_1210) ;  /* 0x0000000000b00947 */ /* 0x000fea0003800000 */
[----:B------:R-:W-:-:S03]  /*24b40*/  UMOV UR4, 0xffffffff ;  /* 0xffffffff00047882 */ /* 0x000fc60000000000 */
[----:B------:R-:W-:Y:S05]  /*24b50*/  BRA.DIV UR4, `(.L_x_1591) ;  /* 0x0000004e046c7947 */ /* 0x000fea000b800000 */
[----:B------:R-:W-:-:S13]  /*24b60*/  ELECT P6, URZ, PT ;  /* 0x00000000003f782f */ /* 0x000fda00038c0000 */
.L_x_1827:
[----:B------:R-:W-:Y:S05]  /*24b70*/  @!P6 BRA `(.L_x_1210) ;  /* 0x0000000000a0e947 */ /* 0x000fea0003800000 */
[----:B------:R-:W-:-:S06]  /*24b80*/  ULOP3.LUT UR4, UR40, 0x2, URZ, 0xfc, !UPT ;  /* 0x0000000228047892 */ /* 0x000fcc000f8efc3f */
[----:B-1----:R-:W-:-:S05]  /*24b90*/  IMAD.U32 R2, RZ, RZ, UR4 ;  /* 0x00000004ff027e24 */ /* 0x002fca000f8e00ff */
[----:B------:R-:W-:-:S13]  /*24ba0*/  ISETP.NE.AND P0, PT, R2, 0x3, PT ;  /* 0x000000030200780c */ /* 0x000fda0003f05270 */
[----:B------:R-:W-:Y:S05]  /*24bb0*/  @!P0 BRA `(.L_x_1592) ;  /* 0x0000000000048947 */ /* 0x000fea0003800000 */
[----:B------:R-:W-:Y:S01]  /*24bc0*/  BPT.TRAP 0x1 ;  /* 0x000000040000795c */ /* 0x000fe20000300000 */
.L_x_1592:
        /* <DEDUP_REMOVED lines=14> */
.L_x_1828:
[----:B------:R-:W1:Y:S02]  /*24cb0*/  SYNCS.PHASECHK.TRANS64.TRYWAIT P1, [R7+URZ], R2 ;  /* 0x00000002070075a7 */ /* 0x000e64000802017f */
[----:B-1----:R-:W-:Y:S05]  /*24cc0*/  @!P1 BRA `(.L_x_1594) ;  /* 0x0000004c00449947 */ /* 0x002fea0003800000 */
.L_x_1829:
[----:B------:R-:W-:Y:S05]  /*24cd0*/  @!P0 BRA `(.L_x_1595) ;  /* 0x0000000000048947 */ /* 0x000fea0003800000 */
[----:B------:R-:W-:Y:S01]  /*24ce0*/  BPT.TRAP 0x1 ;  /* 0x000000040000795c */ /* 0x000fe20000300000 */
.L_x_1595:
[----:B------:R-:W2:Y:S02]  /*24cf0*/  LDL.LU R4, [R1+0x10] ;  /* 0x0000100001047983 */ /* 0x000ea40000300800 */
[----:B--2---:R-:W-:-:S04]  /*24d00*/  IMAD R4, R4, 0x8, R0 ;  /* 0x0000000804047824 */ /* 0x004fc800078e0200 */
[----:B------:R-:W2:Y:S02]  /*24d10*/  SYNCS.PHASECHK.TRANS64.TRYWAIT P1, [R4+URZ+0x28460], R5 ;  /* 0x02846005040075a7 */ /* 0x000ea4000802017f */
[----:B--2---:R-:W-:Y:S05]  /*24d20*/  @!P1 BRA `(.L_x_1596) ;  /* 0x0000004c00409947 */ /* 0x004fea0003800000 */
.L_x_1830:
[----:B------:R-:W-:Y:S05]  /*24d30*/  @!P0 BRA `(.L_x_1597) ;  /* 0x0000000000048947 */ /* 0x000fea0003800000 */
[----:B------:R-:W-:Y:S01]  /*24d40*/  BPT.TRAP 0x1 ;  /* 0x000000040000795c */ /* 0x000fe20000300000 */
.L_x_1597:
[----:B------:R-:W-:-:S04]  /*24d50*/  LEA R3, R3, R0, 0x3 ;  /* 0x0000000003037211 */ /* 0x000fc800078e18ff */
[----:B------:R-:W3:Y:S02]  /*24d60*/  SYNCS.PHASECHK.TRANS64.TRYWAIT P1, [R3+URZ+0x28460], R2 ;  /* 0x02846002030075a7 */ /* 0x000ee4000802017f */
[----:B---3--:R-:W-:Y:S05]  /*24d70*/  @!P1 BRA `(.L_x_1598) ;  /* 0x0000004c00409947 */ /* 0x008fea0003800000 */
.L_x_1831:
[----:B------:R-:W-:Y:S05]  /*24d80*/  @!P0 BRA `(.L_x_1599) ;  /* 0x0000000000048947 */ /* 0x000fea0003800000 */
[----:B------:R-:W-:Y:S01]  /*24d90*/  BPT.TRAP 0x1 ;  /* 0x000000040000795c */ /* 0x000fe20000300000 */
.L_x_1599:
[----:B------:R-:W4:Y:S02]  /*24da0*/  SYNCS.PHASECHK.TRANS64.TRYWAIT P0, [R4+URZ+0x28480], R5 ;  /* 0x02848005040075a7 */ /* 0x000f24000800017f */
[----:B----4-:R-:W-:Y:S05]  /*24db0*/  @!P0 BRA `(.L_x_1600) ;  /* 0x0000004c00448947 */ /* 0x010fea0003800000 */
.L_x_1601:
[----:B------:R0:W0:Y:S02]  /*24dc0*/  SYNCS.PHASECHK.TRANS64.TRYWAIT P0, [R3+URZ+0x28480], R2 ;  /* 0x02848002030075a7 */ /* 0x000024000800017f */
[----:B0-----:R-:W-:Y:S05]  /*24dd0*/  @!P0 NANOSLEEP.SYNCS 0x989680 ;  /* 0x009896800000895d */ /* 0x001fea0003900000 */
[----:B------:R-:W0:Y:S02]  /*24de0*/  @!P0 SYNCS.PHASECHK.TRANS64 P0, [R3+URZ+0x28480], R2 ;  /* 0x02848002030085a7 */ /* 0x000e24000800007f */
[----:B0-----:R-:W-:Y:S05]  /*24df0*/  @!P0 BRA `(.L_x_1601) ;  /* 0xfffffffc00f08947 */ /* 0x001fea000383ffff */
.L_x_1210:
[----:B------:R-:W-:Y:S05]  /*24e00*/  BSYNC B8 ;  /* 0x0000000000087941 */ /* 0x000fea0003800000 */
.L_x_1207:
[----:B------:R-:W-:Y:S05]  /*24e10*/  EXIT ;  /* 0x000000000000794d */ /* 0x000fea0003800000 */
.L_x_1236:
[----:B-1----:R1:W2:Y:S02]  /*24e20*/  SYNCS.PHASECHK.TRANS64.TRYWAIT P6, [R85+URZ+0x28490], R88 ;  /* 0x02849058550075a7 */ /* 0x0022a400080c017f */
[----:B--2---:R-:W-:Y:S05]  /*24e30*/  @!P6 NANOSLEEP.SYNCS 0x989680 ;  /* 0x009896800000e95d */ /* 0x004fea0003900000 */
[----:B------:R-:W2:Y:S02]  /*24e40*/  @!P6 SYNCS.PHASECHK.TRANS64 P6, [R85+URZ+0x28490], R88 ;  /* 0x028490585500e5a7 */ /* 0x000ea400080c007f */
[----:B--2---:R-:W-:Y:S05]  /*24e50*/  @!P6 BRA `(.L_x_1236) ;  /* 0xfffffffc00f0e947 */ /* 0x004fea000383ffff */
[----:B------:R-:W-:Y:S05]  /*24e60*/  BRA `(.L_x_1602) ;  /* 0xfffffddc003c7947 */ /* 0x000fea000383ffff */
.L_x_1254:
[----:B0-----:R0:W1:Y:S02]  /*24e70*/  SYNCS.PHASECHK.TRANS64.TRYWAIT P5, [R85+URZ+0x28490], R88 ;  /* 0x02849058550075a7 */ /* 0x00106400080a017f */
[----:B-1----:R-:W-:Y:S05]  /*24e80*/  @!P5 NANOSLEEP.SYNCS 0x989680 ;  /* 0x009896800000d95d */ /* 0x002fea0003900000 */
[----:B------:R-:W1:Y:S02]  /*24e90*/  @!P5 SYNCS.PHASECHK.TRANS64 P5, [R85+URZ+0x28490], R88 ;  /* 0x028490585500d5a7 */ /* 0x000e6400080a007f */
[----:B-1----:R-:W-:Y:S05]  /*24ea0*/  @!P5 BRA `(.L_x_1254) ;  /* 0xfffffffc00f0d947 */ /* 0x002fea000383ffff */
[----:B------:R-:W-:Y:S05]  /*24eb0*/  BRA `(.L_x_1603) ;  /* 0xfffffdfc00207947 */ /* 0x000fea000383ffff */
.L_x_1263:
[----:B0-----:R0:W1:Y:S02]  /*24ec0*/  SYNCS.PHASECHK.TRANS64.TRYWAIT P4, [R85+URZ+0x28490], R88 ;  /* 0x02849058550075a7 */ /* 0x001064000808017f */
[----:B-1----:R-:W-:Y:S05]  /*24ed0*/  @!P4 NANOSLEEP.SYNCS 0x989680 ;  /* 0x009896800000c95d */ /* 0x002fea0003900000 */
[----:B------:R-:W1:Y:S02]  /*24ee0*/  @!P4 SYNCS.PHASECHK.TRANS64 P4, [R85+URZ+0x28490], R88 ;  /* 0x028490585500c5a7 */ /* 0x000e64000808007f */
[----:B-1----:R-:W-:Y:S05]  /*24ef0*/  @!P4 BRA `(.L_x_1263) ;  /* 0xfffffffc00f0c947 */ /* 0x002fea000383ffff */
[----:B------:R-:W-:Y:S05]  /*24f00*/  BRA `(.L_x_1604) ;  /* 0xfffffe1c000c7947 */ /* 0x000fea000383ffff */
.L_x_1269:
[----:B-1----:R1:W2:Y:S02]  /*24f10*/  SYNCS.PHASECHK.TRANS64.TRYWAIT P3, [R85+URZ+0x284b0], R88 ;  /* 0x0284b058550075a7 */ /* 0x0022a4000806017f */
[----:B--2---:R-:W-:Y:S05]  /*24f20*/  @!P3 NANOSLEEP.SYNCS 0x989680 ;  /* 0x009896800000b95d */ /* 0x004fea0003900000 */
[----:B------:R-:W2:Y:S02]  /*24f30*/  @!P3 SYNCS.PHASECHK.TRANS64 P3, [R85+URZ+0x284b0], R88 ;  /* 0x0284b0585500b5a7 */ /* 0x000ea4000806007f */
[----:B--2---:R-:W-:Y:S05]  /*24f40*/  @!P3 BRA `(.L_x_1269) ;  /* 0xfffffffc00f0b947 */ /* 0x004fea000383ffff */
[----:B------:R-:W-:Y:S05]  /*24f50*/  BRA `(.L_x_1605) ;  /* 0xfffffe1c00987947 */ /* 0x000fea000383ffff */
.L_x_1285:
[----:B------:R-:W-:Y:S01]  /*24f60*/  BSSY B0, `(.L_x_1606) ;  /* 0x0000008000007945 */ /* 0x000fe20003800000 */
[----:B------:R-:W-:Y:S02]  /*24f70*/  IMAD.MOV.U32 R13, RZ, RZ, R230 ;  /* 0x000000ffff0d7224 */ /* 0x000fe400078e00e6 */
[----:B------:R-:W-:Y:S02]  /*24f80*/  IMAD.MOV.U32 R12, RZ, RZ, RZ ;  /* 0x000000ffff0c7224 */ /* 0x000fe400078e00ff */
[----:B------:R-:W-:Y:S02]  /*24f90*/  IMAD.MOV.U32 R11, RZ, RZ, 0x1f ;  /* 0x0000001fff0b7424 */ /* 0x000fe400078e00ff */
[----:B------:R-:W-:-:S07]  /*24fa0*/  IMAD.MOV.U32 R15, RZ, RZ, -0x1 ;  /* 0xffffffffff0f7424 */ /* 0x000fce00078e00ff */
[----:B-----5:R-:W-:Y:S05]  /*24fb0*/  WARPSYNC.COLLECTIVE R15, `(.L_x_1607) ;  /* 0x000000000f087348 */ /* 0x020fea0003c00000 */
[----:B------:R0:W1:Y:S02]  /*24fc0*/  SHFL.IDX P6, R14, R13, R12, R11 ;  /* 0x0000000c0d0e7389 */ /* 0x00006400000c000b */
[----:B01---5:R-:W-:Y:S01]  /*24fd0*/  ENDCOLLECTIVE ;  /* 0x000000000000791b */ /* 0x023fe20003800000 */
.L_x_1607:
[----:B------:R-:W-:Y:S05]  /*24fe0*/  BSYNC B0 ;  /* 0x0000000000007941 */ /* 0x000fea0003800000 */
.L_x_1606:
[----:B------:R-:W-:Y:S01]  /*24ff0*/  IMAD.MOV.U32 R202, RZ, RZ, R14 ;  /* 0x000000ffffca7224 */ /* 0x000fe200078e000e */
[----:B------:R-:W-:Y:S06]  /*25000*/  BRA `(.L_x_1608) ;  /* 0xfffffe2c00447947 */ /* 0x000fec000383ffff */
.L_x_1303:
[----:B------:R-:W-:Y:S01]  /*25010*/  BSSY B1, `(.L_x_1609) ;  /* 0x0000008000017945 */ /* 0x000fe20003800000 */
[----:B------:R-:W-:Y:S02]  /*25020*/  IMAD.MOV.U32 R13, RZ, RZ, R5 ;  /* 0x000000ffff0d7224 */ /* 0x000fe400078e0005 */
[----:B------:R-:W-:Y:S02]  /*25030*/  IMAD.MOV.U32 R12, RZ, RZ, RZ ;  /* 0x000000ffff0c7224 */ /* 0x000fe400078e00ff */
[----:B------:R-:W-:Y:S02]  /*25040*/  IMAD.MOV.U32 R11, RZ, RZ, 0x181f ;  /* 0x0000181fff0b7424 */ /* 0x000fe400078e00ff */
[----:B-1----:R-:W-:-:S07]  /*25050*/  IMAD.MOV.U32 R15, RZ, RZ, -0x1 ;  /* 0xffffffffff0f7424 */ /* 0x002fce00078e00ff */
[----:B0----5:R-:W-:Y:S05]  /*25060*/  WARPSYNC.COLLECTIVE R15, `(.L_x_1610) ;  /* 0x000000000f087348 */ /* 0x021fea0003c00000 */
[----:B------:R1:W2:Y:S02]  /*25070*/  SHFL.IDX P6, R14, R13, R12, R11 ;  /* 0x0000000c0d0e7389 */ /* 0x0002a400000c000b */
[----:B012--5:R-:W-:Y:S01]  /*25080*/  ENDCOLLECTIVE ;  /* 0x000000000000791b */ /* 0x027fe20003800000 */
.L_x_1610:
[----:B------:R-:W-:Y:S05]  /*25090*/  BSYNC B1 ;  /* 0x0000000000017941 */ /* 0x000fea0003800000 */
.L_x_1609:
[----:B------:R-:W-:Y:S05]  /*250a0*/  BRA `(.L_x_1611) ;  /* 0xfffffe3c00247947 */ /* 0x000fea000383ffff */
.L_x_1304:
        /* <DEDUP_REMOVED lines=8> */
.L_x_1613:
[----:B------:R-:W-:Y:S05]  /*25130*/  BSYNC B1 ;  /* 0x0000000000017941 */ /* 0x000fea0003800000 */
.L_x_1612:
[----:B------:R-:W-:Y:S05]  /*25140*/  BRA `(.L_x_1614) ;  /* 0xfffffe3c00047947 */ /* 0x000fea000383ffff */
.L_x_1305:
[----:B------:R-:W-:Y:S01]  /*25150*/  BSSY B1, `(.L_x_1615) ;  /* 0x0000008000017945 */ /* 0x000fe20003800000 */
[----:B------:R-:W-:Y:S01]  /*25160*/  IMAD.MOV.U32 R13, RZ, RZ, R3 ;  /* 0x000000ffff0d7224 */ /* 0x000fe200078e0003 */
[----:B-1----:R-:W-:Y:S01]  /*25170*/  MOV R15, 0xffffffff ;  /* 0xffffffff000f7802 */ /* 0x002fe20000000f00 */
[----:B------:R-:W-:Y:S02]  /*25180*/  IMAD.MOV.U32 R12, RZ, RZ, RZ ;  /* 0x000000ffff0c7224 */ /* 0x000fe400078e00ff */
[----:B------:R-:W-:-:S07]  /*25190*/  IMAD.MOV.U32 R11, RZ, RZ, 0x181f ;  /* 0x0000181fff0b7424 */ /* 0x000fce00078e00ff */
[----:B0----5:R-:W-:Y:S05]  /*251a0*/  WARPSYNC.COLLECTIVE R15, `(.L_x_1616) ;  /* 0x000000000f087348 */ /* 0x021fea0003c00000 */
[----:B------:R1:W2:Y:S02]  /*251b0*/  SHFL.IDX P6, R14, R13, R12, R11 ;  /* 0x0000000c0d0e7389 */ /* 0x0002a400000c000b */
[----:B012--5:R-:W-:Y:S01]  /*251c0*/  ENDCOLLECTIVE ;  /* 0x000000000000791b */ /* 0x027fe20003800000 */
.L_x_1616:
[----:B------:R-:W-:Y:S05]  /*251d0*/  BSYNC B1 ;  /* 0x0000000000017941 */ /* 0x000fea0003800000 */
.L_x_1615:
[----:B------:R-:W-:Y:S05]  /*251e0*/  BRA `(.L_x_1617) ;  /* 0xfffffe3800e47947 */ /* 0x000fea000383ffff */
.L_x_1306:
        /* <DEDUP_REMOVED lines=8> */
.L_x_1619:
[----:B------:R-:W-:Y:S05]  /*25270*/  BSYNC B1 ;  /* 0x0000000000017941 */ /* 0x000fea0003800000 */
.L_x_1618:
[----:B------:R-:W-:Y:S05]  /*25280*/  BRA `(.L_x_1620) ;  /* 0xfffffe3800c47947 */ /* 0x000fea000383ffff */
.L_x_1307:
[----:B------:R-:W-:Y:S01]  /*25290*/  BSSY B1, `(.L_x_1621) ;  /* 0x0000008000017945 */ /* 0x000fe20003800000 */
[----:B------:R-:W-:Y:S02]  /*252a0*/  IMAD.MOV.U32 R13, RZ, RZ, R5 ;  /* 0x000000ffff0d7224 */ /* 0x000fe400078e0005 */
[----:B------:R-:W-:Y:S02]  /*252b0*/  IMAD.MOV.U32 R12, RZ, RZ, 0x1 ;  /* 0x00000001ff0c7424 */ /* 0x000fe400078e00ff */
[----:B------:R-:W-:Y:S02]  /*252c0*/  IMAD.MOV.U32 R11, RZ, RZ, 0x181f ;  /* 0x0000181fff0b7424 */ /* 0x000fe400078e00ff */
[----:B-1----:R-:W-:-:S07]  /*252d0*/  IMAD.MOV.U32 R15, RZ, RZ, -0x1 ;  /* 0xffffffffff0f7424 */ /* 0x002fce00078e00ff */
[----:B0----5:R-:W-:Y:S05]  /*252e0*/  WARPSYNC.COLLECTIVE R15, `(.L_x_1622) ;  /* 0x000000000f087348 */ /* 0x021fea0003c00000 */
[----:B------:R1:W2:Y:S02]  /*252f0*/  SHFL.IDX P6, R14, R13, R12, R11 ;  /* 0x0000000c0d0e7389 */ /* 0x0002a400000c000b */
[----:B012--5:R-:W-:Y:S01]  /*25300*/  ENDCOLLECTIVE ;  /* 0x000000000000791b */ /* 0x027fe20003800000 */
.L_x_1622:
[----:B------:R-:W-:Y:S05]  /*25310*/  BSYNC B1 ;  /* 0x0000000000017941 */ /* 0x000fea0003800000 */
.L_x_1621:
[----:B------:R-:W-:Y:S05]  /*25320*/  BRA `(.L_x_1623) ;  /* 0xfffffe3800a47947 */ /* 0x000fea000383ffff */
.L_x_1308:
        /* <DEDUP_REMOVED lines=8> */
.L_x_1625:
[----:B------:R-:W-:Y:S05]  /*253b0*/  BSYNC B1 ;  /* 0x0000000000017941 */ /* 0x000fea0003800000 */
.L_x_1624:
[----:B------:R-:W-:Y:S05]  /*253c0*/  BRA `(.L_x_1626) ;  /* 0xfffffe3800847947 */ /* 0x000fea000383ffff */
.L_x_1309:
        /* <DEDUP_REMOVED lines=8> */
.L_x_1628:
[----:B------:R-:W-:Y:S05]  /*25450*/  BSYNC B1 ;  /* 0x0000000000017941 */ /* 0x000fea0003800000 */
.L_x_1627:
[----:B------:R-:W-:Y:S05]  /*25460*/  BRA `(.L_x_1629) ;  /* 0xfffffe3800647947 */ /* 0x000fea000383ffff */
.L_x_1310:
[----:B------:R-:W-:Y:S01]  /*25470*/  BSSY B1, `(.L_x_1630) ;  /* 0x0000008000017945 */ /* 0x000fe20003800000 */
[----:B------:R-:W-:Y:S01]  /*25480*/  MOV R13, R0 ;  /* 0x00000000000d7202 */ /* 0x000fe20000000f00 */
[----:B------:R-:W-:Y:S02]  /*25490*/  IMAD.MOV.U32 R12, RZ, RZ, 0x1 ;  /* 0x00000001ff0c7424 */ /* 0x000fe400078e00ff */
[----:B------:R-:W-:Y:S02]  /*254a0*/  IMAD.MOV.U32 R11, RZ, RZ, 0x181f ;  /* 0x0000181fff0b7424 */ /* 0x000fe400078e00ff */
[----:B-1----:R-:W-:-:S07]  /*254b0*/  IMAD.MOV.U32 R15, RZ, RZ, -0x1 ;  /* 0xffffffffff0f7424 */ /* 0x002fce00078e00ff */
[----:B0----5:R-:W-:Y:S05]  /*254c0*/  WARPSYNC.COLLECTIVE R15, `(.L_x_1631) ;  /* 0x000000000f087348 */ /* 0x021fea0003c00000 */
[----:B------:R1:W2:Y:S02]  /*254d0*/  SHFL.IDX P6, R14, R13, R12, R11 ;  /* 0x0000000c0d0e7389 */ /* 0x0002a400000c000b */
[----:B012--5:R-:W-:Y:S01]  /*254e0*/  ENDCOLLECTIVE ;  /* 0x000000000000791b */ /* 0x027fe20003800000 */
.L_x_1631:
[----:B------:R-:W-:Y:S05]  /*254f0*/  BSYNC B1 ;  /* 0x0000000000017941 */ /* 0x000fea0003800000 */
.L_x_1630:
[----:B------:R-:W-:Y:S05]  /*25500*/  BRA `(.L_x_1632) ;  /* 0xfffffe3800447947 */ /* 0x000fea000383ffff */
.L_x_1311:
        /* <DEDUP_REMOVED lines=8> */
.L_x_1634:
[----:B------:R-:W-:Y:S05]  /*25590*/  BSYNC B1 ;  /* 0x0000000000017941 */ /* 0x000fea0003800000 */
.L_x_1633:
[----:B------:R-:W-:Y:S05]  /*255a0*/  BRA `(.L_x_1635) ;  /* 0xfffffe3800247947 */ /* 0x000fea000383ffff */
.L_x_1312:
        /* <DEDUP_REMOVED lines=8> */
.L_x_1637:
[----:B------:R-:W-:Y:S05]  /*25630*/  BSYNC B1 ;  /* 0x0000000000017941 */ /* 0x000fea0003800000 */
.L_x_1636:
[----:B------:R-:W-:Y:S05]  /*25640*/  BRA `(.L_x_1638) ;  /* 0xfffffe3800047947 */ /* 0x000fea000383ffff */
.L_x_1313:
        /* <DEDUP_REMOVED lines=8> */
.L_x_1640:
[----:B------:R-:W-:Y:S05]  /*256d0*/  BSYNC B1 ;  /* 0x0000000000017941 */ /* 0x000fea0003800000 */
.L_x_1639:
[----:B------:R-:W-:Y:S05]  /*256e0*/  BRA `(.L_x_1641) ;  /* 0xfffffe3400e47947 */ /* 0x000fea000383ffff */
.L_x_1314:
[----:B------:R-:W-:Y:S01]  /*256f0*/  BSSY B1, `(.L_x_1642) ;  /* 0x0000008000017945 */ /* 0x000fe20003800000 */
[----:B------:R-:W-:Y:S01]  /*25700*/  IMAD.MOV.U32 R13, RZ, RZ, R0 ;  /* 0x000000ffff0d7224 */ /* 0x000fe200078e0000 */
[----:B------:R-:W-:Y:S01]  /*25710*/  MOV R12, 0x2 ;  /* 0x00000002000c7802 */ /* 0x000fe20000000f00 */
[----:B------:R-:W-:Y:S02]  /*25720*/  IMAD.MOV.U32 R11, RZ, RZ, 0x181f ;  /* 0x0000181fff0b7424 */ /* 0x000fe400078e00ff */
[----:B-1----:R-:W-:-:S07]  /*25730*/  IMAD.MOV.U32 R15, RZ, RZ, -0x1 ;  /* 0xffffffffff0f7424 */ /* 0x002fce00078e00ff */
[----:B0----5:R-:W-:Y:S05]  /*25740*/  WARPSYNC.COLLECTIVE R15, `(.L_x_1643) ;  /* 0x000000000f087348 */ /* 0x021fea0003c00000 */
[----:B------:R1:W2:Y:S02]  /*25750*/  SHFL.IDX P6, R14, R13, R12, R11 ;  /* 0x0000000c0d0e7389 */ /* 0x0002a400000c000b */
[----:B012--5:R-:W-:Y:S01]  /*25760*/  ENDCOLLECTIVE ;  /* 0x000000000000791b */ /* 0x027fe20003800000 */
.L_x_1643:
[----:B------:R-:W-:Y:S05]  /*25770*/  BSYNC B1 ;  /* 0x0000000000017941 */ /* 0x000fea0003800000 */
.L_x_1642:
[----:B------:R-:W-:Y:S05]  /*25780*/  BRA `(.L_x_1644) ;  /* 0xfffffe3400c47947 */ /* 0x000fea000383ffff */
.L_x_1315:
        /* <DEDUP_REMOVED lines=8> */
.L_x_1646:
[----:B------:R-:W-:Y:S05]  /*25810*/  BSYNC B1 ;  /* 0x0000000000017941 */ /* 0x000fea0003800000 */
.L_x_1645:
[----:B------:R-:W-:Y:S05]  /*25820*/  BRA `(.L_x_1647) ;  /* 0xfffffe3400a47947 */ /* 0x000fea000383ffff */
.L_x_1316:
        /* <DEDUP_REMOVED lines=8> */
.L_x_1649:
[----:B------:R-:W-:Y:S05]  /*258b0*/  BSYNC B1 ;  /* 0x0000000000017941 */ /* 0x000fea0003800000 */
.L_x_1648:
[----:B------:R-:W-:Y:S05]  /*258c0*/  BRA `(.L_x_1650) ;  /* 0xfffffe3400847947 */ /* 0x000fea000383ffff */
.L_x_1317:
        /* <DEDUP_REMOVED lines=8> */
.L_x_1652:
[----:B------:R-:W-:Y:S05]  /*25950*/  BSYNC B1 ;  /* 0x0000000000017941 */ /* 0x000fea0003800000 */
.L_x_1651:
[----:B------:R-:W-:Y:S05]  /*25960*/  BRA `(.L_x_1653) ;  /* 0xfffffe3400647947 */ /* 0x000fea000383ffff */
.L_x_1318:
        /* <DEDUP_REMOVED lines=8> */
.L_x_1655:
[----:B------:R-:W-:Y:S05]  /*259f0*/  BSYNC B1 ;  /* 0x0000000000017941 */ /* 0x000fea0003800000 */
.L_x_1654:
[----:B------:R-:W-:Y:S05]  /*25a00*/  BRA `(.L_x_1656) ;  /* 0xfffffe3400447947 */ /* 0x000fea000383ffff */
.L_x_1320:
[----:B--2---:R2:W3:Y:S02]  /*25a10*/  SYNCS.PHASECHK.TRANS64.TRYWAIT P1, [R16+URZ+0x28400], R3 ;  /* 0x02840003100075a7 */ /* 0x0044e4000802017f */
[----:B---3--:R-:W-:Y:S05]  /*25a20*/  @!P1 NANOSLEEP.SYNCS 0x989680 ;  /* 0x009896800000995d */ /* 0x008fea0003900000 */
[----:B------:R-:W3:Y:S02]  /*25a30*/  @!P1 SYNCS.PHASECHK.TRANS64 P1, [R16+URZ+0x28400], R3 ;  /* 0x02840003100095a7 */ /* 0x000ee4000802007f */
[----:B---3--:R-:W-:Y:S05]  /*25a40*/  @!P1 BRA `(.L_x_1320) ;  /* 0xfffffffc00f09947 */ /* 0x008fea000383ffff */
[----:B------:R-:W-:Y:S05]  /*25a50*/  BRA `(.L_x_1657) ;  /* 0xfffffe3400507947 */ /* 0x000fea000383ffff */
.L_x_1336:
[----:B------:R-:W-:Y:S01]  /*25a60*/  BSSY B1, `(.L_x_1658) ;  /* 0x0000008000017945 */ /* 0x000fe20003800000 */
[----:B------:R-:W-:Y:S02]  /*25a70*/  IMAD.MOV.U32 R13, RZ, RZ, R9 ;  /* 0x000000ffff0d7224 */ /* 0x000fe400078e0009 */
[----:B------:R-:W-:Y:S02]  /*25a80*/  IMAD.MOV.U32 R12, RZ, RZ, RZ ;  /* 0x000000ffff0c7224 */ /* 0x000fe400078e00ff */
[----:B------:R-:W-:Y:S02]  /*25a90*/  IMAD.MOV.U32 R11, RZ, RZ, 0x181f ;  /* 0x0000181fff0b7424 */ /* 0x000fe400078e00ff */
[----:B------:R-:W-:-:S07]  /*25aa0*/  IMAD.MOV.U32 R15, RZ, RZ, -0x1 ;  /* 0xffffffffff0f7424 */ /* 0x000fce00078e00ff */
[----:B0----5:R-:W-:Y:S05]  /*25ab0*/  WARPSYNC.COLLECTIVE R15, `(.L_x_1659) ;  /* 0x000000000f087348 */ /* 0x021fea0003c00000 */
[----:B------:R1:W2:Y:S02]  /*25ac0*/  SHFL.IDX P6, R14, R13, R12, R11 ;  /* 0x0000000c0d0e7389 */ /* 0x0002a400000c000b */
[----:B012--5:R-:W-:Y:S01]  /*25ad0*/  ENDCOLLECTIVE ;  /* 0x000000000000791b */ /* 0x027fe20003800000 */
.L_x_1659:
[----:B------:R-:W-:Y:S05]  /*25ae0*/  BSYNC B1 ;  /* 0x0000000000017941 */ /* 0x000fea0003800000 */
.L_x_1658:
[----:B------:R-:W-:Y:S05]  /*25af0*/  BRA `(.L_x_1660) ;  /* 0xfffffe7800447947 */ /* 0x000fea000383ffff */
.L_x_1337:
        /* <DEDUP_REMOVED lines=8> */
.L_x_1662:
[----:B------:R-:W-:Y:S05]  /*25b80*/  BSYNC B1 ;  /* 0x0000000000017941 */ /* 0x000fea0003800000 */
.L_x_1661:
[----:B------:R-:W-:Y:S05]  /*25b90*/  BRA `(.L_x_1663) ;  /* 0xfffffe7800247947 */ /* 0x000fea000383ffff */
.L_x_1338:
        /* <DEDUP_REMOVED lines=8> */
.L_x_1665:
[----:B------:R-:W-:Y:S05]  /*25c20*/  BSYNC B1 ;  /* 0x0000000000017941 */ /* 0x000fea0003800000 */
.L_x_1664:
[----:B------:R-:W-:Y:S05]  /*25c30*/  BRA `(.L_x_1666) ;  /* 0xfffffe7800047947 */ /* 0x000fea000383ffff */
.L_x_1339:
[----:B------:R-:W-:Y:S01]  /*25c40*/  BSSY B1, `(.L_x_1667) ;  /* 0x0000008000017945 */ /* 0x000fe20003800000 */
[----:B------:R-:W-:Y:S01]  /*25c50*/  IMAD.MOV.U32 R13, RZ, RZ, R0 ;  /* 0x000000ffff0d7224 */ /* 0x000fe200078e0000 */
[----:B------:R-:W-:Y:S01]  /*25c60*/  MOV R15, 0xffffffff ;  /* 0xffffffff000f7802 */ /* 0x000fe20000000f00 */
[----:B------:R-:W-:Y:S02]  /*25c70*/  IMAD.MOV.U32 R12, RZ, RZ, RZ ;  /* 0x000000ffff0c7224 */ /* 0x000fe400078e00ff */
[----:B------:R-:W-:-:S07]  /*25c80*/  IMAD.MOV.U32 R11, RZ, RZ, 0x181f ;  /* 0x0000181fff0b7424 */ /* 0x000fce00078e00ff */
[----:B0----5:R-:W-:Y:S05]  /*25c90*/  WARPSYNC.COLLECTIVE R15, `(.L_x_1668) ;  /* 0x000000000f087348 */ /* 0x021fea0003c00000 */
[----:B------:R1:W2:Y:S02]  /*25ca0*/  SHFL.IDX P6, R14, R13, R12, R11 ;  /* 0x0000000c0d0e7389 */ /* 0x0002a400000c000b */
[----:B012--5:R-:W-:Y:S01]  /*25cb0*/  ENDCOLLECTIVE ;  /* 0x000000000000791b */ /* 0x027fe20003800000 */
.L_x_1668:
[----:B------:R-:W-:Y:S05]  /*25cc0*/  BSYNC B1 ;  /* 0x0000000000017941 */ /* 0x000fea0003800000 */
.L_x_1667:
[----:B------:R-:W-:Y:S05]  /*25cd0*/  BRA `(.L_x_1669) ;  /* 0xfffffe7400e47947 */ /* 0x000fea000383ffff */
.L_x_1340:
[----:B------:R-:W-:Y:S01]  /*25ce0*/  BSSY B1, `(.L_x_1670) ;  /* 0x0000008000017945 */ /* 0x000fe20003800000 */
[----:B------:R-:W-:Y:S02]  /*25cf0*/  IMAD.MOV.U32 R13, RZ, RZ, R9 ;  /* 0x000000ffff0d7224 */ /* 0x000fe400078e0009 */
[----:B------:R-:W-:Y:S02]  /*25d00*/  IMAD.MOV.U32 R12, RZ, RZ, 0x1 ;  /* 0x00000001ff0c7424 */ /* 0x000fe400078e00ff */
[----:B------:R-:W-:Y:S02]  /*25d10*/  IMAD.MOV.U32 R11, RZ, RZ, 0x181f ;  /* 0x0000181fff0b7424 */ /* 0x000fe400078e00ff */
[----:B------:R-:W-:-:S07]  /*25d20*/  IMAD.MOV.U32 R15, RZ, RZ, -0x1 ;  /* 0xffffffffff0f7424 */ /* 0x000fce00078e00ff */
[----:B0----5:R-:W-:Y:S05]  /*25d30*/  WARPSYNC.COLLECTIVE R15, `(.L_x_1671) ;  /* 0x000000000f087348 */ /* 0x021fea0003c00000 */
[----:B------:R1:W2:Y:S02]  /*25d40*/  SHFL.IDX P6, R14, R13, R12, R11 ;  /* 0x0000000c0d0e7389 */ /* 0x0002a400000c000b */
[----:B012--5:R-:W-:Y:S01]  /*25d50*/  ENDCOLLECTIVE ;  /* 0x000000000000791b */ /* 0x027fe20003800000 */
.L_x_1671:
[----:B------:R-:W-:Y:S05]  /*25d60*/  BSYNC B1 ;  /* 0x0000000000017941 */ /* 0x000fea0003800000 */
.L_x_1670:
[----:B------:R-:W-:Y:S05]  /*25d70*/  BRA `(.L_x_1672) ;  /* 0xfffffe7400c47947 */ /* 0x000fea000383ffff */
.L_x_1341:
        /* <DEDUP_REMOVED lines=8> */
.L_x_1674:
[----:B------:R-:W-:Y:S05]  /*25e00*/  BSYNC B1 ;  /* 0x0000000000017941 */ /* 0x000fea0003800000 */
.L_x_1673:
[----:B------:R-:W-:Y:S05]  /*25e10*/  BRA `(.L_x_1675) ;  /* 0xfffffe7400a47947 */ /* 0x000fea000383ffff */
.L_x_1342:
        /* <DEDUP_REMOVED lines=8> */
.L_x_1677:
[----:B------:R-:W-:Y:S05]  /*25ea0*/  BSYNC B1 ;  /* 0x0000000000017941 */ /* 0x000fea0003800000 */
.L_x_1676:
[----:B------:R-:W-:Y:S05]  /*25eb0*/  BRA `(.L_x_1678) ;  /* 0xfffffe7400847947 */ /* 0x000fea000383ffff */
.L_x_1343:
        /* <DEDUP_REMOVED lines=8> */
.L_x_1680:
[----:B------:R-:W-:Y:S05]  /*25f40*/  BSYNC B1 ;  /* 0x0000000000017941 */ /* 0x000fea0003800000 */
.L_x_1679:
[----:B------:R-:W-:Y:S05]  /*25f50*/  BRA `(.L_x_1681) ;  /* 0xfffffe7400647947 */ /* 0x000fea000383ffff */
.L_x_1344:
[----:B------:R-:W-:Y:S01]  /*25f60*/  BSSY B1, `(.L_x_1682) ;  /* 0x0000008000017945 */ /* 0x000fe20003800000 */
[----:B------:R-:W-:Y:S01]  /*25f70*/  MOV R13, R9 ;  /* 0x00000009000d7202 */ /* 0x000fe20000000f00 */
[----:B------:R-:W-:Y:S02]  /*25f80*/  IMAD.MOV.U32 R12, RZ, RZ, 0x2 ;  /* 0x00000002ff0c7424 */ /* 0x000fe400078e00ff */
[----:B------:R-:W-:Y:S02]  /*25f90*/  IMAD.MOV.U32 R11, RZ, RZ, 0x181f ;  /* 0x0000181fff0b7424 */ /* 0x000fe400078e00ff */
[----:B------:R-:W-:-:S07]  /*25fa0*/  IMAD.MOV.U32 R15, RZ, RZ, -0x1 ;  /* 0xffffffffff0f7424 */ /* 0x000fce00078e00ff */
[----:B0----5:R-:W-:Y:S05]  /*25fb0*/  WARPSYNC.COLLECTIVE R15, `(.L_x_1683) ;  /* 0x000000000f087348 */ /* 0x021fea0003c00000 */
[----:B------:R1:W2:Y:S02]  /*25fc0*/  SHFL.IDX P6, R14, R13, R12, R11 ;  /* 0x0000000c0d0e7389 */ /* 0x0002a400000c000b */
[----:B012--5:R-:W-:Y:S01]  /*25fd0*/  ENDCOLLECTIVE ;  /* 0x000000000000791b */ /* 0x027fe20003800000 */
.L_x_1683:
[----:B------:R-:W-:Y:S05]  /*25fe0*/  BSYNC B1 ;  /* 0x0000000000017941 */ /* 0x000fea0003800000 */
.L_x_1682:
[----:B------:R-:W-:Y:S05]  /*25ff0*/  BRA `(.L_x_1684) ;  /* 0xfffffe7400447947 */ /* 0x000fea000383ffff */
.L_x_1345:
        /* <DEDUP_REMOVED lines=8> */
.L_x_1686:
[----:B------:R-:W-:Y:S05]  /*26080*/  BSYNC B1 ;  /* 0x0000000000017941 */ /* 0x000fea0003800000 */
.L_x_1685:
[----:B------:R-:W-:Y:S05]  /*26090*/  BRA `(.L_x_1687) ;  /* 0xfffffe7400247947 */ /* 0x000fea000383ffff */
.L_x_1346:
        /* <DEDUP_REMOVED lines=8> */
.L_x_1689:
[----:B------:R-:W-:Y:S05]  /*26120*/  BSYNC B1 ;  /* 0x0000000000017941 */ /* 0x000fea0003800000 */
.L_x_1688:
[----:B------:R-:W-:Y:S05]  /*26130*/  BRA `(.L_x_1690) ;  /* 0xfffffe7400047947 */ /* 0x000fea000383ffff */
.L_x_1347:
        /* <DEDUP_REMOVED lines=8> */
.L_x_1692:
[----:B------:R-:W-:Y:S05]  /*261c0*/  BSYNC B1 ;  /* 0x0000000000017941 */ /* 0x000fea0003800000 */
.L_x_1691:
[----:B------:R-:W-:Y:S05]  /*261d0*/  BRA `(.L_x_1693) ;  /* 0xfffffe7000e47947 */ /* 0x000fea000383ffff */
.L_x_1348:
[----:B------:R-:W-:Y:S01]  /*261e0*/  BSSY B1, `(.L_x_1694) ;  /* 0x0000008000017945 */ /* 0x000fe20003800000 */
[----:B------:R-:W-:Y:S01]  /*261f0*/  IMAD.MOV.U32 R13, RZ, RZ, R9 ;  /* 0x000000ffff0d7224 */ /* 0x000fe200078e0009 */
[----:B------:R-:W-:Y:S01]  /*26200*/  MOV R12, 0x3 ;  /* 0x00000003000c7802 */ /* 0x000fe20000000f00 */
[----:B------:R-:W-:Y:S02]  /*26210*/  IMAD.MOV.U32 R11, RZ, RZ, 0x181f ;  /* 0x0000181fff0b7424 */ /* 0x000fe400078e00ff */
[----:B------:R-:W-:-:S07]  /*26220*/  IMAD.MOV.U32 R15, RZ, RZ, -0x1 ;  /* 0xffffffffff0f7424 */ /* 0x000fce00078e00ff */
[----:B0----5:R-:W-:Y:S05]  /*26230*/  WARPSYNC.COLLECTIVE R15, `(.L_x_1695) ;  /* 0x000000000f087348 */ /* 0x021fea0003c00000 */
[----:B------:R1:W2:Y:S02]  /*26240*/  SHFL.IDX P6, R14, R13, R12, R11 ;  /* 0x0000000c0d0e7389 */ /* 0x0002a400000c000b */
[----:B012--5:R-:W-:Y:S01]  /*26250*/  ENDCOLLECTIVE ;  /* 0x000000000000791b */ /* 0x027fe20003800000 */
.L_x_1695:
[----:B------:R-:W-:Y:S05]  /*26260*/  BSYNC B1 ;  /* 0x0000000000017941 */ /* 0x000fea0003800000 */
.L_x_1694:
[----:B------:R-:W-:Y:S05]  /*26270*/  BRA `(.L_x_1696) ;  /* 0xfffffe7000c47947 */ /* 0x000fea000383ffff */
.L_x_1349:
        /* <DEDUP_REMOVED lines=8> */
.L_x_1698:
[----:B------:R-:W-:Y:S05]  /*26300*/  BSYNC B1 ;  /* 0x0000000000017941 */ /* 0x000fea0003800000 */
.L_x_1697:
[----:B------:R-:W-:Y:S05]  /*26310*/  BRA `(.L_x_1699) ;  /* 0xfffffe7000a47947 */ /* 0x000fea000383ffff */
.L_x_1350:
        /* <DEDUP_REMOVED lines=8> */
.L_x_1701:
[----:B------:R-:W-:Y:S05]  /*263a0*/  BSYNC B1 ;  /* 0x0000000000017941 */ /* 0x000fea0003800000 */
.L_x_1700:
[----:B------:R-:W-:Y:S05]  /*263b0*/  BRA `(.L_x_1702) ;  /* 0xfffffe7000847947 */ /* 0x000fea000383ffff */
.L_x_1351:
        /* <DEDUP_REMOVED lines=8> */
.L_x_1704:
[----:B------:R-:W-:Y:S05]  /*26440*/  BSYNC B1 ;  /* 0x0000000000017941 */ /* 0x000fea0003800000 */
.L_x_1703:
[----:B------:R-:W-:Y:S05]  /*26450*/  BRA `(.L_x_1705) ;  /* 0xfffffe7000647947 */ /* 0x000fea000383ffff */
.L_x_1353:
[----:B-1----:R1:W2:Y:S02]  /*26460*/  SYNCS.PHASECHK.TRANS64.TRYWAIT P4, [R16+URZ+0x28400], R3 ;  /* 0x02840003100075a7 */ /* 0x0022a4000808017f */
[----:B--2---:R-:W-:Y:S05]  /*26470*/  @!P4 NANOSLEEP.SYNCS 0x989680 ;  /* 0x009896800000c95d */ /* 0x004fea0003900000 */
[----:B------:R-:W2:Y:S02]  /*26480*/  @!P4 SYNCS.PHASECHK.TRANS64 P4, [R16+URZ+0x28400], R3 ;  /* 0x028400031000c5a7 */ /* 0x000ea4000808007f */
[----:B--2---:R-:W-:Y:S05]  /*26490*/  @!P4 BRA `(.L_x_1353) ;  /* 0xfffffffc00f0c947 */ /* 0x004fea000383ffff */
[----:B------:R-:W-:Y:S05]  /*264a0*/  BRA `(.L_x_1706) ;  /* 0xfffffe7000847947 */ /* 0x000fea000383ffff */
.L_x_1363:
[----:B--2---:R2:W3:Y:S02]  /*264b0*/  SYNCS.PHASECHK.TRANS64.TRYWAIT P2, [R9+URZ+0x28430], R0 ;  /* 0x02843000090075a7 */ /* 0x0044e4000804017f */
[----:B---3--:R-:W-:Y:S05]  /*264c0*/  @!P2 NANOSLEEP.SYNCS 0x989680 ;  /* 0x009896800000a95d */ /* 0x008fea0003900000 */
[----:B------:R-:W3:Y:S02]  /*264d0*/  @!P2 SYNCS.PHASECHK.TRANS64 P2, [R9+URZ+0x28430], R0 ;  /* 0x028430000900a5a7 */ /* 0x000ee4000804007f */
[----:B---3--:R-:W-:Y:S05]  /*264e0*/  @!P2 BRA `(.L_x_1363) ;  /* 0xfffffffc00f0a947 */ /* 0x008fea000383ffff */
[----:B------:R-:W-:Y:S05]  /*264f0*/  BRA `(.L_x_1362) ;  /* 0xfffffeb0009c7947 */ /* 0x000fea000383ffff */
.L_x_1381:
[----:B-1----:R1:W2:Y:S02]  /*26500*/  SYNCS.PHASECHK.TRANS64.TRYWAIT P4, [R10+URZ+0x28430], R7 ;  /* 0x028430070a0075a7 */ /* 0x0022a4000808017f */
[----:B--2---:R-:W-:Y:S05]  /*26510*/  @!P4 NANOSLEEP.SYNCS 0x989680 ;  /* 0x009896800000c95d */ /* 0x004fea0003900000 */
[----:B------:R-:W2:Y:S02]  /*26520*/  @!P4 SYNCS.PHASECHK.TRANS64 P4, [R10+URZ+0x28430], R7 ;  /* 0x028430070a00c5a7 */ /* 0x000ea4000808007f */
[----:B--2---:R-:W-:Y:S05]  /*26530*/  @!P4 BRA `(.L_x_1381) ;  /* 0xfffffffc00f0c947 */ /* 0x004fea000383ffff */
[----:B------:R-:W-:Y:S05]  /*26540*/  BRA `(.L_x_1380) ;  /* 0xfffffed400347947 */ /* 0x000fea000383ffff */
.L_x_1385:
[----:B-1----:R1:W2:Y:S02]  /*26550*/  SYNCS.PHASECHK.TRANS64.TRYWAIT P3, [R10+URZ+0x28450], R7 ;  /* 0x028450070a0075a7 */ /* 0x0022a4000806017f */
[----:B--2---:R-:W-:Y:S05]  /*26560*/  @!P3 NANOSLEEP.SYNCS 0x989680 ;  /* 0x009896800000b95d */ /* 0x004fea0003900000 */
[----:B------:R-:W2:Y:S02]  /*26570*/  @!P3 SYNCS.PHASECHK.TRANS64 P3, [R10+URZ+0x28450], R7 ;  /* 0x028450070a00b5a7 */ /* 0x000ea4000806007f */
[----:B--2---:R-:W-:Y:S05]  /*26580*/  @!P3 BRA `(.L_x_1385) ;  /* 0xfffffffc00f0b947 */ /* 0x004fea000383ffff */
[----:B------:R-:W-:Y:S05]  /*26590*/  BRA `(.L_x_1382) ;  /* 0xfffffed800347947 */ /* 0x000fea000383ffff */
.L_x_1405:
[----:B-1----:R1:W2:Y:S02]  /*265a0*/  SYNCS.PHASECHK.TRANS64.TRYWAIT P3, [R7+URZ+0x28430], R6 ;  /* 0x02843006070075a7 */ /* 0x0022a4000806017f */
[----:B--2---:R-:W-:Y:S05]  /*265b0*/  @!P3 NANOSLEEP.SYNCS 0x989680 ;  /* 0x009896800000b95d */ /* 0x004fea0003900000 */
[----:B------:R-:W2:Y:S02]  /*265c0*/  @!P3 SYNCS.PHASECHK.TRANS64 P3, [R7+URZ+0x28430], R6 ;  /* 0x028430060700b5a7 */ /* 0x000ea4000806007f */
[----:B--2---:R-:W-:Y:S05]  /*265d0*/  @!P3 BRA `(.L_x_1405) ;  /* 0xfffffffc00f0b947 */ /* 0x004fea000383ffff */
[----:B------:R-:W-:Y:S05]  /*265e0*/  BRA `(.L_x_1404) ;  /* 0xfffffef800b47947 */ /* 0x000fea000383ffff */
.L_x_1409:
[----:B-1----:R1:W2:Y:S02]  /*265f0*/  SYNCS.PHASECHK.TRANS64.TRYWAIT P2, [R7+URZ+0x28450], R6 ;  /* 0x02845006070075a7 */ /* 0x0022a4000804017f */
[----:B--2---:R-:W-:Y:S05]  /*26600*/  @!P2 NANOSLEEP.SYNCS 0x989680 ;  /* 0x009896800000a95d */ /* 0x004fea0003900000 */
[----:B------:R-:W2:Y:S02]  /*26610*/  @!P2 SYNCS.PHASECHK.TRANS64 P2, [R7+URZ+0x28450], R6 ;  /* 0x028450060700a5a7 */ /* 0x000ea4000804007f */
[----:B--2---:R-:W-:Y:S05]  /*26620*/  @!P2 BRA `(.L_x_1409) ;  /* 0xfffffffc00f0a947 */ /* 0x004fea000383ffff */
[----:B------:R-:W-:Y:S05]  /*26630*/  BRA `(.L_x_1406) ;  /* 0xfffffefc00d07947 */ /* 0x000fea000383ffff */
.L_x_1417:
[----:B-1----:R1:W2:Y:S02]  /*26640*/  SYNCS.PHASECHK.TRANS64.TRYWAIT P3, [R7+URZ+0x28430], R6 ;  /* 0x02843006070075a7 */ /* 0x0022a4000806017f */
[----:B--2---:R-:W-:Y:S05]  /*26650*/  @!P3 NANOSLEEP.SYNCS 0x989680 ;  /* 0x009896800000b95d */ /* 0x004fea0003900000 */
[----:B------:R-:W2:Y:S02]  /*26660*/  @!P3 SYNCS.PHASECHK.TRANS64 P3, [R7+URZ+0x28430], R6 ;  /* 0x028430060700b5a7 */ /* 0x000ea4000806007f */
[----:B--2---:R-:W-:Y:S05]  /*26670*/  @!P3 BRA `(.L_x_1417) ;  /* 0xfffffffc00f0b947 */ /* 0x004fea000383ffff */
[----:B------:R-:W-:Y:S05]  /*26680*/  BRA `(.L_x_1416) ;  /* 0xffffff1400547947 */ /* 0x000fea000383ffff */
.L_x_1421:
[----:B-1----:R1:W2:Y:S02]  /*26690*/  SYNCS.PHASECHK.TRANS64.TRYWAIT P2, [R7+URZ+0x28450], R6 ;  /* 0x02845006070075a7 */ /* 0x0022a4000804017f */
[----:B--2---:R-:W-:Y:S05]  /*266a0*/  @!P2 NANOSLEEP.SYNCS 0x989680 ;  /* 0x009896800000a95d */ /* 0x004fea0003900000 */
[----:B------:R-:W2:Y:S02]  /*266b0*/  @!P2 SYNCS.PHASECHK.TRANS64 P2, [R7+URZ+0x28450], R6 ;  /* 0x028450060700a5a7 */ /* 0x000ea4000804007f */
[----:B--2---:R-:W-:Y:S05]  /*266c0*/  @!P2 BRA `(.L_x_1421) ;  /* 0xfffffffc00f0a947 */ /* 0x004fea000383ffff */
[----:B------:R-:W-:Y:S05]  /*266d0*/  BRA `(.L_x_1418) ;  /* 0xffffff1800707947 */ /* 0x000fea000383ffff */
.L_x_1435:
[----:B-1----:R1:W2:Y:S02]  /*266e0*/  SYNCS.PHASECHK.TRANS64.TRYWAIT P1, [R5+URZ+0x28450], R0 ;  /* 0x02845000050075a7 */ /* 0x0022a4000802017f */
[----:B--2---:R-:W-:Y:S05]  /*266f0*/  @!P1 NANOSLEEP.SYNCS 0x989680 ;  /* 0x009896800000995d */ /* 0x004fea0003900000 */
[----:B------:R-:W2:Y:S02]  /*26700*/  @!P1 SYNCS.PHASECHK.TRANS64 P1, [R5+URZ+0x28450], R0 ;  /* 0x02845000050095a7 */ /* 0x000ea4000802007f */
[----:B--2---:R-:W-:Y:S05]  /*26710*/  @!P1 BRA `(.L_x_1435) ;  /* 0xfffffffc00f09947 */ /* 0x004fea000383ffff */
[----:B------:R-:W-:Y:S05]  /*26720*/  BRA `(.L_x_1434) ;  /* 0xffffff3800447947 */ /* 0x000fea000383ffff */
.L_x_1439:
[----:B------:R-:W-:Y:S02]  /*26730*/  SEL R39, R48, R59, P0 ;  /* 0x0000003b30277207 */ /* 0x000fe40000000000 */
[----:B------:R-:W-:Y:S02]  /*26740*/  SEL R29, R12, R61, P0 ;  /* 0x0000003d0c1d7207 */ /* 0x000fe40000000000 */
[----:B------:R-:W-:Y:S01]  /*26750*/  SEL R28, R61, R12, P0 ;  /* 0x0000000c3d1c7207 */ /* 0x000fe20000000000 */
[----:B-----5:R-:W-:Y:S01]  /*26760*/  IMAD.MOV.U32 R12, RZ, RZ, R2 ;  /* 0x000000ffff0c7224 */ /* 0x020fe200078e0002 */
[----:B------:R-:W-:Y:S02]  /*26770*/  SEL R48, R59, R48, P0 ;  /* 0x000000303b307207 */ /* 0x000fe40000000000 */
[----:B------:R-:W-:Y:S02]  /*26780*/  SEL R59, R50, R11, P0 ;  /* 0x0000000b323b7207 */ /* 0x000fe40000000000 */
[----:B------:R-:W-:Y:S01]  /*26790*/  SEL R84, R11, R50, P0 ;  /* 0x000000320b547207 */ /* 0x000fe20000000000 */
[----:B------:R-:W-:Y:S01]  /*267a0*/  IMAD.MOV.U32 R11, RZ, RZ, 0x1c1f ;  /* 0x00001c1fff0b7424 */ /* 0x000fe200078e00ff */
[----:B------:R-:W-:-:S02]  /*267b0*/  SEL R61, R58, R15, P0 ;  /* 0x0000000f3a3d7207 */ /* 0x000fc40000000000 */
[----:B------:R-:W-:Y:S02]  /*267c0*/  SEL R86, R15, R58, P0 ;  /* 0x0000003a0f567207 */ /* 0x000fe40000000000 */
[----:B------:R-:W-:Y:S02]  /*267d0*/  MOV R15, 0xffffffff ;  /* 0xffffffff000f7802 */ /* 0x000fe40000000f00 */
[----:B------:R-:W-:Y:S02]  /*267e0*/  SEL R21, R32, R33, P0 ;  /* 0x0000002120157207 */ /* 0x000fe40000000000 */
[----:B------:R-:W-:Y:S02]  /*267f0*/  SEL R8, R33, R32, P0 ;  /* 0x0000002021087207 */ /* 0x000fe40000000000 */
[----:B------:R-:W-:Y:S02]  /*26800*/  SEL R33, R72, R35, P0 ;  /* 0x0000002348217207 */ /* 0x000fe40000000000 */
[----:B------:R-:W-:-:S02]  /*26810*/  SEL R36, R35, R72, P0 ;  /* 0x0000004823247207 */ /* 0x000fc40000000000 */
[----:B------:R-:W-:Y:S02]  /*26820*/  SEL R37, R6, R51, P0 ;  /* 0x0000003306257207 */ /* 0x000fe40000000000 */
[----:B------:R-:W-:Y:S02]  /*26830*/  SEL R44, R51, R6, P0 ;  /* 0x00000006332c7207 */ /* 0x000fe40000000000 */
[----:B------:R-:W-:Y:S02]  /*26840*/  SEL R51, R109, R14, P0 ;  /* 0x0000000e6d337207 */ /* 0x000fe40000000000 */
[----:B------:R-:W-:-:S07]  /*26850*/  SEL R72, R14, R109, P0 ;  /* 0x0000006d0e487207 */ /* 0x000fce0000000000 */
[----:B01----:R-:W-:Y:S05]  /*26860*/  WARPSYNC.COLLECTIVE R15, `(.L_x_1707) ;  /* 0x000000000f087348 */ /* 0x003fea0003c00000 */
[----:B------:R2:W3:Y:S02]  /*26870*/  SHFL.IDX P6, R14, R13, R12, R11 ;  /* 0x0000000c0d0e7389 */ /* 0x0004e400000c000b */
[----:B0123--:R-:W-:Y:S01]  /*26880*/  ENDCOLLECTIVE ;  /* 0x000000000000791b */ /* 0x00ffe20003800000 */
.L_x_1707:
[----:B------:R-:W-:Y:S02]  /*26890*/  SEL R25, R40, R41, P0 ;  /* 0x0000002928197207 */ /* 0x000fe40000000000 */
[----:B------:R-:W-:Y:S02]  /*268a0*/  SEL R20, R41, R40, P0 ;  /* 0x0000002829147207 */ /* 0x000fe40000000000 */
[----:B------:R-:W-:Y:S02]  /*268b0*/  SEL R35, R80, R43, P0 ;  /* 0x0000002b50237207 */ /* 0x000fe40000000000 */
[----:B------:R-:W-:Y:S02]  /*268c0*/  SEL R40, R43, R80, P0 ;  /* 0x000000502b287207 */ /* 0x000fe40000000000 */
[----:B------:R-:W-:Y:S02]  /*268d0*/  SEL R55, R34, R7, P0 ;  /* 0x0000000722377207 */ /* 0x000fe40000000000 */
[----:B------:R-:W-:-:S02]  /*268e0*/  SEL R80, R7, R34, P0 ;  /* 0x0000002207507207 */ /* 0x000fc40000000000 */
[----:B------:R-:W-:Y:S01]  /*268f0*/  LOP3.LUT R7, R2, 0x2, RZ, 0x3c, !PT ;  /* 0x0000000202077812 */ /* 0x000fe200078e3cff */
[----:B------:R-:W-:Y:S01]  /*26900*/  IMAD.MOV.U32 R13, RZ, RZ, R4 ;  /* 0x000000ffff0d7224 */ /* 0x000fe200078e0004 */
[----:B------:R-:W-:Y:S02]  /*26910*/  SEL R53, R78, R57, P0 ;  /* 0x000000394e357207 */ /* 0x000fe40000000000 */
[----:B------:R-:W-:Y:S01]  /*26920*/  SEL R78, R57, R78, P0 ;  /* 0x0000004e394e7207 */ /* 0x000fe20000000000 */
[----:B------:R-:W-:Y:S01]  /*26930*/  IMAD.MOV.U32 R12, RZ, RZ, R7 ;  /* 0x000000ffff0c7224 */ /* 0x000fe200078e0007 */
[----:B------:R-:W-:Y:S02]  /*26940*/  SEL R57, R42, R9, P0 ;  /* 0x000000092a397207 */ /* 0x000fe40000000000 */
[----:B------:R-:W-:Y:S02]  /*26950*/  SEL R82, R9, R42, P0 ;  /* 0x0000002a09527207 */ /* 0x000fe40000000000 */
[----:B------:R-:W-:Y:S01]  /*26960*/  SEL R27, R24, R49, P0 ;  /* 0x00000031181b7207 */ /* 0x000fe20000000000 */
[----:B------:R-:W-:Y:S01]  /*26970*/  IMAD.MOV.U32 R6, RZ, RZ, R14 ;  /* 0x000000ffff067224 */ /* 0x000fe200078e000e */
[----:B------:R-:W-:-:S07]  /*26980*/  SEL R24, R49, R24, P0 ;  /* 0x0000001831187207 */ /* 0x000fce0000000000 */
[----:B------:R-:W-:Y:S05]  /*26990*/  WARPSYNC.COLLECTIVE R15, `(.L_x_1708) ;  /* 0x000000000f087348 */ /* 0x000fea0003c00000 */
[----:B------:R0:W1:Y:S02]  /*269a0*/  SHFL.IDX P6, R14, R13, R12, R11 ;  /* 0x0000000c0d0e7389 */ /* 0x00006400000c000b */
[----:B01----:R-:W-:Y:S01]  /*269b0*/  ENDCOLLECTIVE ;  /* 0x000000000000791b */ /* 0x003fe20003800000 */
.L_x_1708:
        /* <DEDUP_REMOVED lines=19> */
.L_x_1709:
        /* <DEDUP_REMOVED lines=19> */
.L_x_1710:
        /* <DEDUP_REMOVED lines=11> */
[----:B------:R-:W-:Y:S01]  /*26cd0*/  SEL R6, R9, R6, P0 ;  /* 0x0000000609067207 */ /* 0x000fe20000000000 */
[----:B------:R-:W-:-:S07]  /*26ce0*/  IMAD.MOV.U32 R21, RZ, RZ, R14 ;  /* 0x000000ffff157224 */ /* 0x000fce00078e000e */
[----:B------:R-:W-:Y:S05]  /*26cf0*/  WARPSYNC.COLLECTIVE R15, `(.L_x_1711) ;  /* 0x000000000f087348 */ /* 0x000fea0003c00000 */
[----:B------:R0:W1:Y:S02]  /*26d00*/  SHFL.IDX P6, R14, R13, R12, R11 ;  /* 0x0000000c0d0e7389 */ /* 0x00006400000c000b */
[----:B01----:R-:W-:Y:S01]  /*26d10*/  ENDCOLLECTIVE ;  /* 0x000000000000791b */ /* 0x003fe20003800000 */
.L_x_1711:
[----:B------:R-:W-:Y:S02]  /*26d20*/  SEL R8, R10, R21, P0 ;  /* 0x000000150a087207 */ /* 0x000fe40000000000 */
[----:B------:R-:W-:Y:S01]  /*26d30*/  SEL R10, R21, R10, P0 ;  /* 0x0000000a150a7207 */ /* 0x000fe20000000000 */
[----:B------:R-:W-:Y:S02]  /*26d40*/  IMAD.MOV.U32 R13, RZ, RZ, R20 ;  /* 0x000000ffff0d7224 */ /* 0x000fe400078e0014 */
[----:B------:R-:W-:Y:S02]  /*26d50*/  IMAD.MOV.U32 R12, RZ, RZ, R7 ;  /* 0x000000ffff0c7224 */ /* 0x000fe400078e0007 */
[----:B------:R-:W-:-:S07]  /*26d60*/  IMAD.MOV.U32 R25, RZ, RZ, R14 ;  /* 0x000000ffff197224 */ /* 0x000fce00078e000e */
[----:B------:R-:W-:Y:S05]  /*26d70*/  WARPSYNC.COLLECTIVE R15, `(.L_x_1712) ;  /* 0x000000000f087348 */ /* 0x000fea0003c00000 */
[----:B------:R0:W1:Y:S02]  /*26d80*/  SHFL.IDX P6, R14, R13, R12, R11 ;  /* 0x0000000c0d0e7389 */ /* 0x00006400000c000b */
[----:B01----:R-:W-:Y:S01]  /*26d90*/  ENDCOLLECTIVE ;  /* 0x000000000000791b */ /* 0x003fe20003800000 */
.L_x_1712:
[----:B------:R-:W-:Y:S01]  /*26da0*/  MOV R13, R27 ;  /* 0x0000001b000d7202 */ /* 0x000fe20000000f00 */
[----:B------:R-:W-:Y:S02]  /*26db0*/  IMAD.MOV.U32 R12, RZ, RZ, R2 ;  /* 0x000000ffff0c7224 */ /* 0x000fe400078e0002 */
[----:B------:R-:W-:-:S07]  /*26dc0*/  IMAD.MOV.U32 R20, RZ, RZ, R14 ;  /* 0x000000ffff147224 */ /* 0x000fce00078e000e */
[----:B------:R-:W-:Y:S05]  /*26dd0*/  WARPSYNC.COLLECTIVE R15, `(.L_x_1713) ;  /* 0x000000000f087348 */ /* 0x000fea0003c00000 */
[----:B------:R0:W1:Y:S02]  /*26de0*/  SHFL.IDX P6, R14, R13, R12, R11 ;  /* 0x0000000c0d0e7389 */ /* 0x00006400000c000b */
[----:B01----:R-:W-:Y:S01]  /*26df0*/  ENDCOLLECTIVE ;  /* 0x000000000000791b */ /* 0x003fe20003800000 */
.L_x_1713:
[----:B------:R-:W-:Y:S02]  /*26e00*/  IMAD.MOV.U32 R13, RZ, RZ, R24 ;  /* 0x000000ffff0d7224 */ /* 0x000fe400078e0018 */
[----:B------:R-:W-:Y:S02]  /*26e10*/  IMAD.MOV.U32 R12, RZ, RZ, R7 ;  /* 0x000000ffff0c7224 */ /* 0x000fe400078e0007 */
[----:B------:R-:W-:-:S07]  /*26e20*/  IMAD.MOV.U32 R26, RZ, RZ, R14 ;  /* 0x000000ffff1a7224 */ /* 0x000fce00078e000e */
[----:B------:R-:W-:Y:S05]  /*26e30*/  WARPSYNC.COLLECTIVE R15, `(.L_x_1714) ;  /* 0x000000000f087348 */ /* 0x000fea0003c00000 */
[----:B------:R0:W1:Y:S02]  /*26e40*/  SHFL.IDX P6, R14, R13, R12, R11 ;  /* 0x0000000c0d0e7389 */ /* 0x00006400000c000b */
[----:B01----:R-:W-:Y:S01]  /*26e50*/  ENDCOLLECTIVE ;  /* 0x000000000000791b */ /* 0x003fe20003800000 */
.L_x_1714:
[----:B------:R-:W-:Y:S02]  /*26e60*/  IMAD.MOV.U32 R13, RZ, RZ, R29 ;  /* 0x000000ffff0d7224 */ /* 0x000fe400078e001d */
[----:B------:R-:W-:Y:S02]  /*26e70*/  IMAD.MOV.U32 R12, RZ, RZ, R2 ;  /* 0x000000ffff0c7224 */ /* 0x000fe400078e0002 */
[----:B------:R-:W-:-:S07]  /*26e80*/  IMAD.MOV.U32 R27, RZ, RZ, R14 ;  /* 0x000000ffff1b7224 */ /* 0x000fce00078e000e */
[----:B------:R-:W-:Y:S05]  /*26e90*/  WARPSYNC.COLLECTIVE R15, `(.L_x_1715) ;  /* 0x000000000f087348 */ /* 0x000fea0003c00000 */
[----:B------:R0:W1:Y:S02]  /*26ea0*/  SHFL.IDX P6, R14, R13, R12, R11 ;  /* 0x0000000c0d0e7389 */ /* 0x00006400000c000b */
[----:B01----:R-:W-:Y:S01]  /*26eb0*/  ENDCOLLECTIVE ;  /* 0x000000000000791b */ /* 0x003fe20003800000 */
.L_x_1715:
        /* <DEDUP_REMOVED lines=8> */
.L_x_1716:
[----:B------:R-:W-:Y:S02]  /*26f40*/  IMAD.MOV.U32 R13, RZ, RZ, R31 ;  /* 0x000000ffff0d7224 */ /* 0x000fe400078e001f */
[----:B------:R-:W-:Y:S02]  /*26f50*/  IMAD.MOV.U32 R12, RZ, RZ, R2 ;  /* 0x000000ffff0c7224 */ /* 0x000fe400078e0002 */
[----:B------:R-:W-:-:S07]  /*26f60*/  IMAD.MOV.U32 R29, RZ, RZ, R14 ;  /* 0x000000ffff1d7224 */ /* 0x000fce00078e000e */
[----:B------:R-:W-:Y:S05]  /*26f70*/  WARPSYNC.COLLECTIVE R15, `(.L_x_1717) ;  /* 0x000000000f087348 */ /* 0x000fea0003c00000 */
[----:B------:R0:W1:Y:S02]  /*26f80*/  SHFL.IDX P6, R14, R13, R12, R11 ;  /* 0x0000000c0d0e7389 */ /* 0x00006400000c000b */
[----:B01----:R-:W-:Y:S01]  /*26f90*/  ENDCOLLECTIVE ;  /* 0x000000000000791b */ /* 0x003fe20003800000 */
.L_x_1717:
        /* <DEDUP_REMOVED lines=8> */
.L_x_1718:
[----:B------:R-:W-:Y:S02]  /*27020*/  IMAD.MOV.U32 R13, RZ, RZ, R33 ;  /* 0x000000ffff0d7224 */ /* 0x000fe400078e0021 */
[----:B------:R-:W-:Y:S01]  /*27030*/  IMAD.MOV.U32 R12, RZ, RZ, R2 ;  /* 0x000000ffff0c7224 */ /* 0x000fe200078e0002 */
[----:B------:R-:W-:-:S07]  /*27040*/  MOV R31, R14 ;  /* 0x0000000e001f7202 */ /* 0x000fce0000000f00 */
[----:B------:R-:W-:Y:S05]  /*27050*/  WARPSYNC.COLLECTIVE R15, `(.L_x_1719) ;  /* 0x000000000f087348 */ /* 0x000fea0003c00000 */
[----:B------:R0:W1:Y:S02]  /*27060*/  SHFL.IDX P6, R14, R13, R12, R11 ;  /* 0x0000000c0d0e7389 */ /* 0x00006400000c000b */
[----:B01----:R-:W-:Y:S01]  /*27070*/  ENDCOLLECTIVE ;  /* 0x000000000000791b */ /* 0x003fe20003800000 */
.L_x_1719:
        /* <DEDUP_REMOVED lines=8> */
.L_x_1720:
[----:B------:R-:W-:Y:S02]  /*27100*/  IMAD.MOV.U32 R13, RZ, RZ, R35 ;  /* 0x000000ffff0d7224 */ /* 0x000fe400078e0023 */
[----:B------:R-:W-:Y:S02]  /*27110*/  IMAD.MOV.U32 R12, RZ, RZ, R2 ;  /* 0x000000ffff0c7224 */ /* 0x000fe400078e0002 */
[----:B------:R-:W-:-:S07]  /*27120*/  IMAD.MOV.U32 R33, RZ, RZ, R14 ;  /* 0x000000ffff217224 */ /* 0x000fce00078e000e */
[----:B------:R-:W-:Y:S05]  /*27130*/  WARPSYNC.COLLECTIVE R15, `(.L_x_1721) ;  /* 0x000000000f087348 */ /* 0x000fea0003c00000 */
[----:B------:R0:W1:Y:S02]  /*27140*/  SHFL.IDX P6, R14, R13, R12, R11 ;  /* 0x0000000c0d0e7389 */ /* 0x00006400000c000b */
[----:B01----:R-:W-:Y:S01]  /*27150*/  ENDCOLLECTIVE ;  /* 0x000000000000791b */ /* 0x003fe20003800000 */
.L_x_1721:
        /* <DEDUP_REMOVED lines=8> */
.L_x_1722:
[----:B------:R-:W-:Y:S02]  /*271e0*/  IMAD.MOV.U32 R13, RZ, RZ, R37 ;  /* 0x000000ffff0d7224 */ /* 0x000fe400078e0025 */
[----:B------:R-:W-:Y:S02]  /*271f0*/  IMAD.MOV.U32 R12, RZ, RZ, R2 ;  /* 0x000000ffff0c7224 */ /* 0x000fe400078e0002 */
[----:B------:R-:W-:-:S07]  /*27200*/  IMAD.MOV.U32 R35, RZ, RZ, R14 ;  /* 0x000000ffff237224 */ /* 0x000fce00078e000e */
[----:B------:R-:W-:Y:S05]  /*27210*/  WARPSYNC.COLLECTIVE R15, `(.L_x_1723) ;  /* 0x000000000f087348 */ /* 0x000fea0003c00000 */
[----:B------:R0:W1:Y:S02]  /*27220*/  SHFL.IDX P6, R14, R13, R12, R11 ;  /* 0x0000000c0d0e7389 */ /* 0x00006400000c000b */
[----:B01----:R-:W-:Y:S01]  /*27230*/  ENDCOLLECTIVE ;  /* 0x000000000000791b */ /* 0x003fe20003800000 */
.L_x_1723:
[----:B------:R-:W-:Y:S02]  /*27240*/  SEL R40, R42, R35, P0 ;  /* 0x000000232a287207 */ /* 0x000fe40000000000 */
[----:B------:R-:W-:Y:S01]  /*27250*/  SEL R42, R35, R42, P0 ;  /* 0x0000002a232a7207 */ /* 0x000fe20000000000 */
[----:B------:R-:W-:Y:S01]  /*27260*/  IMAD.MOV.U32 R13, RZ, RZ, R44 ;  /* 0x000000ffff0d7224 */ /* 0x000fe200078e002c */
[----:B------:R-:W-:Y:S01]  /*27270*/  MOV R12, R7 ;  /* 0x00000007000c7202 */ /* 0x000fe20000000f00 */
[----:B------:R-:W-:-:S07]  /*27280*/  IMAD.MOV.U32 R46, RZ, RZ, R14 ;  /* 0x000000ffff2e7224 */ /* 0x000fce00078e000e */
[----:B------:R-:W-:Y:S05]  /*27290*/  WARPSYNC.COLLECTIVE R15, `(.L_x_1724) ;  /* 0x000000000f087348 */ /* 0x000fea0003c00000 */
[----:B------:R0:W1:Y:S02]  /*272a0*/  SHFL.IDX P6, R14, R13, R12, R11 ;  /* 0x0000000c0d0e7389 */ /* 0x00006400000c000b */
[----:B01----:R-:W-:Y:S01]  /*272b0*/  ENDCOLLECTIVE ;  /* 0x000000000000791b */ /* 0x003fe20003800000 */
.L_x_1724:
[----:B------:R-:W-:Y:S02]  /*272c0*/  IMAD.MOV.U32 R13, RZ, RZ, R39 ;  /* 0x000000ffff0d7224 */ /* 0x000fe400078e0027 */
[----:B------:R-:W-:Y:S02]  /*272d0*/  IMAD.MOV.U32 R12, RZ, RZ, R2 ;  /* 0x000000ffff0c7224 */ /* 0x000fe400078e0002 */
[----:B------:R-:W-:-:S07]  /*272e0*/  IMAD.MOV.U32 R37, RZ, RZ, R14 ;  /* 0x000000ffff257224 */ /* 0x000fce00078e000e */
[----:B------:R-:W-:Y:S05]  /*272f0*/  WARPSYNC.COLLECTIVE R15, `(.L_x_1725) ;  /* 0x000000000f087348 */ /* 0x000fea0003c00000 */
[----:B------:R0:W1:Y:S02]  /*27300*/  SHFL.IDX P6, R14, R13, R12, R11 ;  /* 0x0000000c0d0e7389 */ /* 0x00006400000c000b */
[----:B01----:R-:W-:Y:S01]  /*27310*/  ENDCOLLECTIVE ;  /* 0x000000000000791b */ /* 0x003fe20003800000 */
.L_x_1725:
        /* <DEDUP_REMOVED lines=8> */
.L_x_1726:
[----:B------:R-:W-:Y:S02]  /*273a0*/  IMAD.MOV.U32 R13, RZ, RZ, R41 ;  /* 0x000000ffff0d7224 */ /* 0x000fe400078e0029 */
[----:B------:R-:W-:Y:S02]  /*273b0*/  IMAD.MOV.U32 R12, RZ, RZ, R2 ;  /* 0x000000ffff0c7224 */ /* 0x000fe400078e0002 */
[----:B------:R-:W-:-:S07]  /*273c0*/  IMAD.MOV.U32 R39, RZ, RZ, R14 ;  /* 0x000000ffff277224 */ /* 0x000fce00078e000e */
[----:B------:R-:W-:Y:S05]  /*273d0*/  WARPSYNC.COLLECTIVE R15, `(.L_x_1727) ;  /* 0x000000000f087348 */ /* 0x000fea0003c00000 */
[----:B------:R0:W1:Y:S02]  /*273e0*/  SHFL.IDX P6, R14, R13, R12, R11 ;  /* 0x0000000c0d0e7389 */ /* 0x00006400000c000b */
[----:B01----:R-:W-:Y:S01]  /*273f0*/  ENDCOLLECTIVE ;  /* 0x000000000000791b */ /* 0x003fe20003800000 */
.L_x_1727:
        /* <DEDUP_REMOVED lines=8> */
.L_x_1728:
[----:B------:R-:W-:Y:S02]  /*27480*/  IMAD.MOV.U32 R13, RZ, RZ, R43 ;  /* 0x000000ffff0d7224 */ /* 0x000fe400078e002b */
[----:B------:R-:W-:Y:S02]  /*27490*/  IMAD.MOV.U32 R12, RZ, RZ, R2 ;  /* 0x000000ffff0c7224 */ /* 0x000fe400078e0002 */
[----:B------:R-:W-:-:S07]  /*274a0*/  IMAD.MOV.U32 R41, RZ, RZ, R14 ;  /* 0x000000ffff297224 */ /* 0x000fce00078e000e */
[----:B------:R-:W-:Y:S05]  /*274b0*/  WARPSYNC.COLLECTIVE R15, `(.L_x_1729) ;  /* 0x000000000f087348 */ /* 0x000fea0003c00000 */
[----:B------:R0:W1:Y:S02]  /*274c0*/  SHFL.IDX P6, R14, R13, R12, R11 ;  /* 0x0000000c0d0e7389 */ /* 0x00006400000c000b */
[----:B01----:R-:W-:Y:S01]  /*274d0*/  ENDCOLLECTIVE ;  /* 0x000000000000791b */ /* 0x003fe20003800000 */
.L_x_1729:
[----:B------:R-:W-:Y:S02]  /*274e0*/  SEL R52, R54, R41, P0 ;  /* 0x0000002936347207 */ /* 0x000fe40000000000 */
[----:B------:R-:W-:Y:S02]  /*274f0*/  SEL R54, R41, R54, P0 ;  /* 0x0000003629367207 */ /* 0x000fe40000000000 */
[----:B------:R-:W-:Y:S01]  /*27500*/  MOV R13, R56 ;  /* 0x00000038000d7202 */ /* 0x000fe20000000f00 */
[----:B------:R-:W-:Y:S02]  /*27510*/  IMAD.MOV.U32 R12, RZ, RZ, R7 ;  /* 0x000000ffff0c7224 */ /* 0x000fe400078e0007 */
[----:B------:R-:W-:-:S07]  /*27520*/  IMAD.MOV.U32 R58, RZ, RZ, R14 ;  /* 0x000000ffff3a7224 */ /* 0x000fce00078e000e */
[----:B------:R-:W-:Y:S05]  /*27530*/  WARPSYNC.COLLECTIVE R15, `(.L_x_1730) ;  /* 0x000000000f087348 */ /* 0x000fea0003c00000 */
[----:B------:R0:W1:Y:S02]  /*27540*/  SHFL.IDX P6, R14, R13, R12, R11 ;  /* 0x0000000c0d0e7389 */ /* 0x00006400000c000b */
[----:B01----:R-:W-:Y:S01]  /*27550*/  ENDCOLLECTIVE ;  /* 0x000000000000791b */ /* 0x003fe20003800000 */
.L_x_1730:
[----:B------:R-:W-:Y:S02]  /*27560*/  IMAD.MOV.U32 R13, RZ, RZ, R45 ;  /* 0x000000ffff0d7224 */ /* 0x000fe400078e002d */
[----:B------:R-:W-:Y:S02]  /*27570*/  IMAD.MOV.U32 R12, RZ, RZ, R2 ;  /* 0x000000ffff0c7224 */ /* 0x000fe400078e0002 */
[----:B------:R-:W-:-:S07]  /*27580*/  IMAD.MOV.U32 R43, RZ, RZ, R14 ;  /* 0x000000ffff2b7224 */ /* 0x000fce00078e000e */
[----:B------:R-:W-:Y:S05]  /*27590*/  WARPSYNC.COLLECTIVE R15, `(.L_x_1731) ;  /* 0x000000000f087348 */ /* 0x000fea0003c00000 */
[----:B------:R0:W1:Y:S02]  /*275a0*/  SHFL.IDX P6, R14, R13, R12, R11 ;  /* 0x0000000c0d0e7389 */ /* 0x00006400000c000b */
[----:B01----:R-:W-:Y:S01]  /*275b0*/  ENDCOLLECTIVE ;  /* 0x000000000000791b */ /* 0x003fe20003800000 */
.L_x_1731:
        /* <DEDUP_REMOVED lines=8> */
.L_x_1732:
[----:B------:R-:W-:Y:S02]  /*27640*/  IMAD.MOV.U32 R13, RZ, RZ, R47 ;  /* 0x000000ffff0d7224 */ /* 0x000fe400078e002f */
[----:B------:R-:W-:Y:S02]  /*27650*/  IMAD.MOV.U32 R12, RZ, RZ, R2 ;  /* 0x000000ffff0c7224 */ /* 0x000fe400078e0002 */
[----:B------:R-:W-:-:S07]  /*27660*/  IMAD.MOV.U32 R45, RZ, RZ, R14 ;  /* 0x000000ffff2d7224 */ /* 0x000fce00078e000e */
[----:B------:R-:W-:Y:S05]  /*27670*/  WARPSYNC.COLLECTIVE R15, `(.L_x_1733) ;  /* 0x000000000f087348 */ /* 0x000fea0003c00000 */
[----:B------:R0:W1:Y:S02]  /*27680*/  SHFL.IDX P6, R14, R13, R12, R11 ;  /* 0x0000000c0d0e7389 */ /* 0x00006400000c000b */
[----:B01----:R-:W-:Y:S01]  /*27690*/  ENDCOLLECTIVE ;  /* 0x000000000000791b */ /* 0x003fe20003800000 */
.L_x_1733:
        /* <DEDUP_REMOVED lines=8> */
.L_x_1734:
[----:B------:R-:W-:Y:S02]  /*27720*/  IMAD.MOV.U32 R13, RZ, RZ, R49 ;  /* 0x000000ffff0d7224 */ /* 0x000fe400078e0031 */
[----:B------:R-:W-:Y:S02]  /*27730*/  IMAD.MOV.U32 R12, RZ, RZ, R2 ;  /* 0x000000ffff0c7224 */ /* 0x000fe400078e0002 */
[----:B------:R-:W-:-:S07]  /*27740*/  IMAD.MOV.U32 R47, RZ, RZ, R14 ;  /* 0x000000ffff2f7224 */ /* 0x000fce00078e000e */
[----:B------:R-:W-:Y:S05]  /*27750*/  WARPSYNC.COLLECTIVE R15, `(.L_x_1735) ;  /* 0x000000000f087348 */ /* 0x000fea0003c00000 */
[----:B------:R0:W1:Y:S02]  /*27760*/  SHFL.IDX P6, R14, R13, R12, R11 ;  /* 0x0000000c0d0e7389 */ /* 0x00006400000c000b */
[----:B01----:R-:W-:Y:S01]  /*27770*/  ENDCOLLECTIVE ;  /* 0x000000000000791b */ /* 0x003fe20003800000 */
.L_x_1735:
        /* <DEDUP_REMOVED lines=8> */
.L_x_1736:
[----:B------:R-:W-:Y:S02]  /*27800*/  IMAD.MOV.U32 R13, RZ, RZ, R51 ;  /* 0x000000ffff0d7224 */ /* 0x000fe400078e0033 */
[----:B------:R-:W-:Y:S02]  /*27810*/  IMAD.MOV.U32 R12, RZ, RZ, R2 ;  /* 0x000000ffff0c7224 */ /* 0x000fe400078e0002 */
[----:B------:R-:W-:-:S07]  /*27820*/  IMAD.MOV.U32 R49, RZ, RZ, R14 ;  /* 0x000000ffff317224 */ /* 0x000fce00078e000e */
[----:B------:R-:W-:Y:S05]  /*27830*/  WARPSYNC.COLLECTIVE R15, `(.L_x_1737) ;  /* 0x000000000f087348 */ /* 0x000fea0003c00000 */
[----:B------:R0:W1:Y:S02]  /*27840*/  SHFL.IDX P6, R14, R13, R12, R11 ;  /* 0x0000000c0d0e7389 */ /* 0x00006400000c000b */
[----:B01----:R-:W-:Y:S01]  /*27850*/  ENDCOLLECTIVE ;  /* 0x000000000000791b */ /* 0x003fe20003800000 */
.L_x_1737:
        /* <DEDUP_REMOVED lines=8> */
.L_x_1738:
[----:B------:R-:W-:Y:S02]  /*278e0*/  IMAD.MOV.U32 R13, RZ, RZ, R53 ;  /* 0x000000ffff0d7224 */ /* 0x000fe400078e0035 */
[----:B------:R-:W-:Y:S02]  /*278f0*/  IMAD.MOV.U32 R12, RZ, RZ, R2 ;  /* 0x000000ffff0c7224 */ /* 0x000fe400078e0002 */
[----:B------:R-:W-:-:S07]  /*27900*/  IMAD.MOV.U32 R51, RZ, RZ, R14 ;  /* 0x000000ffff337224 */ /* 0x000fce00078e000e */
[----:B------:R-:W-:Y:S05]  /*27910*/  WARPSYNC.COLLECTIVE R15, `(.L_x_1739) ;  /* 0x000000000f087348 */ /* 0x000fea0003c00000 */
[----:B------:R0:W1:Y:S02]  /*27920*/  SHFL.IDX P6, R14, R13, R12, R11 ;  /* 0x0000000c0d0e7389 */ /* 0x00006400000c000b */
[----:B01----:R-:W-:Y:S01]  /*27930*/  ENDCOLLECTIVE ;  /* 0x000000000000791b */ /* 0x003fe20003800000 */
.L_x_1739:
        /* <DEDUP_REMOVED lines=8> */
.L_x_1740:
[----:B------:R-:W-:Y:S01]  /*279c0*/  IMAD.MOV.U32 R13, RZ, RZ, R55 ;  /* 0x000000ffff0d7224 */ /* 0x000fe200078e0037 */
[----:B------:R-:W-:Y:S01]  /*279d0*/  MOV R12, R2 ;  /* 0x00000002000c7202 */ /* 0x000fe20000000f00 */
[----:B------:R-:W-:-:S07]  /*279e0*/  IMAD.MOV.U32 R78, RZ, RZ, R14 ;  /* 0x000000ffff4e7224 */ /* 0x000fce00078e000e */
[----:B------:R-:W-:Y:S05]  /*279f0*/  WARPSYNC.COLLECTIVE R15, `(.L_x_1741) ;  /* 0x000000000f087348 */ /* 0x000fea0003c00000 */
[----:B------:R0:W1:Y:S02]  /*27a00*/  SHFL.IDX P6, R14, R13, R12, R11 ;  /* 0x0000000c0d0e7389 */ /* 0x00006400000c000b */
[----:B01----:R-:W-:Y:S01]  /*27a10*/  ENDCOLLECTIVE ;  /* 0x000000000000791b */ /* 0x003fe20003800000 */
.L_x_1741:
[----:B------:R-:W-:Y:S02]  /*27a20*/  IMAD.MOV.U32 R13, RZ, RZ, R80 ;  /* 0x000000ffff0d7224 */ /* 0x000fe400078e0050 */
[----:B------:R-:W-:Y:S02]  /*27a30*/  IMAD.MOV.U32 R12, RZ, RZ, R7 ;  /* 0x000000ffff0c7224 */ /* 0x000fe400078e0007 */
[----:B------:R-:W-:-:S07]  /*27a40*/  IMAD.MOV.U32 R55, RZ, RZ, R14 ;  /* 0x000000ffff377224 */ /* 0x000fce00078e000e */
[----:B------:R-:W-:Y:S05]  /*27a50*/  WARPSYNC.COLLECTIVE R15, `(.L_x_1742) ;  /* 0x000000000f087348 */ /* 0x000fea0003c00000 */
[----:B------:R0:W1:Y:S02]  /*27a60*/  SHFL.IDX P6, R14, R13, R12, R11 ;  /* 0x0000000c0d0e7389 */ /* 0x00006400000c000b */
[----:B01----:R-:W-:Y:S01]  /*27a70*/  ENDCOLLECTIVE ;  /* 0x000000000000791b */ /* 0x003fe20003800000 */
.L_x_1742:
[----:B------:R-:W-:Y:S02]  /*27a80*/  IMAD.MOV.U32 R13, RZ, RZ, R57 ;  /* 0x000000ffff0d7224 */ /* 0x000fe400078e0039 */
[----:B------:R-:W-:Y:S02]  /*27a90*/  IMAD.MOV.U32 R12, RZ, RZ, R2 ;  /* 0x000000ffff0c7224 */ /* 0x000fe400078e0002 */
[----:B------:R-:W-:-:S07]  /*27aa0*/  IMAD.MOV.U32 R80, RZ, RZ, R14 ;  /* 0x000000ffff507224 */ /* 0x000fce00078e000e */
[----:B------:R-:W-:Y:S05]  /*27ab0*/  WARPSYNC.COLLECTIVE R15, `(.L_x_1743) ;  /* 0x000000000f087348 */ /* 0x000fea0003c00000 */
[----:B------:R0:W1:Y:S02]  /*27ac0*/  SHFL.IDX P6, R14, R13, R12, R11 ;  /* 0x0000000c0d0e7389 */ /* 0x00006400000c000b */
[----:B01----:R-:W-:Y:S01]  /*27ad0*/  ENDCOLLECTIVE ;  /* 0x000000000000791b */ /* 0x003fe20003800000 */
.L_x_1743:
[----:B------:R-:W-:Y:S01]  /*27ae0*/  SEL R9, R55, R80, P0 ;  /* 0x0000005037097207 */ /* 0x000fe20000000000 */
[----:B------:R-:W-:Y:S02]  /*27af0*/  IMAD.MOV.U32 R13, RZ, RZ, R82 ;  /* 0x000000ffff0d7224 */ /* 0x000fe400078e0052 */
[----:B------:R-:W-:Y:S02]  /*27b00*/  IMAD.MOV.U32 R12, RZ, RZ, R7 ;  /* 0x000000ffff0c7224 */ /* 0x000fe400078e0007 */
[----:B------:R-:W-:-:S07]  /*27b10*/  IMAD.MOV.U32 R57, RZ, RZ, R14 ;  /* 0x000000ffff397224 */ /* 0x000fce00078e000e */
[----:B------:R-:W-:Y:S05]  /*27b20*/  WARPSYNC.COLLECTIVE R15, `(.L_x_1744) ;  /* 0x000000000f087348 */ /* 0x000fea0003c00000 */
[----:B------:R0:W1:Y:S02]  /*27b30*/  SHFL.IDX P6, R14, R13, R12, R11 ;  /* 0x0000000c0d0e7389 */ /* 0x00006400000c000b */
[----:B01----:R-:W-:Y:S01]  /*27b40*/  ENDCOLLECTIVE ;  /* 0x000000000000791b */ /* 0x003fe20003800000 */
.L_x_1744:
[----:B------:R-:W-:Y:S02]  /*27b50*/  IMAD.MOV.U32 R13, RZ, RZ, R59 ;  /* 0x000000ffff0d7224 */ /* 0x000fe400078e003b */
[----:B------:R-:W-:Y:S02]  /*27b60*/  IMAD.MOV.U32 R12, RZ, RZ, R2 ;  /* 0x000000ffff0c7224 */ /* 0x000fe400078e0002 */
[----:B------:R-:W-:-:S07]  /*27b70*/  IMAD.MOV.U32 R82, RZ, RZ, R14 ;  /* 0x000000ffff527224 */ /* 0x000fce00078e000e */
[----:B------:R-:W-:Y:S05]  /*27b80*/  WARPSYNC.COLLECTIVE R15, `(.L_x_1745) ;  /* 0x000000000f087348 */ /* 0x000fea0003c00000 */
[----:B------:R0:W1:Y:S02]  /*27b90*/  SHFL.IDX P6, R14, R13, R12, R11 ;  /* 0x0000000c0d0e7389 */ /* 0x00006400000c000b */
[----:B01----:R-:W-:Y:S01]  /*27ba0*/  ENDCOLLECTIVE ;  /* 0x000000000000791b */ /* 0x003fe20003800000 */
.L_x_1745:
[----:B------:R-:W-:Y:S02]  /*27bb0*/  IMAD.MOV.U32 R13, RZ, RZ, R84 ;  /* 0x000000ffff0d7224 */ /* 0x000fe400078e0054 */
[----:B------:R-:W-:Y:S02]  /*27bc0*/  IMAD.MOV.U32 R12, RZ, RZ, R7 ;  /* 0x000000ffff0c7224 */ /* 0x000fe400078e0007 */
[----:B------:R-:W-:-:S07]  /*27bd0*/  IMAD.MOV.U32 R59, RZ, RZ, R14 ;  /* 0x000000ffff3b7224 */ /* 0x000fce00078e000e */
[----:B------:R-:W-:Y:S05]  /*27be0*/  WARPSYNC.COLLECTIVE R15, `(.L_x_1746) ;  /* 0x000000000f087348 */ /* 0x000fea0003c00000 */
[----:B------:R0:W1:Y:S02]  /*27bf0*/  SHFL.IDX P6, R14, R13, R12, R11 ;  /* 0x0000000c0d0e7389 */ /* 0x00006400000c000b */
[----:B01----:R-:W-:Y:S01]  /*27c00*/  ENDCOLLECTIVE ;  /* 0x000000000000791b */ /* 0x003fe20003800000 */
.L_x_1746:
[----:B------:R-:W-:Y:S01]  /*27c10*/  MOV R13, R61 ;  /* 0x0000003d000d7202 */ /* 0x000fe20000000f00 */
[----:B------:R-:W-:Y:S02]  /*27c20*/  IMAD.MOV.U32 R12, RZ, RZ, R2 ;  /* 0x000000ffff0c7224 */ /* 0x000fe400078e0002 */
[----:B------:R-:W-:-:S07]  /*27c30*/  IMAD.MOV.U32 R84, RZ, RZ, R14 ;  /* 0x000000ffff547224 */ /* 0x000fce00078e000e */
[----:B------:R-:W-:Y:S05]  /*27c40*/  WARPSYNC.COLLECTIVE R15, `(.L_x_1747) ;  /* 0x000000000f087348 */ /* 0x000fea0003c00000 */
[----:B------:R0:W1:Y:S02]  /*27c50*/  SHFL.IDX P6, R14, R13, R12, R11 ;  /* 0x0000000c0d0e7389 */ /* 0x00006400000c000b */
[----:B01----:R-:W-:Y:S01]  /*27c60*/  ENDCOLLECTIVE ;  /* 0x000000000000791b */ /* 0x003fe20003800000 */
.L_x_1747:
[----:B------:R-:W-:Y:S01]  /*27c70*/  SEL R27, R84, R59, P0 ;  /* 0x0000003b541b7207 */ /* 0x000fe20000000000 */
[----:B------:R-:W-:Y:S02]  /*27c80*/  IMAD.MOV.U32 R13, RZ, RZ, R86 ;  /* 0x000000ffff0d7224 */ /* 0x000fe400078e0056 */
[----:B------:R-:W-:Y:S02]  /*27c90*/  IMAD.MOV.U32 R12, RZ, RZ, R7 ;  /* 0x000000ffff0c7224 */ /* 0x000fe400078e0007 */
[----:B------:R-:W-:-:S07]  /*27ca0*/  IMAD.MOV.U32 R61, RZ, RZ, R14 ;  /* 0x000000ffff3d7224 */ /* 0x000fce00078e000e */
[----:B------:R-:W-:Y:S05]  /*27cb0*/  WARPSYNC.COLLECTIVE R15, `(.L_x_1748) ;  /* 0x000000000f087348 */ /* 0x000fea0003c00000 */
[----:B------:R0:W1:Y:S02]  /*27cc0*/  SHFL.IDX P6, R14, R13, R12, R11 ;  /* 0x0000000c0d0e7389 */ /* 0x00006400000c000b */
[----:B01----:R-:W-:Y:S01]  /*27cd0*/  ENDCOLLECTIVE ;  /* 0x000000000000791b */ /* 0x003fe20003800000 */
.L_x_1748:
[----:B------:R-:W-:Y:S02]  /*27ce0*/  IMAD.MOV.U32 R13, RZ, RZ, R63 ;  /* 0x000000ffff0d7224 */ /* 0x000fe400078e003f */
[----:B------:R-:W-:Y:S02]  /*27cf0*/  IMAD.MOV.U32 R12, RZ, RZ, R2 ;  /* 0x000000ffff0c7224 */ /* 0x000fe400078e0002 */
[----:B------:R-:W-:-:S07]  /*27d00*/  IMAD.MOV.U32 R86, RZ, RZ, R14 ;  /* 0x000000ffff567224 */ /* 0x000fce00078e000e */
[----:B------:R-:W-:Y:S05]  /*27d10*/  WARPSYNC.COLLECTIVE R15, `(.L_x_1749) ;  /* 0x000000000f087348 */ /* 0x000fea0003c00000 */
[----:B------:R0:W1:Y:S02]  /*27d20*/  SHFL.IDX P6, R14, R13, R12, R11 ;  /* 0x0000000c0d0e7389 */ /* 0x00006400000c000b */
[----:B01----:R-:W-:Y:S01]  /*27d30*/  ENDCOLLECTIVE ;  /* 0x000000000000791b */ /* 0x003fe20003800000 */
.L_x_1749:
        /* <DEDUP_REMOVED lines=8> */
.L_x_1750:
[----:B------:R-:W-:Y:S02]  /*27dc0*/  IMAD.MOV.U32 R13, RZ, RZ, R65 ;  /* 0x000000ffff0d7224 */ /* 0x000fe400078e0041 */
[----:B------:R-:W-:Y:S02]  /*27dd0*/  IMAD.MOV.U32 R12, RZ, RZ, R2 ;  /* 0x000000ffff0c7224 */ /* 0x000fe400078e0002 */
[----:B------:R-:W-:-:S07]  /*27de0*/  IMAD.MOV.U32 R88, RZ, RZ, R14 ;  /* 0x000000ffff587224 */ /* 0x000fce00078e000e */
[----:B------:R-:W-:Y:S05]  /*27df0*/  WARPSYNC.COLLECTIVE R15, `(.L_x_1751) ;  /* 0x000000000f087348 */ /* 0x000fea0003c00000 */
[----:B------:R0:W1:Y:S02]  /*27e00*/  SHFL.IDX P6, R14, R13, R12, R11 ;  /* 0x0000000c0d0e7389 */ /* 0x00006400000c000b */
[----:B01----:R-:W-:Y:S01]  /*27e10*/  ENDCOLLECTIVE ;  /* 0x000000000000791b */ /* 0x003fe20003800000 */
.L_x_1751:
        /* <DEDUP_REMOVED lines=8> */
.L_x_1752:
[----:B------:R-:W-:Y:S02]  /*27ea0*/  IMAD.MOV.U32 R13, RZ, RZ, R67 ;  /* 0x000000ffff0d7224 */ /* 0x000fe400078e0043 */
[----:B------:R-:W-:Y:S01]  /*27eb0*/  IMAD.MOV.U32 R12, RZ, RZ, R2 ;  /* 0x000000ffff0c7224 */ /* 0x000fe200078e0002 */
[----:B------:R-:W-:-:S07]  /*27ec0*/  MOV R90, R14 ;  /* 0x0000000e005a7202 */ /* 0x000fce0000000f00 */
[----:B------:R-:W-:Y:S05]  /*27ed0*/  WARPSYNC.COLLECTIVE R15, `(.L_x_1753) ;  /* 0x000000000f087348 */ /* 0x000fea0003c00000 */
[----:B------:R0:W1:Y:S02]  /*27ee0*/  SHFL.IDX P6, R14, R13, R12, R11 ;  /* 0x0000000c0d0e7389 */ /* 0x00006400000c000b */
[----:B01----:R-:W-:Y:S01]  /*27ef0*/  ENDCOLLECTIVE ;  /* 0x000000000000791b */ /* 0x003fe20003800000 */
.L_x_1753:
        /* <DEDUP_REMOVED lines=8> */
.L_x_1754:
[----:B------:R-:W-:Y:S02]  /*27f80*/  IMAD.MOV.U32 R13, RZ, RZ, R69 ;  /* 0x000000ffff0d7224 */ /* 0x000fe400078e0045 */
[----:B------:R-:W-:Y:S02]  /*27f90*/  IMAD.MOV.U32 R12, RZ, RZ, R2 ;  /* 0x000000ffff0c7224 */ /* 0x000fe400078e0002 */
[----:B------:R-:W-:-:S07]  /*27fa0*/  IMAD.MOV.U32 R92, RZ, RZ, R14 ;  /* 0x000000ffff5c7224 */ /* 0x000fce00078e000e */
[----:B------:R-:W-:Y:S05]  /*27fb0*/  WARPSYNC.COLLECTIVE R15, `(.L_x_1755) ;  /* 0x000000000f087348 */ /* 0x000fea0003c00000 */
[----:B------:R0:W1:Y:S02]  /*27fc0*/  SHFL.IDX P6, R14, R13, R12, R11 ;  /* 0x0000000c0d0e7389 */ /* 0x00006400000c000b */
[----:B01----:R-:W-:Y:S01]  /*27fd0*/  ENDCOLLECTIVE ;  /* 0x000000000000791b */ /* 0x003fe20003800000 */
.L_x_1755:
        /* <DEDUP_REMOVED lines=8> */
.L_x_1756:
[----:B------:R-:W-:Y:S02]  /*28060*/  IMAD.MOV.U32 R13, RZ, RZ, R71 ;  /* 0x000000ffff0d7224 */ /* 0x000fe400078e0047 */
[----:B------:R-:W-:Y:S02]  /*28070*/  IMAD.MOV.U32 R12, RZ, RZ, R2 ;  /* 0x000000ffff0c7224 */ /* 0x000fe400078e0002 */
[----:B------:R-:W-:-:S07]  /*28080*/  IMAD.MOV.U32 R102, RZ, RZ, R14 ;  /* 0x000000ffff667224 */ /* 0x000fce00078e000e */
[----:B------:R-:W-:Y:S05]  /*28090*/  WARPSYNC.COLLECTIVE R15, `(.L_x_1757) ;  /* 0x000000000f087348 */ /* 0x000fea0003c00000 */
[----:B------:R0:W1:Y:S02]  /*280a0*/  SHFL.IDX P6, R14, R13, R12, R11 ;  /* 0x0000000c0d0e7389 */ /* 0x00006400000c000b */
[----:B01----:R-:W-:Y:S01]  /*280b0*/  ENDCOLLECTIVE ;  /* 0x000000000000791b */ /* 0x003fe20003800000 */
.L_x_1757:
        /* <DEDUP_REMOVED lines=8> */
.L_x_1758:
[----:B------:R-:W-:Y:S02]  /*28140*/  IMAD.MOV.U32 R13, RZ, RZ, R101 ;  /* 0x000000ffff0d7224 */ /* 0x000fe400078e0065 */
[----:B------:R-:W-:Y:S02]  /*28150*/  IMAD.MOV.U32 R12, RZ, RZ, R2 ;  /* 0x000000ffff0c7224 */ /* 0x000fe400078e0002 */
[----:B------:R-:W-:-:S07]  /*28160*/  IMAD.MOV.U32 R104, RZ, RZ, R14 ;  /* 0x000000ffff687224 */ /* 0x000fce00078e000e */
[----:B------:R-:W-:Y:S05]  /*28170*/  WARPSYNC.COLLECTIVE R15, `(.L_x_1759) ;  /* 0x000000000f087348 */ /* 0x000fea0003c00000 */
[----:B------:R0:W1:Y:S02]  /*28180*/  SHFL.IDX P6, R14, R13, R12, R11 ;  /* 0x0000000c0d0e7389 */ /* 0x00006400000c000b */
[----:B01----:R-:W-:Y:S01]  /*28190*/  ENDCOLLECTIVE ;  /* 0x000000000000791b */ /* 0x003fe20003800000 */
.L_x_1759:
        /* <DEDUP_REMOVED lines=8> */
.L_x_1760:
[----:B------:R-:W-:Y:S02]  /*28220*/  IMAD.MOV.U32 R13, RZ, RZ, R103 ;  /* 0x000000ffff0d7224 */ /* 0x000fe400078e0067 */
[----:B------:R-:W-:Y:S02]  /*28230*/  IMAD.MOV.U32 R12, RZ, RZ, R2 ;  /* 0x000000ffff0c7224 */ /* 0x000fe400078e0002 */
[----:B------:R-:W-:-:S07]  /*28240*/  IMAD.MOV.U32 R106, RZ, RZ, R14 ;  /* 0x000000ffff6a7224 */ /* 0x000fce00078e000e */
[----:B------:R-:W-:Y:S05]  /*28250*/  WARPSYNC.COLLECTIVE R15, `(.L_x_1761) ;  /* 0x000000000f087348 */ /* 0x000fea0003c00000 */
[----:B------:R0:W1:Y:S02]  /*28260*/  SHFL.IDX P6, R14, R13, R12, R11 ;  /* 0x0000000c0d0e7389 */ /* 0x00006400000c000b */
[----:B01----:R-:W-:Y:S01]  /*28270*/  ENDCOLLECTIVE ;  /* 0x000000000000791b */ /* 0x003fe20003800000 */
.L_x_1761:
[----:B------:R-:W-:Y:S02]  /*28280*/  IMAD.MOV.U32 R13, RZ, RZ, R108 ;  /* 0x000000ffff0d7224 */ /* 0x000fe400078e006c */
[----:B------:R-:W-:Y:S02]  /*28290*/  IMAD.MOV.U32 R12, RZ, RZ, R7 ;  /* 0x000000ffff0c7224 */ /* 0x000fe400078e0007 */
[----:B------:R-:W-:-:S07]  /*282a0*/  IMAD.MOV.U32 R103, RZ, RZ, R14 ;  /* 0x000000ffff677224 */ /* 0x000fce00078e000e */
[----:B------:R-:W-:Y:S05]  /*282b0*/  WARPSYNC.COLLECTIVE R15, `(.L_x_1762) ;  /* 0x000000000f087348 */ /* 0x000fea0003c00000 */
[----:B------:R0:W1:Y:S02]  /*282c0*/  SHFL.IDX P6, R14, R13, R12, R11 ;  /* 0x0000000c0d0e7389 */ /* 0x00006400000c000b */
[----:B01----:R-:W-:Y:S01]  /*282d0*/  ENDCOLLECTIVE ;  /* 0x000000000000791b */ /* 0x003fe20003800000 */
.L_x_1762:
[----:B------:R-:W-:Y:S02]  /*282e0*/  IMAD.MOV.U32 R13, RZ, RZ, R105 ;  /* 0x000000ffff0d7224 */ /* 0x000fe400078e0069 */
[----:B------:R-:W-:Y:S02]  /*282f0*/  IMAD.MOV.U32 R12, RZ, RZ, R2 ;  /* 0x000000ffff0c7224 */ /* 0x000fe400078e0002 */
[----:B------:R-:W-:-:S07]  /*28300*/  IMAD.MOV.U32 R108, RZ, RZ, R14 ;  /* 0x000000ffff6c7224 */ /* 0x000fce00078e000e */
[----:B------:R-:W-:Y:S05]  /*28310*/  WARPSYNC.COLLECTIVE R15, `(.L_x_1763) ;  /* 0x000000000f087348 */ /* 0x000fea0003c00000 */
[----:B------:R0:W1:Y:S02]  /*28320*/  SHFL.IDX P6, R14, R13, R12, R11 ;  /* 0x0000000c0d0e7389 */ /* 0x00006400000c000b */
[----:B01----:R-:W-:Y:S01]  /*28330*/  ENDCOLLECTIVE ;  /* 0x000000000000791b */ /* 0x003fe20003800000 */
.L_x_1763:
[----:B------:R-:W-:Y:S01]  /*28340*/  MOV R13, R110 ;  /* 0x0000006e000d7202 */ /* 0x000fe20000000f00 */
[----:B------:R-:W-:Y:S02]  /*28350*/  IMAD.MOV.U32 R12, RZ, RZ, R7 ;  /* 0x000000ffff0c7224 */ /* 0x000fe400078e0007 */
[----:B------:R-:W-:-:S07]  /*28360*/  IMAD.MOV.U32 R105, RZ, RZ, R14 ;  /* 0x000000ffff697224 */ /* 0x000fce00078e000e */
[----:B------:R-:W-:Y:S05]  /*28370*/  WARPSYNC.COLLECTIVE R15, `(.L_x_1764) ;  /* 0x000000000f087348 */ /* 0x000fea0003c00000 */
[----:B------:R0:W1:Y:S02]  /*28380*/  SHFL.IDX P6, R14, R13, R12, R11 ;  /* 0x0000000c0d0e7389 */ /* 0x00006400000c000b */
[----:B01----:R-:W-:Y:S01]  /*28390*/  ENDCOLLECTIVE ;  /* 0x000000000000791b */ /* 0x003fe20003800000 */
.L_x_1764:
[----:B------:R-:W-:Y:S02]  /*283a0*/  IMAD.MOV.U32 R13, RZ, RZ, R107 ;  /* 0x000000ffff0d7224 */ /* 0x000fe400078e006b */
[----:B------:R-:W-:Y:S02]  /*283b0*/  IMAD.MOV.U32 R12, RZ, RZ, R2 ;  /* 0x000000ffff0c7224 */ /* 0x000fe400078e0002 */
[----:B------:R-:W-:-:S07]  /*283c0*/  IMAD.MOV.U32 R110, RZ, RZ, R14 ;  /* 0x000000ffff6e7224 */ /* 0x000fce00078e000e */
[----:B------:R-:W-:Y:S05]  /*283d0*/  WARPSYNC.COLLECTIVE R15, `(.L_x_1765) ;  /* 0x000000000f087348 */ /* 0x000fea0003c00000 */
[----:B------:R0:W1:Y:S02]  /*283e0*/  SHFL.IDX P6, R14, R13, R12, R11 ;  /* 0x0000000c0d0e7389 */ /* 0x00006400000c000b */
[----:B01----:R-:W-:Y:S01]  /*283f0*/  ENDCOLLECTIVE ;  /* 0x000000000000791b */ /* 0x003fe20003800000 */
.L_x_1765:
        /* <DEDUP_REMOVED lines=8> */
.L_x_1766:
[----:B------:R-:W-:Y:S02]  /*28480*/  IMAD.MOV.U32 R13, RZ, RZ, R109 ;  /* 0x000000ffff0d7224 */ /* 0x000fe400078e006d */
[----:B------:R-:W-:Y:S02]  /*28490*/  IMAD.MOV.U32 R12, RZ, RZ, R2 ;  /* 0x000000ffff0c7224 */ /* 0x000fe400078e0002 */
[----:B------:R-:W-:-:S07]  /*284a0*/  IMAD.MOV.U32 R112, RZ, RZ, R14 ;  /* 0x000000ffff707224 */ /* 0x000fce00078e000e */
[----:B------:R-:W-:Y:S05]  /*284b0*/  WARPSYNC.COLLECTIVE R15, `(.L_x_1767) ;  /* 0x000000000f087348 */ /* 0x000fea0003c00000 */
[----:B------:R0:W1:Y:S02]  /*284c0*/  SHFL.IDX P6, R14, R13, R12, R11 ;  /* 0x0000000c0d0e7389 */ /* 0x00006400000c000b */
[----:B01----:R-:W-:Y:S01]  /*284d0*/  ENDCOLLECTIVE ;  /* 0x000000000000791b */ /* 0x003fe20003800000 */
.L_x_1767:
        /* <DEDUP_REMOVED lines=8> */
.L_x_1768:
[----:B------:R-:W-:Y:S02]  /*28560*/  IMAD.MOV.U32 R13, RZ, RZ, R75 ;  /* 0x000000ffff0d7224 */ /* 0x000fe400078e004b */
[----:B------:R-:W-:Y:S02]  /*28570*/  IMAD.MOV.U32 R12, RZ, RZ, R2 ;  /* 0x000000ffff0c7224 */ /* 0x000fe400078e0002 */
[----:B------:R-:W-:-:S07]  /*28580*/  IMAD.MOV.U32 R114, RZ, RZ, R14 ;  /* 0x000000ffff727224 */ /* 0x000fce00078e000e */
[----:B------:R-:W-:Y:S05]  /*28590*/  WARPSYNC.COLLECTIVE R15, `(.L_x_1769) ;  /* 0x000000000f087348 */ /* 0x000fea0003c00000 */
[----:B------:R0:W1:Y:S02]  /*285a0*/  SHFL.IDX P6, R14, R13, R12, R11 ;  /* 0x0000000c0d0e7389 */ /* 0x00006400000c000b */
[----:B01----:R-:W-:Y:S01]  /*285b0*/  ENDCOLLECTIVE ;  /* 0x000000000000791b */ /* 0x003fe20003800000 */
.L_x_1769:
        /* <DEDUP_REMOVED lines=11> */
.L_x_1770:
[----:B------:R-:W-:Y:S02]  /*28670*/  SEL R12, R25, R20, P0 ;  /* 0x00000014190c7207 */ /* 0x000fe40000000000 */
[----:B------:R-:W-:Y:S02]  /*28680*/  SEL R11, R80, R55, P0 ;  /* 0x00000037500b7207 */ /* 0x000fe40000000000 */
[----:B------:R-:W-:Y:S02]  /*28690*/  SEL R13, R57, R82, P0 ;  /* 0x00000052390d7207 */ /* 0x000fe40000000000 */
[----:B------:R-:W-:Y:S02]  /*286a0*/  SEL R15, R82, R57, P0 ;  /* 0x00000039520f7207 */ /* 0x000fe40000000000 */
[----:B------:R-:W-:Y:S01]  /*286b0*/  SEL R55, R106, R101, P0 ;  /* 0x000000656a377207 */ /* 0x000fe20000000000 */
[----:B------:R-:W-:Y:S01]  /*286c0*/  IMAD.MOV.U32 R2, RZ, RZ, R14 ;  /* 0x000000ffff027224 */ /* 0x000fe200078e000e */
[----:B------:R-:W-:Y:S01]  /*286d0*/  SEL R14, R20, R25, P0 ;  /* 0x00000019140e7207 */ /* 0x000fe20000000000 */
[----:B------:R-:W-:Y:S01]  /*286e0*/  IMAD.MOV.U32 R20, RZ, RZ, RZ ;  /* 0x000000ffff147224 */ /* 0x000fe200078e00ff */
[----:B------:R-:W-:-:S02]  /*286f0*/  SEL R25, R59, R84, P0 ;  /* 0x000000543b197207 */ /* 0x000fc40000000000 */
[----:B------:R-:W-:Y:S02]  /*28700*/  SEL R57, R103, R108, P0 ;  /* 0x0000006c67397207 */ /* 0x000fe40000000000 */
[----:B------:R-:W-:Y:S01]  /*28710*/  SEL R59, R108, R103, P0 ;  /* 0x000000676c3b7207 */ /* 0x000fe20000000000 */
[----:B------:R-:W-:Y:S06]  /*28720*/  BRA `(.L_x_1771) ;  /* 0xffffff3c00647947 */ /* 0x000fec000383ffff */
.L_x_1481:
        /* <DEDUP_REMOVED lines=11> */
.L_x_1773:
[----:B------:R-:W-:Y:S05]  /*287e0*/  BSYNC B1 ;  /* 0x0000000000017941 */ /* 0x000fea0003800000 */
.L_x_1772:
[----:B------:R-:W-:Y:S05]  /*287f0*/  BRA `(.L_x_1774) ;  /* 0xffffff7000f07947 */ /* 0x000fea000383ffff */
.L_x_1483:
[----:B------:R-:W-:Y:S01]  /*28800*/  BSSY B1, `(.L_x_1775) ;  /* 0x0000006000017945 */ /* 0x000fe20003800000 */
[----:B------:R-:W-:-:S07]  /*28810*/  IMAD.MOV.U32 R15, RZ, RZ, -0x1 ;  /* 0xffffffffff0f7424 */ /* 0x000fce00078e00ff */
[----:B01----:R-:W-:Y:S05]  /*28820*/  WARPSYNC.COLLECTIVE R15, `(.L_x_1776) ;  /* 0x000000000f0c7348 */ /* 0x003fea0003c00000 */
[----:B------:R-:W-:Y:S02]  /*28830*/  ELECT P6, UR62, PT ;  /* 0x00000000003e782f */ /* 0x000fe400038c0000 */
[----:B------:R-:W-:Y:S01]  /*28840*/  MOV R14, UR62 ;  /* 0x0000003e000e7c02 */ /* 0x000fe20008000f00 */
[----:B01----:R-:W-:Y:S10]  /*28850*/  ENDCOLLECTIVE ;  /* 0x000000000000791b */ /* 0x003ff40003800000 */
.L_x_1776:
[----:B------:R-:W-:Y:S05]  /*28860*/  BSYNC B1 ;  /* 0x0000000000017941 */ /* 0x000fea0003800000 */
.L_x_1775:
[----:B------:R-:W-:Y:S05]  /*28870*/  BRA `(.L_x_1482) ;  /* 0xffffff7000e87947 */ /* 0x000fea000383ffff */
.L_x_1485:
[----:B-1----:R1:W2:Y:S02]  /*28880*/  SYNCS.PHASECHK.TRANS64.TRYWAIT P0, [R12+URZ+0x28420], R5 ;  /* 0x028420050c0075a7 */ /* 0x0022a4000800017f */
[----:B--2---:R-:W-:Y:S05]  /*28890*/  @!P0 NANOSLEEP.SYNCS 0x989680 ;  /* 0x009896800000895d */ /* 0x004fea0003900000 */
[----:B------:R-:W2:Y:S02]  /*288a0*/  @!P0 SYNCS.PHASECHK.TRANS64 P0, [R12+URZ+0x28420], R5 ;  /* 0x028420050c0085a7 */ /* 0x000ea4000800007f */
[----:B--2---:R-:W-:Y:S05]  /*288b0*/  @!P0 BRA `(.L_x_1485) ;  /* 0xfffffffc00f08947 */ /* 0x004fea000383ffff */
[----:B------:R-:W-:Y:S05]  /*288c0*/  BRA `(.L_x_1777) ;  /* 0xffffff7400047947 */ /* 0x000fea000383ffff */
.L_x_1489:
[----:B0-----:R0:W2:Y:S02]  /*288d0*/  SYNCS.PHASECHK.TRANS64.TRYWAIT P0, [R8+URZ+0x284a0], R11 ;  /* 0x0284a00b080075a7 */ /* 0x0010a4000800017f */
[----:B--2---:R-:W-:Y:S05]  /*288e0*/  @!P0 NANOSLEEP.SYNCS 0x989680 ;  /* 0x009896800000895d */ /* 0x004fea0003900000 */
[----:B------:R-:W2:Y:S02]  /*288f0*/  @!P0 SYNCS.PHASECHK.TRANS64 P0, [R8+URZ+0x284a0], R11 ;  /* 0x0284a00b080085a7 */ /* 0x000ea4000800007f */
[----:B--2---:R-:W-:Y:S05]  /*28900*/  @!P0 BRA `(.L_x_1489) ;  /* 0xfffffffc00f08947 */ /* 0x004fea000383ffff */
[----:B------:R-:W-:Y:S05]  /*28910*/  BRA `(.L_x_1778) ;  /* 0xffffff7400247947 */ /* 0x000fea000383ffff */
.L_x_1495:
[----:B-1----:R1:W2:Y:S02]  /*28920*/  SYNCS.PHASECHK.TRANS64.TRYWAIT P0, [R8+URZ+0x284c0], R11 ;  /* 0x0284c00b080075a7 */ /* 0x0022a4000800017f */
[----:B--2---:R-:W-:Y:S05]  /*28930*/  @!P0 NANOSLEEP.SYNCS 0x989680 ;  /* 0x009896800000895d */ /* 0x004fea0003900000 */
[----:B------:R-:W2:Y:S02]  /*28940*/  @!P0 SYNCS.PHASECHK.TRANS64 P0, [R8+URZ+0x284c0], R11 ;  /* 0x0284c00b080085a7 */ /* 0x000ea4000800007f */
[----:B--2---:R-:W-:Y:S05]  /*28950*/  @!P0 BRA `(.L_x_1495) ;  /* 0xfffffffc00f08947 */ /* 0x004fea000383ffff */
[----:B------:R-:W-:Y:S05]  /*28960*/  BRA `(.L_x_1779) ;  /* 0xffffff7400e47947 */ /* 0x000fea000383ffff */
.L_x_1503:
[----:B0-----:R0:W1:Y:S02]  /*28970*/  SYNCS.PHASECHK.TRANS64.TRYWAIT P1, [R8+URZ+0x284a0], R7 ;  /* 0x0284a007080075a7 */ /* 0x001064000802017f */
[----:B-1----:R-:W-:Y:S05]  /*28980*/  @!P1 NANOSLEEP.SYNCS 0x989680 ;  /* 0x009896800000995d */ /* 0x002fea0003900000 */
[----:B------:R-:W1:Y:S02]  /*28990*/  @!P1 SYNCS.PHASECHK.TRANS64 P1, [R8+URZ+0x284a0], R7 ;  /* 0x0284a007080095a7 */ /* 0x000e64000802007f */
[----:B-1----:R-:W-:Y:S05]  /*289a0*/  @!P1 BRA `(.L_x_1503) ;  /* 0xfffffffc00f09947 */ /* 0x002fea000383ffff */
[----:B------:R-:W-:Y:S05]  /*289b0*/  BRA `(.L_x_1780) ;  /* 0xffffff7c00007947 */ /* 0x000fea000383ffff */
.L_x_1509:
[----:B-1----:R1:W2:Y:S02]  /*289c0*/  SYNCS.PHASECHK.TRANS64.TRYWAIT P1, [R8+URZ+0x284c0], R7 ;  /* 0x0284c007080075a7 */ /* 0x0022a4000802017f */
[----:B--2---:R-:W-:Y:S05]  /*289d0*/  @!P1 NANOSLEEP.SYNCS 0x989680 ;  /* 0x009896800000995d */ /* 0x004fea0003900000 */
[----:B------:R-:W2:Y:S02]  /*289e0*/  @!P1 SYNCS.PHASECHK.TRANS64 P1, [R8+URZ+0x284c0], R7 ;  /* 0x0284c007080095a7 */ /* 0x000ea4000802007f */
[----:B--2---:R-:W-:Y:S05]  /*289f0*/  @!P1 BRA `(.L_x_1509) ;  /* 0xfffffffc00f09947 */ /* 0x004fea000383ffff */
[----:B------:R-:W-:Y:S05]  /*28a00*/  BRA `(.L_x_1781) ;  /* 0xffffff7c00b87947 */ /* 0x000fea000383ffff */
.L_x_1532:
[----:B-1----:R-:W1:Y:S01]  /*28a10*/  S2R R5, SR_TID.X ;  /* 0x0000000000057919 */ /* 0x002e620000002100 */
        /* <DEDUP_REMOVED lines=10> */
.L_x_1783:
[----:B------:R-:W-:Y:S05]  /*28ac0*/  BSYNC B0 ;  /* 0x0000000000007941 */ /* 0x000fea0003800000 */
.L_x_1782:
[----:B------:R-:W-:Y:S05]  /*28ad0*/  BRA `(.L_x_1784) ;  /* 0xffffff9000007947 */ /* 0x000fea000383ffff */
.L_x_1534:
[----:B------:R-:W-:Y:S01]  /*28ae0*/  BSSY B0, `(.L_x_1785) ;  /* 0x0000006000007945 */ /* 0x000fe20003800000 */
[----:B------:R-:W-:-:S07]  /*28af0*/  IMAD.MOV.U32 R15, RZ, RZ, -0x1 ;  /* 0xffffffffff0f7424 */ /* 0x000fce00078e00ff */
[----:B01----:R-:W-:Y:S05]  /*28b00*/  WARPSYNC.COLLECTIVE R15, `(.L_x_1786) ;  /* 0x000000000f0c7348 */ /* 0x003fea0003c00000 */
[----:B------:R-:W-:Y:S02]  /*28b10*/  ELECT P6, UR62, PT ;  /* 0x00000000003e782f */ /* 0x000fe400038c0000 */
[----:B------:R-:W-:Y:S01]  /*28b20*/  MOV R14, UR62 ;  /* 0x0000003e000e7c02 */ /* 0x000fe20008000f00 */
[----:B01----:R-:W-:Y:S10]  /*28b30*/  ENDCOLLECTIVE ;  /* 0x000000000000791b */ /* 0x003ff40003800000 */
.L_x_1786:
[----:B------:R-:W-:Y:S05]  /*28b40*/  BSYNC B0 ;  /* 0x0000000000007941 */ /* 0x000fea0003800000 */
.L_x_1785:
[----:B------:R-:W-:Y:S05]  /*28b50*/  BRA `(.L_x_1787) ;  /* 0xffffff8c00f87947 */ /* 0x000fea000383ffff */
.L_x_1537:
[----:B-1----:R1:W2:Y:S02]  /*28b60*/  SYNCS.PHASECHK.TRANS64.TRYWAIT P2, [R5+URZ+0x28480], R7 ;  /* 0x02848007050075a7 */ /* 0x0022a4000804017f */
[----:B--2---:R-:W-:Y:S05]  /*28b70*/  @!P2 NANOSLEEP.SYNCS 0x989680 ;  /* 0x009896800000a95d */ /* 0x004fea0003900000 */
[----:B------:R-:W2:Y:S02]  /*28b80*/  @!P2 SYNCS.PHASECHK.TRANS64 P2, [R5+URZ+0x28480], R7 ;  /* 0x028480070500a5a7 */ /* 0x000ea4000804007f */
[----:B--2---:R-:W-:Y:S05]  /*28b90*/  @!P2 BRA `(.L_x_1537) ;  /* 0xfffffffc00f0a947 */ /* 0x004fea000383ffff */
[----:B------:R-:W-:Y:S05]  /*28ba0*/  BRA `(.L_x_1788) ;  /* 0xffffff9000707947 */ /* 0x000fea000383ffff */
.L_x_1539:
[----:B--2---:R2:W3:Y:S02]  /*28bb0*/  SYNCS.PHASECHK.TRANS64.TRYWAIT P2, [R5+URZ+0x28440], R7 ;  /* 0x02844007050075a7 */ /* 0x0044e4000804017f */
[----:B---3--:R-:W-:Y:S05]  /*28bc0*/  @!P2 NANOSLEEP.SYNCS 0x989680 ;  /* 0x009896800000a95d */ /* 0x008fea0003900000 */
[----:B------:R-:W3:Y:S02]  /*28bd0*/  @!P2 SYNCS.PHASECHK.TRANS64 P2, [R5+URZ+0x28440], R7 ;  /* 0x028440070500a5a7 */ /* 0x000ee4000804007f */
[----:B---3--:R-:W-:Y:S05]  /*28be0*/  @!P2 BRA `(.L_x_1539) ;  /* 0xfffffffc00f0a947 */ /* 0x008fea000383ffff */
[----:B------:R-:W-:Y:S05]  /*28bf0*/  BRA `(.L_x_1789) ;  /* 0xffffff9000e87947 */ /* 0x000fea000383ffff */
.L_x_1542:
        /* <DEDUP_REMOVED lines=8> */
.L_x_1548:
[----:B---3--:R3:W4:Y:S02]  /*28c80*/  SYNCS.PHASECHK.TRANS64.TRYWAIT P0, [R6+URZ+0x28480], R5 ;  /* 0x02848005060075a7 */ /* 0x008724000800017f */
[----:B----4-:R-:W-:Y:S05]  /*28c90*/  @!P0 NANOSLEEP.SYNCS 0x989680 ;  /* 0x009896800000895d */ /* 0x010fea0003900000 */
[----:B------:R-:W4:Y:S02]  /*28ca0*/  @!P0 SYNCS.PHASECHK.TRANS64 P0, [R6+URZ+0x28480], R5 ;  /* 0x02848005060085a7 */ /* 0x000f24000800007f */
[----:B----4-:R-:W-:Y:S05]  /*28cb0*/  @!P0 BRA `(.L_x_1548) ;  /* 0xfffffffc00f08947 */ /* 0x010fea000383ffff */
[----:B------:R-:W-:Y:S05]  /*28cc0*/  BRA `(.L_x_1791) ;  /* 0xffffff9800a07947 */ /* 0x000fea000383ffff */
.L_x_1554:
[----:B--2---:R2:W3:Y:S02]  /*28cd0*/  SYNCS.PHASECHK.TRANS64.TRYWAIT P0, [R6+URZ+0x28440], R5 ;  /* 0x02844005060075a7 */ /* 0x0044e4000800017f */
[----:B---3--:R-:W-:Y:S05]  /*28ce0*/  @!P0 NANOSLEEP.SYNCS 0x989680 ;  /* 0x009896800000895d */ /* 0x008fea0003900000 */
[----:B------:R-:W3:Y:S02]  /*28cf0*/  @!P0 SYNCS.PHASECHK.TRANS64 P0, [R6+URZ+0x28440], R5 ;  /* 0x02844005060085a7 */ /* 0x000ee4000800007f */
[----:B---3--:R-:W-:Y:S05]  /*28d00*/  @!P0 BRA `(.L_x_1554) ;  /* 0xfffffffc00f08947 */ /* 0x008fea000383ffff */
[----:B------:R-:W-:Y:S05]  /*28d10*/  BRA `(.L_x_1792) ;  /* 0xffffff9c006c7947 */ /* 0x000fea000383ffff */
.L_x_1561:
[----:B---3--:R-:W3:Y:S02]  /*28d20*/  LDL R5, [R1+0x4] ;  /* 0x0000040001057983 */ /* 0x008ee40000100800 */
[----:B---3--:R3:W4:Y:S02]  /*28d30*/  SYNCS.PHASECHK.TRANS64.TRYWAIT P2, [R5+URZ+0x28470], R4 ;  /* 0x02847004050075a7 */ /* 0x008724000804017f */
[----:B----4-:R-:W-:Y:S05]  /*28d40*/  @!P2 NANOSLEEP.SYNCS 0x989680 ;  /* 0x009896800000a95d */ /* 0x010fea0003900000 */
[----:B------:R-:W4:Y:S02]  /*28d50*/  @!P2 SYNCS.PHASECHK.TRANS64 P2, [R5+URZ+0x28470], R4 ;  /* 0x028470040500a5a7 */ /* 0x000f24000804007f */
[----:B----4-:R-:W-:Y:S05]  /*28d60*/  @!P2 BRA `(.L_x_1561) ;  /* 0xfffffffc00eca947 */ /* 0x010fea000383ffff */
[----:B------:R-:W-:Y:S05]  /*28d70*/  BRA `(.L_x_1793) ;  /* 0xffffffa000507947 */ /* 0x000fea000383ffff */
.L_x_1563:
[----:B--2---:R-:W2:Y:S02]  /*28d80*/  LDL R5, [R1+0x4] ;  /* 0x0000040001057983 */ /* 0x004ea40000100800 */
[----:B--2---:R2:W3:Y:S02]  /*28d90*/  SYNCS.PHASECHK.TRANS64.TRYWAIT P2, [R5+URZ+0x28460], R4 ;  /* 0x02846004050075a7 */ /* 0x0044e4000804017f */
[----:B---3--:R-:W-:Y:S05]  /*28da0*/  @!P2 NANOSLEEP.SYNCS 0x989680 ;  /* 0x009896800000a95d */ /* 0x008fea0003900000 */
[----:B------:R-:W3:Y:S02]  /*28db0*/  @!P2 SYNCS.PHASECHK.TRANS64 P2, [R5+URZ+0x28460], R4 ;  /* 0x028460040500a5a7 */ /* 0x000ee4000804007f */
[----:B---3--:R-:W-:Y:S05]  /*28dc0*/  @!P2 BRA `(.L_x_1563) ;  /* 0xfffffffc00eca947 */ /* 0x008fea000383ffff */
[----:B------:R-:W-:Y:S05]  /*28dd0*/  BRA `(.L_x_1794) ;  /* 0xffffffa000587947 */ /* 0x000fea000383ffff */
.L_x_1570:
[----:B--2---:R2:W3:Y:S02]  /*28de0*/  SYNCS.PHASECHK.TRANS64.TRYWAIT P0, [R20+URZ+0x28470], R3 ;  /* 0x02847003140075a7 */ /* 0x0044e4000800017f */
[----:B---3--:R-:W-:Y:S05]  /*28df0*/  @!P0 NANOSLEEP.SYNCS 0x989680 ;  /* 0x009896800000895d */ /* 0x008fea0003900000 */
[----:B------:R-:W3:Y:S02]  /*28e00*/  @!P0 SYNCS.PHASECHK.TRANS64 P0, [R20+URZ+0x28470], R3 ;  /* 0x02847003140085a7 */ /* 0x000ee4000800007f */
[----:B---3--:R-:W-:Y:S05]  /*28e10*/  @!P0 BRA `(.L_x_1570) ;  /* 0xfffffffc00f08947 */ /* 0x008fea000383ffff */
[----:B------:R-:W-:Y:S05]  /*28e20*/  BRA `(.L_x_1795) ;  /* 0xffffffa800187947 */ /* 0x000fea000383ffff */
.L_x_1572:
[----:B--2---:R2:W3:Y:S02]  /*28e30*/  SYNCS.PHASECHK.TRANS64.TRYWAIT P0, [R20+URZ+0x28460], R3 ;  /* 0x02846003140075a7 */ /* 0x0044e4000800017f */
[----:B---3--:R-:W-:Y:S05]  /*28e40*/  @!P0 NANOSLEEP.SYNCS 0x989680 ;  /* 0x009896800000895d */ /* 0x008fea0003900000 */
[----:B------:R-:W3:Y:S02]  /*28e50*/  @!P0 SYNCS.PHASECHK.TRANS64 P0, [R20+URZ+0x28460], R3 ;  /* 0x02846003140085a7 */ /* 0x000ee4000800007f */
[----:B---3--:R-:W-:Y:S05]  /*28e60*/  @!P0 BRA `(.L_x_1572) ;  /* 0xfffffffc00f08947 */ /* 0x008fea000383ffff */
[----:B------:R-:W-:Y:S05]  /*28e70*/  BRA `(.L_x_1796) ;  /* 0xffffffa800207947 */ /* 0x000fea000383ffff */
.L_x_1576:
[----:B------:R-:W2:Y:S01]  /*28e80*/  LDL R3, [R1] ;  /* 0x0000000001037983 */ /* 0x000ea20000100800 */
[----:B------:R-:W-:Y:S01]  /*28e90*/  BSSY B0, `(.L_x_1797) ;  /* 0x0000008000007945 */ /* 0x000fe20003800000 */
[----:B------:R-:W-:Y:S01]  /*28ea0*/  IMAD.MOV.U32 R12, RZ, RZ, RZ ;  /* 0x000000ffff0c7224 */ /* 0x000fe200078e00ff */
[----:B------:R-:W-:Y:S01]  /*28eb0*/  MOV R11, 0x1f ;  /* 0x0000001f000b7802 */ /* 0x000fe20000000f00 */
[----:B------:R-:W-:Y:S02]  /*28ec0*/  IMAD.MOV.U32 R15, RZ, RZ, -0x1 ;  /* 0xffffffffff0f7424 */ /* 0x000fe400078e00ff */
[----:B--2---:R-:W-:-:S07]  /*28ed0*/  IMAD.MOV.U32 R13, RZ, RZ, R3 ;  /* 0x000000ffff0d7224 */ /* 0x004fce00078e0003 */
[----:B------:R-:W-:Y:S05]  /*28ee0*/  WARPSYNC.COLLECTIVE R15, `(.L_x_1798) ;  /* 0x000000000f087348 */ /* 0x000fea0003c00000 */
[----:B------:R0:W1:Y:S02]  /*28ef0*/  SHFL.IDX P6, R14, R13, R12, R11 ;  /* 0x0000000c0d0e7389 */ /* 0x00006400000c000b */
[----:B01----:R-:W-:Y:S01]  /*28f00*/  ENDCOLLECTIVE ;  /* 0x000000000000791b */ /* 0x003fe20003800000 */
.L_x_1798:
[----:B------:R-:W-:Y:S05]  /*28f10*/  BSYNC B0 ;  /* 0x0000000000007941 */ /* 0x000fea0003800000 */
.L_x_1797:
[----:B------:R0:W5:Y:S01]  /*28f20*/  LDL R2, [R1+0xc] ;  /* 0x00000c0001027983 */ /* 0x0001620000100800 */
[----:B------:R-:W-:Y:S02]  /*28f30*/  IMAD.MOV.U32 R13, RZ, RZ, R3 ;  /* 0x000000ffff0d7224 */ /* 0x000fe400078e0003 */
[----:B------:R-:W-:Y:S02]  /*28f40*/  IMAD.MOV.U32 R12, RZ, RZ, 0x1 ;  /* 0x00000001ff0c7424 */ /* 0x000fe400078e00ff */
[----:B------:R-:W-:Y:S02]  /*28f50*/  IMAD.MOV.U32 R11, RZ, RZ, 0x1f ;  /* 0x0000001fff0b7424 */ /* 0x000fe400078e00ff */
[----:B------:R-:W-:Y:S02]  /*28f60*/  IMAD.MOV.U32 R15, RZ, RZ, -0x1 ;  /* 0xffffffffff0f7424 */ /* 0x000fe400078e00ff */
[----:B0-----:R-:W-:-:S07]  /*28f70*/  IMAD.MOV.U32 R0, RZ, RZ, R14 ;  /* 0x000000ffff007224 */ /* 0x001fce00078e000e */
[----:B-----5:R-:W-:Y:S05]  /*28f80*/  WARPSYNC.COLLECTIVE R15, `(.L_x_1799) ;  /* 0x000000000f087348 */ /* 0x020fea0003c00000 */
[----:B------:R0:W1:Y:S02]  /*28f90*/  SHFL.IDX P6, R14, R13, R12, R11 ;  /* 0x0000000c0d0e7389 */ /* 0x00006400000c000b */
[----:B01---5:R-:W-:Y:S01]  /*28fa0*/  ENDCOLLECTIVE ;  /* 0x000000000000791b */ /* 0x023fe20003800000 */
.L_x_1799:
[----:B------:R-:W-:Y:S01]  /*28fb0*/  ULDC UR4, c[0x0][0xc14] ;  /* 0x0003050000047ab9 */ /* 0x000fe20000000800 */
[----:B------:R-:W-:Y:S02]  /*28fc0*/  IMAD.IADD R5, R2, 0x1, R7 ;  /* 0x0000000102057824 */ /* 0x000fe400078e0207 */
[----:B------:R-:W-:Y:S02]  /*28fd0*/  IMAD.MOV.U32 R11, RZ, RZ, RZ ;  /* 0x000000ffff0b7224 */ /* 0x000fe400078e00ff */
[----:B------:R-:W-:Y:S01]  /*28fe0*/  IMAD.MOV.U32 R4, RZ, RZ, R14 ;  /* 0x000000ffff047224 */ /* 0x000fe200078e000e */
[----:B------:R-:W-:-:S13]  /*28ff0*/  ISETP.GE.OR P1, PT, R5, UR4, !P0 ;  /* 0x0000000405007c0c */ /* 0x000fda000c726670 */
[----:B------:R-:W0:Y:S02]  /*29000*/  @!P1 LDC.64 R2, c[0x0][0xc58] ;  /* 0x00031600ff029b82 */ /* 0x000e240000000a00 */
[----:B0-----:R-:W-:-:S06]  /*29010*/  @!P1 IMAD.WIDE R2, R5, 0x4, R2 ;  /* 0x0000000405029825 */ /* 0x001fcc00078e0202 */
[----:B------:R0:W2:Y:S01]  /*29020*/  @!P1 LDG.E R2, desc[UR46][R2.64] ;  /* 0x0000002e02029981 */ /* 0x0000a2000c1e1900 */
[C---:B------:R-:W-:Y:S02]  /*29030*/  ISETP.GE.U32.AND P2, PT, R7.reuse, 0x2, PT ;  /* 0x000000020700780c */ /* 0x040fe40003f46070 */
[C---:B------:R-:W-:Y:S02]  /*29040*/  ISETP.GE.U32.AND P3, PT, R7.reuse, 0x4, PT ;  /* 0x000000040700780c */ /* 0x040fe40003f66070 */
[C---:B------:R-:W-:Y:S02]  /*29050*/  ISETP.GE.U32.AND P4, PT, R7.reuse, 0x8, PT ;  /* 0x000000080700780c */ /* 0x040fe40003f86070 */
[C---:B------:R-:W-:Y:S01]  /*29060*/  ISETP.GE.U32.AND P5, PT, R7.reuse, 0x10, PT ;  /* 0x000000100700780c */ /* 0x040fe20003fa6070 */
[----:B0-----:R-:W-:Y:S02]  /*29070*/  IMAD.MOV.U32 R3, RZ, RZ, RZ ;  /* 0x000000ffff037224 */ /* 0x001fe400078e00ff */
[----:B--2---:R-:W-:Y:S01]  /*29080*/  @!P1 IMAD.MOV.U32 R3, RZ, RZ, R2 ;  /* 0x000000ffff039224 */ /* 0x004fe200078e0002 */
[----:B------:R-:W-:-:S03]  /*29090*/  ISETP.NE.AND P1, PT, R7, RZ, PT ;  /* 0x000000ff0700720c */ /* 0x000fc60003f25270 */
[----:B------:R-:W-:-:S10]  /*290a0*/  IMAD.MOV.U32 R13, RZ, RZ, R3 ;  /* 0x000000ffff0d7224 */ /* 0x000fd400078e0003 */
[----:B------:R-:W-:Y:S05]  /*290b0*/  WARPSYNC.COLLECTIVE R15, `(.L_x_1800) ;  /* 0x000000000f087348 */ /* 0x000fea0003c00000 */
[----:B------:R0:W1:Y:S02]  /*290c0*/  SHFL.UP P6, R14, R13, R12, R11 ;  /* 0x0400000c0d0e7389 */ /* 0x00006400000c000b */
[----:B01----:R-:W-:Y:S01]  /*290d0*/  ENDCOLLECTIVE ;  /* 0x000000000000791b */ /* 0x003fe20003800000 */
.L_x_1800:
[----:B------:R-:W-:Y:S01]  /*290e0*/  IMAD.MOV.U32 R12, RZ, RZ, 0x2 ;  /* 0x00000002ff0c7424 */ /* 0x000fe200078e00ff */
[----:B------:R-:W-:-:S05]  /*290f0*/  SEL R14, R14, RZ, P1 ;  /* 0x000000ff0e0e7207 */ /* 0x000fca0000800000 */
[----:B------:R-:W-:-:S04]  /*29100*/  IMAD.IADD R2, R3, 0x1, R14 ;  /* 0x0000000103027824 */ /* 0x000fc800078e020e */
[----:B------:R-:W-:-:S07]  /*29110*/  IMAD.MOV.U32 R13, RZ, RZ, R2 ;  /* 0x000000ffff0d7224 */ /* 0x000fce00078e0002 */
[----:B------:R-:W-:Y:S05]  /*29120*/  WARPSYNC.COLLECTIVE R15, `(.L_x_1801) ;  /* 0x000000000f087348 */ /* 0x000fea0003c00000 */
[----:B------:R0:W1:Y:S02]  /*29130*/  SHFL.UP P6, R14, R13, R12, R11 ;  /* 0x0400000c0d0e7389 */ /* 0x00006400000c000b */
[----:B01----:R-:W-:Y:S01]  /*29140*/  ENDCOLLECTIVE ;  /* 0x000000000000791b */ /* 0x003fe20003800000 */
.L_x_1801:
[----:B------:R-:W-:Y:S01]  /*29150*/  IMAD.MOV.U32 R12, RZ, RZ, 0x4 ;  /* 0x00000004ff0c7424 */ /* 0x000fe200078e00ff */
[----:B------:R-:W-:-:S05]  /*29160*/  SEL R5, R14, RZ, P2 ;  /* 0x000000ff0e057207 */ /* 0x000fca0001000000 */
[----:B------:R-:W-:-:S05]  /*29170*/  IMAD.IADD R2, R2, 0x1, R5 ;  /* 0x0000000102027824 */ /* 0x000fca00078e0205 */
[----:B------:R-:W-:-:S07]  /*29180*/  MOV R13, R2 ;  /* 0x00000002000d7202 */ /* 0x000fce0000000f00 */
[----:B------:R-:W-:Y:S05]  /*29190*/  WARPSYNC.COLLECTIVE R15, `(.L_x_1802) ;  /* 0x000000000f087348 */ /* 0x000fea0003c00000 */
[----:B------:R0:W1:Y:S02]  /*291a0*/  SHFL.UP P6, R14, R13, R12, R11 ;  /* 0x0400000c0d0e7389 */ /* 0x00006400000c000b */
[----:B01----:R-:W-:Y:S01]  /*291b0*/  ENDCOLLECTIVE ;  /* 0x000000000000791b */ /* 0x003fe20003800000 */
.L_x_1802:
[----:B------:R-:W-:Y:S01]  /*291c0*/  IMAD.MOV.U32 R12, RZ, RZ, 0x8 ;  /* 0x00000008ff0c7424 */ /* 0x000fe200078e00ff */
[----:B------:R-:W-:-:S05]  /*291d0*/  SEL R5, R14, RZ, P3 ;  /* 0x000000ff0e057207 */ /* 0x000fca0001800000 */
[----:B------:R-:W-:-:S04]  /*291e0*/  IMAD.IADD R2, R2, 0x1, R5 ;  /* 0x0000000102027824 */ /* 0x000fc800078e0205 */
[----:B------:R-:W-:-:S07]  /*291f0*/  IMAD.MOV.U32 R13, RZ, RZ, R2 ;  /* 0x000000ffff0d7224 */ /* 0x000fce00078e0002 */
[----:B------:R-:W-:Y:S05]  /*29200*/  WARPSYNC.COLLECTIVE R15, `(.L_x_1803) ;  /* 0x000000000f087348 */ /* 0x000fea0003c00000 */
[----:B------:R0:W1:Y:S02]  /*29210*/  SHFL.UP P6, R14, R13, R12, R11 ;  /* 0x0400000c0d0e7389 */ /* 0x00006400000c000b */
[----:B01----:R-:W-:Y:S01]  /*29220*/  ENDCOLLECTIVE ;  /* 0x000000000000791b */ /* 0x003fe20003800000 */
.L_x_1803:
[----:B------:R-:W-:Y:S01]  /*29230*/  IMAD.MOV.U32 R12, RZ, RZ, 0x10 ;  /* 0x00000010ff0c7424 */ /* 0x000fe200078e00ff */
[----:B------:R-:W-:-:S05]  /*29240*/  SEL R5, R14, RZ, P4 ;  /* 0x000000ff0e057207 */ /* 0x000fca0002000000 */
[----:B------:R-:W-:-:S04]  /*29250*/  IMAD.IADD R2, R2, 0x1, R5 ;  /* 0x0000000102027824 */ /* 0x000fc800078e0205 */
[----:B------:R-:W-:-:S07]  /*29260*/  IMAD.MOV.U32 R13, RZ, RZ, R2 ;  /* 0x000000ffff0d7224 */ /* 0x000fce00078e0002 */
[----:B------:R-:W-:Y:S05]  /*29270*/  WARPSYNC.COLLECTIVE R15, `(.L_x_1804) ;  /* 0x000000000f087348 */ /* 0x000fea0003c00000 */
[----:B------:R0:W1:Y:S02]  /*29280*/  SHFL.UP P6, R14, R13, R12, R11 ;  /* 0x0400000c0d0e7389 */ /* 0x00006400000c000b */
[----:B01----:R-:W-:Y:S01]  /*29290*/  ENDCOLLECTIVE ;  /* 0x000000000000791b */ /* 0x003fe20003800000 */
.L_x_1804:
[----:B------:R-:W-:Y:S02]  /*292a0*/  IMAD.MOV.U32 R12, RZ, RZ, 0x1f ;  /* 0x0000001fff0c7424 */ /* 0x000fe400078e00ff */
[----:B------:R-:W-:Y:S01]  /*292b0*/  IMAD.MOV.U32 R11, RZ, RZ, 0x1f ;  /* 0x0000001fff0b7424 */ /* 0x000fe200078e00ff */
[----:B------:R-:W-:-:S05]  /*292c0*/  SEL R5, R14, RZ, P5 ;  /* 0x000000ff0e057207 */ /* 0x000fca0002800000 */
[----:B------:R-:W-:-:S04]  /*292d0*/  IMAD.IADD R2, R2, 0x1, R5 ;  /* 0x0000000102027824 */ /* 0x000fc800078e0205 */
[----:B------:R-:W-:-:S07]  /*292e0*/  IMAD.MOV.U32 R13, RZ, RZ, R2 ;  /* 0x000000ffff0d7224 */ /* 0x000fce00078e0002 */
[----:B------:R-:W-:Y:S05]  /*292f0*/  WARPSYNC.COLLECTIVE R15, `(.L_x_1805) ;  /* 0x000000000f087348 */ /* 0x000fea0003c00000 */
[----:B------:R0:W1:Y:S02]  /*29300*/  SHFL.IDX P6, R14, R13, R12, R11 ;  /* 0x0000000c0d0e7389 */ /* 0x00006400000c000b */
[----:B01----:R-:W-:Y:S01]  /*29310*/  ENDCOLLECTIVE ;  /* 0x000000000000791b */ /* 0x003fe20003800000 */
.L_x_1805:
[----:B------:R-:W-:Y:S05]  /*29320*/  BRA `(.L_x_1806) ;  /* 0xffffffac001c7947 */ /* 0x000fea000383ffff */
.L_x_1581:
[----:B------:R-:W-:Y:S01]  /*29330*/  BSSY B0, `(.L_x_1807) ;  /* 0x0000008000007945 */ /* 0x000fe20003800000 */
[----:B-----5:R-:W-:Y:S02]  /*29340*/  IMAD.MOV.U32 R13, RZ, RZ, R3 ;  /* 0x000000ffff0d7224 */ /* 0x020fe400078e0003 */
[----:B------:R-:W-:Y:S02]  /*29350*/  IMAD.MOV.U32 R12, RZ, RZ, 0x1 ;  /* 0x00000001ff0c7424 */ /* 0x000fe400078e00ff */
[----:B------:R-:W-:Y:S02]  /*29360*/  IMAD.MOV.U32 R11, RZ, RZ, RZ ;  /* 0x000000ffff0b7224 */ /* 0x000fe400078e00ff */
[----:B------:R-:W-:-:S07]  /*29370*/  IMAD.MOV.U32 R15, RZ, RZ, -0x1 ;  /* 0xffffffffff0f7424 */ /* 0x000fce00078e00ff */
[----:B0-----:R-:W-:Y:S05]  /*29380*/  WARPSYNC.COLLECTIVE R15, `(.L_x_1808) ;  /* 0x000000000f087348 */ /* 0x001fea0003c00000 */
[----:B------:R1:W2:Y:S02]  /*29390*/  SHFL.UP P6, R14, R13, R12, R11 ;  /* 0x0400000c0d0e7389 */ /* 0x0002a400000c000b */
[----:B012---:R-:W-:Y:S01]  /*293a0*/  ENDCOLLECTIVE ;  /* 0x000000000000791b */ /* 0x007fe20003800000 */
.L_x_1808:
[----:B------:R-:W-:Y:S05]  /*293b0*/  BSYNC B0 ;  /* 0x0000000000007941 */ /* 0x000fea0003800000 */
.L_x_1807:
[----:B------:R-:W-:Y:S01]  /*293c0*/  SEL R2, R14, RZ, P1 ;  /* 0x000000ff0e027207 */ /* 0x000fe20000800000 */
[----:B------:R-:W-:Y:S02]  /*293d0*/  IMAD.MOV.U32 R12, RZ, RZ, 0x2 ;  /* 0x00000002ff0c7424 */ /* 0x000fe400078e00ff */
[----:B------:R-:W-:Y:S02]  /*293e0*/  IMAD.MOV.U32 R11, RZ, RZ, RZ ;  /* 0x000000ffff0b7224 */ /* 0x000fe400078e00ff */
[----:B------:R-:W-:Y:S02]  /*293f0*/  IMAD.IADD R2, R3, 0x1, R2 ;  /* 0x0000000103027824 */ /* 0x000fe400078e0202 */
[----:B------:R-:W-:-:S03]  /*29400*/  IMAD.MOV.U32 R15, RZ, RZ, -0x1 ;  /* 0xffffffffff0f7424 */ /* 0x000fc600078e00ff */
[----:B------:R-:W-:-:S07]  /*29410*/  MOV R13, R2 ;  /* 0x00000002000d7202 */ /* 0x000fce0000000f00 */
[----:B------:R-:W-:Y:S05]  /*29420*/  WARPSYNC.COLLECTIVE R15, `(.L_x_1809) ;  /* 0x000000000f087348 */ /* 0x000fea0003c00000 */
[----:B------:R0:W1:Y:S02]  /*29430*/  SHFL.UP P6, R14, R13, R12, R11 ;  /* 0x0400000c0d0e7389 */ /* 0x00006400000c000b */
[----:B01----:R-:W-:Y:S01]  /*29440*/  ENDCOLLECTIVE ;  /* 0x000000000000791b */ /* 0x003fe20003800000 */
.L_x_1809:
[----:B------:R-:W-:Y:S01]  /*29450*/  IMAD.MOV.U32 R12, RZ, RZ, 0x4 ;  /* 0x00000004ff0c7424 */ /* 0x000fe200078e00ff */
[----:B------:R-:W-:-:S05]  /*29460*/  SEL R5, R14, RZ, P2 ;  /* 0x000000ff0e057207 */ /* 0x000fca0001000000 */
[----:B------:R-:W-:-:S04]  /*29470*/  IMAD.IADD R2, R2, 0x1, R5 ;  /* 0x0000000102027824 */ /* 0x000fc800078e0205 */
[----:B------:R-:W-:-:S07]  /*29480*/  IMAD.MOV.U32 R13, RZ, RZ, R2 ;  /* 0x000000ffff0d7224 */ /* 0x000fce00078e0002 */
[----:B------:R-:W-:Y:S05]  /*29490*/  WARPSYNC.COLLECTIVE R15, `(.L_x_1810) ;  /* 0x000000000f087348 */ /* 0x000fea0003c00000 */
[----:B------:R0:W1:Y:S02]  /*294a0*/  SHFL.UP P6, R14, R13, R12, R11 ;  /* 0x0400000c0d0e7389 */ /* 0x00006400000c000b */
[----:B01----:R-:W-:Y:S01]  /*294b0*/  ENDCOLLECTIVE ;  /* 0x000000000000791b */ /* 0x003fe20003800000 */
.L_x_1810:
[----:B------:R-:W-:Y:S01]  /*294c0*/  IMAD.MOV.U32 R12, RZ, RZ, 0x8 ;  /* 0x00000008ff0c7424 */ /* 0x000fe200078e00ff */
[----:B------:R-:W-:-:S05]  /*294d0*/  SEL R5, R14, RZ, P3 ;  /* 0x000000ff0e057207 */ /* 0x000fca0001800000 */
[----:B------:R-:W-:-:S04]  /*294e0*/  IMAD.IADD R2, R2, 0x1, R5 ;  /* 0x0000000102027824 */ /* 0x000fc800078e0205 */
[----:B------:R-:W-:-:S07]  /*294f0*/  IMAD.MOV.U32 R13, RZ, RZ, R2 ;  /* 0x000000ffff0d7224 */ /* 0x000fce00078e0002 */
[----:B------:R-:W-:Y:S05]  /*29500*/  WARPSYNC.COLLECTIVE R15, `(.L_x_1811) ;  /* 0x000000000f087348 */ /* 0x000fea0003c00000 */
[----:B------:R0:W1:Y:S02]  /*29510*/  SHFL.UP P6, R14, R13, R12, R11 ;  /* 0x0400000c0d0e7389 */ /* 0x00006400000c000b */
[----:B01----:R-:W-:Y:S01]  /*29520*/  ENDCOLLECTIVE ;  /* 0x000000000000791b */ /* 0x003fe20003800000 */
.L_x_1811:
[----:B------:R-:W-:Y:S01]  /*29530*/  IMAD.MOV.U32 R12, RZ, RZ, 0x10 ;  /* 0x00000010ff0c7424 */ /* 0x000fe200078e00ff */
[----:B------:R-:W-:-:S05]  /*29540*/  SEL R5, R14, RZ, P4 ;  /* 0x000000ff0e057207 */ /* 0x000fca0002000000 */
[----:B------:R-:W-:-:S04]  /*29550*/  IMAD.IADD R2, R2, 0x1, R5 ;  /* 0x0000000102027824 */ /* 0x000fc800078e0205 */
[----:B------:R-:W-:-:S07]  /*29560*/  IMAD.MOV.U32 R13, RZ, RZ, R2 ;  /* 0x000000ffff0d7224 */ /* 0x000fce00078e0002 */
[----:B------:R-:W-:Y:S05]  /*29570*/  WARPSYNC.COLLECTIVE R15, `(.L_x_1812) ;  /* 0x000000000f087348 */ /* 0x000fea0003c00000 */
[----:B------:R0:W1:Y:S02]  /*29580*/  SHFL.UP P6, R14, R13, R12, R11 ;  /* 0x0400000c0d0e7389 */ /* 0x00006400000c000b */
[----:B01----:R-:W-:Y:S01]  /*29590*/  ENDCOLLECTIVE ;  /* 0x000000000000791b */ /* 0x003fe20003800000 */
.L_x_1812:
        /* <DEDUP_REMOVED lines=8> */
.L_x_1813:
[----:B------:R-:W-:Y:S05]  /*29620*/  BRA `(.L_x_1814) ;  /* 0xffffffac00007947 */ /* 0x000fea000383ffff */
.L_x_1583:
[----:B------:R-:W-:Y:S01]  /*29630*/  BSSY B0, `(.L_x_1815) ;  /* 0x0000006000007945 */ /* 0x000fe20003800000 */
[----:B------:R-:W-:Y:S02]  /*29640*/  PLOP3.LUT P6, PT, P6, PT, PT, 0x8, 0x0 ;  /* 0x000000000000781c */ /* 0x000fe400037ce170 */
[----:B------:R-:W-:-:S11]  /*29650*/  MOV R15, 0xffffffff ;  /* 0xffffffff000f7802 */ /* 0x000fd60000000f00 */
[----:B0-----:R-:W-:Y:S05]  /*29660*/  WARPSYNC.COLLECTIVE R15, `(.L_x_1816) ;  /* 0x000000000f087348 */ /* 0x001fea0003c00000 */
[----:B------:R-:W-:Y:S01]  /*29670*/  VOTE.ANY R14, PT, P6 ;  /* 0x00000000000e7806 */ /* 0x000fe200030e0100 */
[----:B0-----:R-:W-:Y:S06]  /*29680*/  ENDCOLLECTIVE ;  /* 0x000000000000791b */ /* 0x001fec0003800000 */
.L_x_1816:
[----:B------:R-:W-:Y:S05]  /*29690*/  BSYNC B0 ;  /* 0x0000000000007941 */ /* 0x000fea0003800000 */
.L_x_1815:
[----:B------:R-:W-:Y:S02]  /*296a0*/  IMAD.MOV.U32 R6, RZ, RZ, R14 ;  /* 0x000000ffff067224 */ /* 0x000fe400078e000e */
[----:B------:R-:W-:Y:S02]  /*296b0*/  IMAD.MOV.U32 R13, RZ, RZ, R3 ;  /* 0x000000ffff0d7224 */ /* 0x000fe400078e0003 */
[----:B------:R-:W0:Y:S01]  /*296c0*/  POPC R7, R6 ;  /* 0x0000000600077309 */ /* 0x000e220000000000 */
[----:B------:R-:W-:Y:S02]  /*296d0*/  IMAD.MOV.U32 R11, RZ, RZ, 0x1f ;  /* 0x0000001fff0b7424 */ /* 0x000fe400078e00ff */
[----:B------:R-:W-:Y:S02]  /*296e0*/  IMAD.MOV.U32 R15, RZ, RZ, -0x1 ;  /* 0xffffffffff0f7424 */ /* 0x000fe400078e00ff */
[----:B0-----:R-:W-:-:S07]  /*296f0*/  IMAD.MOV.U32 R12, RZ, RZ, R7 ;  /* 0x000000ffff0c7224 */ /* 0x001fce00078e0007 */
[----:B------:R-:W-:Y:S05]  /*29700*/  WARPSYNC.COLLECTIVE R15, `(.L_x_1817) ;  /* 0x000000000f087348 */ /* 0x000fea0003c00000 */
[----:B------:R0:W1:Y:S02]  /*29710*/  SHFL.IDX P6, R14, R13, R12, R11 ;  /* 0x0000000c0d0e7389 */ /* 0x00006400000c000b */
[----:B01----:R-:W-:Y:S01]  /*29720*/  ENDCOLLECTIVE ;  /* 0x000000000000791b */ /* 0x003fe20003800000 */
.L_x_1817:
[----:B------:R-:W-:Y:S01]  /*29730*/  IMAD.MOV.U32 R4, RZ, RZ, R14 ;  /* 0x000000ffff047224 */ /* 0x000fe200078e000e */
[----:B------:R-:W-:Y:S06]  /*29740*/  BRA `(.L_x_1818) ;  /* 0xffffffa800f07947 */ /* 0x000fec000383ffff */
.L_x_1585:
[----:B------:R-:W-:Y:S01]  /*29750*/  BSSY B0, `(.L_x_1819) ;  /* 0x0000007000007945 */ /* 0x000fe20003800000 */
[----:B------:R-:W-:Y:S02]  /*29760*/  IMAD.MOV.U32 R13, RZ, RZ, R2 ;  /* 0x000000ffff0d7224 */ /* 0x000fe400078e0002 */
[----:B------:R-:W-:Y:S02]  /*29770*/  IMAD.MOV.U32 R11, RZ, RZ, 0x1f ;  /* 0x0000001fff0b7424 */ /* 0x000fe400078e00ff */
[----:B------:R-:W-:-:S07]  /*29780*/  IMAD.MOV.U32 R15, RZ, RZ, -0x1 ;  /* 0xffffffffff0f7424 */ /* 0x000fce00078e00ff */
[----:B012---:R-:W-:Y:S05]  /*29790*/  WARPSYNC.COLLECTIVE R15, `(.L_x_1820) ;  /* 0x000000000f087348 */ /* 0x007fea0003c00000 */
[----:B------:R3:W4:Y:S02]  /*297a0*/  SHFL.IDX P6, R14, R13, R12, R11 ;  /* 0x0000000c0d0e7389 */ /* 0x00072400000c000b */
[----:B01234-:R-:W-:Y:S01]  /*297b0*/  ENDCOLLECTIVE ;  /* 0x000000000000791b */ /* 0x01ffe20003800000 */
.L_x_1820:
[----:B------:R-:W-:Y:S05]  /*297c0*/  BSYNC B0 ;  /* 0x0000000000007941 */ /* 0x000fea0003800000 */
.L_x_1819:
[----:B------:R-:W-:Y:S01]  /*297d0*/  IMAD.MOV.U32 R9, RZ, RZ, R14 ;  /* 0x000000ffff097224 */ /* 0x000fe200078e000e */
[----:B------:R-:W-:Y:S06]  /*297e0*/  BRA `(.L_x_1584) ;  /* 0xffffffa800e47947 */ /* 0x000fec000383ffff */
.L_x_1589:
[----:B0-----:R0:W1:Y:S02]  /*297f0*/  SYNCS.PHASECHK.TRANS64.TRYWAIT P0, [R0+URZ+0x28420], R3 ;  /* 0x02842003000075a7 */ /* 0x001064000800017f */
[----:B-1----:R-:W-:Y:S05]  /*29800*/  @!P0 NANOSLEEP.SYNCS 0x989680 ;  /* 0x009896800000895d */ /* 0x002fea0003900000 */
[----:B------:R-:W1:Y:S02]  /*29810*/  @!P0 SYNCS.PHASECHK.TRANS64 P0, [R0+URZ+0x28420], R3 ;  /* 0x02842003000085a7 */ /* 0x000e64000800007f */
[----:B-1----:R-:W-:Y:S05]  /*29820*/  @!P0 BRA `(.L_x_1589) ;  /* 0xfffffffc00f08947 */ /* 0x002fea000383ffff */
[----:B------:R-:W-:Y:S05]  /*29830*/  BRA `(.L_x_1821) ;  /* 0xffffffb0009c7947 */ /* 0x000fea000383ffff */
.L_x_1590:
        /* <DEDUP_REMOVED lines=11> */
.L_x_1823:
[----:B------:R-:W-:Y:S05]  /*298f0*/  BSYNC B0 ;  /* 0x0000000000007941 */ /* 0x000fea0003800000 */
.L_x_1822:
[----:B------:R-:W-:Y:S05]  /*29900*/  BRA `(.L_x_1824) ;  /* 0xffffffb000847947 */ /* 0x000fea000383ffff */
.L_x_1591:
[----:B------:R-:W-:Y:S01]  /*29910*/  BSSY B0, `(.L_x_1825) ;  /* 0x0000006000007945 */ /* 0x000fe20003800000 */
[----:B------:R-:W-:-:S07]  /*29920*/  IMAD.MOV.U32 R15, RZ, RZ, -0x1 ;  /* 0xffffffffff0f7424 */ /* 0x000fce00078e00ff */
[----:B01----:R-:W-:Y:S05]  /*29930*/  WARPSYNC.COLLECTIVE R15, `(.L_x_1826) ;  /* 0x000000000f0c7348 */ /* 0x003fea0003c00000 */
[----:B------:R-:W-:Y:S02]  /*29940*/  ELECT P6, UR62, PT ;  /* 0x00000000003e782f */ /* 0x000fe400038c0000 */
[----:B------:R-:W-:Y:S01]  /*29950*/  MOV R14, UR62 ;  /* 0x0000003e000e7c02 */ /* 0x000fe20008000f00 */
[----:B01----:R-:W-:Y:S10]  /*29960*/  ENDCOLLECTIVE ;  /* 0x000000000000791b */ /* 0x003ff40003800000 */
.L_x_1826:
[----:B------:R-:W-:Y:S05]  /*29970*/  BSYNC B0 ;  /* 0x0000000000007941 */ /* 0x000fea0003800000 */
.L_x_1825:
[----:B------:R-:W-:Y:S05]  /*29980*/  BRA `(.L_x_1827) ;  /* 0xffffffb000787947 */ /* 0x000fea000383ffff */
.L_x_1593:
[----:B0-----:R0:W1:Y:S02]  /*29990*/  SYNCS.PHASECHK.TRANS64.TRYWAIT P1, [R6+URZ], R5 ;  /* 0x00000005060075a7 */ /* 0x001064000802017f */
[----:B-1----:R-:W-:Y:S05]  /*299a0*/  @!P1 NANOSLEEP.SYNCS 0x989680 ;  /* 0x009896800000995d */ /* 0x002fea0003900000 */
[----:B------:R-:W1:Y:S02]  /*299b0*/  @!P1 SYNCS.PHASECHK.TRANS64 P1, [R6+URZ], R5 ;  /* 0x00000005060095a7 */ /* 0x000e64000802007f */
[----:B-1----:R-:W-:Y:S05]  /*299c0*/  @!P1 BRA `(.L_x_1593) ;  /* 0xfffffffc00f09947 */ /* 0x002fea000383ffff */
[----:B------:R-:W-:Y:S05]  /*299d0*/  BRA `(.L_x_1828) ;  /* 0xffffffb000b47947 */ /* 0x000fea000383ffff */
.L_x_1594:
[----:B-1----:R1:W2:Y:S02]  /*299e0*/  SYNCS.PHASECHK.TRANS64.TRYWAIT P1, [R7+URZ], R2 ;  /* 0x00000002070075a7 */ /* 0x0022a4000802017f */
[----:B--2---:R-:W-:Y:S05]  /*299f0*/  @!P1 NANOSLEEP.SYNCS 0x989680 ;  /* 0x009896800000995d */ /* 0x004fea0003900000 */
[----:B------:R-:W2:Y:S02]  /*29a00*/  @!P1 SYNCS.PHASECHK.TRANS64 P1, [R7+URZ], R2 ;  /* 0x00000002070095a7 */ /* 0x000ea4000802007f */
[----:B--2---:R-:W-:Y:S05]  /*29a10*/  @!P1 BRA `(.L_x_1594) ;  /* 0xfffffffc00f09947 */ /* 0x004fea000383ffff */
[----:B------:R-:W-:Y:S05]  /*29a20*/  BRA `(.L_x_1829) ;  /* 0xffffffb000a87947 */ /* 0x000fea000383ffff */
.L_x_1596:
[----:B--2---:R2:W3:Y:S02]  /*29a30*/  SYNCS.PHASECHK.TRANS64.TRYWAIT P1, [R4+URZ+0x28460], R5 ;  /* 0x02846005040075a7 */ /* 0x0044e4000802017f */
[----:B---3--:R-:W-:Y:S05]  /*29a40*/  @!P1 NANOSLEEP.SYNCS 0x989680 ;  /* 0x009896800000995d */ /* 0x008fea0003900000 */
[----:B------:R-:W3:Y:S02]  /*29a50*/  @!P1 SYNCS.PHASECHK.TRANS64 P1, [R4+URZ+0x28460], R5 ;  /* 0x02846005040095a7 */ /* 0x000ee4000802007f */
[----:B---3--:R-:W-:Y:S05]  /*29a60*/  @!P1 BRA `(.L_x_1596) ;  /* 0xfffffffc00f09947 */ /* 0x008fea000383ffff */
[----:B------:R-:W-:Y:S05]  /*29a70*/  BRA `(.L_x_1830) ;  /* 0xffffffb000ac7947 */ /* 0x000fea000383ffff */
.L_x_1598:
[----:B---3--:R3:W4:Y:S02]  /*29a80*/  SYNCS.PHASECHK.TRANS64.TRYWAIT P1, [R3+URZ+0x28460], R2 ;  /* 0x02846002030075a7 */ /* 0x008724000802017f */
[----:B----4-:R-:W-:Y:S05]  /*29a90*/  @!P1 NANOSLEEP.SYNCS 0x989680 ;  /* 0x009896800000995d */ /* 0x010fea0003900000 */
[----:B------:R-:W4:Y:S02]  /*29aa0*/  @!P1 SYNCS.PHASECHK.TRANS64 P1, [R3+URZ+0x28460], R2 ;  /* 0x02846002030095a7 */ /* 0x000f24000802007f */
[----:B----4-:R-:W-:Y:S05]  /*29ab0*/  @!P1 BRA `(.L_x_1598) ;  /* 0xfffffffc00f09947 */ /* 0x010fea000383ffff */
[----:B------:R-:W-:Y:S05]  /*29ac0*/  BRA `(.L_x_1831) ;  /* 0xffffffb000ac7947 */ /* 0x000fea000383ffff */
.L_x_1600:
[----:B----4-:R4:W0:Y:S02]  /*29ad0*/  SYNCS.PHASECHK.TRANS64.TRYWAIT P0, [R4+URZ+0x28480], R5 ;  /* 0x02848005040075a7 */ /* 0x010824000800017f */
[----:B0-----:R-:W-:Y:S05]  /*29ae0*/  @!P0 NANOSLEEP.SYNCS 0x989680 ;  /* 0x009896800000895d */ /* 0x001fea0003900000 */
[----:B------:R-:W0:Y:S02]  /*29af0*/  @!P0 SYNCS.PHASECHK.TRANS64 P0, [R4+URZ+0x28480], R5 ;  /* 0x02848005040085a7 */ /* 0x000e24000800007f */
[----:B0-----:R-:W-:Y:S05]  /*29b00*/  @!P0 BRA `(.L_x_1600) ;  /* 0xfffffffc00f08947 */ /* 0x001fea000383ffff */
[----:B------:R-:W-:Y:S05]  /*29b10*/  BRA `(.L_x_1601) ;  /* 0xffffffb000a87947 */ /* 0x000fea000383ffff */
.L_x_1832:
        /* <DEDUP_REMOVED lines=14> */
.L_x_2769:


//--------------------- .text._ZN7cutlass13device_kernelIN5flash11enable_sm90INS1_16FlashAttnFwdSm90INS1_25CollectiveMainloopFwdSm90ILi2EN4cute5tupleIJNS5_1CILi1EEES8_S8_EEENS6_IJNS7_ILi128EEESA_NS7_ILi256EEEEEELi256ENS_12float_e4m3_tEfNS_4arch4Sm90ELb1ELb0ELb0ELb0ELb0ELb0ELb0ELb1ELb1ELb0ELb0ELb0EEENS1_21CollectiveEpilogueFwdINS6_IJSA_SB_SA_EEES9_NS_10bfloat16_tESF_Li256ELb0ELb0ELb0ELb1EEENS1_30DynamicPersistentTileSchedulerILi256ELi128ELb0ELb0ELb1EEEEEEEEEvNT_6ParamsE --------------------------
	.section	.text._ZN7cutlass13device_kernelIN5flash11enable_sm90INS1_16FlashAttnFwdSm90INS1_25CollectiveMainloopFwdSm90ILi2EN4cute5tupleIJNS5_1CILi1EEES8_S8_EEENS6_IJNS7_ILi128EEESA_NS7_ILi256EEEEEELi256ENS_12float_e4m3_tEfNS_4arch4Sm90ELb1ELb0ELb0ELb0ELb0ELb0ELb0ELb1ELb1ELb0ELb0ELb0EEENS1_21CollectiveEpilogueFwdINS6_IJSA_SB_SA_EEES9_NS_10bfloat16_tESF_Li256ELb0ELb0ELb0ELb1EEENS1_30DynamicPersistentTileSchedulerILi256ELi128ELb0ELb0ELb1EEEEEEEEEvNT_6ParamsE,"ax",@progbits
	.align	128
.text._ZN7cutlass13device_kernelIN5flash11enable_sm90INS1_16FlashAttnFwdSm90INS1_25CollectiveMainloopFwdSm90ILi2EN4cute5tupleIJNS5_1CILi1EEES8_S8_EEENS6_IJNS7_ILi128EEESA_NS7_ILi256EEEEEELi256ENS_12float_e4m3_tEfNS_4arch4Sm90ELb1ELb0ELb0ELb0ELb0ELb0ELb0ELb1ELb1ELb0ELb0ELb0EEENS1_21CollectiveEpilogueFwdINS6_IJSA_SB_SA_EEES9_NS_10bfloat16_tESF_Li256ELb0ELb0ELb0ELb1EEENS1_30DynamicPersistentTileSchedulerILi256ELi128ELb0ELb0ELb1EEEEEEEEEvNT_6ParamsE:
        .type           _ZN7cutlass13device_kernelIN5flash11enable_sm90INS1_16FlashAttnFwdSm90INS1_25CollectiveMainloopFwdSm90ILi2EN4cute5tupleIJNS5_1CILi1EEES8_S8_EEENS6_IJNS7_ILi128EEESA_NS7_ILi256EEEEEELi256ENS_12float_e4m3_tEfNS_4arch4Sm90ELb1ELb0ELb0ELb0ELb0ELb0ELb0ELb1ELb1ELb0ELb0ELb0EEENS1_21CollectiveEpilogueFwdINS6_IJSA_SB_SA_EEES9_NS_10bfloat16_tESF_Li256ELb0ELb0ELb0ELb1EEENS1_30DynamicPersistentTileSchedulerILi256ELi128ELb0ELb0ELb1EEEEEEEEEvNT_6ParamsE,@function
        .size           _ZN7cutlass13device_kernelIN5flash11enable_sm90INS1_16FlashAttnFwdSm90INS1_25CollectiveMainloopFwdSm90ILi2EN4cute5tupleIJNS5_1CILi1EEES8_S8_EEENS6_IJNS7_ILi128EEESA_NS7_ILi256EEEEEELi256ENS_12float_e4m3_tEfNS_4arch4Sm90ELb1ELb0ELb0ELb0ELb0ELb0ELb0ELb1ELb1ELb0ELb0ELb0EEENS1_21CollectiveEpilogueFwdINS6_IJSA_SB_SA_EEES9_NS_10bfloat16_tESF_Li256ELb0ELb0ELb0ELb1EEENS1_30DynamicPersistentTileSchedulerILi256ELi128ELb0ELb0ELb1EEEEEEEEEvNT_6ParamsE,(.L_x_2770 - _ZN7cutlass13device_kernelIN5flash11enable_sm90INS1_16FlashAttnFwdSm90INS1_25CollectiveMainloopFwdSm90ILi2EN4cute5tupleIJNS5_1CILi1EEES8_S8_EEENS6_IJNS7_ILi128EEESA_NS7_ILi256EEEEEELi256ENS_12float_e4m3_tEfNS_4arch4Sm90ELb1ELb0ELb0ELb0ELb0ELb0ELb0ELb1ELb1ELb0ELb0ELb0EEENS1_21CollectiveEpilogueFwdINS6_IJSA_SB_SA_EEES9_NS_10bfloat16_tESF_Li256ELb0ELb0ELb0ELb1EEENS1_30DynamicPersistentTileSchedulerILi256ELi128ELb0ELb0ELb1EEEEEEEEEvNT_6ParamsE)
        .other          _ZN7cutlass13device_kernelIN5flash11enable_sm90INS1_16FlashAttnFwdSm90INS1_25CollectiveMainloopFwdSm90ILi2EN4cute5tupleIJNS5_1CILi1EEES8_S8_EEENS6_IJNS7_ILi128EEESA_NS7_ILi256EEEEEELi256ENS_12float_e4m3_tEfNS_4arch4Sm90ELb1ELb0ELb0ELb0ELb0ELb0ELb0ELb1ELb1ELb0ELb0ELb0EEENS1_21CollectiveEpilogueFwdINS6_IJSA_SB_SA_EEES9_NS_10bfloat16_tESF_Li256ELb0ELb0ELb0ELb1EEENS1_30DynamicPersistentTileSchedulerILi256ELi128ELb0ELb0ELb1EEEEEEEEEvNT_6ParamsE,@"STO_CUDA_ENTRY STV_DEFAULT"
_ZN7cutlass13device_kernelIN5flash11enable_sm90INS1_16FlashAttnFwdSm90INS1_25CollectiveMainloopFwdSm90ILi2EN4cute5tupleIJNS5_1CILi1EEES8_S8_EEENS6_IJNS7_ILi128EEESA_NS7_ILi256EEEEEELi256ENS_12float_e4m3_tEfNS_4arch4Sm90ELb1ELb0ELb0ELb0ELb0ELb0ELb0ELb1ELb1ELb0ELb0ELb0EEENS1_21CollectiveEpilogueFwdINS6_IJSA_SB_SA_EEES9_NS_10bfloat16_tESF_Li256ELb0ELb0ELb0ELb1EEENS1_30DynamicPersistentTileSchedulerILi256ELi128ELb0ELb0ELb1EEEEEEEEEvNT_6ParamsE:
        /* <DEDUP_REMOVED lines=24> */
.L_x_1834:
[----:B------:R-:W-:Y:S05]  /*0180*/  BSYNC B0 ;  /* 0x0000000000007941 */ /* 0x000fea0003800000 */
.L_x_1833:
        /* <DEDUP_REMOVED lines=37> */
.L_x_1835:
        /* <DEDUP_REMOVED lines=22> */
.L_x_1836:
        /* <DEDUP_REMOVED lines=18> */
.L_x_1837:
        /* <DEDUP_REMOVED lines=22> */
.L_x_1838:
        /* <DEDUP_REMOVED lines=22> */
.L_x_1839:
[----:B-1----:R-:W-:Y:S01]  /*0920*/  UMOV UR4, 0x1 ;  /* 0x0000000100047882 */ /* 0x002fe20000000000 */
[----:B------:R-:W-:Y:S01]  /*0930*/  PLOP3.LUT P0, PT, PT, PT, UP0, 0x80, 0x0 ;  /* 0x000000000000781c */ /* 0x000fe20003f0f008 */
[----:B------:R-:W-:Y:S01]  /*0940*/  USEL UR4, UR4, 0x2, !UP0 ;  /* 0x0000000204047887 */ /* 0x000fe2000c000000 */
[----:B------:R-:W-:Y:S01]  /*0950*/  NOP ;  /* 0x0000000000007918 */ /* 0x000fe20000000000 */
[----:B------:R-:W-:-:S04]  /*0960*/  ULDC.64 UR56, c[0x0][0x208] ;  /* 0x0000820000387ab9 */ /* 0x000fc80000000a00 */
[----:B------:R-:W-:-:S05]  /*0970*/  IMAD.U32 R2, RZ, RZ, UR4 ;  /* 0x00000004ff027e24 */ /* 0x000fca000f8e00ff */
[----:B------:R1:W-:Y:S01]  /*0980*/  STL [R1+0x34], R2 ;  /* 0x0000340201007387 */ /* 0x0003e20000100800 */
[----:B--23--:R-:W-:Y:S06]  /*0990*/  BAR.SYNC.DEFER_BLOCKING 0x0 ;  /* 0x0000000000007b1d */ /* 0x00cfec0000010000 */
[----:B------:R-:W-:Y:S05]  /*09a0*/  @!P0 BRA `(.L_x_1840) ;  /* 0x000000c400648947 */ /* 0x000fea0003800000 */
.L_x_1841:
[----:B------:R-:W-:-:S08]  /*09b0*/  NOP ;  /* 0x0000000000007918 */ /* 0x000fd00000000000 */
[----:B------:R-:W2:Y:S02]  /*09c0*/  USETMAXREG.TRY_ALLOC.CTAPOOL UP0, 0xf0 ;  /* 0x000000f0000079c8 */ /* 0x000ea40008000600 */
[----:B--2---:R-:W-:-:S13]  /*09d0*/  PLOP3.LUT P0, PT, PT, PT, UP0, 0x80, 0x0 ;  /* 0x000000000000781c */ /* 0x004fda0003f0f008 */
[----:B------:R-:W-:Y:S05]  /*09e0*/  @!P0 BRA `(.L_x_1841) ;  /* 0xfffffffc00f08947 */ /* 0x000fea000383ffff */
[----:B-1----:R-:W1:Y:S01]  /*09f0*/  S2R R2, SR_TID.X ;  /* 0x0000000000027919 */ /* 0x002e620000002100 */
        /* <DEDUP_REMOVED lines=9> */
[----:B------:R-:W2:Y:S01]  /*0a90*/  LDL R3, [R1+0x34] ;  /* 0x0000340001037983 */ /* 0x000ea20000100800 */
[----:B------:R-:W-:Y:S01]  /*0aa0*/  VIADD R234, R2, 0xffffff80 ;  /* 0xffffff8002ea7836 */ /* 0x000fe20000000000 */
[----:B------:R-:W1:Y:S01]  /*0ab0*/  S2UR UR53, SR_CgaCtaId ;  /* 0x00000000003579c3 */ /* 0x000e620000008800 */
[----:B------:R-:W-:Y:S01]  /*0ac0*/  UMOV UR38, 0x400 ;  /* 0x0000040000267882 */ /* 0x000fe20000000000 */
[----:B------:R-:W-:Y:S01]  /*0ad0*/  UMOV UR61, URZ ;  /* 0x0000003f003d7c82 */ /* 0x000fe20008000000 */
[----:B------:R-:W-:Y:S01]  /*0ae0*/  UMOV UR36, URZ ;  /* 0x0000003f00247c82 */ /* 0x000fe20008000000 */
[----:B------:R-:W-:-:S04]  /*0af0*/  UMOV UR37, URZ ;  /* 0x0000003f00257c82 */ /* 0x000fc80008000000 */
[----:B------:R-:W3:Y:S01]  /*0b00*/  S2UR UR6, SR_SWINHI ;  /* 0x00000000000679c3 */ /* 0x000ee20000002f00 */
[----:B-1----:R-:W-:-:S07]  /*0b10*/  ULEA UR38, UR53, UR38, 0x18 ;  /* 0x0000002635267291 */ /* 0x002fce000f8ec03f */
[----:B------:R-:W-:Y:S01]  /*0b20*/  UMOV UR4, UR38 ;  /* 0x0000002600047c82 */ /* 0x000fe20008000000 */
[----:B---3--:R-:W-:Y:S02]  /*0b30*/  UMOV UR5, UR6 ;  /* 0x0000000600057c82 */ /* 0x008fe40008000000 */
[----:B------:R-:W-:Y:S02]  /*0b40*/  IMAD.U32 R17, RZ, RZ, UR5 ;  /* 0x00000005ff117e24 */ /* 0x000fe4000f8e00ff */
[----:B------:R-:W-:Y:S01]  /*0b50*/  IMAD.U32 R16, RZ, RZ, UR4 ;  /* 0x00000004ff107e24 */ /* 0x000fe2000f8e00ff */
[----:B------:R-:W-:Y:S01]  /*0b60*/  UMOV UR4, UR7 ;  /* 0x0000000700047c82 */ /* 0x000fe20008000000 */
[----:B--2---:R-:W-:Y:S02]  /*0b70*/  R2UR UR8, R3 ;  /* 0x00000000030872ca */ /* 0x004fe400000e0000 */
[----:B------:R-:W-:-:S04]  /*0b80*/  SHF.R.S32.HI R3, RZ, 0x1f, R234 ;  /* 0x0000001fff037819 */ /* 0x000fc800000114ea */
[CC--:B------:R-:W-:Y:S02]  /*0b90*/  LEA.HI R0, R3.reuse, R234.reuse, RZ, 0x7 ;  /* 0x000000ea03007211 */ /* 0x0c0fe400078f38ff */
[CC--:B------:R-:W-:Y:S02]  /*0ba0*/  LEA.HI R2, R3.reuse, R234.reuse, RZ, 0x4 ;  /* 0x000000ea03027211 */ /* 0x0c0fe400078f20ff */
[----:B------:R-:W-:Y:S02]  /*0bb0*/  LOP3.LUT R5, R0, 0xffffff80, RZ, 0xc0, !PT ;  /* 0xffffff8000057812 */ /* 0x000fe400078ec0ff */
[----:B------:R-:W-:Y:S01]  /*0bc0*/  LEA.HI R4, R3, R234, RZ, 0x5 ;  /* 0x000000ea03047211 */ /* 0x000fe200078f28ff */
[----:B------:R-:W-:Y:S01]  /*0bd0*/  ULOP3.LUT UR5, UR8, 0x1, URZ, 0xfc, !UPT ;  /* 0x0000000108057892 */ /* 0x000fe2000f8efc3f */
[----:B------:R-:W-:Y:S01]  /*0be0*/  SHF.R.S32.HI R7, RZ, 0x4, R2 ;  /* 0x00000004ff077819 */ /* 0x000fe20000011402 */
[----:B------:R-:W-:Y:S01]  /*0bf0*/  IMAD.IADD R232, R234, 0x1, -R5 ;  /* 0x00000001eae87824 */ /* 0x000fe200078e0a05 */
[----:B------:R-:W-:-:S02]  /*0c00*/  LOP3.LUT R5, R2, 0x3fffff0, RZ, 0xc0, !PT ;  /* 0x03fffff002057812 */ /* 0x000fc400078ec0ff */
[----:B------:R-:W-:Y:S01]  /*0c10*/  SHF.R.S32.HI R4, RZ, 0x5, R4 ;  /* 0x00000005ff047819 */ /* 0x000fe20000011404 */
[----:B------:R-:W-:Y:S01]  /*0c20*/  IMAD.U32 R233, RZ, RZ, UR5 ;  /* 0x00000005ffe97e24 */ /* 0x000fe2000f8e00ff */
[----:B------:R-:W-:Y:S01]  /*0c30*/  SHF.R.S32.HI R9, RZ, 0x1f, R232 ;  /* 0x0000001fff097819 */ /* 0x000fe200000114e8 */
[----:B------:R-:W-:Y:S01]  /*0c40*/  IMAD.IADD R5, R234, 0x1, -R5 ;  /* 0x00000001ea057824 */ /* 0x000fe200078e0a05 */
[----:B------:R-:W-:Y:S02]  /*0c50*/  LEA.HI R2, R2, R7, RZ, 0x1 ;  /* 0x0000000702027211 */ /* 0x000fe400078f08ff */
[----:B------:R-:W-:Y:S01]  /*0c60*/  LEA.HI R6, R9, R232, RZ, 0x2 ;  /* 0x000000e809067211 */ /* 0x000fe200078f10ff */
[----:B------:R-:W-:Y:S01]  /*0c70*/  IMAD R13, R4, 0x10, R5 ;  /* 0x00000010040d7824 */ /* 0x000fe200078e0205 */
[----:B------:R-:W-:Y:S02]  /*0c80*/  SHF.R.S32.HI R5, RZ, 0x7, R0 ;  /* 0x00000007ff057819 */ /* 0x000fe40000011400 */
[----:B------:R-:W-:-:S02]  /*0c90*/  SHF.R.S32.HI R8, RZ, 0x2, R6 ;  /* 0x00000002ff087819 */ /* 0x000fc40000011406 */
[----:B------:R-:W-:Y:S02]  /*0ca0*/  SHF.R.S32.HI R11, RZ, 0x1f, R6 ;  /* 0x0000001fff0b7819 */ /* 0x000fe40000011406 */
[----:B------:R-:W-:Y:S02]  /*0cb0*/  LOP3.LUT R2, R2, 0x1ffffffe, RZ, 0xc0, !PT ;  /* 0x1ffffffe02027812 */ /* 0x000fe400078ec0ff */
[----:B------:R-:W-:Y:S02]  /*0cc0*/  LEA.HI R11, R11, R8, RZ, 0x3 ;  /* 0x000000080b0b7211 */ /* 0x000fe400078f18ff */
[----:B------:R-:W-:Y:S01]  /*0cd0*/  LEA.HI R0, R0, R5, RZ, 0x1 ;  /* 0x0000000500007211 */ /* 0x000fe200078f08ff */
[----:B------:R-:W-:Y:S01]  /*0ce0*/  IMAD.IADD R2, R7, 0x1, -R2 ;  /* 0x0000000107027824 */ /* 0x000fe200078e0a02 */
[----:B------:R-:W-:Y:S02]  /*0cf0*/  LOP3.LUT R11, R11, 0xfffffff8, RZ, 0xc0, !PT ;  /* 0xfffffff80b0b7812 */ /* 0x000fe400078ec0ff */
[----:B------:R-:W-:Y:S01]  /*0d00*/  LEA.HI R9, R9, R232, RZ, 0x5 ;  /* 0x000000e809097211 */ /* 0x000fe200078f28ff */
[----:B------:R-:W-:Y:S01]  /*0d10*/  IMAD R2, R13, 0x8, R2 ;  /* 0x000000080d027824 */ /* 0x000fe200078e0202 */
[----:B------:R-:W-:Y:S01]  /*0d20*/  LEA.HI R3, R3, R234, RZ, 0x3 ;  /* 0x000000ea03037211 */ /* 0x000fe200078f18ff */
[----:B------:R-:W-:Y:S01]  /*0d30*/  IMAD.IADD R8, R8, 0x1, -R11 ;  /* 0x0000000108087824 */ /* 0x000fe200078e0a0b */
[----:B------:R-:W-:Y:S01]  /*0d40*/  LOP3.LUT R0, R0, 0x3fffffe, RZ, 0xc0, !PT ;  /* 0x03fffffe00007812 */ /* 0x000fe200078ec0ff */
[----:B------:R-:W-:Y:S01]  /*0d50*/  IMAD.SHL.U32 R7, R2, 0x8, RZ ;  /* 0x0000000802077824 */ /* 0x000fe200078e00ff */
[----:B------:R-:W-:-:S02]  /*0d60*/  SHF.R.S32.HI R9, RZ, 0x5, R9 ;  /* 0x00000005ff097819 */ /* 0x000fc40000011409 */
[----:B------:R-:W-:Y:S01]  /*0d70*/  LOP3.LUT R3, R3, 0x1ffffff8, RZ, 0xc0, !PT ;  /* 0x1ffffff803037812 */ /* 0x000fe200078ec0ff */
[----:B------:R-:W-:Y:S01]  /*0d80*/  IMAD.IADD R0, R5, 0x1, -R0 ;  /* 0x0000000105007824 */ /* 0x000fe200078e0a00 */
[----:B------:R-:W-:Y:S01]  /*0d90*/  LOP3.LUT R5, R6, 0x7ffffffc, RZ, 0xc0, !PT ;  /* 0x7ffffffc06057812 */ /* 0x000fe200078ec0ff */
[----:B------:R-:W-:Y:S02]  /*0da0*/  IMAD R9, R9, 0x10, R8 ;  /* 0x0000001009097824 */ /* 0x000fe400078e0208 */
[----:B------:R-:W-:Y:S02]  /*0db0*/  IMAD.IADD R3, R234, 0x1, -R3 ;  /* 0x00000001ea037824 */ /* 0x000fe400078e0a03 */
[----:B------:R-:W-:-:S04]  /*0dc0*/  IMAD.WIDE R16, R7, 0x2, R16 ;  /* 0x0000000207107825 */ /* 0x000fc800078e0210 */
[----:B------:R-:W-:Y:S02]  /*0dd0*/  IMAD R23, R0, 0x40, R9 ;  /* 0x0000004000177824 */ /* 0x000fe400078e0209 */
[----:B------:R-:W-:Y:S02]  /*0de0*/  IMAD.SHL.U32 R18, R3, 0x8, RZ ;  /* 0x0000000803127824 */ /* 0x000fe400078e00ff */
[----:B------:R-:W-:-:S07]  /*0df0*/  IMAD.IADD R22, R232, 0x1, -R5 ;  /* 0x00000001e8167824 */ /* 0x000fce00078e0a05 */
.L_x_1891:
        /* <DEDUP_REMOVED lines=20> */
.L_x_1842:
[----:B------:R-:W-:Y:S01]  /*0f40*/  ULDC UR6, c[0x0][0xdc4] ;  /* 0x0003710000067ab9 */ /* 0x000fe20000000800 */
[----:B------:R-:W-:Y:S01]  /*0f50*/  UMOV UR54, UR7 ;  /* 0x0000000700367c82 */ /* 0x000fe20008000000 */
[----:B------:R-:W-:-:S11]  /*0f60*/  UISETP.NE.AND UP0, UPT, UR6, 0x1, UPT ;  /* 0x000000010600788c */ /* 0x000fd6000bf05270 */
[----:B------:R-:W-:Y:S02]  /*0f70*/  @UP0 ULDC.64 UR10, c[0x0][0xdc8] ;  /* 0x00037200000a0ab9 */ /* 0x000fe40000000a00 */
[----:B------:R-:W-:-:S04]  /*0f80*/  UIMAD.WIDE.U32 UR4, UR7, UR10, URZ ;  /* 0x0000000a070472a5 */ /* 0x000fc8000f8e003f */
[----:B------:R-:W-:-:S04]  /*0f90*/  @UP0 USHF.R.U32.HI UR54, URZ, UR11, UR5 ;  /* 0x0000000b3f360299 */ /* 0x000fc80008011605 */
[----:B------:R-:W-:-:S12]  /*0fa0*/  UIMAD UR4, UR54, UR6, URZ ;  /* 0x00000006360472a4 */ /* 0x000fd8000f8e023f */
.L_x_1843:
[----:B------:R-:W-:Y:S01]  /*0fb0*/  ULDC UR43, c[0x0][0xdb8] ;  /* 0x00036e00002b7ab9 */ /* 0x000fe20000000800 */
[----:B------:R-:W-:Y:S01]  /*0fc0*/  UIADD3 UR6, UR7, -UR4, URZ ;  /* 0x8000000407067290 */ /* 0x000fe2000fffe03f */
[----:B------:R-:W-:Y:S01]  /*0fd0*/  IMAD.MOV.U32 R7, RZ, RZ, 0x3f800000 ;  /* 0x3f800000ff077424 */ /* 0x000fe200078e00ff */
[----:B------:R-:W-:Y:S01]  /*0fe0*/  UISETP.NE.AND UP1, UPT, UR43, 0x1, UPT ;  /* 0x000000012b00788c */ /* 0x000fe2000bf25270 */
[----:B------:R-:W-:Y:S01]  /*0ff0*/  IMAD.MOV.U32 R0, RZ, RZ, 0x3f800000 ;  /* 0x3f800000ff007424 */ /* 0x000fe200078e00ff */
[----:B------:R-:W-:Y:S01]  /*1000*/  ULDC UR12, c[0x0][0xdc4] ;  /* 0x00037100000c7ab9 */ /* 0x000fe20000000800 */
[----:B------:R-:W-:Y:S01]  /*1010*/  ULDC.64 UR4, c[0x0][0x990] ;  /* 0x0002640000047ab9 */ /* 0x000fe20000000a00 */
[----:B------:R-:W-:Y:S02]  /*1020*/  UIMAD UR12, UR8, UR12, UR6 ;  /* 0x0000000c080c72a4 */ /* 0x000fe4000f8e0206 */
[----:B------:R-:W-:Y:S01]  /*1030*/  UISETP.NE.U32.AND UP0, UPT, UR4, URZ, UPT ;  /* 0x0000003f0400728c */ /* 0x000fe2000bf05070 */
[----:B------:R-:W-:Y:S01]  /*1040*/  ULDC.64 UR6, c[0x0][0x998] ;  /* 0x0002660000067ab9 */ /* 0x000fe20000000a00 */
[----:B------:R-:W-:-:S02]  /*1050*/  ULDC UR11, c[0x0][0x428] ;  /* 0x00010a00000b7ab9 */ /* 0x000fc40000000800 */
[----:B------:R-:W-:Y:S01]  /*1060*/  UISETP.NE.AND.EX UP0, UPT, UR5, URZ, UPT, UP0 ;  /* 0x0000003f0500728c */ /* 0x000fe2000bf05300 */
[----:B------:R-:W-:Y:S01]  /*1070*/  @UP1 ULDC UR8, c[0x0][0xdbc] ;  /* 0x00036f0000081ab9 */ /* 0x000fe20000000800 */
[----:B------:R-:W-:Y:S01]  /*1080*/  @UP1 ULDC UR10, c[0x0][0xdc0] ;  /* 0x00037000000a1ab9 */ /* 0x000fe20000000800 */
[----:B------:R-:W-:Y:S02]  /*1090*/  UIMAD.WIDE.U32 UR8, UR12, UR8, URZ ;  /* 0x000000080c0872a5 */ /* 0x000fe4000f8e003f */
[----:B------:R-:W-:Y:S01]  /*10a0*/  UMOV UR44, UR12 ;  /* 0x0000000c002c7c82 */ /* 0x000fe20008000000 */
[----:B------:R-:W-:Y:S01]  /*10b0*/  UISETP.NE.AND UP2, UPT, UR11, 0x1, UPT ;  /* 0x000000010b00788c */ /* 0x000fe2000bf45270 */
[----:B------:R-:W-:Y:S01]  /*10c0*/  PLOP3.LUT P0, PT, PT, PT, UP0, 0x80, 0x0 ;  /* 0x000000000000781c */ /* 0x000fe20003f0f008 */
[----:B------:R-:W-:Y:S02]  /*10d0*/  @UP1 USHF.R.U32.HI UR44, URZ, UR10, UR9 ;  /* 0x0000000a3f2c1299 */ /* 0x000fe40008011609 */
[----:B------:R-:W-:-:S02]  /*10e0*/  UISETP.NE.U32.AND UP1, UPT, UR6, URZ, UPT ;  /* 0x0000003f0600728c */ /* 0x000fc4000bf25070 */
[----:B------:R-:W-:Y:S02]  /*10f0*/  @UP0 USHF.R.S32.HI UR8, URZ, 0x1f, UR44 ;  /* 0x0000001f3f080899 */ /* 0x000fe4000801142c */
[----:B------:R-:W-:Y:S01]  /*1100*/  UISETP.NE.AND.EX UP1, UPT, UR7, URZ, UPT, UP1 ;  /* 0x0000003f0700728c */ /* 0x000fe2000bf25310 */
[----:B------:R-:W-:Y:S01]  /*1110*/  @UP0 ULDC.64 UR14, c[0x0][0x9a8] ;  /* 0x00026a00000e0ab9 */ /* 0x000fe20000000a00 */
[----:B------:R-:W-:Y:S02]  /*1120*/  UIADD3 UR11, -UR44, URZ, URZ ;  /* 0x0000003f2c0b7290 */ /* 0x000fe4000fffe13f */
[----:B------:R-:W-:Y:S02]  /*1130*/  @UP0 UIMAD UR10, UR8, UR14, URZ ;  /* 0x0000000e080a02a4 */ /* 0x000fe4000f8e023f */
[----:B------:R-:W-:Y:S01]  /*1140*/  PLOP3.LUT P1, PT, PT, PT, UP1, 0x80, 0x0 ;  /* 0x000000000000781c */ /* 0x000fe20003f2f018 */
[----:B------:R-:W-:Y:S02]  /*1150*/  @UP0 UIMAD.WIDE.U32 UR8, UR44, UR14, URZ ;  /* 0x0000000e2c0802a5 */ /* 0x000fe4000f8e003f */
        /* <DEDUP_REMOVED lines=33> */
[----:B------:R-:W-:Y:S01]  /*1370*/  ULDC UR40, c[0x0][0x404] ;  /* 0x0001010000287ab9 */ /* 0x000fe20000000800 */
[----:B------:R-:W-:Y:S01]  /*1380*/  IMAD.U32 R3, RZ, RZ, UR5 ;  /* 0x00000005ff037e24 */ /* 0x000fe2000f8e00ff */
[----:B------:R-:W-:Y:S01]  /*1390*/  ULDC UR5, c[0x0][0xdac] ;  /* 0x00036b0000057ab9 */ /* 0x000fe20000000800 */
[----:B------:R-:W-:Y:S01]  /*13a0*/  IMAD.U32 R5, RZ, RZ, UR7 ;  /* 0x00000007ff057e24 */ /* 0x000fe2000f8e00ff */
[----:B------:R-:W-:-:S02]  /*13b0*/  ULDC.64 UR6, c[0x0][0x3f8] ;  /* 0x0000fe0000067ab9 */ /* 0x000fc40000000a00 */
[----:B------:R1:W2:Y:S04]  /*13c0*/  @P0 LDG.E R7, desc[UR56][R2.64] ;  /* 0x0000003802070981 */ /* 0x0002a8000c1e1900 */
[----:B------:R3:W2:Y:S01]  /*13d0*/  @P1 LDG.E R0, desc[UR56][R4.64] ;  /* 0x0000003804001981 */ /* 0x0006a2000c1e1900 */
[----:B------:R-:W-:Y:S01]  /*13e0*/  UISETP.NE.U32.AND UP0, UPT, UR6, URZ, UPT ;  /* 0x0000003f0600728c */ /* 0x000fe2000bf05070 */
[----:B------:R-:W-:Y:S01]  /*13f0*/  PLOP3.LUT P0, PT, PT, PT, PT, 0x80, 0x0 ;  /* 0x000000000000781c */ /* 0x000fe20003f0f070 */
[----:B------:R-:W-:Y:S01]  /*1400*/  UMOV UR60, UR43 ;  /* 0x0000002b003c7c82 */ /* 0x000fe20008000000 */
[----:B------:R-:W-:Y:S01]  /*1410*/  ULDC UR6, c[0x0][0x2e0] ;  /* 0x0000b80000067ab9 */ /* 0x000fe20000000800 */
[----:B------:R-:W-:Y:S01]  /*1420*/  UISETP.NE.AND.EX UP0, UPT, UR7, URZ, UPT, UP0 ;  /* 0x0000003f0700728c */ /* 0x000fe2000bf05300 */
[----:B-1----:R-:W-:-:S02]  /*1430*/  CS2R R2, SRZ ;  /* 0x0000000000027805 */ /* 0x002fc4000001ff00 */
[----:B------:R-:W-:Y:S01]  /*1440*/  CS2R R26, SRZ ;  /* 0x00000000001a7805 */ /* 0x000fe2000001ff00 */
[----:B------:R-:W-:Y:S01]  /*1450*/  ULDC UR7, c[0x0][0x288] ;  /* 0x0000a20000077ab9 */ /* 0x000fe20000000800 */
[----:B------:R-:W-:Y:S01]  /*1460*/  USEL UR40, UR40, 0x1, UP0 ;  /* 0x0000000128287887 */ /* 0x000fe20008000000 */
[----:B---3--:R-:W-:Y:S02]  /*1470*/  CS2R R4, SRZ ;  /* 0x0000000000047805 */ /* 0x008fe4000001ff00 */
        /* <DEDUP_REMOVED lines=60> */
[----:B------:R-:W-:Y:S02]  /*1840*/  IMAD.MOV.U32 R171, RZ, RZ, RZ ;  /* 0x000000ffffab7224 */ /* 0x000fe400078e00ff */
[----:B--2---:R-:W-:Y:S01]  /*1850*/  FMUL.FTZ R0, R7, R0 ;  /* 0x0000000007007220 */ /* 0x004fe20000410000 */
[----:B------:R-:W-:-:S03]  /*1860*/  CS2R R6, SRZ ;  /* 0x0000000000067805 */ /* 0x000fc6000001ff00 */
[----:B------:R-:W-:Y:S01]  /*1870*/  FMUL.FTZ R0, R0, UR4 ;  /* 0x0000000400007c20 */ /* 0x000fe20008410000 */
[----:B------:R-:W-:-:S04]  /*1880*/  ULOP3.LUT UR4, URZ, UR54, URZ, 0x33, !UPT ;  /* 0x000000363f047292 */ /* 0x000fc8000f8e333f */
[----:B------:R-:W-:Y:S01]  /*1890*/  UIADD3 UR4, UR4, UR5, URZ ;  /* 0x0000000504047290 */ /* 0x000fe2000fffe03f */
[----:B------:R-:W-:Y:S01]  /*18a0*/  R2UR UR39, R0 ;  /* 0x00000000002772ca */ /* 0x000fe200000e0000 */
[----:B------:R-:W-:Y:S01]  /*18b0*/  UIADD3 UR5, -UR7, 0xff, URZ ;  /* 0x000000ff07057890 */ /* 0x000fe2000fffe13f */
[----:B------:R-:W-:Y:S01]  /*18c0*/  IMAD.MOV.U32 R0, RZ, RZ, RZ ;  /* 0x000000ffff007224 */ /* 0x000fe200078e00ff */
[----:B------:R-:W-:Y:S02]  /*18d0*/  USHF.L.U32 UR42, UR4, 0x7, URZ ;  /* 0x00000007042a7899 */ /* 0x000fe4000800063f */
[----:B------:R-:W-:Y:S02]  /*18e0*/  UIMAD UR5, UR40, UR6, UR5 ;  /* 0x00000006280572a4 */ /* 0x000fe4000f8e0205 */
[----:B------:R-:W-:Y:S02]  /*18f0*/  UIMAD UR4, UR40, UR6, 0x7f ;  /* 0x0000007f280474a4 */ /* 0x000fe4000f8e0206 */
[----:B------:R-:W-:-:S02]  /*1900*/  UIADD3 UR6, UR5, UR42, URZ ;  /* 0x0000002a05067290 */ /* 0x000fc4000fffe03f */
[----:B------:R-:W-:Y:S02]  /*1910*/  USHF.R.S32.HI UR5, URZ, 0x1f, UR4 ;  /* 0x0000001f3f057899 */ /* 0x000fe40008011404 */
[----:B------:R-:W-:Y:S02]  /*1920*/  USHF.R.S32.HI UR7, URZ, 0x1f, UR6 ;  /* 0x0000001f3f077899 */ /* 0x000fe40008011406 */
[----:B------:R-:W-:Y:S02]  /*1930*/  ULEA.HI UR5, UR5, UR4, URZ, 0x7 ;  /* 0x0000000405057291 */ /* 0x000fe4000f8f383f */
[----:B------:R-:W-:Y:S02]  /*1940*/  ULEA.HI UR7, UR7, UR6, URZ, 0x7 ;  /* 0x0000000607077291 */ /* 0x000fe4000f8f383f */
[----:B------:R-:W-:Y:S02]  /*1950*/  USHF.R.S32.HI UR5, URZ, 0x7, UR5 ;  /* 0x000000073f057899 */ /* 0x000fe40008011405 */
[----:B------:R-:W-:Y:S01]  /*1960*/  USHF.R.S32.HI UR7, URZ, 0x7, UR7 ;  /* 0x000000073f077899 */ /* 0x000fe20008011407 */
[----:B------:R-:W-:Y:S01]  /*1970*/  @UP2 ULDC UR4, c[0x0][0x42c] ;  /* 0x00010b0000042ab9 */ /* 0x000fe20000000800 */
[----:B------:R-:W-:-:S02]  /*1980*/  @UP2 ULDC UR6, c[0x0][0x430] ;  /* 0x00010c0000062ab9 */ /* 0x000fc40000000800 */
[----:B------:R-:W-:-:S04]  /*1990*/  UISETP.LT.AND UP0, UPT, UR5, UR7, UPT ;  /* 0x000000070500728c */ /* 0x000fc8000bf01270 */
[----:B------:R-:W-:Y:S02]  /*19a0*/  USEL UR45, UR5, UR7, UP0 ;  /* 0x00000007052d7287 */ /* 0x000fe40008000000 */
[----:B------:R-:W-:Y:S02]  /*19b0*/  UIMAD.WIDE.U32 UR4, UR43, UR4, URZ ;  /* 0x000000042b0472a5 */ /* 0x000fe4000f8e003f */
[----:B------:R-:W-:Y:S02]  /*19c0*/  UISETP.GE.AND UP0, UPT, UR45, 0x1, UPT ;  /* 0x000000012d00788c */ /* 0x000fe4000bf06270 */
[----:B------:R-:W-:-:S04]  /*19d0*/  @UP2 USHF.R.U32.HI UR60, URZ, UR6, UR5 ;  /* 0x000000063f3c2299 */ /* 0x000fc80008011605 */
[----:B------:R-:W-:-:S13]  /*19e0*/  PLOP3.LUT P1, PT, PT, PT, UP0, 0x80, 0x0 ;  /* 0x000000000000781c */ /* 0x000fda0003f2f008 */
[----:B------:R-:W-:Y:S05]  /*19f0*/  @!P1 BRA `(.L_x_1844) ;  /* 0x0000008c00989947 */ /* 0x000fea0003800000 */
[----:B------:R-:W-:Y:S01]  /*1a00*/  SHF.R.S32.HI R3, RZ, 0x1f, R234 ;  /* 0x0000001fff037819 */ /* 0x000fe200000114ea */
[----:B------:R-:W-:-:S03]  /*1a10*/  UIADD3 UR5, UR38, 0x20400, URZ ;  /* 0x0002040026057890 */ /* 0x000fc6000fffe03f */
[----:B------:R-:W-:Y:S01]  /*1a20*/  LEA.HI R3, R3, R234, RZ, 0x7 ;  /* 0x000000ea03037211 */ /* 0x000fe200078f38ff */
[----:B------:R-:W-:-:S03]  /*1a30*/  ULOP3.LUT UP0, URZ, UR5, 0x3ff, URZ, 0xc0, !UPT ;  /* 0x000003ff053f7892 */ /* 0x000fc6000f80c03f */
[----:B------:R-:W-:-:S03]  /*1a40*/  SHF.R.S32.HI R3, RZ, 0x7, R3 ;  /* 0x00000007ff037819 */ /* 0x000fc60000011403 */
[----:B------:R-:W-:-:S03]  /*1a50*/  PLOP3.LUT P0, PT, PT, PT, UP0, 0x80, 0x0 ;  /* 0x000000000000781c */ /* 0x000fc60003f0f008 */
[----:B------:R-:W1:Y:S02]  /*1a60*/  SHFL.IDX PT, R3, R3, RZ, 0x1f ;  /* 0x00001fff03037589 */ /* 0x000e6400000e0000 */
        /* <DEDUP_REMOVED lines=24> */
.L_x_1845:
[----:B------:R-:W-:Y:S01]  /*1bf0*/  ULEA.HI UR4, UR61, UR61, URZ, 0x1 ;  /* 0x0000003d3d047291 */ /* 0x000fe2000f8f083f */
[----:B------:R-:W-:-:S03]  /*1c00*/  R2UR UR5, R233 ;  /* 0x00000000e90572ca */ /* 0x000fc600000e0000 */
[----:B------:R-:W-:-:S04]  /*1c10*/  ULOP3.LUT UR4, UR4, 0xfffffffe, URZ, 0xc0, !UPT ;  /* 0xfffffffe04047892 */ /* 0x000fc8000f8ec03f */
[----:B------:R-:W-:-:S06]  /*1c20*/  UIADD3 UR4, UR61, -UR4, URZ ;  /* 0x800000043d047290 */ /* 0x000fcc000fffe03f */
[----:B------:R-:W-:Y:S02]  /*1c30*/  IMAD.U32 R0, RZ, RZ, UR4 ;  /* 0x00000004ff007e24 */ /* 0x000fe4000f8e00ff */
[----:B------:R-:W-:-:S03]  /*1c40*/  IMAD.U32 R2, RZ, RZ, UR5 ;  /* 0x00000005ff027e24 */ /* 0x000fc6000f8e00ff */
[----:B------:R-:W-:Y:S02]  /*1c50*/  SHF.L.U32 R0, R0, 0x1f, RZ ;  /* 0x0000001f00007819 */ /* 0x000fe400000006ff */
[----:B------:R-:W-:Y:S02]  /*1c60*/  ISETP.NE.AND P0, PT, R2, 0x3, PT ;  /* 0x000000030200780c */ /* 0x000fe40003f05270 */
[----:B------:R-:W1:Y:S02]  /*1c70*/  SYNCS.PHASECHK.TRANS64.TRYWAIT P1, [UR38+0x38800], R0 ;  /* 0x03880000ff0075a7 */ /* 0x000e640008020166 */
[----:B-1----:R-:W-:Y:S09]  /*1c80*/  @!P1 BRA `(.L_x_1846) ;  /* 0x000000ec00cc9947 */ /* 0x002ff20003800000 */
.L_x_1963:
[----:B------:R-:W-:Y:S05]  /*1c90*/  @!P0 BRA `(.L_x_1847) ;  /* 0x0000000000048947 */ /* 0x000fea0003800000 */
[----:B------:R-:W-:Y:S01]  /*1ca0*/  BPT.TRAP 0x1 ;  /* 0x000000040000795c */ /* 0x000fe20000300000 */
.L_x_1847:
[----:B-1----:R-:W-:Y:S02]  /*1cb0*/  IMAD.U32 R3, RZ, RZ, UR37 ;  /* 0x00000025ff037e24 */ /* 0x002fe4000f8e00ff */
[----:B------:R-:W-:-:S03]  /*1cc0*/  IMAD.U32 R0, RZ, RZ, UR36 ;  /* 0x00000024ff007e24 */ /* 0x000fc6000f8e00ff */
[----:B------:R-:W-:Y:S02]  /*1cd0*/  LEA R3, R3, UR38, 0x3 ;  /* 0x0000002603037c11 */ /* 0x000fe4000f8e18ff */
[----:B------:R-:W-:-:S04]  /*1ce0*/  SHF.L.U32 R0, R0, 0x1f, RZ ;  /* 0x0000001f00007819 */ /* 0x000fc800000006ff */
[----:B------:R1:W2:Y:S01]  /*1cf0*/  SYNCS.PHASECHK.TRANS64.TRYWAIT P2, [R3+URZ+0x38830], R0 ;  /* 0x03883000030075a7 */ /* 0x0002a2000804017f */
[----:B------:R-:W-:Y:S05]  /*1d00*/  @!P0 BRA `(.L_x_1848) ;  /* 0x0000000000048947 */ /* 0x000fea0003800000 */
[----:B------:R-:W-:Y:S01]  /*1d10*/  BPT.TRAP 0x1 ;  /* 0x000000040000795c */ /* 0x000fe20000300000 */
.L_x_1848:
[----:B------:R-:W3:Y:S01]  /*1d20*/  S2R R2, SR_TID.X ;  /* 0x0000000000027919 */ /* 0x000ee20000002100 */
[----:B------:R-:W-:Y:S01]  /*1d30*/  IMAD.MOV.U32 R151, RZ, RZ, RZ ;  /* 0x000000ffff977224 */ /* 0x000fe200078e00ff */
[----:B---3--:R-:W-:Y:S01]  /*1d40*/  LOP3.LUT P1, RZ, R2, 0x7f, RZ, 0xc0, !PT ;  /* 0x0000007f02ff7812 */ /* 0x008fe2000782c0ff */
[----:B--2---:R-:W-:-:S12]  /*1d50*/  @P2 BRA `(.L_x_1849) ;  /* 0x0000000000082947 */ /* 0x004fd80003800000 */
[----:B------:R-:W2:Y:S02]  /*1d60*/  SYNCS.PHASECHK.TRANS64.TRYWAIT P2, [R3+URZ+0x38830], R0 ;  /* 0x03883000030075a7 */ /* 0x000ea4000804017f */
[----:B--2---:R-:W-:Y:S05]  /*1d70*/  @!P2 BRA `(.L_x_1850) ;  /* 0x000000ec00a8a947 */ /* 0x004fea0003800000 */
.L_x_1849:
[----:B------:R-:W-:Y:S05]  /*1d80*/  WARPSYNC.ALL ;  /* 0x0000000000007948 */ /* 0x000fea0003800000 */
[----:B------:R-:W-:Y:S01]  /*1d90*/  UIADD3 UR4, UR38, 0x28400, URZ ;  /* 0x0002840026047890 */ /* 0x000fe2000fffe03f */
[----:B------:R-:W-:Y:S01]  /*1da0*/  WARPGROUP.ARRIVE ;  /* 0x00000000000079c5 */ /* 0x000fe20000000000 */
[----:B------:R-:W-:Y:S01]  /*1db0*/  ULOP3.LUT UR32, UR41, 0x10000, URZ, 0xfc, !UPT ;  /* 0x0001000029207892 */ /* 0x000fe2000f8efc3f */
[----:B------:R-:W-:Y:S01]  /*1dc0*/  VIADD R6, R23, UR42 ;  /* 0x0000002a17067c36 */ /* 0x000fe20008000000 */
[----:B------:R-:W-:Y:S01]  /*1dd0*/  USHF.R.U32.HI UR4, URZ, 0x4, UR4 ;  /* 0x000000043f047899 */ /* 0x000fe20008011604 */
[----:B------:R-:W-:Y:S01]  /*1de0*/  IMAD.U32 R15, RZ, RZ, UR39 ;  /* 0x00000027ff0f7e24 */ /* 0x000fe2000f8e00ff */
[----:B------:R-:W-:Y:S01]  /*1df0*/  UMOV UR33, 0x40000040 ;  /* 0x4000004000217882 */ /* 0x000fe20000000000 */
[----:B------:R-:W-:Y:S01]  /*1e00*/  UMOV UR35, 0x40000040 ;  /* 0x4000004000237882 */ /* 0x000fe20000000000 */
[----:B------:R-:W-:Y:S01]  /*1e10*/  ULOP3.LUT UR4, UR4, 0x3fff, URZ, 0xc0, !UPT ;  /* 0x00003fff04047892 */ /* 0x000fe2000f8ec03f */
[----:B-12---:R-:W-:Y:S01]  /*1e20*/  @!P1 VIADD R3, R3, 0x38840 ;  /* 0x0003884003039836 */ /* 0x006fe20000000000 */
[----:B------:R-:W-:Y:S01]  /*1e30*/  UIADD3 UR28, UR32, 0x2, URZ ;  /* 0x00000002201c7890 */ /* 0x000fe2000fffe03f */
[--C-:B------:R-:W-:Y:S01]  /*1e40*/  IMAD.MOV.U32 R150, RZ, RZ, R151.reuse ;  /* 0x000000ffff967224 */ /* 0x100fe200078e0097 */
[----:B------:R-:W-:Y:S01]  /*1e50*/  ULOP3.LUT UR46, UR4, 0x10000, URZ, 0xfc, !UPT ;  /* 0x00010000042e7892 */ /* 0x000fe2000f8efc3f */
[----:B------:R-:W-:Y:S01]  /*1e60*/  IMAD.MOV.U32 R149, RZ, RZ, R151 ;  /* 0x000000ffff957224 */ /* 0x000fe200078e0097 */
[----:B------:R-:W-:Y:S01]  /*1e70*/  UMOV UR29, 0x40000040 ;  /* 0x40000040001d7882 */ /* 0x000fe20000000000 */
[----:B------:R-:W-:Y:S01]  /*1e80*/  UMOV UR31, 0x40000040 ;  /* 0x40000040001f7882 */ /* 0x000fe20000000000 */
[----:B------:R-:W-:Y:S01]  /*1e90*/  ULEA UR34, UR37, UR46, 0xb ;  /* 0x0000002e25227291 */ /* 0x000fe2000f8e583f */
[----:B------:R-:W-:Y:S01]  /*1ea0*/  @!P1 PRMT R3, RZ, 0x654, R3 ;  /* 0x00000654ff039816 */ /* 0x000fe20000000003 */
[----:B------:R-:W-:Y:S01]  /*1eb0*/  UIADD3 UR24, UR32, 0x4, URZ ;  /* 0x0000000420187890 */ /* 0x000fe2000fffe03f */
[--C-:B------:R-:W-:Y:S01]  /*1ec0*/  IMAD.MOV.U32 R148, RZ, RZ, R151.reuse ;  /* 0x000000ffff947224 */ /* 0x100fe200078e0097 */
[----:B------:R-:W-:Y:S01]  /*1ed0*/  UIADD3 UR30, UR34, 0x2, URZ ;  /* 0x00000002221e7890 */ /* 0x000fe2000fffe03f */
[--C-:B------:R-:W-:Y:S01]  /*1ee0*/  IMAD.MOV.U32 R147, RZ, RZ, R151.reuse ;  /* 0x000000ffff937224 */ /* 0x100fe200078e0097 */
[----:B------:R-:W-:Y:S01]  /*1ef0*/  UIADD3 UR26, UR34, 0x4, URZ ;  /* 0x00000004221a7890 */ /* 0x000fe2000fffe03f */
[--C-:B------:R-:W-:Y:S01]  /*1f00*/  IMAD.MOV.U32 R146, RZ, RZ, R151.reuse ;  /* 0x000000ffff927224 */ /* 0x100fe200078e0097 */
[----:B------:R-:W-:Y:S01]  /*1f10*/  UMOV UR25, 0x40000040 ;  /* 0x4000004000197882 */ /* 0x000fe20000000000 */
[----:B------:R-:W-:Y:S01]  /*1f20*/  QGMMA.64x128x32.F32.E4M3.E4M3 R24, gdesc[UR32], RZ, !UPT, gsb0 ;  /* 0x01e00000201879f3 */ /* 0x000fe2000c0008ff */
        /* <DEDUP_REMOVED lines=95> */
[----:B------:R-:W-:Y:S01]  /*2520*/  QGMMA.64x128x32.F32.E4M3.E4M3 R24, gdesc[UR8], R24, gsb0 ;  /* 0x01e00000081879f3 */ /* 0x000fe20008000818 */
[----:B------:R-:W-:Y:S02]  /*2530*/  ULDC UR10, c[0x0][0x288] ;  /* 0x0000a200000a7ab9 */ /* 0x000fe40000000800 */
[----:B------:R-:W-:Y:S02]  /*2540*/  WARPGROUP.DEPBAR.LE gsb0, 0x0 ;  /* 0x00008000000079c5 */ /* 0x000fe40000010000 */
[----:B------:R-:W-:-:S07]  /*2550*/  WARPGROUP.ARRIVE ;  /* 0x00000000000079c5 */ /* 0x000fce0000000000 */
[----:B------:R-:W-:Y:S01]  /*2560*/  QGMMA.64x128x32.F32.E4M3.E4M3 R24, gdesc[UR4], R24, gsb0 ;  /* 0x01e00000041879f3 */ /* 0x000fe20008000818 */
[----:B------:R-:W-:Y:S01]  /*2570*/  UMOV UR6, 0xffffff80 ;  /* 0xffffff8000067882 */ /* 0x000fe20000000000 */
[----:B------:R-:W-:Y:S01]  /*2580*/  ULDC UR7, c[0x0][0x2e0] ;  /* 0x0000b80000077ab9 */ /* 0x000fe20000000800 */
[----:B------:R-:W-:Y:S02]  /*2590*/  UIMAD UR6, UR45, UR6, 0x80 ;  /* 0x000000802d0674a4 */ /* 0x000fe4000f8e0206 */
[----:B------:R-:W-:Y:S02]  /*25a0*/  UIADD3 UR45, UR45, -0x2, URZ ;  /* 0xfffffffe2d2d7890 */ /* 0x000fe4000fffe03f */
[----:B------:R-:W-:Y:S02]  /*25b0*/  UIMAD UR6, UR40, UR7, UR6 ;  /* 0x00000007280672a4 */ /* 0x000fe4000f8e0206 */
[----:B------:R-:W-:Y:S02]  /*25c0*/  UIMAD UR40, UR40, UR7, -UR10 ;  /* 0x00000007282872a4 */ /* 0x000fe4000f8e0a0a */
[----:B------:R-:W-:-:S02]  /*25d0*/  UIADD3 UR11, UR6, 0x1, -UR10 ;  /* 0x00000001060b7890 */ /* 0x000fc4000fffe80a */
[----:B------:R-:W-:Y:S01]  /*25e0*/  IMAD.U32 R7, RZ, RZ, UR6 ;  /* 0x00000006ff077e24 */ /* 0x000fe2000f8e00ff */
[----:B------:R-:W-:-:S03]  /*25f0*/  UIADD3 UR40, UR42, UR40, URZ ;  /* 0x000000282a287290 */ /* 0x000fc6000fffe03f */
[----:B------:R-:W-:Y:S01]  /*2600*/  IMAD.U32 R5, RZ, RZ, UR11 ;  /* 0x0000000bff057e24 */ /* 0x000fe2000f8e00ff */
[----:B------:R-:W-:Y:S01]  /*2610*/  USHF.R.S32.HI UR6, URZ, 0x1f, UR40 ;  /* 0x0000001f3f067899 */ /* 0x000fe20008011428 */
[C---:B------:R-:W-:Y:S02]  /*2620*/  IMAD R2, R22.reuse, -0x2, R7 ;  /* 0xfffffffe16027824 */ /* 0x040fe400078e0207 */
[----:B------:R-:W-:Y:S01]  /*2630*/  IMAD R5, R22, -0x2, R5 ;  /* 0xfffffffe16057824 */ /* 0x000fe200078e0205 */
[----:B------:R-:W-:-:S04]  /*2640*/  ULEA.HI UR6, UR6, UR40, URZ, 0x7 ;  /* 0x0000002806067291 */ /* 0x000fc8000f8f383f */
[----:B------:R-:W-:Y:S01]  /*2650*/  IADD3 R7, R5, 0x8, R6 ;  /* 0x0000000805077810 */ /* 0x000fe20007ffe006 */
[----:B------:R-:W-:-:S03]  /*2660*/  USHF.R.S32.HI UR6, URZ, 0x7, UR6 ;  /* 0x000000073f067899 */ /* 0x000fc60008011406 */
[----:B------:R-:W-:Y:S01]  /*2670*/  VIMNMX R7, R2, R7, PT ;  /* 0x0000000702077248 */ /* 0x000fe20003fe0100 */
[----:B------:R-:W-:Y:S01]  /*2680*/  UISETP.LT.AND UP0, UPT, URZ, UR6, UPT ;  /* 0x000000063f00728c */ /* 0x000fe2000bf01270 */
[----:B------:R-:W-:Y:S02]  /*2690*/  VIADDMNMX R2, R6, R5, R2, PT ;  /* 0x0000000506027246 */ /* 0x000fe40003800102 */
[C---:B------:R-:W-:Y:S01]  /*26a0*/  ISETP.GT.AND P2, PT, R7.reuse, RZ, PT ;  /* 0x000000ff0700720c */ /* 0x040fe20003f44270 */
[----:B------:R-:W-:Y:S01]  /*26b0*/  USEL UR47, URZ, UR6, !UP0 ;  /* 0x000000063f2f7287 */ /* 0x000fe2000c000000 */
[C---:B------:R-:W-:Y:S02]  /*26c0*/  ISETP.GT.AND P3, PT, R7.reuse, 0x1, PT ;  /* 0x000000010700780c */ /* 0x040fe40003f64270 */
[----:B------:R-:W-:Y:S01]  /*26d0*/  ISETP.GT.AND P4, PT, R7, 0x8, PT ;  /* 0x000000080700780c */ /* 0x000fe20003f84270 */
[----:B------:R-:W-:Y:S01]  /*26e0*/  UISETP.GE.AND UP0, UPT, UR45, UR47, UPT ;  /* 0x0000002f2d00728c */ /* 0x000fe2000bf06270 */
[----:B------:R-:W-:-:S02]  /*26f0*/  WARPGROUP.DEPBAR.LE gsb0, 0x0 ;  /* 0x00008000000079c5 */ /* 0x000fc40000010000 */
[----:B------:R-:W-:Y:S01]  /*2700*/  FSEL R26, R26, -INF , P2 ;  /* 0xff8000001a1a7808 */ /* 0x000fe20001000000 */
[----:B------:R1:W-:Y:S01]  /*2710*/  @!P1 SYNCS.ARRIVE.TRANS64.RED.A1T0 RZ, [R3+URZ], RZ ;  /* 0x000000ff03ff99a7 */ /* 0x0003e2000810043f */
[----:B------:R-:W-:Y:S02]  /*2720*/  FSEL R27, R27, -INF , P3 ;  /* 0xff8000001b1b7808 */ /* 0x000fe40001800000 */
[C---:B------:R-:W-:Y:S02]  /*2730*/  ISETP.GT.AND P2, PT, R7.reuse, 0x9, PT ;  /* 0x000000090700780c */ /* 0x040fe40003f44270 */
[----:B------:R-:W-:Y:S02]  /*2740*/  FSEL R30, R30, -INF , P4 ;  /* 0xff8000001e1e7808 */ /* 0x000fe40002000000 */
[----:B------:R-:W-:Y:S02]  /*2750*/  FMNMX.FTZ R9, R26, R27, !PT ;  /* 0x0000001b1a097209 */ /* 0x000fe40007810000 */
[----:B------:R-:W-:-:S02]  /*2760*/  ISETP.GT.AND P3, PT, R7, 0x10, PT ;  /* 0x000000100700780c */ /* 0x000fc40003f64270 */
[----:B------:R-:W-:Y:S02]  /*2770*/  FSEL R31, R31, -INF , P2 ;  /* 0xff8000001f1f7808 */ /* 0x000fe40001000000 */
[----:B------:R-:W-:Y:S02]  /*2780*/  FMNMX.FTZ R0, R30, R9, !PT ;  /* 0x000000091e007209 */ /* 0x000fe40007810000 */
[----:B------:R-:W-:Y:S02]  /*2790*/  ISETP.GT.AND P2, PT, R7, 0x11, PT ;  /* 0x000000110700780c */ /* 0x000fe40003f44270 */
        /* <DEDUP_REMOVED lines=80> */
[----:B------:R-:W-:-:S02]  /*2ca0*/  FSEL R87, R87, -INF , P2 ;  /* 0xff80000057577808 */ /* 0x000fc40001000000 */
[----:B------:R-:W-:Y:S02]  /*2cb0*/  FMNMX.FTZ R0, R86, R7, !PT ;  /* 0x0000000756007209 */ /* 0x000fe40007810000 */
[C---:B------:R-:W-:Y:S02]  /*2cc0*/  ISETP.GT.AND P3, PT, R2.reuse, 0x1, PT ;  /* 0x000000010200780c */ /* 0x040fe40003f64270 */
[----:B------:R-:W-:Y:S02]  /*2cd0*/  FMNMX.FTZ R7, R87, R0, !PT ;  /* 0x0000000057077209 */ /* 0x000fe40007810000 */
[----:B------:R-:W-:Y:S02]  /*2ce0*/  ISETP.GT.AND P4, PT, R2, 0x8, PT ;  /* 0x000000080200780c */ /* 0x000fe40003f84270 */
[----:B------:R-:W-:Y:S01]  /*2cf0*/  FSEL R35, R25, -INF , P3 ;  /* 0xff80000019237808 */ /* 0x000fe20001800000 */
[----:B------:R-:W2:Y:S01]  /*2d00*/  SHFL.BFLY PT, R0, R7, 0x2, 0x1f ;  /* 0x0c401f0007007f89 */ /* 0x000ea200000e0000 */
[----:B------:R-:W-:-:S02]  /*2d10*/  FSEL R38, R28, -INF , P4 ;  /* 0xff8000001c267808 */ /* 0x000fc40002000000 */
[----:B------:R-:W-:-:S04]  /*2d20*/  ISETP.GT.AND P3, PT, R2, 0x10, PT ;  /* 0x000000100200780c */ /* 0x000fc80003f64270 */
[----:B------:R-:W-:Y:S02]  /*2d30*/  FSEL R32, R32, -INF , P3 ;  /* 0xff80000020207808 */ /* 0x000fe40001800000 */
[----:B------:R-:W-:-:S04]  /*2d40*/  ISETP.GT.AND P3, PT, R2, 0x18, PT ;  /* 0x000000180200780c */ /* 0x000fc80003f64270 */
[----:B------:R-:W-:Y:S02]  /*2d50*/  FSEL R36, R36, -INF , P3 ;  /* 0xff80000024247808 */ /* 0x000fe40001800000 */
[----:B------:R-:W-:-:S04]  /*2d60*/  ISETP.GT.AND P3, PT, R2, 0x20, PT ;  /* 0x000000200200780c */ /* 0x000fc80003f64270 */
[----:B------:R-:W-:Y:S02]  /*2d70*/  FSEL R40, R40, -INF , P3 ;  /* 0xff80000028287808 */ /* 0x000fe40001800000 */
[----:B------:R-:W-:Y:S02]  /*2d80*/  ISETP.GT.AND P3, PT, R2, 0x28, PT ;  /* 0x000000280200780c */ /* 0x000fe40003f64270 */
[----:B--2---:R-:W-:Y:S02]  /*2d90*/  FMNMX.FTZ R12, R7, R0, !PT ;  /* 0x00000000070c7209 */ /* 0x004fe40007810000 */
[----:B------:R-:W-:Y:S02]  /*2da0*/  FSEL R44, R44, -INF , P3 ;  /* 0xff8000002c2c7808 */ /* 0x000fe40001800000 */
[----:B------:R-:W-:Y:S01]  /*2db0*/  ISETP.GT.AND P3, PT, R2, 0x30, PT ;  /* 0x000000300200780c */ /* 0x000fe20003f64270 */
[----:B------:R-:W2:Y:S03]  /*2dc0*/  SHFL.BFLY PT, R13, R12, 0x1, 0x1f ;  /* 0x0c201f000c0d7f89 */ /* 0x000ea600000e0000 */
        /* <DEDUP_REMOVED lines=10> */
[C---:B------:R-:W-:Y:S01]  /*2e70*/  FSETP.NEU.FTZ.AND P2, PT, R0.reuse, -INF , PT ;  /* 0xff8000000000780b */ /* 0x040fe20003f5d000 */
[----:B------:R-:W-:-:S01]  /*2e80*/  FFMA.FTZ R4, R0, R15, -8 ;  /* 0xc100000000047423 */ /* 0x000fc2000001000f */
[----:B------:R-:W-:-:S04]  /*2e90*/  ISETP.GT.AND P3, PT, R2, 0x58, PT ;  /* 0x000000580200780c */ /* 0x000fc80003f64270 */
[----:B------:R-:W-:Y:S02]  /*2ea0*/  FSEL R88, R4, RZ, P2 ;  /* 0x000000ff04587208 */ /* 0x000fe40001000000 */
[----:B------:R-:W-:Y:S02]  /*2eb0*/  ISETP.GT.AND P2, PT, R2, RZ, PT ;  /* 0x000000ff0200720c */ /* 0x000fe40003f44270 */
[----:B------:R-:W-:Y:S01]  /*2ec0*/  FSEL R68, R68, -INF , P3 ;  /* 0xff80000044447808 */ /* 0x000fe20001800000 */
[----:B------:R-:W-:-:S01]  /*2ed0*/  FFMA.FTZ R14, R11, UR39, -R88 ;  /* 0x000000270b0e7c23 */ /* 0x000fc20008010858 */
[----:B------:R-:W-:Y:S01]  /*2ee0*/  FSEL R34, R24, -INF , P2 ;  /* 0xff80000018227808 */ /* 0x000fe20001000000 */
[----:B------:R-:W-:-:S01]  /*2ef0*/  FFMA.FTZ R4, R26, UR39, -R88 ;  /* 0x000000271a047c23 */ /* 0x000fc20008010858 */
[----:B------:R-:W-:Y:S01]  /*2f00*/  ISETP.GT.AND P2, PT, R2, 0x9, PT ;  /* 0x000000090200780c */ /* 0x000fe20003f44270 */
[----:B------:R-:W-:-:S01]  /*2f10*/  FFMA.FTZ R5, R27, UR39, -R88 ;  /* 0x000000271b057c23 */ /* 0x000fc20008010858 */
[----:B------:R-:W-:Y:S01]  /*2f20*/  FMNMX.FTZ R7, R34, R35, !PT ;  /* 0x0000002322077209 */ /* 0x000fe20007810000 */
[----:B------:R-:W-:-:S01]  /*2f30*/  FFMA.FTZ R42, R42, UR39, -R88 ;  /* 0x000000272a2a7c23 */ /* 0x000fc20008010858 */
[----:B------:R-:W-:Y:S01]  /*2f40*/  FSEL R39, R29, -INF , P2 ;  /* 0xff8000001d277808 */ /* 0x000fe20001000000 */
[----:B------:R-:W-:-:S01]  /*2f50*/  FFMA.FTZ R6, R30, UR39, -R88 ;  /* 0x000000271e067c23 */ /* 0x000fc20008010858 */
[----:B------:R-:W-:Y:S01]  /*2f60*/  FMNMX.FTZ R12, R38, R7, !PT ;  /* 0x00000007260c7209 */ /* 0x000fe20007810000 */
[----:B------:R-:W-:Y:S01]  /*2f70*/  MUFU.EX2 R4, R4 ;  /* 0x0000000400047308 */ /* 0x000fe20000000800 */
[----:B------:R-:W-:Y:S01]  /*2f80*/  ISETP.GT.AND P2, PT, R2, 0x11, PT ;  /* 0x000000110200780c */ /* 0x000fe20003f44270 */
[--C-:B------:R-:W-:Y:S01]  /*2f90*/  FFMA.FTZ R31, R31, UR39, -R88.reuse ;  /* 0x000000271f1f7c23 */ /* 0x100fe20008010858 */
[----:B------:R-:W-:Y:S01]  /*2fa0*/  FMNMX.FTZ R13, R39, R12, !PT ;  /* 0x0000000c270d7209 */ /* 0x000fe20007810000 */
[--C-:B------:R-:W-:Y:S01]  /*2fb0*/  FFMA.FTZ R8, R8, UR39, -R88.reuse ;  /* 0x0000002708087c23 */ /* 0x100fe20008010858 */
[----:B------:R-:W-:Y:S01]  /*2fc0*/  FSEL R33, R33, -INF , P2 ;  /* 0xff80000021217808 */ /* 0x000fe20001000000 */
[--C-:B------:R-:W-:Y:S01]  /*2fd0*/  FFMA.FTZ R9, R9, UR39, -R88.reuse ;  /* 0x0000002709097c23 */ /* 0x100fe20008010858 */
[----:B------:R-:W-:Y:S01]  /*2fe0*/  FMNMX.FTZ R12, R32, R13, !PT ;  /* 0x0000000d200c7209 */ /* 0x000fe20007810000 */
[----:B------:R-:W2:Y:S01]  /*2ff0*/  MUFU.EX2 R5, R5 ;  /* 0x0000000500057308 */ /* 0x000ea20000000800 */
[----:B------:R-:W-:Y:S01]  /*3000*/  ISETP.GT.AND P2, PT, R2, 0x19, PT ;  /* 0x000000190200780c */ /* 0x000fe20003f44270 */
[--C-:B------:R-:W-:Y:S01]  /*3010*/  FFMA.FTZ R10, R10, UR39, -R88.reuse ;  /* 0x000000270a0a7c23 */ /* 0x100fe20008010858 */
[----:B------:R-:W-:Y:S01]  /*3020*/  FMNMX.FTZ R13, R33, R12, !PT ;  /* 0x0000000c210d7209 */ /* 0x000fe20007810000 */
[--C-:B------:R-:W-:Y:S01]  /*3030*/  FFMA.FTZ R21, R47, UR39, -R88.reuse ;  /* 0x000000272f157c23 */ /* 0x100fe20008010858 */
[----:B------:R-:W-:Y:S01]  /*3040*/  FSEL R37, R37, -INF , P2 ;  /* 0xff80000025257808 */ /* 0x000fe20001000000 */
[--C-:B------:R-:W-:Y:S01]  /*3050*/  FFMA.FTZ R50, R50, UR39, -R88.reuse ;  /* 0x0000002732327c23 */ /* 0x100fe20008010858 */
[----:B------:R-:W-:Y:S01]  /*3060*/  FMNMX.FTZ R12, R36, R13, !PT ;  /* 0x0000000d240c7209 */ /* 0x000fe20007810000 */
[----:B------:R-:W3:Y:S01]  /*3070*/  MUFU.EX2 R6, R6 ;  /* 0x0000000600067308 */ /* 0x000ee20000000800 */
[----:B------:R-:W-:Y:S01]  /*3080*/  ISETP.GT.AND P2, PT, R2, 0x21, PT ;  /* 0x000000210200780c */ /* 0x000fe20003f44270 */
[--C-:B------:R-:W-:Y:S01]  /*3090*/  FFMA.FTZ R54, R54, UR39, -R88.reuse ;  /* 0x0000002736367c23 */ /* 0x100fe20008010858 */
[----:B------:R-:W-:Y:S01]  /*30a0*/  FMNMX.FTZ R13, R37, R12, !PT ;  /* 0x0000000c250d7209 */ /* 0x000fe20007810000 */
[--C-:B------:R-:W-:Y:S01]  /*30b0*/  FFMA.FTZ R55, R55, UR39, -R88.reuse ;  /* 0x0000002737377c23 */ /* 0x100fe20008010858 */
[----:B------:R-:W-:Y:S01]  /*30c0*/  FSEL R41, R41, -INF , P2 ;  /* 0xff80000029297808 */ /* 0x000fe20001000000 */
[--C-:B------:R-:W-:Y:S01]  /*30d0*/  FFMA.FTZ R29, R59, UR39, -R88.reuse ;  /* 0x000000273b1d7c23 */ /* 0x100fe20008010858 */
[----:B------:R-:W-:Y:S01]  /*30e0*/  FMNMX.FTZ R12, R40, R13, !PT ;  /* 0x0000000d280c7209 */ /* 0x000fe20007810000 */
[----:B------:R-:W4:Y:S01]  /*30f0*/  MUFU.EX2 R7, R31 ;  /* 0x0000001f00077308 */ /* 0x000f220000000800 */
[----:B------:R-:W-:Y:S01]  /*3100*/  ISETP.GT.AND P2, PT, R2, 0x29, PT ;  /* 0x000000290200780c */ /* 0x000fe20003f44270 */
[----:B--2---:R-:W-:Y:S01]  /*3110*/  FADD.FTZ R47, R4, R5 ;  /* 0x00000005042f7221 */ /* 0x004fe20000010000 */
        /* <DEDUP_REMOVED lines=13> */
[----:B------:R5:W-:Y:S01]  /*31f0*/  MUFU.EX2 R13, R14 ;  /* 0x0000000e000d7308 */ /* 0x000be20000000800 */
[----:B------:R-:W-:Y:S01]  /*3200*/  ISETP.GT.AND P2, PT, R2, 0x39, PT ;  /* 0x000000390200780c */ /* 0x000fe20003f44270 */
[--C-:B------:R-:W-:Y:S01]  /*3210*/  FFMA.FTZ R78, R78, UR39, -R88.reuse ;  /* 0x000000274e4e7c23 */ /* 0x100fe20008010858 */
[----:B------:R-:W-:Y:S01]  /*3220*/  FMNMX.FTZ R15, R49, R12, !PT ;  /* 0x0000000c310f7209 */ /* 0x000fe20007810000 */
[--C-:B------:R-:W-:Y:S01]  /*3230*/  FFMA.FTZ R12, R43, UR39, -R88.reuse ;  /* 0x000000272b0c7c23 */ /* 0x100fe20008010858 */
[----:B------:R-:W-:Y:S01]  /*3240*/  FSEL R53, R53, -INF , P2 ;  /* 0xff80000035357808 */ /* 0x000fe20001000000 */
[----:B------:R-:W-:Y:S01]  /*3250*/  IMAD.U32 R43, RZ, RZ, UR39 ;  /* 0x00000027ff2b7e24 */ /* 0x000fe2000f8e00ff */
[----:B------:R-:W-:Y:S01]  /*3260*/  ISETP.GT.AND P2, PT, R2, 0x41, PT ;  /* 0x000000410200780c */ /* 0x000fe20003f44270 */
[----:B------:R-:W-:Y:S01]  /*3270*/  MUFU.EX2 R11, R42 ;  /* 0x0000002a000b7308 */ /* 0x000fe20000000800 */
[----:B-----5:R-:W-:Y:S01]  /*3280*/  FMNMX.FTZ R14, R52, R15, !PT ;  /* 0x0000000f340e7209 */ /* 0x020fe20007810000 */
[--C-:B------:R-:W-:Y:S01]  /*3290*/  FFMA.FTZ R79, R79, UR39, -R88.reuse ;  /* 0x000000274f4f7c23 */ /* 0x100fe20008010858 */
[----:B------:R-:W-:Y:S01]  /*32a0*/  FSEL R57, R57, -INF , P2 ;  /* 0xff80000039397808 */ /* 0x000fe20001000000 */
[--C-:B------:R-:W-:Y:S01]  /*32b0*/  FFMA.FTZ R74, R74, UR39, -R88.reuse ;  /* 0x000000274a4a7c23 */ /* 0x100fe20008010858 */
[----:B------:R-:W-:Y:S01]  /*32c0*/  FMNMX.FTZ R15, R53, R14, !PT ;  /* 0x0000000e350f7209 */ /* 0x000fe20007810000 */
[--C-:B------:R-:W-:Y:S01]  /*32d0*/  FFMA.FTZ R14, R46, UR39, -R88.reuse ;  /* 0x000000272e0e7c23 */ /* 0x100fe20008010858 */
[----:B------:R-:W-:Y:S01]  /*32e0*/  ISETP.GT.AND P2, PT, R2, 0x49, PT ;  /* 0x000000490200780c */ /* 0x000fe20003f44270 */
[----:B------:R-:W-:Y:S01]  /*32f0*/  MUFU.EX2 R9, R9 ;  /* 0x0000000900097308 */ /* 0x000fe20000000800 */
[----:B------:R-:W-:Y:S01]  /*3300*/  FMNMX.FTZ R20, R56, R15, !PT ;  /* 0x0000000f38147209 */ /* 0x000fe20007810000 */
[--C-:B------:R-:W-:Y:S01]  /*3310*/  FFMA.FTZ R75, R75, UR39, -R88.reuse ;  /* 0x000000274b4b7c23 */ /* 0x100fe20008010858 */
[----:B------:R-:W-:Y:S01]  /*3320*/  FSEL R61, R61, -INF , P2 ;  /* 0xff8000003d3d7808 */ /* 0x000fe20001000000 */
[--C-:B------:R-:W-:Y:S01]  /*3330*/  FFMA.FTZ R87, R87, UR39, -R88.reuse ;  /* 0x0000002757577c23 */ /* 0x100fe20008010858 */
[----:B------:R-:W-:Y:S01]  /*3340*/  FMNMX.FTZ R15, R57, R20, !PT ;  /* 0x00000014390f7209 */ /* 0x000fe20007810000 */
[----:B------:R-:W-:Y:S01]  /*3350*/  FFMA.FTZ R31, R83, UR39, -R88 ;  /* 0x00000027531f7c23 */ /* 0x000fe20008010858 */
[----:B------:R-:W-:Y:S01]  /*3360*/  ISETP.GT.AND P2, PT, R2, 0x51, PT ;  /* 0x000000510200780c */ /* 0x000fe20003f44270 */
[----:B------:R-:W5:Y:S01]  /*3370*/  MUFU.EX2 R10, R10 ;  /* 0x0000000a000a7308 */ /* 0x000f620000000800 */
[----:B------:R-:W-:Y:S01]  /*3380*/  FMNMX.FTZ R20, R60, R15, !PT ;  /* 0x0000000f3c147209 */ /* 0x000fe20007810000 */
[--C-:B------:R-:W-:Y:S01]  /*3390*/  IMAD.MOV.U32 R83, RZ, RZ, R151.reuse ;  /* 0x000000ffff537224 */ /* 0x100fe200078e0097 */
[----:B------:R-:W-:Y:S01]  /*33a0*/  FSEL R65, R65, -INF , P2 ;  /* 0xff80000041417808 */ /* 0x000fe20001000000 */
[--C-:B------:R-:W-:Y:S01]  /*33b0*/  IMAD.MOV.U32 R67, RZ, RZ, R151.reuse ;  /* 0x000000ffff437224 */ /* 0x100fe200078e0097 */
[----:B------:R-:W-:Y:S01]  /*33c0*/  FMNMX.FTZ R15, R61, R20, !PT ;  /* 0x000000143d0f7209 */ /* 0x000fe20007810000 */
[----:B------:R-:W-:Y:S01]  /*33d0*/  IMAD.MOV.U32 R59, RZ, RZ, R151 ;  /* 0x000000ffff3b7224 */ /* 0x000fe200078e0097 */
[----:B------:R-:W-:Y:S01]  /*33e0*/  ISETP.GT.AND P2, PT, R2, 0x59, PT ;  /* 0x000000590200780c */ /* 0x000fe20003f44270 */
[----:B------:R-:W-:Y:S01]  /*33f0*/  MUFU.EX2 R12, R12 ;  /* 0x0000000c000c7308 */ /* 0x000fe20000000800 */
[----:B------:R-:W-:-:S02]  /*3400*/  FMNMX.FTZ R20, R64, R15, !PT ;  /* 0x0000000f40147209 */ /* 0x000fc40007810000 */
[----:B------:R-:W-:Y:S02]  /*3410*/  ISETP.GT.AND P3, PT, R2, 0x60, PT ;  /* 0x000000600200780c */ /* 0x000fe40003f64270 */
[----:B------:R-:W-:Y:S01]  /*3420*/  FMNMX.FTZ R25, R65, R20, !PT ;  /* 0x0000001441197209 */ /* 0x000fe20007810000 */
[----:B------:R-:W-:Y:S01]  /*3430*/  FFMA.FTZ R20, R51, UR39, -R88 ;  /* 0x0000002733147c23 */ /* 0x000fe20008010858 */
[----:B------:R-:W-:Y:S01]  /*3440*/  FSEL R69, R69, -INF , P2 ;  /* 0xff80000045457808 */ /* 0x000fe20001000000 */
[----:B------:R3:W-:Y:S01]  /*3450*/  MUFU.EX2 R15, R50 ;  /* 0x00000032000f7308 */ /* 0x0007e20000000800 */
[----:B------:R-:W-:Y:S01]  /*3460*/  FMNMX.FTZ R24, R68, R25, !PT ;  /* 0x0000001944187209 */ /* 0x000fe20007810000 */
[----:B------:R-:W-:Y:S01]  /*3470*/  IMAD.MOV.U32 R51, RZ, RZ, R151 ;  /* 0x000000ffff337224 */ /* 0x000fe200078e0097 */
[----:B------:R-:W-:Y:S02]  /*3480*/  ISETP.GT.AND P2, PT, R2, 0x61, PT ;  /* 0x000000610200780c */ /* 0x000fe40003f44270 */
[----:B------:R-:W-:-:S02]  /*3490*/  FSEL R72, R72, -INF , P3 ;  /* 0xff80000048487808 */ /* 0x000fc40001800000 */
[----:B------:R-:W-:Y:S01]  /*34a0*/  FMNMX.FTZ R25, R69, R24, !PT ;  /* 0x0000001845197209 */ /* 0x000fe20007810000 */
[----:B------:R-:W-:Y:S01]  /*34b0*/  MUFU.EX2 R14, R14 ;  /* 0x0000000e000e7308 */ /* 0x000fe20000000800 */
[----:B------:R-:W-:Y:S01]  /*34c0*/  ISETP.GT.AND P3, PT, R2, 0x68, PT ;  /* 0x000000680200780c */ /* 0x000fe20003f64270 */
[----:B---3--:R-:W-:Y:S01]  /*34d0*/  FADD.FTZ R50, R6, R47 ;  /* 0x0000002f06327221 */ /* 0x008fe20000010000 */
[----:B------:R-:W-:Y:S02]  /*34e0*/  FSEL R73, R73, -INF , P2 ;  /* 0xff80000049497808 */ /* 0x000fe40001000000 */
[----:B------:R-:W-:Y:S01]  /*34f0*/  FMNMX.FTZ R24, R72, R25, !PT ;  /* 0x0000001948187209 */ /* 0x000fe20007810000 */
[----:B----4-:R-:W-:-:S01]  /*3500*/  FADD.FTZ R47, R7, R50 ;  /* 0x00000032072f7221 */ /* 0x010fc20000010000 */
[----:B------:R-:W-:Y:S01]  /*3510*/  ISETP.GT.AND P2, PT, R2, 0x69, PT ;  /* 0x000000690200780c */ /* 0x000fe20003f44270 */
[----:B------:R-:W3:Y:S01]  /*3520*/  MUFU.EX2 R21, R21 ;  /* 0x0000001500157308 */ /* 0x000ee20000000800 */
[----:B------:R-:W-:Y:S01]  /*3530*/  FSEL R76, R76, -INF , P3 ;  /* 0xff8000004c4c7808 */ /* 0x000fe20001800000 */
[----:B--2---:R-:W-:Y:S01]  /*3540*/  FADD.FTZ R50, R8, R47 ;  /* 0x0000002f08327221 */ /* 0x004fe20000010000 */
[----:B------:R-:W-:Y:S01]  /*3550*/  FMNMX.FTZ R25, R73, R24, !PT ;  /* 0x0000001849197209 */ /* 0x000fe20007810000 */
[----:B------:R-:W-:Y:S01]  /*3560*/  IMAD.MOV.U32 R47, RZ, RZ, R151 ;  /* 0x000000ffff2f7224 */ /* 0x000fe200078e0097 */
[----:B------:R-:W-:-:S02]  /*3570*/  ISETP.GT.AND P3, PT, R2, 0x70, PT ;  /* 0x000000700200780c */ /* 0x000fc40003f64270 */
[----:B------:R-:W-:Y:S01]  /*3580*/  FSEL R77, R77, -INF , P2 ;  /* 0xff8000004d4d7808 */ /* 0x000fe20001000000 */
[----:B------:R-:W-:Y:S01]  /*3590*/  MUFU.EX2 R20, R20 ;  /* 0x0000001400147308 */ /* 0x000fe20000000800 */
[----:B------:R-:W-:Y:S02]  /*35a0*/  FMNMX.FTZ R24, R76, R25, !PT ;  /* 0x000000194c187209 */ /* 0x000fe40007810000 */
[----:B------:R-:W-:Y:S02]  /*35b0*/  ISETP.GT.AND P2, PT, R2, 0x71, PT ;  /* 0x000000710200780c */ /* 0x000fe40003f44270 */
[----:B------:R-:W-:Y:S02]  /*35c0*/  FSEL R80, R80, -INF , P3 ;  /* 0xff80000050507808 */ /* 0x000fe40001800000 */
[----:B------:R-:W-:Y:S01]  /*35d0*/  FMNMX.FTZ R25, R77, R24, !PT ;  /* 0x000000184d197209 */ /* 0x000fe20007810000 */
[----:B------:R-:W-:Y:S01]  /*35e0*/  MUFU.EX2 R54, R54 ;  /* 0x0000003600367308 */ /* 0x000fe20000000800 */
[----:B------:R-:W-:Y:S01]  /*35f0*/  ISETP.GT.AND P3, PT, R2, 0x78, PT ;  /* 0x000000780200780c */ /* 0x000fe20003f64270 */
[----:B------:R-:W-:Y:S01]  /*3600*/  FFMA.FTZ R24, R58, UR39, -R88 ;  /* 0x000000273a187c23 */ /* 0x000fe20008010858 */
[----:B------:R-:W-:Y:S01]  /*3610*/  FSEL R81, R81, -INF , P2 ;  /* 0xff80000051517808 */ /* 0x000fe20001000000 */
[----:B------:R-:W-:Y:S01]  /*3620*/  IMAD.MOV.U32 R58, RZ, RZ, R151 ;  /* 0x000000ffff3a7224 */ /* 0x000fe200078e0097 */
[----:B------:R-:W-:-:S02]  /*3630*/  FMNMX.FTZ R26, R80, R25, !PT ;  /* 0x00000019501a7209 */ /* 0x000fc40007810000 */
[----:B------:R-:W-:Y:S01]  /*3640*/  ISETP.GT.AND P2, PT, R2, 0x79, PT ;  /* 0x000000790200780c */ /* 0x000fe20003f44270 */
[----:B------:R-:W-:Y:S01]  /*3650*/  MUFU.EX2 R55, R55 ;  /* 0x0000003700377308 */ /* 0x000fe20000000800 */
[----:B------:R-:W-:Y:S02]  /*3660*/  FSEL R84, R84, -INF , P3 ;  /* 0xff80000054547808 */ /* 0x000fe40001800000 */
[----:B------:R-:W-:Y:S01]  /*3670*/  FMNMX.FTZ R25, R81, R26, !PT ;  /* 0x0000001a51197209 */ /* 0x000fe20007810000 */
[----:B------:R-:W-:-:S01]  /*3680*/  FFMA.FTZ R26, R82, UR39, -R88 ;  /* 0x00000027521a7c23 */ /* 0x000fc20008010858 */
[----:B------:R-:W-:Y:S01]  /*3690*/  FSEL R85, R85, -INF , P2 ;  /* 0xff80000055557808 */ /* 0x000fe20001000000 */
[--C-:B------:R-:W-:Y:S01]  /*36a0*/  IMAD.MOV.U32 R82, RZ, RZ, R151.reuse ;  /* 0x000000ffff527224 */ /* 0x100fe200078e0097 */
[----:B------:R-:W-:Y:S01]  /*36b0*/  FMNMX.FTZ R2, R84, R25, !PT ;  /* 0x0000001954027209 */ /* 0x000fe20007810000 */
[----:B------:R-:W-:Y:S01]  /*36c0*/  MUFU.EX2 R24, R24 ;  /* 0x0000001800187308 */ /* 0x000fe20000000800 */
[----:B-----5:R-:W-:Y:S01]  /*36d0*/  F2FP.SATFINITE.E4M3.F32.PACK_AB_MERGE_C R231, R13, R10, RZ ;  /* 0x0000000a0de7723e */ /* 0x020fe200048070ff */
[----:B------:R-:W-:Y:S01]  /*36e0*/  FFMA.FTZ R25, R66, UR39, -R88 ;  /* 0x0000002742197c23 */ /* 0x000fe20008010858 */
[----:B------:R-:W-:Y:S01]  /*36f0*/  FMNMX.FTZ R2, R85, R2, !PT ;  /* 0x0000000255027209 */ /* 0x000fe20007810000 */
[----:B------:R-:W-:Y:S01]  /*3700*/  IMAD.MOV.U32 R66, RZ, RZ, R151 ;  /* 0x000000ffff427224 */ /* 0x000fe200078e0097 */
[----:B------:R-:W-:-:S02]  /*3710*/  F2FP.SATFINITE.E4M3.F32.PACK_AB_MERGE_C R229, R7, R6, RZ ;  /* 0x0000000607e5723e */ /* 0x000fc400048070ff */
[----:B---3--:R-:W-:Y:S01]  /*3720*/  F2FP.SATFINITE.E4M3.F32.PACK_AB_MERGE_C R225, R21, R14, RZ ;  /* 0x0000000e15e1723e */ /* 0x008fe200048070ff */
[----:B------:R-:W2:Y:S01]  /*3730*/  SHFL.BFLY PT, R27, R2, 0x2, 0x1f ;  /* 0x0c401f00021b7f89 */ /* 0x000ea200000e0000 */
[----:B------:R-:W-:Y:S01]  /*3740*/  MUFU.EX2 R29, R29 ;  /* 0x0000001d001d7308 */ /* 0x000fe20000000800 */
[----:B------:R-:W-:Y:S02]  /*3750*/  F2FP.SATFINITE.E4M3.F32.PACK_AB_MERGE_C R229, R5, R4, R229 ;  /* 0x0000000405e5723e */ /* 0x000fe400048070e5 */
[----:B------:R-:W-:Y:S02]  /*3760*/  F2FP.SATFINITE.E4M3.F32.PACK_AB_MERGE_C R231, R9, R8, R231 ;  /* 0x0000000809e7723e */ /* 0x000fe400048070e7 */
[----:B------:R-:W-:-:S03]  /*3770*/  F2FP.SATFINITE.E4M3.F32.PACK_AB_MERGE_C R225, R12, R11, R225 ;  /* 0x0000000b0ce1723e */ /* 0x000fc600048070e1 */
[----:B------:R-:W-:Y:S08]  /*3780*/  MUFU.EX2 R62, R62 ;  /* 0x0000003e003e7308 */ /* 0x000ff00000000800 */
[----:B------:R-:W-:Y:S01]  /*3790*/  MUFU.EX2 R63, R63 ;  /* 0x0000003f003f7308 */ /* 0x000fe20000000800 */
[----:B--2---:R-:W-:-:S07]  /*37a0*/  FMNMX.FTZ R27, R2, R27, !PT ;  /* 0x0000001b021b7209 */ /* 0x004fce0007810000 */
[----:B------:R-:W-:Y:S01]  /*37b0*/  MUFU.EX2 R25, R25 ;  /* 0x0000001900197308 */ /* 0x000fe20000000800 */
[----:B------:R-:W2:Y:S07]  /*37c0*/  SHFL.BFLY PT, R2, R27, 0x1, 0x1f ;  /* 0x0c201f001b027f89 */ /* 0x000eae00000e0000 */
[----:B------:R-:W-:Y:S08]  /*37d0*/  MUFU.EX2 R30, R30 ;  /* 0x0000001e001e7308 */ /* 0x000ff00000000800 */
[----:B------:R-:W-:Y:S08]  /*37e0*/  MUFU.EX2 R70, R70 ;  /* 0x0000004600467308 */ /* 0x000ff00000000800 */
[----:B------:R-:W-:Y:S01]  /*37f0*/  MUFU.EX2 R71, R71 ;  /* 0x0000004700477308 */ /* 0x000fe20000000800 */
[----:B--2---:R-:W-:Y:S01]  /*3800*/  FMNMX.FTZ R2, R27, R2, !PT ;  /* 0x000000021b027209 */ /* 0x004fe20007810000 */
[----:B------:R-:W-:Y:S01]  /*3810*/  FFMA.FTZ R27, R86, UR39, -R88 ;  /* 0x00000027561b7c23 */ /* 0x000fe20008010858 */
[----:B------:R-:W-:-:S02]  /*3820*/  IMAD.MOV.U32 R88, RZ, RZ, R151 ;  /* 0x000000ffff587224 */ /* 0x000fc400078e0097 */
[C---:B------:R-:W-:Y:S01]  /*3830*/  FSETP.NEU.FTZ.AND P2, PT, R2.reuse, -INF , PT ;  /* 0xff8000000200780b */ /* 0x040fe20003f5d000 */
[----:B------:R-:W-:-:S02]  /*3840*/  FFMA.FTZ R28, R2, R43, -8 ;  /* 0xc1000000021c7423 */ /* 0x000fc4000001002b */
[----:B------:R-:W-:Y:S01]  /*3850*/  MUFU.EX2 R78, R78 ;  /* 0x0000004e004e7308 */ /* 0x000fe20000000800 */
[----:B------:R-:W-:Y:S02]  /*3860*/  IMAD.MOV.U32 R86, RZ, RZ, R151 ;  /* 0x000000ffff567224 */ /* 0x000fe400078e0097 */
[----:B------:R-:W-:Y:S02]  /*3870*/  FSEL R42, R28, RZ, P2 ;  /* 0x000000ff1c2a7208 */ /* 0x000fe40001000000 */
[----:B------:R-:W-:-:S03]  /*3880*/  PLOP3.LUT P2, PT, PT, PT, UP0, 0x80, 0x0 ;  /* 0x000000000000781c */ /* 0x000fc60003f4f008 */
        /* <DEDUP_REMOVED lines=38> */
[----:B------:R-:W-:-:S02]  /*3af0*/  IMAD.MOV.U32 R85, RZ, RZ, R151 ;  /* 0x000000ffff557224 */ /* 0x000fc400078e0097 */
[----:B------:R-:W2:Y:S01]  /*3b00*/  MUFU.EX2 R32, R32 ;  /* 0x0000002000207308 */ /* 0x000ea20000000800 */
[----:B---3--:R-:W-:-:S07]  /*3b10*/  FADD.FTZ R46, R38, R43 ;  /* 0x0000002b262e7221 */ /* 0x008fce0000010000 */
        /* <DEDUP_REMOVED lines=12> */
[----:B------:R-:W2:Y:S01]  /*3be0*/  MUFU.EX2 R37, R37 ;  /* 0x0000002500257308 */ /* 0x000ea20000000800 */
[----:B-1----:R-:W-:-:S02]  /*3bf0*/  FADD.FTZ R3, R33, R46 ;  /* 0x0000002e21037221 */ /* 0x002fc40000010000 */
[----:B------:R-:W-:-:S04]  /*3c00*/  FADD.FTZ R50, R13, R50 ;  /* 0x000000320d327221 */ /* 0x000fc80000010000 */
[----:B------:R-:W-:Y:S01]  /*3c10*/  FADD.FTZ R43, R11, R50 ;  /* 0x000000320b2b7221 */ /* 0x000fe20000010000 */
[----:B------:R-:W1:Y:S01]  /*3c20*/  MUFU.EX2 R40, R40 ;  /* 0x0000002800287308 */ /* 0x000e620000000800 */
[----:B---3--:R-:W-:-:S02]  /*3c30*/  FADD.FTZ R46, R36, R3 ;  /* 0x00000003242e7221 */ /* 0x008fc40000010000 */
[----:B------:R-:W-:-:S04]  /*3c40*/  FADD.FTZ R43, R12, R43 ;  /* 0x0000002b0c2b7221 */ /* 0x000fc80000010000 */
[----:B------:R-:W-:Y:S01]  /*3c50*/  FADD.FTZ R50, R14, R43 ;  /* 0x0000002b0e327221 */ /* 0x000fe20000010000 */
[----:B------:R-:W3:Y:S01]  /*3c60*/  MUFU.EX2 R41, R41 ;  /* 0x0000002900297308 */ /* 0x000ee20000000800 */
[----:B--2---:R-:W-:-:S02]  /*3c70*/  FADD.FTZ R3, R37, R46 ;  /* 0x0000002e25037221 */ /* 0x004fc40000010000 */
[----:B------:R-:W-:Y:S01]  /*3c80*/  FADD.FTZ R50, R21, R50 ;  /* 0x0000003215327221 */ /* 0x000fe20000010000 */
[----:B------:R-:W-:Y:S01]  /*3c90*/  F2FP.SATFINITE.E4M3.F32.PACK_AB_MERGE_C R36, R37, R36, RZ ;  /* 0x000000242524723e */ /* 0x000fe200048070ff */
[----:B------:R-:W-:Y:S02]  /*3ca0*/  IMAD.MOV.U32 R37, RZ, RZ, R151 ;  /* 0x000000ffff257224 */ /* 0x000fe400078e0097 */
[----:B------:R-:W-:-:S01]  /*3cb0*/  FADD.FTZ R43, R15, R50 ;  /* 0x000000320f2b7221 */ /* 0x000fc20000010000 */
[----:B------:R-:W-:Y:S01]  /*3cc0*/  F2FP.SATFINITE.E4M3.F32.PACK_AB_MERGE_C R230, R33, R32, R36 ;  /* 0x0000002021e6723e */ /* 0x000fe20004807024 */
[----:B------:R-:W2:Y:S01]  /*3cd0*/  MUFU.EX2 R44, R44 ;  /* 0x0000002c002c7308 */ /* 0x000ea20000000800 */
[----:B-1----:R-:W-:-:S01]  /*3ce0*/  FADD.FTZ R46, R40, R3 ;  /* 0x00000003282e7221 */ /* 0x002fc20000010000 */
[----:B------:R-:W-:Y:S01]  /*3cf0*/  FADD.FTZ R43, R20, R43 ;  /* 0x0000002b142b7221 */ /* 0x000fe20000010000 */
[----:B------:R-:W-:-:S02]  /*3d00*/  IMAD.MOV.U32 R50, RZ, RZ, R151 ;  /* 0x000000ffff327224 */ /* 0x000fc400078e0097 */
[----:B------:R-:W-:Y:S02]  /*3d10*/  IMAD.MOV.U32 R36, RZ, RZ, R151 ;  /* 0x000000ffff247224 */ /* 0x000fe400078e0097 */
[----:B------:R-:W-:-:S01]  /*3d20*/  FADD.FTZ R10, R54, R43 ;  /* 0x0000002b360a7221 */ /* 0x000fc20000010000 */
[----:B------:R-:W-:Y:S01]  /*3d30*/  F2FP.SATFINITE.E4M3.F32.PACK_AB_MERGE_C R54, R55, R54, RZ ;  /* 0x000000363736723e */ /* 0x000fe200048070ff */
[----:B------:R-:W1:Y:S01]  /*3d40*/  MUFU.EX2 R45, R45 ;  /* 0x0000002d002d7308 */ /* 0x000e620000000800 */
[----:B---3--:R-:W-:-:S01]  /*3d50*/  FADD.FTZ R3, R41, R46 ;  /* 0x0000002e29037221 */ /* 0x008fc20000010000 */
[----:B------:R-:W-:Y:S01]  /*3d60*/  FADD.FTZ R55, R55, R10 ;  /* 0x0000000a37377221 */ /* 0x000fe20000010000 */
[----:B------:R-:W-:Y:S01]  /*3d70*/  F2FP.SATFINITE.E4M3.F32.PACK_AB_MERGE_C R227, R20, R15, R54 ;  /* 0x0000000f14e3723e */ /* 0x000fe20004807036 */
[----:B------:R-:W-:Y:S02]  /*3d80*/  IMAD.MOV.U32 R54, RZ, RZ, R151 ;  /* 0x000000ffff367224 */ /* 0x000fe400078e0097 */
[----:B------:R-:W-:-:S01]  /*3d90*/  FADD.FTZ R10, R24, R55 ;  /* 0x00000037180a7221 */ /* 0x000fc20000010000 */
[----:B------:R-:W-:Y:S01]  /*3da0*/  IMAD.MOV.U32 R55, RZ, RZ, R151 ;  /* 0x000000ffff377224 */ /* 0x000fe200078e0097 */
[----:B------:R-:W3:Y:S01]  /*3db0*/  MUFU.EX2 R48, R48 ;  /* 0x0000003000307308 */ /* 0x000ee20000000800 */
[----:B--2---:R-:W-:-:S01]  /*3dc0*/  FADD.FTZ R46, R44, R3 ;  /* 0x000000032c2e7221 */ /* 0x004fc20000010000 */
[----:B------:R-:W-:Y:S01]  /*3dd0*/  FADD.FTZ R7, R29, R10 ;  /* 0x0000000a1d077221 */ /* 0x000fe20000010000 */
[----:B------:R-:W-:-:S02]  /*3de0*/  IMAD.MOV.U32 R43, RZ, RZ, R151 ;  /* 0x000000ffff2b7224 */ /* 0x000fc400078e0097 */
[--C-:B------:R-:W-:Y:S02]  /*3df0*/  IMAD.MOV.U32 R33, RZ, RZ, R151.reuse ;  /* 0x000000ffff217224 */ /* 0x100fe400078e0097 */
        /* <DEDUP_REMOVED lines=8> */
[----:B---3--:R-:W-:-:S01]  /*3e80*/  FADD.FTZ R46, R48, R3 ;  /* 0x00000003302e7221 */ /* 0x008fc20000010000 */
[--C-:B------:R-:W-:Y:S02]  /*3e90*/  IMAD.MOV.U32 R41, RZ, RZ, R151.reuse ;  /* 0x000000ffff297224 */ /* 0x100fe400078e0097 */
[----:B------:R-:W-:-:S04]  /*3ea0*/  IMAD.MOV.U32 R40, RZ, RZ, R151 ;  /* 0x000000ffff287224 */ /* 0x000fc800078e0097 */
[----:B------:R-:W3:Y:S01]  /*3eb0*/  MUFU.EX2 R53, R53 ;  /* 0x0000003500357308 */ /* 0x000ee20000000800 */
[----:B--2---:R-:W-:-:S01]  /*3ec0*/  FADD.FTZ R3, R49, R46 ;  /* 0x0000002e31037221 */ /* 0x004fc20000010000 */
[----:B------:R-:W-:-:S06]  /*3ed0*/  IMAD.MOV.U32 R46, RZ, RZ, R151 ;  /* 0x000000ffff2e7224 */ /* 0x000fcc00078e0097 */
        /* <DEDUP_REMOVED lines=10> */
[--C-:B------:R-:W-:Y:S02]  /*3f80*/  IMAD.MOV.U32 R49, RZ, RZ, R151.reuse ;  /* 0x000000ffff317224 */ /* 0x100fe400078e0097 */
[----:B------:R-:W-:-:S04]  /*3f90*/  IMAD.MOV.U32 R48, RZ, RZ, R151 ;  /* 0x000000ffff307224 */ /* 0x000fc800078e0097 */
[----:B------:R-:W2:Y:S01]  /*3fa0*/  MUFU.EX2 R61, R61 ;  /* 0x0000003d003d7308 */ /* 0x000ea20000000800 */
[----:B-1----:R-:W-:-:S01]  /*3fb0*/  FADD.FTZ R3, R57, R6 ;  /* 0x0000000639037221 */ /* 0x002fc20000010000 */
[----:B------:R-:W-:Y:S01]  /*3fc0*/  FADD.FTZ R6, R62, R7 ;  /* 0x000000073e067221 */ /* 0x000fe20000010000 */
[----:B------:R-:W-:-:S03]  /*3fd0*/  F2FP.SATFINITE.E4M3.F32.PACK_AB_MERGE_C R62, R63, R62, RZ ;  /* 0x0000003e3f3e723e */ /* 0x000fc600048070ff */
[----:B------:R-:W-:Y:S01]  /*3fe0*/  FADD.FTZ R6, R63, R6 ;  /* 0x000000063f067221 */ /* 0x000fe20000010000 */
[----:B------:R-:W-:Y:S01]  /*3ff0*/  F2FP.SATFINITE.E4M3.F32.PACK_AB_MERGE_C R221, R29, R24, R62 ;  /* 0x000000181ddd723e */ /* 0x000fe2000480703e */
[----:B------:R-:W1:Y:S01]  /*4000*/  MUFU.EX2 R64, R64 ;  /* 0x0000004000407308 */ /* 0x000e620000000800 */
[----:B---3--:R-:W-:-:S01]  /*4010*/  FADD.FTZ R4, R60, R3 ;  /* 0x000000033c047221 */ /* 0x008fc20000010000 */
[----:B------:R-:W-:Y:S01]  /*4020*/  FADD.FTZ R3, R25, R6 ;  /* 0x0000000619037221 */ /* 0x000fe20000010000 */
[--C-:B------:R-:W-:Y:S02]  /*4030*/  IMAD.MOV.U32 R63, RZ, RZ, R151.reuse ;  /* 0x000000ffff3f7224 */ /* 0x100fe400078e0097 */
[----:B------:R-:W-:Y:S02]  /*4040*/  IMAD.MOV.U32 R62, RZ, RZ, R151 ;  /* 0x000000ffff3e7224 */ /* 0x000fe400078e0097 */
[----:B------:R-:W-:-:S01]  /*4050*/  FADD.FTZ R5, R30, R3 ;  /* 0x000000031e057221 */ /* 0x000fc20000010000 */
[----:B------:R-:W-:Y:S01]  /*4060*/  IMAD.MOV.U32 R29, RZ, RZ, R151 ;  /* 0x000000ffff1d7224 */ /* 0x000fe200078e0097 */
[----:B------:R-:W3:Y:S01]  /*4070*/  MUFU.EX2 R65, R65 ;  /* 0x0000004100417308 */ /* 0x000ee20000000800 */
[C---:B--2---:R-:W-:Y:S01]  /*4080*/  F2FP.SATFINITE.E4M3.F32.PACK_AB_MERGE_C R60, R61.reuse, R60, RZ ;  /* 0x0000003c3d3c723e */ /* 0x044fe200048070ff */
[----:B------:R-:W-:Y:S01]  /*4090*/  FADD.FTZ R61, R61, R4 ;  /* 0x000000043d3d7221 */ /* 0x000fe20000010000 */
[----:B------:R-:W-:-:S01]  /*40a0*/  FADD.FTZ R6, R70, R5 ;  /* 0x0000000546067221 */ /* 0x000fc20000010000 */
[----:B------:R-:W-:Y:S01]  /*40b0*/  F2FP.SATFINITE.E4M3.F32.PACK_AB_MERGE_C R70, R71, R70, RZ ;  /* 0x000000464746723e */ /* 0x000fe200048070ff */
[----:B------:R-:W-:Y:S01]  /*40c0*/  IMAD.MOV.U32 R24, RZ, RZ, R151 ;  /* 0x000000ffff187224 */ /* 0x000fe200078e0097 */
[----:B------:R-:W-:Y:S01]  /*40d0*/  F2FP.SATFINITE.E4M3.F32.PACK_AB_MERGE_C R220, R57, R56, R60 ;  /* 0x0000003839dc723e */ /* 0x000fe2000480703c */
[----:B------:R-:W-:-:S01]  /*40e0*/  FADD.FTZ R71, R71, R6 ;  /* 0x0000000647477221 */ /* 0x000fc20000010000 */
[----:B------:R-:W2:Y:S01]  /*40f0*/  MUFU.EX2 R68, R68 ;  /* 0x0000004400447308 */ /* 0x000ea20000000800 */
[----:B-1----:R-:W-:-:S01]  /*4100*/  FADD.FTZ R4, R64, R61 ;  /* 0x0000003d40047221 */ /* 0x002fc20000010000 */
[----:B------:R-:W-:Y:S01]  /*4110*/  F2FP.SATFINITE.E4M3.F32.PACK_AB_MERGE_C R223, R30, R25, R70 ;  /* 0x000000191edf723e */ /* 0x000fe20004807046 */
[----:B------:R-:W-:-:S02]  /*4120*/  IMAD.MOV.U32 R70, RZ, RZ, R151 ;  /* 0x000000ffff467224 */ /* 0x000fc400078e0097 */
[--C-:B------:R-:W-:Y:S02]  /*4130*/  IMAD.MOV.U32 R61, RZ, RZ, R151.reuse ;  /* 0x000000ffff3d7224 */ /* 0x100fe400078e0097 */
        /* <DEDUP_REMOVED lines=8> */
[----:B------:R-:W-:Y:S01]  /*41c0*/  F2FP.SATFINITE.E4M3.F32.PACK_AB_MERGE_C R3, R79, R78, RZ ;  /* 0x0000004e4f03723e */ /* 0x000fe200048070ff */
[----:B------:R-:W-:-:S05]  /*41d0*/  IMAD.MOV.U32 R25, RZ, RZ, R151 ;  /* 0x000000ffff197224 */ /* 0x000fca00078e0097 */
[----:B------:R-:W2:Y:S01]  /*41e0*/  MUFU.EX2 R72, R72 ;  /* 0x0000004800487308 */ /* 0x000ea20000000800 */
[C---:B-1----:R-:W-:Y:S01]  /*41f0*/  F2FP.SATFINITE.E4M3.F32.PACK_AB_MERGE_C R68, R69.reuse, R68, RZ ;  /* 0x000000444544723e */ /* 0x042fe200048070ff */
[----:B------:R-:W-:-:S03]  /*4200*/  FADD.FTZ R69, R69, R4 ;  /* 0x0000000445457221 */ /* 0x000fc60000010000 */
[----:B------:R-:W-:Y:S01]  /*4210*/  F2FP.SATFINITE.E4M3.F32.PACK_AB_MERGE_C R222, R65, R64, R68 ;  /* 0x0000004041de723e */ /* 0x000fe20004807044 */
[----:B------:R-:W-:Y:S02]  /*4220*/  IMAD.MOV.U32 R68, RZ, RZ, R151 ;  /* 0x000000ffff447224 */ /* 0x000fe400078e0097 */
[----:B------:R-:W1:Y:S01]  /*4230*/  MUFU.EX2 R75, R75 ;  /* 0x0000004b004b7308 */ /* 0x000e620000000800 */
[----:B---3--:R-:W-:-:S01]  /*4240*/  FADD.FTZ R6, R74, R71 ;  /* 0x000000474a067221 */ /* 0x008fc20000010000 */
[--C-:B------:R-:W-:Y:S02]  /*4250*/  IMAD.MOV.U32 R71, RZ, RZ, R151.reuse ;  /* 0x000000ffff477224 */ /* 0x100fe400078e0097 */
[--C-:B------:R-:W-:Y:S02]  /*4260*/  IMAD.MOV.U32 R65, RZ, RZ, R151.reuse ;  /* 0x000000ffff417224 */ /* 0x100fe400078e0097 */
[----:B------:R-:W-:Y:S02]  /*4270*/  IMAD.MOV.U32 R64, RZ, RZ, R151 ;  /* 0x000000ffff407224 */ /* 0x000fe400078e0097 */
[----:B------:R-:W3:Y:S01]  /*4280*/  MUFU.EX2 R73, R73 ;  /* 0x0000004900497308 */ /* 0x000ee20000000800 */
[----:B--2---:R-:W-:-:S01]  /*4290*/  FADD.FTZ R4, R72, R69 ;  /* 0x0000004548047221 */ /* 0x004fc20000010000 */
[----:B------:R-:W-:-:S06]  /*42a0*/  IMAD.MOV.U32 R69, RZ, RZ, R151 ;  /* 0x000000ffff457224 */ /* 0x000fcc00078e0097 */
[----:B------:R-:W2:Y:S01]  /*42b0*/  MUFU.EX2 R76, R76 ;  /* 0x0000004c004c7308 */ /* 0x000ea20000000800 */
[C---:B-1----:R-:W-:Y:S01]  /*42c0*/  F2FP.SATFINITE.E4M3.F32.PACK_AB_MERGE_C R217, R75.reuse, R74, R3 ;  /* 0x0000004a4bd9723e */ /* 0x042fe20004807003 */
[----:B------:R-:W-:Y:S01]  /*42d0*/  FADD.FTZ R75, R75, R6 ;  /* 0x000000064b4b7221 */ /* 0x000fe20000010000 */
[----:B------:R-:W-:-:S03]  /*42e0*/  IMAD.MOV.U32 R74, RZ, RZ, R151 ;  /* 0x000000ffff4a7224 */ /* 0x000fc600078e0097 */
[----:B------:R-:W-:Y:S01]  /*42f0*/  FADD.FTZ R78, R78, R75 ;  /* 0x0000004b4e4e7221 */ /* 0x000fe20000010000 */
[----:B------:R-:W-:Y:S01]  /*4300*/  IMAD.MOV.U32 R75, RZ, RZ, R151 ;  /* 0x000000ffff4b7224 */ /* 0x000fe200078e0097 */
[----:B------:R-:W1:Y:S01]  /*4310*/  MUFU.EX2 R77, R77 ;  /* 0x0000004d004d7308 */ /* 0x000e620000000800 */
[----:B---3--:R-:W-:-:S01]  /*4320*/  FADD.FTZ R3, R73, R4 ;  /* 0x0000000449037221 */ /* 0x008fc20000010000 */
[----:B------:R-:W-:Y:S01]  /*4330*/  FADD.FTZ R79, R79, R78 ;  /* 0x0000004e4f4f7221 */ /* 0x000fe20000010000 */
[----:B------:R-:W-:-:S05]  /*4340*/  IMAD.MOV.U32 R78, RZ, RZ, R151 ;  /* 0x000000ffff4e7224 */ /* 0x000fca00078e0097 */
[----:B------:R-:W3:Y:S01]  /*4350*/  MUFU.EX2 R26, R26 ;  /* 0x0000001a001a7308 */ /* 0x000ee20000000800 */
[----:B--2---:R-:W-:-:S07]  /*4360*/  FADD.FTZ R4, R76, R3 ;  /* 0x000000034c047221 */ /* 0x004fce0000010000 */
[----:B------:R-:W-:Y:S01]  /*4370*/  MUFU.EX2 R27, R27 ;  /* 0x0000001b001b7308 */ /* 0x000fe20000000800 */
[C---:B-1----:R-:W-:Y:S01]  /*4380*/  F2FP.SATFINITE.E4M3.F32.PACK_AB_MERGE_C R76, R77.reuse, R76, RZ ;  /* 0x0000004c4d4c723e */ /* 0x042fe200048070ff */
[----:B------:R-:W-:-:S03]  /*4390*/  FADD.FTZ R77, R77, R4 ;  /* 0x000000044d4d7221 */ /* 0x000fc60000010000 */
[----:B------:R-:W-:Y:S01]  /*43a0*/  F2FP.SATFINITE.E4M3.F32.PACK_AB_MERGE_C R216, R73, R72, R76 ;  /* 0x0000004849d8723e */ /* 0x000fe2000480704c */
[----:B------:R-:W-:Y:S02]  /*43b0*/  IMAD.MOV.U32 R76, RZ, RZ, R151 ;  /* 0x000000ffff4c7224 */ /* 0x000fe400078e0097 */
[----:B------:R1:W2:Y:S01]  /*43c0*/  MUFU.EX2 R28, R87 ;  /* 0x00000057001c7308 */ /* 0x0002a20000000800 */
[----:B---3--:R-:W-:-:S01]  /*43d0*/  FADD.FTZ R6, R26, R79 ;  /* 0x0000004f1a067221 */ /* 0x008fc20000010000 */
[--C-:B------:R-:W-:Y:S02]  /*43e0*/  IMAD.MOV.U32 R79, RZ, RZ, R151.reuse ;  /* 0x000000ffff4f7224 */ /* 0x100fe400078e0097 */
[--C-:B------:R-:W-:Y:S02]  /*43f0*/  IMAD.MOV.U32 R73, RZ, RZ, R151.reuse ;  /* 0x000000ffff497224 */ /* 0x100fe400078e0097 */
[--C-:B------:R-:W-:Y:S02]  /*4400*/  IMAD.MOV.U32 R72, RZ, RZ, R151.reuse ;  /* 0x000000ffff487224 */ /* 0x100fe400078e0097 */
[----:B------:R-:W3:Y:S01]  /*4410*/  MUFU.EX2 R80, R80 ;  /* 0x0000005000507308 */ /* 0x000ee20000000800 */
[----:B-1----:R-:W-:-:S07]  /*4420*/  IMAD.MOV.U32 R87, RZ, RZ, R151 ;  /* 0x000000ffff577224 */ /* 0x002fce00078e0097 */
[----:B------:R-:W1:Y:S01]  /*4430*/  MUFU.EX2 R31, R31 ;  /* 0x0000001f001f7308 */ /* 0x000e620000000800 */
[----:B--2---:R-:W-:-:S07]  /*4440*/  F2FP.SATFINITE.E4M3.F32.PACK_AB_MERGE_C R3, R28, R27, RZ ;  /* 0x0000001b1c03723e */ /* 0x004fce00048070ff */
[----:B------:R-:W2:Y:S01]  /*4450*/  MUFU.EX2 R81, R81 ;  /* 0x0000005100517308 */ /* 0x000ea20000000800 */
[----:B---3--:R-:W-:-:S01]  /*4460*/  FADD.FTZ R4, R80, R77 ;  /* 0x0000004d50047221 */ /* 0x008fc20000010000 */
[----:B------:R-:W-:-:S06]  /*4470*/  IMAD.MOV.U32 R77, RZ, RZ, R151 ;  /* 0x000000ffff4d7224 */ /* 0x000fcc00078e0097 */
[----:B------:R-:W3:Y:S01]  /*4480*/  MUFU.EX2 R84, R84 ;  /* 0x0000005400547308 */ /* 0x000ee20000000800 */
[C---:B-1----:R-:W-:Y:S01]  /*4490*/  F2FP.SATFINITE.E4M3.F32.PACK_AB_MERGE_C R219, R31.reuse, R26, R3 ;  /* 0x0000001a1fdb723e */ /* 0x042fe20004807003 */
[----:B------:R-:W-:Y:S01]  /*44a0*/  FADD.FTZ R6, R31, R6 ;  /* 0x000000061f067221 */ /* 0x000fe20000010000 */
[--C-:B------:R-:W-:Y:S02]  /*44b0*/  IMAD.MOV.U32 R31, RZ, RZ, R151.reuse ;  /* 0x000000ffff1f7224 */ /* 0x100fe400078e0097 */
[----:B------:R-:W-:Y:S02]  /*44c0*/  IMAD.MOV.U32 R26, RZ, RZ, R151 ;  /* 0x000000ffff1a7224 */ /* 0x000fe400078e0097 */
[----:B------:R-:W-:-:S01]  /*44d0*/  FADD.FTZ R27, R27, R6 ;  /* 0x000000061b1b7221 */ /* 0x000fc20000010000 */
[----:B------:R1:W4:Y:S01]  /*44e0*/  MUFU.EX2 R5, R42 ;  /* 0x0000002a00057308 */ /* 0x0003220000000800 */
[----:B--2---:R-:W-:-:S04]  /*44f0*/  FADD.FTZ R3, R81, R4 ;  /* 0x0000000451037221 */ /* 0x004fc80000010000 */
[----:B---3--:R-:W-:Y:S01]  /*4500*/  FADD.FTZ R4, R84, R3 ;  /* 0x0000000354047221 */ /* 0x008fe20000010000 */
[----:B------:R-:W-:-:S01]  /*4510*/  FADD.FTZ R3, R28, R27 ;  /* 0x0000001b1c037221 */ /* 0x000fc20000010000 */
[--C-:B-1----:R-:W-:Y:S02]  /*4520*/  IMAD.MOV.U32 R42, RZ, RZ, R151.reuse ;  /* 0x000000ffff2a7224 */ /* 0x102fe400078e0097 */
[--C-:B------:R-:W-:Y:S02]  /*4530*/  IMAD.MOV.U32 R28, RZ, RZ, R151.reuse ;  /* 0x000000ffff1c7224 */ /* 0x100fe400078e0097 */
[--C-:B------:R-:W-:Y:S01]  /*4540*/  IMAD.MOV.U32 R27, RZ, RZ, R151.reuse ;  /* 0x000000ffff1b7224 */ /* 0x100fe200078e0097 */
[C---:B----4-:R-:W-:Y:S01]  /*4550*/  F2FP.SATFINITE.E4M3.F32.PACK_AB_MERGE_C R7, R5.reuse, R84, RZ ;  /* 0x000000540507723e */ /* 0x050fe200048070ff */
[----:B------:R-:W-:Y:S01]  /*4560*/  FADD.FTZ R4, R5, R4 ;  /* 0x0000000405047221 */ /* 0x000fe20000010000 */
[----:B------:R-:W-:Y:S02]  /*4570*/  IMAD.MOV.U32 R84, RZ, RZ, R151 ;  /* 0x000000ffff547224 */ /* 0x000fe400078e0097 */
[----:B------:R-:W-:Y:S01]  /*4580*/  F2FP.SATFINITE.E4M3.F32.PACK_AB_MERGE_C R218, R81, R80, R7 ;  /* 0x0000005051da723e */ /* 0x000fe20004807007 */
[----:B------:R-:W-:-:S02]  /*4590*/  IMAD.MOV.U32 R81, RZ, RZ, R151 ;  /* 0x000000ffff517224 */ /* 0x000fc400078e0097 */
        /* <DEDUP_REMOVED lines=68> */
[----:B------:R-:W-:Y:S01]  /*49e0*/  UMOV UR6, UR45 ;  /* 0x0000002d00067c82 */ /* 0x000fe20008000000 */
[----:B------:R-:W-:Y:S01]  /*49f0*/  UMOV UR45, UR36 ;  /* 0x00000024002d7c82 */ /* 0x000fe20008000000 */
[----:B------:R-:W-:Y:S01]  /*4a00*/  ULDC UR58, c[0x0][0x2e0] ;  /* 0x0000b800003a7ab9 */ /* 0x000fe20000000800 */
[----:B------:R-:W-:Y:S01]  /*4a10*/  ULDC UR55, c[0x0][0x288] ;  /* 0x0000a20000377ab9 */ /* 0x000fe20000000800 */
[----:B------:R-:W-:Y:S01]  /*4a20*/  ULDC UR59, c[0x0][0x404] ;  /* 0x00010100003b7ab9 */ /* 0x000fe20000000800 */
[----:B------:R-:W-:-:S05]  /*4a30*/  ULDC.64 UR40, c[0x0][0x3f8] ;  /* 0x0000fe0000287ab9 */ /* 0x000fca0000000a00 */
.L_x_1861:
[----:B------:R-:W-:Y:S01]  /*4a40*/  ISETP.NE.AND P3, PT, RZ, UR52, PT ;  /* 0x00000034ff007c0c */ /* 0x000fe2000bf65270 */
[----:B------:R-:W-:-:S04]  /*4a50*/  UISETP.NE.AND UP0, UPT, UR37, 0x1, UPT ;  /* 0x000000012500788c */ /* 0x000fc8000bf05270 */
[----:B------:R-:W-:-:S04]  /*4a60*/  USEL UR36, URZ, 0x1, UP0 ;  /* 0x000000013f247887 */ /* 0x000fc80008000000 */
[----:B------:R-:W-:-:S04]  /*4a70*/  ULOP3.LUT UR36, UR45, UR36, URZ, 0x3c, !UPT ;  /* 0x000000242d247292 */ /* 0x000fc8000f8e3c3f */
[----:B------:R-:W-:Y:S08]  /*4a80*/  @P3 BRA `(.L_x_1852) ;  /* 0x0000000000383947 */ /* 0x000ff00003800000 */
[----:B------:R-:W-:Y:S05]  /*4a90*/  @!P0 BRA `(.L_x_1853) ;  /* 0x0000000000048947 */ /* 0x000fea0003800000 */
[----:B------:R-:W-:Y:S01]  /*4aa0*/  BPT.TRAP 0x1 ;  /* 0x000000040000795c */ /* 0x000fe20000300000 */
.L_x_1853:
        /* <DEDUP_REMOVED lines=9> */
.L_x_1854:
[----:B--2---:R-:W-:Y:S05]  /*4b40*/  @P2 BRA `(.L_x_1852) ;  /* 0x0000000000082947 */ /* 0x004fea0003800000 */
[----:B------:R-:W2:Y:S02]  /*4b50*/  SYNCS.PHASECHK.TRANS64.TRYWAIT P2, [UR7+0x38830], R0 ;  /* 0x03883000ff0075a7 */ /* 0x000ea40008040147 */
[----:B--2---:R-:W-:Y:S05]  /*4b60*/  @!P2 BRA `(.L_x_1855) ;  /* 0x000000c00040a947 */ /* 0x004fea0003800000 */
.L_x_1852:
[----:B------:R-:W3:Y:S01]  /*4b70*/  S2R R2, SR_TID.X ;  /* 0x0000000000027919 */ /* 0x000ee20000002100 */
        /* <DEDUP_REMOVED lines=11> */
[----:B------:R-:W-:Y:S02]  /*4c30*/  UMOV UR48, UR4 ;  /* 0x0000000400307c82 */ /* 0x000fe40008000000 */
[----:B------:R-:W-:Y:S02]  /*4c40*/  UIADD3 UR30, UR34, 0x2, URZ ;  /* 0x00000002221e7890 */ /* 0x000fe4000fffe03f */
[----:B------:R-:W-:Y:S02]  /*4c50*/  UIADD3 UR26, UR34, 0x4, URZ ;  /* 0x00000004221a7890 */ /* 0x000fe4000fffe03f */
[----:B------:R-:W-:Y:S02]  /*4c60*/  UIADD3 UR22, UR34, 0x6, URZ ;  /* 0x0000000622167890 */ /* 0x000fe4000fffe03f */
[----:B------:R-:W-:-:S02]  /*4c70*/  UIADD3 UR18, UR34, 0x400, URZ ;  /* 0x0000040022127890 */ /* 0x000fc4000fffe03f */
[----:B------:R-:W-:Y:S02]  /*4c80*/  UIADD3 UR14, UR34, 0x402, URZ ;  /* 0x00000402220e7890 */ /* 0x000fe4000fffe03f */
[----:B------:R-:W-:Y:S02]  /*4c90*/  UIADD3 UR10, UR34, 0x404, URZ ;  /* 0x00000404220a7890 */ /* 0x000fe4000fffe03f */
[----:B------:R-:W-:Y:S01]  /*4ca0*/  UIADD3 UR50, UR34, 0x406, URZ ;  /* 0x0000040622327890 */ /* 0x000fe2000fffe03f */
[----:B------:R-:W-:Y:S01]  /*4cb0*/  UMOV UR49, UR5 ;  /* 0x0000000500317c82 */ /* 0x000fe20008000000 */
[----:B---3--:R-:W-:Y:S01]  /*4cc0*/  SHF.R.U32.HI R2, RZ, 0x7, R2 ;  /* 0x00000007ff027819 */ /* 0x008fe20000011602 */
[----:B------:R-:W-:-:S04]  /*4cd0*/  UMOV UR51, 0x40000040 ;  /* 0x4000004000337882 */ /* 0x000fc80000000000 */
[----:B-12---:R-:W-:-:S05]  /*4ce0*/  VIADD R0, R2, 0x8 ;  /* 0x0000000802007836 */ /* 0x006fca0000000000 */
[----:B------:R1:W-:Y:S06]  /*4cf0*/  BAR.SYNC.DEFER_BLOCKING R0, 0x100 ;  /* 0x000400000000751d */ /* 0x0003ec0000010000 */
        /* <DEDUP_REMOVED lines=27> */
.L_x_1857:
[----:B------:R-:W-:Y:S01]  /*4eb0*/  ULEA UR10, UR37, UR38, 0x3 ;  /* 0x00000026250a7291 */ /* 0x000fe2000f8e183f */
[----:B------:R-:W-:-:S05]  /*4ec0*/  IMAD.U32 R0, RZ, RZ, UR45 ;  /* 0x0000002dff007e24 */ /* 0x000fca000f8e00ff */
[----:B------:R-:W-:-:S04]  /*4ed0*/  SHF.L.U32 R0, R0, 0x1f, RZ ;  /* 0x0000001f00007819 */ /* 0x000fc800000006ff */
[----:B------:R1:W2:Y:S01]  /*4ee0*/  SYNCS.PHASECHK.TRANS64.TRYWAIT P2, [UR10+0x38850], R0 ;  /* 0x03885000ff0075a7 */ /* 0x0002a2000804014a */
[----:B------:R-:W-:Y:S05]  /*4ef0*/  @!P0 BRA `(.L_x_1858) ;  /* 0x0000000000048947 */ /* 0x000fea0003800000 */
[----:B------:R-:W-:Y:S01]  /*4f00*/  BPT.TRAP 0x1 ;  /* 0x000000040000795c */ /* 0x000fe20000300000 */
.L_x_1858:
[----:B--2---:R-:W-:Y:S05]  /*4f10*/  @P2 BRA `(.L_x_1856) ;  /* 0x0000000000082947 */ /* 0x004fea0003800000 */
[----:B------:R-:W2:Y:S02]  /*4f20*/  SYNCS.PHASECHK.TRANS64.TRYWAIT P2, [UR10+0x38850], R0 ;  /* 0x03885000ff0075a7 */ /* 0x000ea4000804014a */
[----:B--2---:R-:W-:Y:S05]  /*4f30*/  @!P2 BRA `(.L_x_1859) ;  /* 0x000000bc0064a947 */ /* 0x004fea0003800000 */
.L_x_1856:
[----:B------:R-:W-:Y:S01]  /*4f40*/  UIADD3 UR10, UR38, 0x400, URZ ;  /* 0x00000400260a7890 */ /* 0x000fe2000fffe03f */
[----:B------:R-:W-:Y:S01]  /*4f50*/  WARPGROUP.ARRIVE ;  /* 0x00000000000079c5 */ /* 0x000fe20000000000 */
[----:B------:R-:W-:Y:S01]  /*4f60*/  UMOV UR11, 0x40000040 ;  /* 0x40000040000b7882 */ /* 0x000fe20000000000 */
[----:B------:R-:W-:Y:S01]  /*4f70*/  UISETP.NE.U32.AND UP0, UPT, UR40, URZ, UPT ;  /* 0x0000003f2800728c */ /* 0x000fe2000bf05070 */
[----:B--2---:R-:W-:Y:S01]  /*4f80*/  IMAD.MOV.U32 R7, RZ, RZ, -0x2 ;  /* 0xfffffffeff077424 */ /* 0x004fe200078e00ff */
[----:B------:R-:W-:Y:S02]  /*4f90*/  USHF.R.U32.HI UR10, URZ, 0x4, UR10 ;  /* 0x000000043f0a7899 */ /* 0x000fe4000801160a */
[----:B------:R-:W2:Y:S01]  /*4fa0*/  S2R R235, SR_TID.X ;  /* 0x0000000000eb7919 */ /* 0x000ea20000002100 */
[----:B------:R-:W-:Y:S02]  /*4fb0*/  UISETP.NE.AND.EX UP0, UPT, UR41, URZ, UPT, UP0 ;  /* 0x0000003f2900728c */ /* 0x000fe4000bf05300 */
[----:B------:R-:W-:-:S04]  /*4fc0*/  ULOP3.LUT UR10, UR10, 0x3fff, URZ, 0xc0, !UPT ;  /* 0x00003fff0a0a7892 */ /* 0x000fc8000f8ec03f */
[----:B------:R-:W-:-:S04]  /*4fd0*/  ULOP3.LUT UR10, UR10, 0x10000, URZ, 0xfc, !UPT ;  /* 0x000100000a0a7892 */ /* 0x000fc8000f8efc3f */
[----:B------:R-:W-:-:S07]  /*4fe0*/  ULEA UR14, UR37, UR10, 0xb ;  /* 0x0000000a250e7291 */ /* 0x000fce000f8e583f */
[----:B------:R-:W-:Y:S02]  /*4ff0*/  UMOV UR10, UR14 ;  /* 0x0000000e000a7c82 */ /* 0x000fe40008000000 */
[----:B------:R-:W-:Y:S01]  /*5000*/  QGMMA.64x256x32.F32.E4M3.E4M3 R24, R228, gdesc[UR8], R24, gsb0 ;  /* 0x03e00008e4187df3 */ /* 0x000fe20008000818 */
[----:B------:R-:W-:Y:S01]  /*5010*/  UMOV UR10, 0xffffff80 ;  /* 0xffffff80000a7882 */ /* 0x000fe20000000000 */
[----:B------:R-:W-:Y:S02]  /*5020*/  USEL UR11, UR59, 0x1, UP0 ;  /* 0x000000013b0b7887 */ /* 0x000fe40008000000 */
[----:B------:R-:W-:-:S04]  /*5030*/  UIMAD UR10, UR6, UR10, 0x1 ;  /* 0x00000001060a74a4 */ /* 0x000fc8000f8e020a */
[----:B------:R-:W-:-:S04]  /*5040*/  UIADD3 UR10, UR42, UR10, URZ ;  /* 0x0000000a2a0a7290 */ /* 0x000fc8000fffe03f */
[----:B------:R-:W-:Y:S01]  /*5050*/  UIMAD UR10, UR11, UR58, UR10 ;  /* 0x0000003a0b0a72a4 */ /* 0x000fe2000f8e020a */
[----:B--2---:R-:W-:Y:S02]  /*5060*/  SHF.R.U32.HI R235, RZ, 0x7, R235 ;  /* 0x00000007ffeb7819 */ /* 0x004fe400000116eb */
[----:B------:R-:W-:Y:S01]  /*5070*/  UMOV UR11, 0x40000040 ;  /* 0x40000040000b7882 */ /* 0x000fe20000000000 */
[----:B------:R-:W-:-:S06]  /*5080*/  UIADD3 UR10, UR10, -UR55, URZ ;  /* 0x800000370a0a7290 */ /* 0x000fcc000fffe03f */
[----:B-1----:R-:W-:Y:S01]  /*5090*/  IMAD R0, R22, R7, UR10 ;  /* 0x0000000a16007e24 */ /* 0x002fe2000f8e0207 */
[----:B------:R-:W-:-:S03]  /*50a0*/  UIADD3 UR10, UR14, 0x2, URZ ;  /* 0x000000020e0a7890 */ /* 0x000fc6000fffe03f */
[----:B------:R-:W-:-:S05]  /*50b0*/  IMAD.IADD R0, R23, 0x1, R0 ;  /* 0x0000000117007824 */ /* 0x000fca00078e0200 */
[C---:B------:R-:W-:Y:S02]  /*50c0*/  ISETP.GT.AND P2, PT, R0.reuse, RZ, PT ;  /* 0x000000ff0000720c */ /* 0x040fe40003f44270 */
[----:B------:R-:W-:Y:S02]  /*50d0*/  ISETP.GT.AND P3, PT, R0, 0x1, PT ;  /* 0x000000010000780c */ /* 0x000fe40003f64270 */
[----:B------:R-:W-:Y:S02]  /*50e0*/  FSEL R152, R152, -INF , P2 ;  /* 0xff80000098987808 */ /* 0x000fe40001000000 */
[----:B------:R-:W-:Y:S02]  /*50f0*/  ISETP.GT.AND P2, PT, R0, 0x8, PT ;  /* 0x000000080000780c */ /* 0x000fe40003f44270 */
[----:B------:R-:W-:Y:S02]  /*5100*/  FSEL R153, R153, -INF , P3 ;  /* 0xff80000099997808 */ /* 0x000fe40001800000 */
[----:B------:R-:W-:-:S02]  /*5110*/  FMNMX.FTZ R2, R152, R5, !PT ;  /* 0x0000000598027209 */ /* 0x000fc40007810000 */
[----:B------:R-:W-:Y:S02]  /*5120*/  ISETP.GT.AND P3, PT, R0, 0x9, PT ;  /* 0x000000090000780c */ /* 0x000fe40003f64270 */
[----:B------:R-:W-:Y:S02]  /*5130*/  FSEL R156, R156, -INF , P2 ;  /* 0xff8000009c9c7808 */ /* 0x000fe40001000000 */
[----:B------:R-:W-:Y:S02]  /*5140*/  FMNMX.FTZ R7, R153, R2, !PT ;  /* 0x0000000299077209 */ /* 0x000fe40007810000 */
        /* <DEDUP_REMOVED lines=81> */
[C---:B------:R-:W-:Y:S01]  /*5660*/  ISETP.GT.AND P3, PT, R0.reuse, 0x79, PT ;  /* 0x000000790000780c */ /* 0x040fe20003f64270 */
[----:B------:R-:W-:Y:S01]  /*5670*/  VIADD R0, R0, 0x8 ;  /* 0x0000000800007836 */ /* 0x000fe20000000000 */
[----:B------:R-:W-:Y:S02]  /*5680*/  FSEL R212, R212, -INF , P2 ;  /* 0xff800000d4d47808 */ /* 0x000fe40001000000 */
[----:B------:R-:W-:Y:S02]  /*5690*/  FMNMX.FTZ R7, R209, R2, !PT ;  /* 0x00000002d1077209 */ /* 0x000fe40007810000 */
[----:B------:R-:W-:Y:S02]  /*56a0*/  FSEL R8, R213, -INF , P3 ;  /* 0xff800000d5087808 */ /* 0x000fe40001800000 */
[----:B------:R-:W-:Y:S02]  /*56b0*/  FMNMX.FTZ R7, R212, R7, !PT ;  /* 0x00000007d4077209 */ /* 0x000fe40007810000 */
[----:B------:R-:W-:-:S02]  /*56c0*/  ISETP.GT.AND P3, PT, R0, RZ, PT ;  /* 0x000000ff0000720c */ /* 0x000fc40003f64270 */
[----:B------:R-:W-:Y:S02]  /*56d0*/  FMNMX.FTZ R10, R8, R7, !PT ;  /* 0x00000007080a7209 */ /* 0x000fe40007810000 */
[----:B------:R-:W-:Y:S02]  /*56e0*/  ISETP.GT.AND P4, PT, R0, 0x1, PT ;  /* 0x000000010000780c */ /* 0x000fe40003f84270 */
[----:B------:R-:W-:Y:S01]  /*56f0*/  FSEL R13, R154, -INF , P3 ;  /* 0xff8000009a0d7808 */ /* 0x000fe20001800000 */
[----:B------:R-:W1:Y:S01]  /*5700*/  SHFL.BFLY PT, R7, R10, 0x2, 0x1f ;  /* 0x0c401f000a077f89 */ /* 0x000e6200000e0000 */
        /* <DEDUP_REMOVED lines=12> */
[----:B-1----:R-:W-:Y:S01]  /*57d0*/  FMNMX.FTZ R11, R10, R7, !PT ;  /* 0x000000070a0b7209 */ /* 0x002fe20007810000 */
[----:B------:R-:W-:Y:S01]  /*57e0*/  IMAD.U32 R7, RZ, RZ, UR39 ;  /* 0x00000027ff077e24 */ /* 0x000fe2000f8e00ff */
[----:B------:R-:W-:Y:S02]  /*57f0*/  ISETP.GT.AND P3, PT, R0, 0x18, PT ;  /* 0x000000180000780c */ /* 0x000fe40003f64270 */
[----:B------:R-:W-:Y:S01]  /*5800*/  FSEL R163, R163, -INF , P4 ;  /* 0xff800000a3a37808 */ /* 0x000fe20002000000 */
[----:B------:R-:W1:Y:S01]  /*5810*/  SHFL.BFLY PT, R2, R11, 0x1, 0x1f ;  /* 0x0c201f000b027f89 */ /* 0x000e6200000e0000 */
[----:B------:R-:W-:-:S02]  /*5820*/  FMNMX.FTZ R20, R162, R21, !PT ;  /* 0x00000015a2147209 */ /* 0x000fc40007810000 */
[----:B------:R-:W-:Y:S02]  /*5830*/  ISETP.GT.AND P4, PT, R0, 0x19, PT ;  /* 0x000000190000780c */ /* 0x000fe40003f84270 */
[----:B------:R-:W-:Y:S02]  /*5840*/  FSEL R166, R166, -INF , P3 ;  /* 0xff800000a6a67808 */ /* 0x000fe40001800000 */
[----:B------:R-:W-:Y:S02]  /*5850*/  FMNMX.FTZ R21, R163, R20, !PT ;  /* 0x00000014a3157209 */ /* 0x000fe40007810000 */
[C---:B------:R-:W-:Y:S02]  /*5860*/  ISETP.GT.AND P3, PT, R0.reuse, 0x20, PT ;  /* 0x000000200000780c */ /* 0x040fe40003f64270 */
[----:B------:R-:W-:Y:S01]  /*5870*/  FSEL R167, R167, -INF , P4 ;  /* 0xff800000a7a77808 */ /* 0x000fe20002000000 */
[----:B------:R-:W-:Y:S02]  /*5880*/  WARPGROUP.DEPBAR.LE gsb0, 0x0 ;  /* 0x00008000000079c5 */ /* 0x000fe40000010000 */
[----:B------:R-:W-:Y:S01]  /*5890*/  WARPGROUP.ARRIVE ;  /* 0x00000000000079c5 */ /* 0x000fe20000000000 */
[----:B------:R-:W-:-:S02]  /*58a0*/  ISETP.GT.AND P4, PT, R0, 0x21, PT ;  /* 0x000000210000780c */ /* 0x000fc40003f84270 */
[----:B------:R-:W-:Y:S02]  /*58b0*/  FSEL R170, R170, -INF , P3 ;  /* 0xff800000aaaa7808 */ /* 0x000fe40001800000 */
[C---:B------:R-:W-:Y:S01]  /*58c0*/  ISETP.GT.AND P3, PT, R0.reuse, 0x28, PT ;  /* 0x000000280000780c */ /* 0x040fe20003f64270 */
[----:B------:R-:W-:Y:S01]  /*58d0*/  QGMMA.64x256x32.F32.E4M3.E4M3 R24, R224, gdesc[UR8], R24, gsb0 ;  /* 0x03e00008e0187df3 */ /* 0x000fe20008000818 */
[----:B------:R-:W-:Y:S01]  /*58e0*/  UIADD3 UR10, UR14, 0x4, URZ ;  /* 0x000000040e0a7890 */ /* 0x000fe2000fffe03f */
[----:B------:R-:W-:Y:S01]  /*58f0*/  FSEL R171, R171, -INF , P4 ;  /* 0xff800000abab7808 */ /* 0x000fe20002000000 */
[----:B------:R-:W-:Y:S01]  /*5900*/  UMOV UR11, 0x40000040 ;  /* 0x40000040000b7882 */ /* 0x000fe20000000000 */
[----:B-1----:R-:W-:Y:S02]  /*5910*/  FMNMX.FTZ R2, R11, R2, !PT ;  /* 0x000000020b027209 */ /* 0x002fe40007810000 */
[----:B------:R-:W-:Y:S02]  /*5920*/  ISETP.GT.AND P4, PT, R0, 0x29, PT ;  /* 0x000000290000780c */ /* 0x000fe40003f84270 */
[C---:B------:R-:W-:Y:S01]  /*5930*/  FSETP.NEU.FTZ.AND P2, PT, R2.reuse, -INF , PT ;  /* 0xff8000000200780b */ /* 0x040fe20003f5d000 */
[----:B------:R-:W-:-:S01]  /*5940*/  FFMA.FTZ R7, R2, R7, -8 ;  /* 0xc100000002077423 */ /* 0x000fc20000010007 */
[----:B------:R-:W-:-:S02]  /*5950*/  FSEL R174, R174, -INF , P3 ;  /* 0xff800000aeae7808 */ /* 0x000fc40001800000 */
[C---:B------:R-:W-:Y:S02]  /*5960*/  ISETP.GT.AND P3, PT, R0.reuse, 0x30, PT ;  /* 0x000000300000780c */ /* 0x040fe40003f64270 */
[----:B------:R-:W-:Y:S02]  /*5970*/  FSEL R7, R7, RZ, P2 ;  /* 0x000000ff07077208 */ /* 0x000fe40001000000 */
[----:B------:R-:W-:Y:S02]  /*5980*/  FSEL R175, R175, -INF , P4 ;  /* 0xff800000afaf7808 */ /* 0x000fe40002000000 */
[----:B------:R-:W-:Y:S01]  /*5990*/  ISETP.GT.AND P4, PT, R0, 0x31, PT ;  /* 0x000000310000780c */ /* 0x000fe20003f84270 */
[----:B------:R-:W-:-:S01]  /*59a0*/  FFMA.FTZ R9, R152, UR39, -R7 ;  /* 0x0000002798097c23 */ /* 0x000fc20008010807 */
[--C-:B------:R-:W-:Y:S01]  /*59b0*/  FFMA.FTZ R153, R153, UR39, -R7.reuse ;  /* 0x0000002799997c23 */ /* 0x100fe20008010807 */
[----:B------:R-:W-:Y:S01]  /*59c0*/  FMNMX.FTZ R152, R166, R21, !PT ;  /* 0x00000015a6987209 */ /* 0x000fe20007810000 */
[--C-:B------:R-:W-:Y:S01]  /*59d0*/  FFMA.FTZ R12, R157, UR39, -R7.reuse ;  /* 0x000000279d0c7c23 */ /* 0x100fe20008010807 */
[----:B------:R-:W-:Y:S01]  /*59e0*/  FSEL R178, R178, -INF , P3 ;  /* 0xff800000b2b27808 */ /* 0x000fe20001800000 */
[----:B------:R1:W-:Y:S01]  /*59f0*/  MUFU.EX2 R10, R153 ;  /* 0x00000099000a7308 */ /* 0x0003e20000000800 */
[----:B------:R-:W-:Y:S01]  /*5a00*/  ISETP.GT.AND P3, PT, R0, 0x38, PT ;  /* 0x000000380000780c */ /* 0x000fe20003f64270 */
[--C-:B------:R-:W-:Y:S01]  /*5a10*/  FFMA.FTZ R11, R156, UR39, -R7.reuse ;  /* 0x000000279c0b7c23 */ /* 0x100fe20008010807 */
[----:B------:R-:W-:Y:S01]  /*5a20*/  FSEL R179, R179, -INF , P4 ;  /* 0xff800000b3b37808 */ /* 0x000fe20002000000 */
[--C-:B------:R-:W-:Y:S01]  /*5a30*/  FFMA.FTZ R15, R161, UR39, -R7.reuse ;  /* 0x00000027a10f7c23 */ /* 0x100fe20008010807 */
[----:B------:R-:W-:Y:S01]  /*5a40*/  ISETP.GT.AND P4, PT, R0, 0x39, PT ;  /* 0x000000390000780c */ /* 0x000fe20003f84270 */
[--C-:B------:R-:W-:Y:S01]  /*5a50*/  FFMA.FTZ R160, R160, UR39, -R7.reuse ;  /* 0x00000027a0a07c23 */ /* 0x100fe20008010807 */
[----:B------:R-:W-:Y:S01]  /*5a60*/  FSEL R182, R182, -INF , P3 ;  /* 0xff800000b6b67808 */ /* 0x000fe20001800000 */
[--C-:B------:R-:W-:Y:S01]  /*5a70*/  FFMA.FTZ R21, R165, UR39, -R7.reuse ;  /* 0x00000027a5157c23 */ /* 0x100fe20008010807 */
[----:B-1----:R-:W-:Y:S01]  /*5a80*/  FMNMX.FTZ R153, R167, R152, !PT ;  /* 0x00000098a7997209 */ /* 0x002fe20007810000 */
        /* <DEDUP_REMOVED lines=22> */
[----:B------:R-:W-:Y:S01]  /*5bf0*/  FFMA.FTZ R212, R212, UR39, -R7 ;  /* 0x00000027d4d47c23 */ /* 0x000fe20008010807 */
[----:B------:R-:W-:Y:S01]  /*5c00*/  FMNMX.FTZ R157, R179, R154, !PT ;  /* 0x0000009ab39d7209 */ /* 0x000fe20007810000 */
[----:B------:R-:W-:Y:S01]  /*5c10*/  MUFU.EX2 R9, R9 ;  /* 0x0000000900097308 */ /* 0x000fe20000000800 */
[----:B------:R-:W-:-:S02]  /*5c20*/  ISETP.GT.AND P4, PT, R0, 0x49, PT ;  /* 0x000000490000780c */ /* 0x000fc40003f84270 */
[----:B------:R-:W-:Y:S01]  /*5c30*/  FMNMX.FTZ R156, R182, R157, !PT ;  /* 0x0000009db69c7209 */ /* 0x000fe20007810000 */
[----:B------:R-:W-:-:S01]  /*5c40*/  FFMA.FTZ R157, R173, UR39, -R7 ;  /* 0x00000027ad9d7c23 */ /* 0x000fc20008010807 */
[----:B------:R-:W-:Y:S02]  /*5c50*/  FSEL R190, R190, -INF , P3 ;  /* 0xff800000bebe7808 */ /* 0x000fe40001800000 */
[----:B------:R-:W-:Y:S01]  /*5c60*/  FMNMX.FTZ R161, R183, R156, !PT ;  /* 0x0000009cb7a17209 */ /* 0x000fe20007810000 */
[----:B------:R1:W-:Y:S01]  /*5c70*/  MUFU.EX2 R154, R172 ;  /* 0x000000ac009a7308 */ /* 0x0003e20000000800 */
[----:B------:R-:W-:Y:S02]  /*5c80*/  ISETP.GT.AND P3, PT, R0, 0x50, PT ;  /* 0x000000500000780c */ /* 0x000fe40003f64270 */
[----:B------:R-:W-:Y:S02]  /*5c90*/  FMNMX.FTZ R156, R186, R161, !PT ;  /* 0x000000a1ba9c7209 */ /* 0x000fe40007810000 */
[----:B------:R-:W-:-:S02]  /*5ca0*/  FSEL R191, R191, -INF , P4 ;  /* 0xff800000bfbf7808 */ /* 0x000fc40002000000 */
[----:B------:R-:W-:Y:S01]  /*5cb0*/  FMNMX.FTZ R161, R187, R156, !PT ;  /* 0x0000009cbba17209 */ /* 0x000fe20007810000 */
[----:B------:R-:W-:Y:S01]  /*5cc0*/  MUFU.EX2 R11, R11 ;  /* 0x0000000b000b7308 */ /* 0x000fe20000000800 */
[----:B------:R-:W-:Y:S01]  /*5cd0*/  ISETP.GT.AND P4, PT, R0, 0x51, PT ;  /* 0x000000510000780c */ /* 0x000fe20003f84270 */
[--C-:B-1----:R-:W-:Y:S01]  /*5ce0*/  FFMA.FTZ R172, R192, UR39, -R7.reuse ;  /* 0x00000027c0ac7c23 */ /* 0x102fe20008010807 */
[----:B------:R-:W-:Y:S01]  /*5cf0*/  FMNMX.FTZ R160, R190, R161, !PT ;  /* 0x000000a1bea07209 */ /* 0x000fe20007810000 */
[--C-:B------:R-:W-:Y:S01]  /*5d00*/  FFMA.FTZ R161, R177, UR39, -R7.reuse ;  /* 0x00000027b1a17c23 */ /* 0x100fe20008010807 */
[----:B------:R-:W-:Y:S01]  /*5d10*/  FSEL R194, R194, -INF , P3 ;  /* 0xff800000c2c27808 */ /* 0x000fe20001800000 */
[--C-:B------:R-:W-:Y:S01]  /*5d20*/  FFMA.FTZ R177, R193, UR39, -R7.reuse ;  /* 0x00000027c1b17c23 */ /* 0x100fe20008010807 */
[----:B------:R-:W-:Y:S01]  /*5d30*/  FMNMX.FTZ R165, R191, R160, !PT ;  /* 0x000000a0bfa57209 */ /* 0x000fe20007810000 */
[----:B------:R1:W-:Y:S01]  /*5d40*/  MUFU.EX2 R156, R176 ;  /* 0x000000b0009c7308 */ /* 0x0003e20000000800 */
[----:B------:R-:W-:Y:S01]  /*5d50*/  ISETP.GT.AND P3, PT, R0, 0x58, PT ;  /* 0x000000580000780c */ /* 0x000fe20003f64270 */
[----:B------:R-:W-:Y:S01]  /*5d60*/  FFMA.FTZ R193, R209, UR39, -R7 ;  /* 0x00000027d1c17c23 */ /* 0x000fe20008010807 */
[----:B------:R-:W-:-:S02]  /*5d70*/  FSEL R195, R195, -INF , P4 ;  /* 0xff800000c3c37808 */ /* 0x000fc40002000000 */
[----:B------:R-:W-:Y:S02]  /*5d80*/  FMNMX.FTZ R160, R194, R165, !PT ;  /* 0x000000a5c2a07209 */ /* 0x000fe40007810000 */
[----:B------:R-:W-:Y:S01]  /*5d90*/  ISETP.GT.AND P4, PT, R0, 0x59, PT ;  /* 0x000000590000780c */ /* 0x000fe20003f84270 */
[----:B------:R-:W-:Y:S01]  /*5da0*/  MUFU.EX2 R12, R12 ;  /* 0x0000000c000c7308 */ /* 0x000fe20000000800 */
[----:B------:R-:W-:Y:S01]  /*5db0*/  FSEL R198, R198, -INF , P3 ;  /* 0xff800000c6c67808 */ /* 0x000fe20001800000 */
[--C-:B-1----:R-:W-:Y:S01]  /*5dc0*/  FFMA.FTZ R176, R196, UR39, -R7.reuse ;  /* 0x00000027c4b07c23 */ /* 0x102fe20008010807 */
[----:B------:R-:W-:Y:S02]  /*5dd0*/  FMNMX.FTZ R165, R195, R160, !PT ;  /* 0x000000a0c3a57209 */ /* 0x000fe40007810000 */
[----:B------:R-:W-:Y:S02]  /*5de0*/  ISETP.GT.AND P3, PT, R0, 0x60, PT ;  /* 0x000000600000780c */ /* 0x000fe40003f64270 */
[----:B------:R-:W-:Y:S01]  /*5df0*/  FSEL R199, R199, -INF , P4 ;  /* 0xff800000c7c77808 */ /* 0x000fe20002000000 */
[----:B------:R1:W-:Y:S01]  /*5e00*/  MUFU.EX2 R160, R180 ;  /* 0x000000b400a07308 */ /* 0x0003e20000000800 */
[----:B------:R-:W-:Y:S01]  /*5e10*/  FMNMX.FTZ R164, R198, R165, !PT ;  /* 0x000000a5c6a47209 */ /* 0x000fe20007810000 */
[--C-:B------:R-:W-:Y:S01]  /*5e20*/  FFMA.FTZ R165, R181, UR39, -R7.reuse ;  /* 0x00000027b5a57c23 */ /* 0x100fe20008010807 */
[----:B------:R-:W-:Y:S01]  /*5e30*/  ISETP.GT.AND P4, PT, R0, 0x61, PT ;  /* 0x000000610000780c */ /* 0x000fe20003f84270 */
[----:B------:R-:W-:Y:S01]  /*5e40*/  FFMA.FTZ R181, R197, UR39, -R7 ;  /* 0x00000027c5b57c23 */ /* 0x000fe20008010807 */
[----:B------:R-:W-:-:S02]  /*5e50*/  FSEL R202, R202, -INF , P3 ;  /* 0xff800000caca7808 */ /* 0x000fc40001800000 */
[----:B------:R-:W-:Y:S01]  /*5e60*/  FMNMX.FTZ R169, R199, R164, !PT ;  /* 0x000000a4c7a97209 */ /* 0x000fe20007810000 */
[----:B------:R-:W-:Y:S01]  /*5e70*/  MUFU.EX2 R15, R15 ;  /* 0x0000000f000f7308 */ /* 0x000fe20000000800 */
[----:B------:R-:W-:Y:S01]  /*5e80*/  ISETP.GT.AND P3, PT, R0, 0x68, PT ;  /* 0x000000680000780c */ /* 0x000fe20003f64270 */
[----:B-1----:R-:W-:Y:S01]  /*5e90*/  FFMA.FTZ R180, R200, UR39, -R7 ;  /* 0x00000027c8b47c23 */ /* 0x002fe20008010807 */
[----:B------:R-:W-:Y:S02]  /*5ea0*/  FSEL R203, R203, -INF , P4 ;  /* 0xff800000cbcb7808 */ /* 0x000fe40002000000 */
[----:B------:R-:W-:Y:S02]  /*5eb0*/  FMNMX.FTZ R164, R202, R169, !PT ;  /* 0x000000a9caa47209 */ /* 0x000fe40007810000 */
[----:B------:R-:W-:Y:S01]  /*5ec0*/  ISETP.GT.AND P4, PT, R0, 0x69, PT ;  /* 0x000000690000780c */ /* 0x000fe20003f84270 */
[----:B------:R-:W-:Y:S01]  /*5ed0*/  MUFU.EX2 R21, R21 ;  /* 0x0000001500157308 */ /* 0x000fe20000000800 */
[----:B------:R-:W-:-:S02]  /*5ee0*/  FSEL R206, R206, -INF , P3 ;  /* 0xff800000cece7808 */ /* 0x000fc40001800000 */
[----:B------:R-:W-:Y:S02]  /*5ef0*/  FMNMX.FTZ R169, R203, R164, !PT ;  /* 0x000000a4cba97209 */ /* 0x000fe40007810000 */
[----:B------:R-:W-:Y:S02]  /*5f00*/  ISETP.GT.AND P3, PT, R0, 0x70, PT ;  /* 0x000000700000780c */ /* 0x000fe40003f64270 */
[----:B------:R-:W-:Y:S01]  /*5f10*/  FSEL R207, R207, -INF , P4 ;  /* 0xff800000cfcf7808 */ /* 0x000fe20002000000 */
[----:B------:R1:W-:Y:S01]  /*5f20*/  MUFU.EX2 R164, R184 ;  /* 0x000000b800a47308 */ /* 0x0003e20000000800 */
[----:B------:R-:W-:Y:S01]  /*5f30*/  FMNMX.FTZ R168, R206, R169, !PT ;  /* 0x000000a9cea87209 */ /* 0x000fe20007810000 */
[----:B------:R-:W-:Y:S01]  /*5f40*/  FFMA.FTZ R169, R185, UR39, -R7 ;  /* 0x00000027b9a97c23 */ /* 0x000fe20008010807 */
[----:B------:R-:W-:Y:S02]  /*5f50*/  ISETP.GT.AND P4, PT, R0, 0x71, PT ;  /* 0x000000710000780c */ /* 0x000fe40003f84270 */
        /* <DEDUP_REMOVED lines=11> */
[----:B------:R-:W-:Y:S02]  /*6010*/  FSEL R215, R215, -INF , P4 ;  /* 0xff800000d7d77808 */ /* 0x000fe40002000000 */
[----:B------:R-:W-:Y:S01]  /*6020*/  FMNMX.FTZ R0, R214, R173, !PT ;  /* 0x000000add6007209 */ /* 0x000fe20007810000 */
[----:B------:R1:W-:Y:S01]  /*6030*/  MUFU.EX2 R168, R188 ;  /* 0x000000bc00a87308 */ /* 0x0003e20000000800 */
[----:B------:R-:W-:Y:S01]  /*6040*/  FSEL R196, R2, RZ, P2 ;  /* 0x000000ff02c47208 */ /* 0x000fe20001000000 */
[--C-:B------:R-:W-:Y:S01]  /*6050*/  FFMA.FTZ R173, R189, UR39, -R7.reuse ;  /* 0x00000027bdad7c23 */ /* 0x100fe20008010807 */
[----:B------:R-:W-:Y:S01]  /*6060*/  FMNMX.FTZ R0, R215, R0, !PT ;  /* 0x00000000d7007209 */ /* 0x000fe20007810000 */
[----:B------:R-:W-:-:S04]  /*6070*/  FFMA.FTZ R189, R205, UR39, -R7 ;  /* 0x00000027cdbd7c23 */ /* 0x000fc80008010807 */
[----:B------:R-:W2:Y:S01]  /*6080*/  SHFL.BFLY PT, R185, R0, 0x2, 0x1f ;  /* 0x0c401f0000b97f89 */ /* 0x000ea200000e0000 */
[----:B-1----:R-:W-:-:S01]  /*6090*/  FFMA.FTZ R188, R208, UR39, -R7 ;  /* 0x00000027d0bc7c23 */ /* 0x002fc20008010807 */
[----:B------:R-:W-:Y:S08]  /*60a0*/  MUFU.EX2 R161, R161 ;  /* 0x000000a100a17308 */ /* 0x000ff00000000800 */
[----:B------:R-:W-:Y:S08]  /*60b0*/  MUFU.EX2 R165, R165 ;  /* 0x000000a500a57308 */ /* 0x000ff00000000800 */
[----:B------:R-:W-:Y:S01]  /*60c0*/  MUFU.EX2 R169, R169 ;  /* 0x000000a900a97308 */ /* 0x000fe20000000800 */
[----:B--2---:R-:W-:Y:S01]  /*60d0*/  FMNMX.FTZ R192, R0, R185, !PT ;  /* 0x000000b900c07209 */ /* 0x004fe20007810000 */
[----:B------:R-:W-:Y:S01]  /*60e0*/  FFMA.FTZ R185, R201, UR39, -R7 ;  /* 0x00000027c9b97c23 */ /* 0x000fe20008010807 */
[----:B------:R-:W-:-:S05]  /*60f0*/  IMAD.U32 R201, RZ, RZ, UR39 ;  /* 0x00000027ffc97e24 */ /* 0x000fca000f8e00ff */
[----:B------:R-:W-:Y:S01]  /*6100*/  MUFU.EX2 R173, R173 ;  /* 0x000000ad00ad7308 */ /* 0x000fe20000000800 */
[----:B------:R-:W1:Y:S07]  /*6110*/  SHFL.BFLY PT, R197, R192, 0x1, 0x1f ;  /* 0x0c201f00c0c57f89 */ /* 0x000e6e00000e0000 */
[----:B------:R-:W-:Y:S08]  /*6120*/  MUFU.EX2 R172, R172 ;  /* 0x000000ac00ac7308 */ /* 0x000ff00000000800 */
[----:B------:R-:W-:Y:S08]  /*6130*/  MUFU.EX2 R177, R177 ;  /* 0x000000b100b17308 */ /* 0x000ff00000000800 */
[----:B------:R-:W-:Y:S01]  /*6140*/  MUFU.EX2 R176, R176 ;  /* 0x000000b000b07308 */ /* 0x000fe20000000800 */
[----:B-1----:R-:W-:Y:S01]  /*6150*/  FMNMX.FTZ R0, R192, R197, !PT ;  /* 0x000000c5c0007209 */ /* 0x002fe20007810000 */
[----:B------:R-:W-:Y:S01]  /*6160*/  FFMA.FTZ R197, R8, UR39, -R7 ;  /* 0x0000002708c57c23 */ /* 0x000fe20008010807 */
[----:B------:R-:W-:-:S02]  /*6170*/  FADD.FTZ R7, -R196, R5 ;  /* 0x00000005c4077221 */ /* 0x000fc40000010100 */
[C---:B------:R-:W-:Y:S01]  /*6180*/  FSETP.NEU.FTZ.AND P2, PT, R0.reuse, -INF , PT ;  /* 0xff8000000000780b */ /* 0x040fe20003f5d000 */
[----:B------:R-:W-:-:S02]  /*6190*/  FFMA.FTZ R8, R0, R201, -8 ;  /* 0xc100000000087423 */ /* 0x000fc400000100c9 */
[----:B------:R1:W-:Y:S03]  /*61a0*/  MUFU.EX2 R5, R197 ;  /* 0x000000c500057308 */ /* 0x0003e60000000800 */
[----:B------:R-:W-:Y:S01]  /*61b0*/  FSEL R196, R8, RZ, P2 ;  /* 0x000000ff08c47208 */ /* 0x000fe20001000000 */
[----:B------:R-:W-:-:S04]  /*61c0*/  FMUL.FTZ R8, R7, UR39 ;  /* 0x0000002707087c20 */ /* 0x000fc80008410000 */
        /* <DEDUP_REMOVED lines=8> */
[----:B------:R-:W-:Y:S01]  /*6250*/  FSEL R175, R0, RZ, P2 ;  /* 0x000000ff00af7208 */ /* 0x000fe20001000000 */
[----:B------:R-:W-:-:S01]  /*6260*/  FFMA.FTZ R7, R155, UR39, -R196 ;  /* 0x000000279b077c23 */ /* 0x000fc200080108c4 */
[----:B------:R-:W2:Y:S01]  /*6270*/  MUFU.EX2 R8, R8 ;  /* 0x0000000800087308 */ /* 0x000ea20000000800 */
        /* <DEDUP_REMOVED lines=11> */
[--C-:B-1----:R-:W-:Y:S01]  /*6330*/  FFMA.FTZ R197, R182, UR39, -R196.reuse ;  /* 0x00000027b6c57c23 */ /* 0x102fe200080108c4 */
[----:B------:R-:W-:-:S01]  /*6340*/  FFMA.FTZ R182, R186, UR39, -R196 ;  /* 0x00000027bab67c23 */ /* 0x000fc200080108c4 */
[----:B------:R-:W-:-:S02]  /*6350*/  FFMA.FTZ R186, R190, UR39, -R196 ;  /* 0x00000027beba7c23 */ /* 0x000fc400080108c4 */
[----:B------:R-:W1:Y:S01]  /*6360*/  MUFU.EX2 R175, R175 ;  /* 0x000000af00af7308 */ /* 0x000e620000000800 */
[----:B--2---:R-:W-:-:S04]  /*6370*/  FFMA.FTZ R187, R8, R4, R9 ;  /* 0x0000000408bb7223 */ /* 0x004fc80000010009 */
[----:B------:R-:W-:Y:S01]  /*6380*/  FADD.FTZ R190, R10, R187 ;  /* 0x000000bb0abe7221 */ /* 0x000fe20000010000 */
[----:B------:R-:W-:-:S02]  /*6390*/  FFMA.FTZ R187, R191, UR39, -R196 ;  /* 0x00000027bfbb7c23 */ /* 0x000fc400080108c4 */
[----:B------:R-:W2:Y:S08]  /*63a0*/  MUFU.EX2 R7, R7 ;  /* 0x0000000700077308 */ /* 0x000eb00000000800 */
[----:B------:R-:W3:Y:S01]  /*63b0*/  MUFU.EX2 R13, R13 ;  /* 0x0000000d000d7308 */ /* 0x000ee20000000800 */
[----:B-1----:R-:W-:-:S01]  /*63c0*/  FFMA.FTZ R4, R175, R3, R200 ;  /* 0x00000003af047223 */ /* 0x002fc200000100c8 */
[----:B------:R-:W-:Y:S01]  /*63d0*/  FADD.FTZ R3, R11, R190 ;  /* 0x000000be0b037221 */ /* 0x000fe20000010000 */
[----:B------:R-:W-:-:S03]  /*63e0*/  FFMA.FTZ R190, R194, UR39, -R196 ;  /* 0x00000027c2be7c23 */ /* 0x000fc600080108c4 */
[----:B------:R-:W-:Y:S01]  /*63f0*/  FADD.FTZ R3, R12, R3 ;  /* 0x000000030c037221 */ /* 0x000fe20000010000 */
[----:B------:R-:W-:Y:S02]  /*6400*/  WARPGROUP.DEPBAR.LE gsb0, 0x0 ;  /* 0x00008000000079c5 */ /* 0x000fe40000010000 */
[----:B------:R-:W-:Y:S01]  /*6410*/  WARPGROUP.ARRIVE ;  /* 0x00000000000079c5 */ /* 0x000fe20000000000 */
[----:B------:R-:W1:Y:S01]  /*6420*/  MUFU.EX2 R158, R158 ;  /* 0x0000009e009e7308 */ /* 0x000e620000000800 */
[----:B--2---:R-:W-:-:S01]  /*6430*/  FADD.FTZ R4, R7, R4 ;  /* 0x0000000407047221 */ /* 0x004fc20000010000 */
[----:B------:R-:W-:-:S03]  /*6440*/  FADD.FTZ R194, R14, R3 ;  /* 0x000000030ec27221 */ /* 0x000fc60000010000 */
[----:B------:R-:W-:Y:S01]  /*6450*/  QGMMA.64x256x32.F32.E4M3.E4M3 R24, R220, gdesc[UR8], R24, gsb0 ;  /* 0x03e00008dc187df3 */ /* 0x000fe20008000818 */
[----:B------:R-:W-:Y:S01]  /*6460*/  UIADD3 UR10, UR14, 0x6, URZ ;  /* 0x000000060e0a7890 */ /* 0x000fe2000fffe03f */
[----:B---3--:R-:W-:Y:S01]  /*6470*/  FADD.FTZ R191, R13, R4 ;  /* 0x000000040dbf7221 */ /* 0x008fe20000010000 */
[----:B------:R-:W-:Y:S01]  /*6480*/  UMOV UR11, 0x40000040 ;  /* 0x40000040000b7882 */ /* 0x000fe20000000000 */
[----:B------:R-:W2:Y:S08]  /*6490*/  MUFU.EX2 R155, R155 ;  /* 0x0000009b009b7308 */ /* 0x000eb00000000800 */
[----:B------:R-:W3:Y:S01]  /*64a0*/  MUFU.EX2 R162, R162 ;  /* 0x000000a200a27308 */ /* 0x000ee20000000800 */
[----:B-1----:R-:W-:-:S01]  /*64b0*/  FADD.FTZ R4, R158, R191 ;  /* 0x000000bf9e047221 */ /* 0x002fc20000010000 */
[----:B------:R-:W-:-:S06]  /*64c0*/  FFMA.FTZ R191, R195, UR39, -R196 ;  /* 0x00000027c3bf7c23 */ /* 0x000fcc00080108c4 */
[----:B------:R-:W1:Y:S01]  /*64d0*/  MUFU.EX2 R159, R159 ;  /* 0x0000009f009f7308 */ /* 0x000e620000000800 */
[----:B--2---:R-:W-:-:S07]  /*64e0*/  FADD.FTZ R3, R155, R4 ;  /* 0x000000049b037221 */ /* 0x004fce0000010000 */
[----:B------:R-:W2:Y:S01]  /*64f0*/  MUFU.EX2 R166, R166 ;  /* 0x000000a600a67308 */ /* 0x000ea20000000800 */
[----:B---3--:R-:W-:-:S07]  /*6500*/  FADD.FTZ R4, R162, R3 ;  /* 0x00000003a2047221 */ /* 0x008fce0000010000 */
[----:B------:R-:W3:Y:S01]  /*6510*/  MUFU.EX2 R163, R163 ;  /* 0x000000a300a37308 */ /* 0x000ee20000000800 */
[----:B-1----:R-:W-:-:S07]  /*6520*/  FADD.FTZ R3, R159, R4 ;  /* 0x000000049f037221 */ /* 0x002fce0000010000 */
[----:B------:R1:W-:Y:S01]  /*6530*/  MUFU.EX2 R6, R197 ;  /* 0x000000c500067308 */ /* 0x0003e20000000800 */
[----:B--2---:R-:W-:-:S07]  /*6540*/  FADD.FTZ R4, R166, R3 ;  /* 0x00000003a6047221 */ /* 0x004fce0000010000 */
[----:B------:R-:W2:Y:S01]  /*6550*/  MUFU.EX2 R170, R170 ;  /* 0x000000aa00aa7308 */ /* 0x000ea20000000800 */
[----:B-1----:R-:W-:-:S01]  /*6560*/  FADD.FTZ R197, R15, R194 ;  /* 0x000000c20fc57221 */ /* 0x002fc20000010000 */
[----:B---3--:R-:W-:-:S03]  /*6570*/  FADD.FTZ R3, R163, R4 ;  /* 0x00000004a3037221 */ /* 0x008fc60000010000 */
[----:B------:R-:W-:-:S03]  /*6580*/  FADD.FTZ R194, R20, R197 ;  /* 0x000000c514c27221 */ /* 0x000fc60000010000 */
[----:B------:R-:W1:Y:S01]  /*6590*/  MUFU.EX2 R167, R167 ;  /* 0x000000a700a77308 */ /* 0x000e620000000800 */
[----:B------:R-:W-:-:S01]  /*65a0*/  FADD.FTZ R195, R21, R194 ;  /* 0x000000c215c37221 */ /* 0x000fc20000010000 */
[----:B------:R-:W-:-:S03]  /*65b0*/  FFMA.FTZ R194, R198, UR39, -R196 ;  /* 0x00000027c6c27c23 */ /* 0x000fc600080108c4 */
[----:B------:R-:W-:Y:S01]  /*65c0*/  FADD.FTZ R198, R152, R195 ;  /* 0x000000c398c67221 */ /* 0x000fe20000010000 */
[----:B------:R-:W-:-:S02]  /*65d0*/  FFMA.FTZ R195, R199, UR39, -R196 ;  /* 0x00000027c7c37c23 */ /* 0x000fc400080108c4 */
[----:B------:R-:W3:Y:S01]  /*65e0*/  MUFU.EX2 R174, R174 ;  /* 0x000000ae00ae7308 */ /* 0x000ee20000000800 */
[----:B------:R-:W-:-:S01]  /*65f0*/  FADD.FTZ R197, R153, R198 ;  /* 0x000000c699c57221 */ /* 0x000fc20000010000 */
[----:B--2---:R-:W-:-:S03]  /*6600*/  FADD.FTZ R4, R170, R3 ;  /* 0x00000003aa047221 */ /* 0x004fc60000010000 */
[----:B------:R-:W-:Y:S01]  /*6610*/  FADD.FTZ R198, R154, R197 ;  /* 0x000000c59ac67221 */ /* 0x000fe20000010000 */
[----:B------:R-:W-:-:S02]  /*6620*/  FFMA.FTZ R197, R202, UR39, -R196 ;  /* 0x00000027cac57c23 */ /* 0x000fc400080108c4 */
[----:B------:R-:W2:Y:S01]  /*6630*/  MUFU.EX2 R171, R171 ;  /* 0x000000ab00ab7308 */ /* 0x000ea20000000800 */
[----:B-1----:R-:W-:-:S01]  /*6640*/  FADD.FTZ R3, R167, R4 ;  /* 0x00000004a7037221 */ /* 0x002fc20000010000 */
[----:B------:R-:W-:-:S04]  /*6650*/  FADD.FTZ R199, R157, R198 ;  /* 0x000000c69dc77221 */ /* 0x000fc80000010000 */
[----:B------:R-:W-:Y:S02]  /*6660*/  FADD.FTZ R198, R156, R199 ;  /* 0x000000c79cc67221 */ /* 0x000fe40000010000 */
[----:B------:R-:W1:Y:S01]  /*6670*/  MUFU.EX2 R178, R178 ;  /* 0x000000b200b27308 */ /* 0x000e620000000800 */
[----:B---3--:R-:W-:-:S01]  /*6680*/  FADD.FTZ R4, R174, R3 ;  /* 0x00000003ae047221 */ /* 0x008fc20000010000 */
[----:B------:R-:W-:Y:S01]  /*6690*/  FADD.FTZ R199, R161, R198 ;  /* 0x000000c6a1c77221 */ /* 0x000fe20000010000 */
[----:B------:R-:W-:-:S05]  /*66a0*/  FFMA.FTZ R198, R203, UR39, -R196 ;  /* 0x00000027cbc67c23 */ /* 0x000fca00080108c4 */
[----:B------:R-:W3:Y:S01]  /*66b0*/  MUFU.EX2 R179, R179 ;  /* 0x000000b300b37308 */ /* 0x000ee20000000800 */
[----:B--2---:R-:W-:-:S01]  /*66c0*/  FADD.FTZ R3, R171, R4 ;  /* 0x00000004ab037221 */ /* 0x004fc20000010000 */
[----:B------:R-:W-:Y:S01]  /*66d0*/  FADD.FTZ R4, R160, R199 ;  /* 0x000000c7a0047221 */ /* 0x000fe20000010000 */
[----:B------:R-:W-:-:S05]  /*66e0*/  FFMA.FTZ R199, R206, UR39, -R196 ;  /* 0x00000027cec77c23 */ /* 0x000fca00080108c4 */
[----:B------:R-:W2:Y:S01]  /*66f0*/  MUFU.EX2 R182, R182 ;  /* 0x000000b600b67308 */ /* 0x000ea20000000800 */
[----:B-1----:R-:W-:-:S04]  /*6700*/  FADD.FTZ R3, R178, R3 ;  /* 0x00000003b2037221 */ /* 0x002fc80000010000 */
[----:B------:R-:W-:Y:S01]  /*6710*/  FADD.FTZ R202, R6, R3 ;  /* 0x0000000306ca7221 */ /* 0x000fe20000010000 */
[----:B------:R-:W-:-:S02]  /*6720*/  FADD.FTZ R3, R165, R4 ;  /* 0x00000004a5037221 */ /* 0x000fc40000010000 */
[----:B------:R-:W1:Y:S01]  /*6730*/  MUFU.EX2 R183, R183 ;  /* 0x000000b700b77308 */ /* 0x000e620000000800 */
[----:B---3--:R-:W-:-:S01]  /*6740*/  FADD.FTZ R201, R179, R202 ;  /* 0x000000cab3c97221 */ /* 0x008fc20000010000 */
[----:B------:R-:W-:-:S04]  /*6750*/  FADD.FTZ R4, R164, R3 ;  /* 0x00000003a4047221 */ /* 0x000fc80000010000 */
[----:B------:R-:W-:Y:S02]  /*6760*/  FADD.FTZ R3, R169, R4 ;  /* 0x00000004a9037221 */ /* 0x000fe40000010000 */
[----:B------:R-:W3:Y:S01]  /*6770*/  MUFU.EX2 R186, R186 ;  /* 0x000000ba00ba7308 */ /* 0x000ee20000000800 */
[----:B--2---:R-:W-:-:S01]  /*6780*/  FADD.FTZ R202, R182, R201 ;  /* 0x000000c9b6ca7221 */ /* 0x004fc20000010000 */
[----:B------:R-:W-:-:S04]  /*6790*/  FADD.FTZ R4, R168, R3 ;  /* 0x00000003a8047221 */ /* 0x000fc80000010000 */
[----:B------:R-:W-:Y:S02]  /*67a0*/  FADD.FTZ R3, R173, R4 ;  /* 0x00000004ad037221 */ /* 0x000fe40000010000 */
[----:B------:R-:W2:Y:S01]  /*67b0*/  MUFU.EX2 R187, R187 ;  /* 0x000000bb00bb7308 */ /* 0x000ea20000000800 */
[----:B-1----:R-:W-:-:S01]  /*67c0*/  FADD.FTZ R201, R183, R202 ;  /* 0x000000cab7c97221 */ /* 0x002fc20000010000 */
[----:B------:R-:W-:Y:S01]  /*67d0*/  FADD.FTZ R4, R172, R3 ;  /* 0x00000003ac047221 */ /* 0x000fe20000010000 */
[----:B------:R-:W-:-:S01]  /*67e0*/  FFMA.FTZ R202, R207, UR39, -R196 ;  /* 0x00000027cfca7c23 */ /* 0x000fc200080108c4 */
[----:B------:R-:W-:Y:S01]  /*67f0*/  IMAD.U32 R207, RZ, RZ, UR7 ;  /* 0x00000007ffcf7e24 */ /* 0x000fe2000f8e00ff */
[----:B------:R-:W-:-:S03]  /*6800*/  IADD3 R3, -R235, 0xb, RZ ;  /* 0x0000000beb037810 */ /* 0x000fc60007ffe1ff */
[----:B------:R-:W1:Y:S01]  /*6810*/  MUFU.EX2 R190, R190 ;  /* 0x000000be00be7308 */ /* 0x000e620000000800 */
[----:B---3--:R-:W-:-:S01]  /*6820*/  FADD.FTZ R204, R186, R201 ;  /* 0x000000c9bacc7221 */ /* 0x008fc20000010000 */
[----:B------:R-:W-:Y:S01]  /*6830*/  FFMA.FTZ R201, R210, UR39, -R196 ;  /* 0x00000027d2c97c23 */ /* 0x000fe200080108c4 */
[----:B------:R-:W-:-:S05]  /*6840*/  @!P1 LEA R207, R207, UR38, 0x3 ;  /* 0x00000026cfcf9c11 */ /* 0x000fca000f8e18ff */
[----:B------:R-:W3:Y:S01]  /*6850*/  MUFU.EX2 R191, R191 ;  /* 0x000000bf00bf7308 */ /* 0x000ee20000000800 */
[----:B--2---:R-:W-:-:S07]  /*6860*/  FADD.FTZ R203, R187, R204 ;  /* 0x000000ccbbcb7221 */ /* 0x004fce0000010000 */
[----:B------:R-:W2:Y:S01]  /*6870*/  MUFU.EX2 R194, R194 ;  /* 0x000000c200c27308 */ /* 0x000ea20000000800 */
[----:B-1----:R-:W-:-:S01]  /*6880*/  FADD.FTZ R204, R190, R203 ;  /* 0x000000cbbecc7221 */ /* 0x002fc20000010000 */
[----:B------:R-:W-:-:S04]  /*6890*/  FADD.FTZ R203, R177, R4 ;  /* 0x00000004b1cb7221 */ /* 0x000fc80000010000 */
[----:B------:R-:W-:Y:S01]  /*68a0*/  FADD.FTZ R4, R176, R203 ;  /* 0x000000cbb0047221 */ /* 0x000fe20000010000 */
[----:B------:R-:W-:-:S01]  /*68b0*/  FFMA.FTZ R203, R214, UR39, -R196 ;  /* 0x00000027d6cb7c23 */ /* 0x000fc200080108c4 */
[----:B------:R-:W1:Y:S01]  /*68c0*/  MUFU.EX2 R195, R195 ;  /* 0x000000c300c37308 */ /* 0x000e620000000800 */
[----:B---3--:R-:W-:-:S01]  /*68d0*/  FADD.FTZ R205, R191, R204 ;  /* 0x000000ccbfcd7221 */ /* 0x008fc20000010000 */
[--C-:B------:R-:W-:Y:S01]  /*68e0*/  FFMA.FTZ R204, R211, UR39, -R196.reuse ;  /* 0x00000027d3cc7c23 */ /* 0x100fe200080108c4 */
[----:B------:R-:W-:-:S05]  /*68f0*/  FFMA.FTZ R196, R215, UR39, -R196 ;  /* 0x00000027d7c47c23 */ /* 0x000fca00080108c4 */
[----:B------:R-:W3:Y:S01]  /*6900*/  MUFU.EX2 R180, R180 ;  /* 0x000000b400b47308 */ /* 0x000ee20000000800 */
[----:B--2---:R-:W-:-:S01]  /*6910*/  FADD.FTZ R206, R194, R205 ;  /* 0x000000cdc2ce7221 */ /* 0x004fc20000010000 */
[----:B------:R-:W-:-:S06]  /*6920*/  FADD.FTZ R205, R181, R4 ;  /* 0x00000004b5cd7221 */ /* 0x000fcc0000010000 */
[----:B------:R-:W2:Y:S01]  /*6930*/  MUFU.EX2 R197, R197 ;  /* 0x000000c500c57308 */ /* 0x000ea20000000800 */
[----:B-1----:R-:W-:-:S07]  /*6940*/  FADD.FTZ R206, R195, R206 ;  /* 0x000000cec3ce7221 */ /* 0x002fce0000010000 */
[----:B------:R-:W1:Y:S01]  /*6950*/  MUFU.EX2 R185, R185 ;  /* 0x000000b900b97308 */ /* 0x000e620000000800 */
[----:B---3--:R-:W-:-:S07]  /*6960*/  FADD.FTZ R4, R180, R205 ;  /* 0x000000cdb4047221 */ /* 0x008fce0000010000 */
[----:B------:R-:W3:Y:S01]  /*6970*/  MUFU.EX2 R198, R198 ;  /* 0x000000c600c67308 */ /* 0x000ee20000000800 */
[----:B--2---:R-:W-:-:S07]  /*6980*/  FADD.FTZ R205, R197, R206 ;  /* 0x000000cec5cd7221 */ /* 0x004fce0000010000 */
[----:B------:R-:W2:Y:S08]  /*6990*/  MUFU.EX2 R184, R184 ;  /* 0x000000b800b87308 */ /* 0x000eb00000000800 */
[----:B------:R-:W4:Y:S08]  /*69a0*/  MUFU.EX2 R199, R199 ;  /* 0x000000c700c77308 */ /* 0x000f300000000800 */
[----:B------:R-:W-:Y:S08]  /*69b0*/  MUFU.EX2 R189, R189 ;  /* 0x000000bd00bd7308 */ /* 0x000ff00000000800 */
[----:B------:R-:W5:Y:S08]  /*69c0*/  MUFU.EX2 R202, R202 ;  /* 0x000000ca00ca7308 */ /* 0x000f700000000800 */
[----:B------:R-:W5:Y:S08]  /*69d0*/  MUFU.EX2 R188, R188 ;  /* 0x000000bc00bc7308 */ /* 0x000f700000000800 */
[----:B------:R-:W5:Y:S08]  /*69e0*/  MUFU.EX2 R201, R201 ;  /* 0x000000c900c97308 */ /* 0x000f700000000800 */
[----:B------:R-:W5:Y:S08]  /*69f0*/  MUFU.EX2 R193, R193 ;  /* 0x000000c100c17308 */ /* 0x000f700000000800 */
[----:B------:R-:W5:Y:S08]  /*6a00*/  MUFU.EX2 R204, R204 ;  /* 0x000000cc00cc7308 */ /* 0x000f700000000800 */
[----:B------:R-:W5:Y:S08]  /*6a10*/  MUFU.EX2 R192, R212 ;  /* 0x000000d400c07308 */ /* 0x000f700000000800 */
[----:B------:R-:W5:Y:S01]  /*6a20*/  MUFU.EX2 R203, R203 ;  /* 0x000000cb00cb7308 */ /* 0x000f620000000800 */
[----:B------:R-:W-:-:S02]  /*6a30*/  WARPGROUP.DEPBAR.LE gsb0, 0x0 ;  /* 0x00008000000079c5 */ /* 0x000fc40000010000 */
[----:B------:R-:W-:-:S05]  /*6a40*/  WARPGROUP.ARRIVE ;  /* 0x00000000000079c5 */ /* 0x000fca0000000000 */
[----:B------:R-:W5:Y:S01]  /*6a50*/  MUFU.EX2 R196, R196 ;  /* 0x000000c400c47308 */ /* 0x000f620000000800 */
[----:B------:R-:W-:Y:S03]  /*6a60*/  QGMMA.64x256x32.F32.E4M3.E4M3 R24, R216, gdesc[UR8], R24, gsb0 ;  /* 0x03e00008d8187df3 */ /* 0x000fe60008000818 */
[----:B------:R-:W-:Y:S02]  /*6a70*/  WARPGROUP.DEPBAR.LE gsb0, 0x0 ;  /* 0x00008000000079c5 */ /* 0x000fe40000010000 */
[----:B------:R1:W-:Y:S06]  /*6a80*/  BAR.ARV R3, 0x100 ;  /* 0x000400030000751d */ /* 0x0003ec0000002000 */
[----:B-1----:R-:W-:-:S02]  /*6a90*/  @!P1 VIADD R3, R207, 0x38840 ;  /* 0x00038840cf039836 */ /* 0x002fc40000000000 */
[----:B------:R-:W-:Y:S01]  /*6aa0*/  FADD.FTZ R207, R185, R4 ;  /* 0x00000004b9cf7221 */ /* 0x000fe20000010000 */
[----:B---3--:R-:W-:-:S02]  /*6ab0*/  FADD.FTZ R4, R198, R205 ;  /* 0x000000cdc6047221 */ /* 0x008fc40000010000 */
[----:B------:R-:W-:Y:S01]  /*6ac0*/  @!P1 PRMT R3, RZ, 0x654, R3 ;  /* 0x00000654ff039816 */ /* 0x000fe20000000003 */
[----:B--2---:R-:W-:-:S01]  /*6ad0*/  FADD.FTZ R206, R184, R207 ;  /* 0x000000cfb8ce7221 */ /* 0x004fc20000010000 */
[----:B----4-:R-:W-:Y:S02]  /*6ae0*/  FADD.FTZ R205, R199, R4 ;  /* 0x00000004c7cd7221 */ /* 0x010fe40000010000 */
[----:B------:R1:W-:Y:S02]  /*6af0*/  @!P1 SYNCS.ARRIVE.TRANS64.RED.A1T0 RZ, [R3+URZ], RZ ;  /* 0x000000ff03ff99a7 */ /* 0x0003e4000810043f */
[----:B-----5:R-:W-:-:S01]  /*6b00*/  FADD.FTZ R4, R202, R205 ;  /* 0x000000cdca047221 */ /* 0x020fc20000010000 */
[----:B-1----:R-:W-:-:S04]  /*6b10*/  FADD.FTZ R3, R189, R206 ;  /* 0x000000cebd037221 */ /* 0x002fc80000010000 */
[----:B------:R-:W-:Y:S01]  /*6b20*/  FADD.FTZ R206, R188, R3 ;  /* 0x00000003bcce7221 */ /* 0x000fe20000010000 */
[----:B------:R-:W-:-:S03]  /*6b30*/  FADD.FTZ R3, R201, R4 ;  /* 0x00000004c9037221 */ /* 0x000fc60000010000 */
[----:B------:R-:W-:Y:S01]  /*6b40*/  FADD.FTZ R205, R193, R206 ;  /* 0x000000cec1cd7221 */ /* 0x000fe20000010000 */
[----:B------:R-:W-:-:S03]  /*6b50*/  FADD.FTZ R4, R204, R3 ;  /* 0x00000003cc047221 */ /* 0x000fc60000010000 */
[----:B------:R-:W-:Y:S01]  /*6b60*/  FADD.FTZ R206, R192, R205 ;  /* 0x000000cdc0ce7221 */ /* 0x000fe20000010000 */
[----:B------:R-:W-:-:S03]  /*6b70*/  FADD.FTZ R3, R203, R4 ;  /* 0x00000004cb037221 */ /* 0x000fc60000010000 */
[----:B------:R-:W-:Y:S01]  /*6b80*/  FADD.FTZ R4, R5, R206 ;  /* 0x000000ce05047221 */ /* 0x000fe20000010000 */
[----:B------:R-:W-:-:S01]  /*6b90*/  FADD.FTZ R3, R196, R3 ;  /* 0x00000003c4037221 */ /* 0x000fc20000010000 */
[----:B------:R-:W-:Y:S06]  /*6ba0*/  @!P0 BRA `(.L_x_1860) ;  /* 0x0000000000048947 */ /* 0x000fec0003800000 */
[----:B------:R-:W-:Y:S01]  /*6bb0*/  BPT.TRAP 0x1 ;  /* 0x000000040000795c */ /* 0x000fe20000300000 */
.L_x_1860:
[----:B------:R-:W-:Y:S01]  /*6bc0*/  UISETP.GT.AND UP0, UPT, UR6, UR47, UPT ;  /* 0x0000002f0600728c */ /* 0x000fe2000bf04270 */
[----:B------:R-:W-:Y:S01]  /*6bd0*/  F2FP.SATFINITE.E4M3.F32.PACK_AB_MERGE_C R6, R179, R6, RZ ;  /* 0x00000006b306723e */ /* 0x000fe200048070ff */
[----:B------:R-:W-:Y:S01]  /*6be0*/  ULEA UR10, UR37, UR38, 0x3 ;  /* 0x00000026250a7291 */ /* 0x000fe2000f8e183f */
[----:B------:R-:W-:Y:S01]  /*6bf0*/  F2FP.SATFINITE.E4M3.F32.PACK_AB_MERGE_C R5, R5, R192, RZ ;  /* 0x000000c00505723e */ /* 0x000fe200048070ff */
[----:B------:R-:W-:Y:S01]  /*6c00*/  UIADD3 UR6, UR6, -0x1, URZ ;  /* 0xffffffff06067890 */ /* 0x000fe2000fffe03f */
[----:B------:R-:W-:Y:S01]  /*6c10*/  F2FP.SATFINITE.E4M3.F32.PACK_AB_MERGE_C R11, R12, R11, RZ ;  /* 0x0000000b0c0b723e */ /* 0x000fe200048070ff */
[----:B------:R-:W-:Y:S01]  /*6c20*/  UIADD3 UR10, UR10, 0x38860, URZ ;  /* 0x000388600a0a7890 */ /* 0x000fe2000fffe03f */
[----:B------:R-:W-:Y:S01]  /*6c30*/  PLOP3.LUT P2, PT, PT, PT, UP0, 0x80, 0x0 ;  /* 0x000000000000781c */ /* 0x000fe20003f4f008 */
[----:B------:R-:W-:Y:S01]  /*6c40*/  UMOV UR45, UR36 ;  /* 0x00000024002d7c82 */ /* 0x000fe20008000000 */
[----:B------:R-:W-:Y:S01]  /*6c50*/  F2FP.SATFINITE.E4M3.F32.PACK_AB_MERGE_C R13, R158, R13, RZ ;  /* 0x0000000d9e0d723e */ /* 0x000fe200048070ff */
[----:B------:R-:W-:Y:S01]  /*6c60*/  UPRMT UR10, UR53, 0x654, UR10 ;  /* 0x00000654350a7896 */ /* 0x000fe2000800000a */
[----:B------:R-:W-:Y:S01]  /*6c70*/  F2FP.SATFINITE.E4M3.F32.PACK_AB_MERGE_C R20, R21, R20, RZ ;  /* 0x000000141514723e */ /* 0x000fe200048070ff */
[----:B------:R-:W-:Y:S01]  /*6c80*/  UMOV UR37, UR7 ;  /* 0x0000000700257c82 */ /* 0x000fe20008000000 */
[----:B------:R-:W-:Y:S01]  /*6c90*/  F2FP.SATFINITE.E4M3.F32.PACK_AB_MERGE_C R159, R166, R159, RZ ;  /* 0x0000009fa69f723e */ /* 0x000fe200048070ff */
[----:B------:R-:W-:Y:S01]  /*6ca0*/  FMUL.FTZ R24, R24, R8 ;  /* 0x0000000818187220 */ /* 0x000fe20000410000 */
[----:B------:R-:W-:Y:S01]  /*6cb0*/  F2FP.SATFINITE.E4M3.F32.PACK_AB_MERGE_C R154, R157, R154, RZ ;  /* 0x0000009a9d9a723e */ /* 0x000fe200048070ff */
[-C--:B------:R-:W-:Y:S01]  /*6cc0*/  FMUL.FTZ R25, R25, R8.reuse ;  /* 0x0000000819197220 */ /* 0x080fe20000410000 */
        /* <DEDUP_REMOVED lines=14> */
[----:B------:R-:W-:Y:S01]  /*6db0*/  F2FP.SATFINITE.E4M3.F32.PACK_AB_MERGE_C R199, R202, R199, RZ ;  /* 0x000000c7cac7723e */ /* 0x000fe200048070ff */
[-C--:B------:R-:W-:Y:S01]  /*6dc0*/  FMUL.FTZ R40, R40, R8.reuse ;  /* 0x0000000828287220 */ /* 0x080fe20000410000 */
[----:B------:R-:W-:Y:S01]  /*6dd0*/  F2FP.SATFINITE.E4M3.F32.PACK_AB_MERGE_C R203, R196, R203, RZ ;  /* 0x000000cbc4cb723e */ /* 0x000fe200048070ff */
        /* <DEDUP_REMOVED lines=136> */
[----:B------:R-:W-:Y:S01]  /*7660*/  IMAD.MOV.U32 R5, RZ, RZ, R2 ;  /* 0x000000ffff057224 */ /* 0x000fe200078e0002 */
[----:B------:R-:W-:Y:S06]  /*7670*/  @P2 BRA `(.L_x_1861) ;  /* 0xffffffd000f02947 */ /* 0x000fec000383ffff */
[----:B------:R-:W-:Y:S01]  /*7680*/  UMOV UR37, UR7 ;  /* 0x0000000700257c82 */ /* 0x000fe20008000000 */
[----:B------:R-:W-:-:S05]  /*7690*/  UMOV UR45, UR6 ;  /* 0x00000006002d7c82 */ /* 0x000fca0008000000 */
.L_x_1851:
[----:B------:R-:W-:-:S13]  /*76a0*/  ISETP.LE.AND P2, PT, RZ, UR45, PT ;  /* 0x0000002dff007c0c */ /* 0x000fda000bf43270 */
[----:B------:R-:W-:Y:S05]  /*76b0*/  @!P2 BRA `(.L_x_1862) ;  /* 0x0000002000c4a947 */ /* 0x000fea0003800000 */
[----:B------:R-:W-:Y:S01]  /*76c0*/  IMAD.MOV.U32 R7, RZ, RZ, R0 ;  /* 0x000000ffff077224 */ /* 0x000fe200078e0000 */
[----:B------:R-:W-:Y:S01]  /*76d0*/  UMOV UR41, UR36 ;  /* 0x0000002400297c82 */ /* 0x000fe20008000000 */
[----:B------:R-:W-:Y:S01]  /*76e0*/  IMAD.MOV.U32 R5, RZ, RZ, R2 ;  /* 0x000000ffff057224 */ /* 0x000fe200078e0002 */
[----:B------:R-:W-:-:S06]  /*76f0*/  UMOV UR40, UR37 ;  /* 0x0000002500287c82 */ /* 0x000fcc0008000000 */
.L_x_1872:
        /* <DEDUP_REMOVED lines=9> */
.L_x_1864:
[----:B------:R-:W-:Y:S01]  /*7790*/  ULEA UR6, UR37, UR38, 0x3 ;  /* 0x0000002625067291 */ /* 0x000fe2000f8e183f */
[----:B------:R-:W-:-:S05]  /*77a0*/  IMAD.U32 R0, RZ, RZ, UR36 ;  /* 0x00000024ff007e24 */ /* 0x000fca000f8e00ff */
[----:B------:R-:W-:-:S04]  /*77b0*/  SHF.L.U32 R0, R0, 0x1f, RZ ;  /* 0x0000001f00007819 */ /* 0x000fc800000006ff */
[----:B------:R1:W2:Y:S01]  /*77c0*/  SYNCS.PHASECHK.TRANS64.TRYWAIT P2, [UR6+0x38830], R0 ;  /* 0x03883000ff0075a7 */ /* 0x0002a20008040146 */
[----:B------:R-:W-:Y:S05]  /*77d0*/  @!P0 BRA `(.L_x_1865) ;  /* 0x0000000000048947 */ /* 0x000fea0003800000 */
[----:B------:R-:W-:Y:S01]  /*77e0*/  BPT.TRAP 0x1 ;  /* 0x000000040000795c */ /* 0x000fe20000300000 */
.L_x_1865:
[----:B--2---:R-:W-:Y:S05]  /*77f0*/  @P2 BRA `(.L_x_1863) ;  /* 0x0000000000082947 */ /* 0x004fea0003800000 */
[----:B------:R-:W2:Y:S02]  /*7800*/  SYNCS.PHASECHK.TRANS64.TRYWAIT P2, [UR6+0x38830], R0 ;  /* 0x03883000ff0075a7 */ /* 0x000ea40008040146 */
[----:B--2---:R-:W-:Y:S05]  /*7810*/  @!P2 BRA `(.L_x_1866) ;  /* 0x000000940044a947 */ /* 0x004fea0003800000 */
.L_x_1863:
[----:B------:R-:W3:Y:S01]  /*7820*/  S2R R2, SR_TID.X ;  /* 0x0000000000027919 */ /* 0x000ee20000002100 */
        /* <DEDUP_REMOVED lines=17> */
[----:B---3--:R-:W-:-:S05]  /*7940*/  SHF.R.U32.HI R2, RZ, 0x7, R2 ;  /* 0x00000007ff027819 */ /* 0x008fca0000011602 */
        /* <DEDUP_REMOVED lines=29> */
.L_x_1868:
[----:B------:R-:W-:Y:S01]  /*7b20*/  ULEA UR6, UR40, UR38, 0x3 ;  /* 0x0000002628067291 */ /* 0x000fe2000f8e183f */
[----:B------:R-:W-:-:S05]  /*7b30*/  IMAD.U32 R0, RZ, RZ, UR41 ;  /* 0x00000029ff007e24 */ /* 0x000fca000f8e00ff */
[----:B------:R-:W-:-:S04]  /*7b40*/  SHF.L.U32 R0, R0, 0x1f, RZ ;  /* 0x0000001f00007819 */ /* 0x000fc800000006ff */
[----:B------:R1:W2:Y:S01]  /*7b50*/  SYNCS.PHASECHK.TRANS64.TRYWAIT P2, [UR6+0x38850], R0 ;  /* 0x03885000ff0075a7 */ /* 0x0002a20008040146 */
[----:B------:R-:W-:Y:S05]  /*7b60*/  @!P0 BRA `(.L_x_1869) ;  /* 0x0000000000048947 */ /* 0x000fea0003800000 */
[----:B------:R-:W-:Y:S01]  /*7b70*/  BPT.TRAP 0x1 ;  /* 0x000000040000795c */ /* 0x000fe20000300000 */
.L_x_1869:
[----:B--2---:R-:W-:Y:S05]  /*7b80*/  @P2 BRA `(.L_x_1867) ;  /* 0x0000000000082947 */ /* 0x004fea0003800000 */
[----:B------:R-:W2:Y:S02]  /*7b90*/  SYNCS.PHASECHK.TRANS64.TRYWAIT P2, [UR6+0x38850], R0 ;  /* 0x03885000ff0075a7 */ /* 0x000ea40008040146 */
[----:B--2---:R-:W-:Y:S05]  /*7ba0*/  @!P2 BRA `(.L_x_1870) ;  /* 0x000000900078a947 */ /* 0x004fea0003800000 */
.L_x_1867:
[----:B------:R-:W-:Y:S01]  /*7bb0*/  UIADD3 UR6, UR38, 0x400, URZ ;  /* 0x0000040026067890 */ /* 0x000fe2000fffe03f */
[----:B------:R-:W-:Y:S01]  /*7bc0*/  WARPGROUP.ARRIVE ;  /* 0x00000000000079c5 */ /* 0x000fe20000000000 */
[----:B------:R-:W-:Y:S01]  /*7bd0*/  UMOV UR7, 0x40000040 ;  /* 0x4000004000077882 */ /* 0x000fe20000000000 */
[----:B------:R-:W-:Y:S01]  /*7be0*/  FMNMX.FTZ R2, R154, R7, !PT ;  /* 0x000000079a027209 */ /* 0x000fe20007810000 */
[----:B------:R-:W-:Y:S01]  /*7bf0*/  USHF.R.U32.HI UR6, URZ, 0x4, UR6 ;  /* 0x000000043f067899 */ /* 0x000fe20008011606 */
[----:B-12---:R-:W-:Y:S01]  /*7c00*/  FMNMX.FTZ R0, R152, R5, !PT ;  /* 0x0000000598007209 */ /* 0x006fe20007810000 */
        /* <DEDUP_REMOVED lines=71> */
[----:B-1----:R-:W-:Y:S01]  /*8080*/  SHF.R.U32.HI R235, RZ, 0x7, R235 ;  /* 0x00000007ffeb7819 */ /* 0x002fe200000116eb */
        /* <DEDUP_REMOVED lines=9> */
[----:B------:R-:W-:-:S01]  /*8120*/  FFMA.FTZ R7, R2, R13, -8 ;  /* 0xc100000002077423 */ /* 0x000fc2000001000d */
[----:B------:R-:W-:Y:S01]  /*8130*/  FADD.FTZ R5, -R2, R5 ;  /* 0x0000000502057221 */ /* 0x000fe20000010100 */
[----:B------:R-:W-:Y:S02]  /*8140*/  FMUL.FTZ R6, R6, UR39 ;  /* 0x0000002706067c20 */ /* 0x000fe40008410000 */
[--C-:B------:R-:W-:Y:S01]  /*8150*/  FFMA.FTZ R9, R153, UR39, -R7.reuse ;  /* 0x0000002799097c23 */ /* 0x100fe20008010807 */
[----:B------:R-:W-:-:S01]  /*8160*/  FFMA.FTZ R153, R173, UR39, -R7 ;  /* 0x00000027ad997c23 */ /* 0x000fc20008010807 */
[--C-:B------:R-:W-:Y:S01]  /*8170*/  FFMA.FTZ R173, R193, UR39, -R7.reuse ;  /* 0x00000027c1ad7c23 */ /* 0x100fe20008010807 */
[----:B------:R-:W-:Y:S02]  /*8180*/  IMAD.U32 R193, RZ, RZ, UR39 ;  /* 0x00000027ffc17e24 */ /* 0x000fe4000f8e00ff */
[--C-:B------:R-:W-:Y:S01]  /*8190*/  FFMA.FTZ R11, R157, UR39, -R7.reuse ;  /* 0x000000279d0b7c23 */ /* 0x100fe20008010807 */
[----:B------:R-:W-:-:S01]  /*81a0*/  FFMA.FTZ R157, R177, UR39, -R7 ;  /* 0x00000027b19d7c23 */ /* 0x000fc20008010807 */
[----:B------:R-:W-:Y:S01]  /*81b0*/  FMUL.FTZ R5, R5, UR39 ;  /* 0x0000002705057c20 */ /* 0x000fe20008410000 */
[----:B------:R-:W-:-:S01]  /*81c0*/  FFMA.FTZ R193, R0, R193, -8 ;  /* 0xc100000000c17423 */ /* 0x000fc200000100c1 */
[--C-:B------:R-:W-:Y:S01]  /*81d0*/  FFMA.FTZ R8, R152, UR39, -R7.reuse ;  /* 0x0000002798087c23 */ /* 0x100fe20008010807 */
        /* <DEDUP_REMOVED lines=27> */
[----:B------:R-:W-:Y:S01]  /*8390*/  FFMA.FTZ R178, R179, UR39, -R193 ;  /* 0x00000027b3b27c23 */ /* 0x000fe200080108c1 */
[----:B------:R-:W-:-:S01]  /*83a0*/  FFMA.FTZ R20, R168, UR39, -R7 ;  /* 0x00000027a8147c23 */ /* 0x000fc20008010807 */
[--C-:B------:R-:W-:Y:S01]  /*83b0*/  FFMA.FTZ R179, R182, UR39, -R193.reuse ;  /* 0x00000027b6b37c23 */ /* 0x100fe200080108c1 */
[----:B------:R-:W-:-:S01]  /*83c0*/  FFMA.FTZ R182, R183, UR39, -R193 ;  /* 0x00000027b7b67c23 */ /* 0x000fc200080108c1 */
[--C-:B------:R-:W-:Y:S01]  /*83d0*/  FFMA.FTZ R183, R186, UR39, -R193.reuse ;  /* 0x00000027bab77c23 */ /* 0x100fe200080108c1 */
[----:B------:R-:W-:-:S01]  /*83e0*/  FFMA.FTZ R186, R187, UR39, -R193 ;  /* 0x00000027bbba7c23 */ /* 0x000fc200080108c1 */
[----:B------:R-:W3:Y:S01]  /*83f0*/  MUFU.EX2 R9, R9 ;  /* 0x0000000900097308 */ /* 0x000ee20000000800 */
[----:B-1----:R-:W-:-:S01]  /*8400*/  FFMA.FTZ R4, R5, R4, R8 ;  /* 0x0000000405047223 */ /* 0x002fc20000010008 */
[----:B------:R-:W-:Y:S01]  /*8410*/  FFMA.FTZ R21, R169, UR39, -R7 ;  /* 0x00000027a9157c23 */ /* 0x000fe20008010807 */
[----:B------:R-:W-:-:S01]  /*8420*/  FFMA.FTZ R187, R190, UR39, -R193 ;  /* 0x00000027bebb7c23 */ /* 0x000fc200080108c1 */
[--C-:B------:R-:W-:Y:S01]  /*8430*/  FFMA.FTZ R190, R191, UR39, -R193.reuse ;  /* 0x00000027bfbe7c23 */ /* 0x100fe200080108c1 */
[----:B------:R-:W-:-:S01]  /*8440*/  FFMA.FTZ R191, R194, UR39, -R193 ;  /* 0x00000027c2bf7c23 */ /* 0x000fc200080108c1 */
[--C-:B------:R-:W-:Y:S01]  /*8450*/  FFMA.FTZ R152, R172, UR39, -R7.reuse ;  /* 0x00000027ac987c23 */ /* 0x100fe20008010807 */
[----:B------:R-:W-:-:S01]  /*8460*/  FFMA.FTZ R160, R180, UR39, -R7 ;  /* 0x00000027b4a07c23 */ /* 0x000fc20008010807 */
[----:B------:R-:W1:Y:S01]  /*8470*/  MUFU.EX2 R154, R154 ;  /* 0x0000009a009a7308 */ /* 0x000e620000000800 */
[----:B--2---:R-:W-:-:S01]  /*8480*/  FFMA.FTZ R3, R6, R3, R197 ;  /* 0x0000000306037223 */ /* 0x004fc200000100c5 */
        /* <DEDUP_REMOVED lines=10> */
[--C-:B------:R-:W-:Y:S01]  /*8530*/  FFMA.FTZ R188, R208, UR39, -R7.reuse ;  /* 0x00000027d0bc7c23 */ /* 0x100fe20008010807 */
[----:B------:R-:W-:-:S01]  /*8540*/  FFMA.FTZ R189, R209, UR39, -R7 ;  /* 0x00000027d1bd7c23 */ /* 0x000fc20008010807 */
[--C-:B------:R-:W-:Y:S01]  /*8550*/  FFMA.FTZ R192, R212, UR39, -R7.reuse ;  /* 0x00000027d4c07c23 */ /* 0x100fe20008010807 */
[----:B------:R-:W-:-:S01]  /*8560*/  FFMA.FTZ R7, R213, UR39, -R7 ;  /* 0x00000027d5077c23 */ /* 0x000fc20008010807 */
[----:B------:R-:W3:Y:S01]  /*8570*/  MUFU.EX2 R10, R10 ;  /* 0x0000000a000a7308 */ /* 0x000ee20000000800 */
[----:B-1----:R-:W-:-:S07]  /*8580*/  FADD.FTZ R4, R154, R3 ;  /* 0x000000039a047221 */ /* 0x002fce0000010000 */
[----:B------:R-:W1:Y:S01]  /*8590*/  MUFU.EX2 R158, R158 ;  /* 0x0000009e009e7308 */ /* 0x000e620000000800 */
[----:B--2---:R-:W-:-:S07]  /*85a0*/  FADD.FTZ R3, R155, R4 ;  /* 0x000000049b037221 */ /* 0x004fce0000010000 */
[----:B------:R-:W2:Y:S01]  /*85b0*/  MUFU.EX2 R11, R11 ;  /* 0x0000000b000b7308 */ /* 0x000ea20000000800 */
[----:B---3--:R-:W-:-:S07]  /*85c0*/  FADD.FTZ R196, R10, R201 ;  /* 0x000000c90ac47221 */ /* 0x008fce0000010000 */
[----:B------:R-:W3:Y:S01]  /*85d0*/  MUFU.EX2 R159, R159 ;  /* 0x0000009f009f7308 */ /* 0x000ee20000000800 */
[----:B-1----:R-:W-:-:S01]  /*85e0*/  FADD.FTZ R4, R158, R3 ;  /* 0x000000039e047221 */ /* 0x002fc20000010000 */
[----:B------:R-:W-:Y:S02]  /*85f0*/  WARPGROUP.DEPBAR.LE gsb0, 0x0 ;  /* 0x00008000000079c5 */ /* 0x000fe40000010000 */
[----:B------:R-:W-:-:S04]  /*8600*/  WARPGROUP.ARRIVE ;  /* 0x00000000000079c5 */ /* 0x000fc80000000000 */
[----:B------:R-:W1:Y:S01]  /*8610*/  MUFU.EX2 R12, R12 ;  /* 0x0000000c000c7308 */ /* 0x000e620000000800 */
[----:B--2---:R-:W-:-:S01]  /*8620*/  FADD.FTZ R201, R11, R196 ;  /* 0x000000c40bc97221 */ /* 0x004fc20000010000 */
[----:B------:R-:W-:Y:S01]  /*8630*/  QGMMA.64x256x32.F32.E4M3.E4M3 R24, R224, gdesc[UR4], R24, gsb0 ;  /* 0x03e00004e0187df3 */ /* 0x000fe20008000818 */
[----:B------:R-:W-:Y:S01]  /*8640*/  UIADD3 UR6, UR10, 0x4, URZ ;  /* 0x000000040a067890 */ /* 0x000fe2000fffe03f */
[----:B------:R-:W-:-:S04]  /*8650*/  UMOV UR7, 0x40000040 ;  /* 0x4000004000077882 */ /* 0x000fc80000000000 */
[----:B------:R-:W2:Y:S01]  /*8660*/  MUFU.EX2 R162, R162 ;  /* 0x000000a200a27308 */ /* 0x000ea20000000800 */
[----:B---3--:R-:W-:-:S07]  /*8670*/  FADD.FTZ R3, R159, R4 ;  /* 0x000000049f037221 */ /* 0x008fce0000010000 */
[----:B------:R-:W3:Y:S01]  /*8680*/  MUFU.EX2 R13, R13 ;  /* 0x0000000d000d7308 */ /* 0x000ee20000000800 */
[----:B-1----:R-:W-:-:S07]  /*8690*/  FADD.FTZ R194, R12, R201 ;  /* 0x000000c90cc27221 */ /* 0x002fce0000010000 */
[----:B------:R-:W1:Y:S01]  /*86a0*/  MUFU.EX2 R163, R163 ;  /* 0x000000a300a37308 */ /* 0x000e620000000800 */
[----:B--2---:R-:W-:-:S07]  /*86b0*/  FADD.FTZ R4, R162, R3 ;  /* 0x00000003a2047221 */ /* 0x004fce0000010000 */
[----:B------:R-:W2:Y:S01]  /*86c0*/  MUFU.EX2 R14, R14 ;  /* 0x0000000e000e7308 */ /* 0x000ea20000000800 */
[----:B---3--:R-:W-:-:S01]  /*86d0*/  FADD.FTZ R201, R13, R194 ;  /* 0x000000c20dc97221 */ /* 0x008fc20000010000 */
[--C-:B------:R-:W-:Y:S01]  /*86e0*/  FFMA.FTZ R194, R195, UR39, -R193.reuse ;  /* 0x00000027c3c27c23 */ /* 0x100fe200080108c1 */
[----:B------:R-:W-:-:S05]  /*86f0*/  FFMA.FTZ R195, R198, UR39, -R193 ;  /* 0x00000027c6c37c23 */ /* 0x000fca00080108c1 */
        /* <DEDUP_REMOVED lines=15> */
[----:B--2---:R-:W-:-:S01]  /*87f0*/  FADD.FTZ R201, R21, R196 ;  /* 0x000000c415c97221 */ /* 0x004fc20000010000 */
[----:B------:R-:W-:-:S06]  /*8800*/  FFMA.FTZ R196, R199, UR39, -R193 ;  /* 0x00000027c7c47c23 */ /* 0x000fcc00080108c1 */
        /* <DEDUP_REMOVED lines=8> */
[----:B------:R-:W-:-:S06]  /*8890*/  FFMA.FTZ R198, R202, UR39, -R193 ;  /* 0x00000027cac67c23 */ /* 0x000fcc00080108c1 */
        /* <DEDUP_REMOVED lines=17> */
[----:B------:R-:W-:Y:S01]  /*89b0*/  FFMA.FTZ R200, R206, UR39, -R193 ;  /* 0x00000027cec87c23 */ /* 0x000fe200080108c1 */
[----:B------:R-:W-:-:S05]  /*89c0*/  IADD3 R206, -R235, 0xb, RZ ;  /* 0x0000000bebce7810 */ /* 0x000fca0007ffe1ff */
[----:B------:R-:W2:Y:S01]  /*89d0*/  MUFU.EX2 R186, R186 ;  /* 0x000000ba00ba7308 */ /* 0x000ea20000000800 */
[----:B---3--:R-:W-:-:S07]  /*89e0*/  FADD.FTZ R3, R183, R4 ;  /* 0x00000004b7037221 */ /* 0x008fce0000010000 */
        /* <DEDUP_REMOVED lines=19> */
[----:B---3--:R-:W-:-:S01]  /*8b20*/  FADD.FTZ R204, R172, R203 ;  /* 0x000000cbaccc7221 */ /* 0x008fc20000010000 */
[----:B------:R-:W-:Y:S02]  /*8b30*/  WARPGROUP.DEPBAR.LE gsb0, 0x0 ;  /* 0x00008000000079c5 */ /* 0x000fe40000010000 */
[----:B------:R-:W-:Y:S01]  /*8b40*/  WARPGROUP.ARRIVE ;  /* 0x00000000000079c5 */ /* 0x000fe20000000000 */
[----:B------:R-:W-:-:S03]  /*8b50*/  FFMA.FTZ R203, R211, UR39, -R193 ;  /* 0x00000027d3cb7c23 */ /* 0x000fc600080108c1 */
[----:B------:R-:W3:Y:S01]  /*8b60*/  MUFU.EX2 R195, R195 ;  /* 0x000000c300c37308 */ /* 0x000ee20000000800 */
[----:B-1----:R-:W-:-:S01]  /*8b70*/  FADD.FTZ R4, R194, R3 ;  /* 0x00000003c2047221 */ /* 0x002fc20000010000 */
[----:B------:R-:W-:Y:S01]  /*8b80*/  QGMMA.64x256x32.F32.E4M3.E4M3 R24, R220, gdesc[UR4], R24, gsb0 ;  /* 0x03e00004dc187df3 */ /* 0x000fe20008000818 */
[----:B------:R-:W-:Y:S01]  /*8b90*/  UIADD3 UR6, UR10, 0x6, URZ ;  /* 0x000000060a067890 */ /* 0x000fe2000fffe03f */
[----:B------:R-:W-:-:S04]  /*8ba0*/  UMOV UR7, 0x40000040 ;  /* 0x4000004000077882 */ /* 0x000fc80000000000 */
[----:B------:R-:W1:Y:S01]  /*8bb0*/  MUFU.EX2 R176, R176 ;  /* 0x000000b000b07308 */ /* 0x000e620000000800 */
[----:B--2---:R-:W-:-:S07]  /*8bc0*/  FADD.FTZ R205, R173, R204 ;  /* 0x000000ccadcd7221 */ /* 0x004fce0000010000 */
[----:B------:R-:W2:Y:S01]  /*8bd0*/  MUFU.EX2 R177, R177 ;  /* 0x000000b100b17308 */ /* 0x000ea20000000800 */
[----:B---3--:R-:W-:-:S01]  /*8be0*/  FADD.FTZ R3, R195, R4 ;  /* 0x00000004c3037221 */ /* 0x008fc20000010000 */
[----:B------:R-:W-:-:S06]  /*8bf0*/  IMAD.U32 R4, RZ, RZ, UR37 ;  /* 0x00000025ff047e24 */ /* 0x000fcc000f8e00ff */
[----:B------:R-:W3:Y:S01]  /*8c00*/  MUFU.EX2 R196, R196 ;  /* 0x000000c400c47308 */ /* 0x000ee20000000800 */
[----:B-1----:R-:W-:-:S07]  /*8c10*/  FADD.FTZ R204, R176, R205 ;  /* 0x000000cdb0cc7221 */ /* 0x002fce0000010000 */
[----:B------:R-:W1:Y:S01]  /*8c20*/  MUFU.EX2 R180, R180 ;  /* 0x000000b400b47308 */ /* 0x000e620000000800 */
[----:B--2---:R-:W-:-:S01]  /*8c30*/  FADD.FTZ R205, R177, R204 ;  /* 0x000000ccb1cd7221 */ /* 0x004fc20000010000 */
[--C-:B------:R-:W-:Y:S01]  /*8c40*/  FFMA.FTZ R204, R214, UR39, -R193.reuse ;  /* 0x00000027d6cc7c23 */ /* 0x100fe200080108c1 */
[----:B------:R-:W-:-:S05]  /*8c50*/  FFMA.FTZ R193, R215, UR39, -R193 ;  /* 0x00000027d7c17c23 */ /* 0x000fca00080108c1 */
[----:B------:R-:W-:Y:S01]  /*8c60*/  MUFU.EX2 R198, R198 ;  /* 0x000000c600c67308 */ /* 0x000fe20000000800 */
[----:B---3--:R-:W-:-:S01]  /*8c70*/  FADD.FTZ R207, R196, R3 ;  /* 0x00000003c4cf7221 */ /* 0x008fc20000010000 */
[----:B------:R-:W-:-:S05]  /*8c80*/  @!P1 LEA R3, R4, UR38, 0x3 ;  /* 0x0000002604039c11 */ /* 0x000fca000f8e18ff */
[----:B------:R-:W-:Y:S01]  /*8c90*/  @!P1 VIADD R3, R3, 0x38840 ;  /* 0x0003884003039836 */ /* 0x000fe20000000000 */
[----:B------:R-:W2:Y:S01]  /*8ca0*/  MUFU.EX2 R181, R181 ;  /* 0x000000b500b57308 */ /* 0x000ea20000000800 */
[----:B-1----:R-:W-:-:S03]  /*8cb0*/  FADD.FTZ R4, R180, R205 ;  /* 0x000000cdb4047221 */ /* 0x002fc60000010000 */
[----:B------:R-:W-:-:S04]  /*8cc0*/  @!P1 PRMT R3, RZ, 0x654, R3 ;  /* 0x00000654ff039816 */ /* 0x000fc80000000003 */
[----:B------:R-:W-:Y:S08]  /*8cd0*/  MUFU.EX2 R199, R199 ;  /* 0x000000c700c77308 */ /* 0x000ff00000000800 */
[----:B------:R-:W1:Y:S01]  /*8ce0*/  MUFU.EX2 R184, R184 ;  /* 0x000000b800b87308 */ /* 0x000e620000000800 */
[----:B--2---:R-:W-:-:S07]  /*8cf0*/  FADD.FTZ R205, R181, R4 ;  /* 0x00000004b5cd7221 */ /* 0x004fce0000010000 */
[----:B------:R-:W-:Y:S08]  /*8d00*/  MUFU.EX2 R200, R200 ;  /* 0x000000c800c87308 */ /* 0x000ff00000000800 */
[----:B------:R-:W2:Y:S01]  /*8d10*/  MUFU.EX2 R185, R185 ;  /* 0x000000b900b97308 */ /* 0x000ea20000000800 */
[----:B-1----:R-:W-:-:S07]  /*8d20*/  FADD.FTZ R4, R184, R205 ;  /* 0x000000cdb8047221 */ /* 0x002fce0000010000 */
[----:B------:R-:W-:Y:S08]  /*8d30*/  MUFU.EX2 R201, R201 ;  /* 0x000000c900c97308 */ /* 0x000ff00000000800 */
[----:B------:R-:W1:Y:S08]  /*8d40*/  MUFU.EX2 R188, R188 ;  /* 0x000000bc00bc7308 */ /* 0x000e700000000800 */
[----:B------:R-:W-:Y:S08]  /*8d50*/  MUFU.EX2 R202, R202 ;  /* 0x000000ca00ca7308 */ /* 0x000ff00000000800 */
[----:B------:R-:W3:Y:S08]  /*8d60*/  MUFU.EX2 R189, R189 ;  /* 0x000000bd00bd7308 */ /* 0x000ef00000000800 */
[----:B------:R-:W-:Y:S08]  /*8d70*/  MUFU.EX2 R203, R203 ;  /* 0x000000cb00cb7308 */ /* 0x000ff00000000800 */
[----:B------:R-:W4:Y:S08]  /*8d80*/  MUFU.EX2 R192, R192 ;  /* 0x000000c000c07308 */ /* 0x000f300000000800 */
[----:B------:R-:W-:Y:S08]  /*8d90*/  MUFU.EX2 R204, R204 ;  /* 0x000000cc00cc7308 */ /* 0x000ff00000000800 */
[----:B------:R-:W5:Y:S08]  /*8da0*/  MUFU.EX2 R7, R7 ;  /* 0x0000000700077308 */ /* 0x000f700000000800 */
[----:B------:R-:W5:Y:S01]  /*8db0*/  MUFU.EX2 R193, R193 ;  /* 0x000000c100c17308 */ /* 0x000f620000000800 */
[----:B------:R-:W-:-:S02]  /*8dc0*/  WARPGROUP.DEPBAR.LE gsb0, 0x0 ;  /* 0x00008000000079c5 */ /* 0x000fc40000010000 */
[----:B------:R-:W-:-:S06]  /*8dd0*/  WARPGROUP.ARRIVE ;  /* 0x00000000000079c5 */ /* 0x000fcc0000000000 */
[----:B------:R-:W-:Y:S03]  /*8de0*/  QGMMA.64x256x32.F32.E4M3.E4M3 R24, R216, gdesc[UR4], R24, gsb0 ;  /* 0x03e00004d8187df3 */ /* 0x000fe60008000818 */
[----:B------:R-:W-:Y:S02]  /*8df0*/  WARPGROUP.DEPBAR.LE gsb0, 0x0 ;  /* 0x00008000000079c5 */ /* 0x000fe40000010000 */
[----:B------:R2:W-:Y:S06]  /*8e00*/  BAR.ARV R206, 0x100 ;  /* 0x000400ce0000751d */ /* 0x0005ec0000002000 */
[----:B------:R1:W-:Y:S01]  /*8e10*/  @!P1 SYNCS.ARRIVE.TRANS64.RED.A1T0 RZ, [R3+URZ], RZ ;  /* 0x000000ff03ff99a7 */ /* 0x0003e2000810043f */
[----:B--2---:R-:W-:-:S04]  /*8e20*/  FADD.FTZ R206, R198, R207 ;  /* 0x000000cfc6ce7221 */ /* 0x004fc80000010000 */
[----:B------:R-:W-:Y:S01]  /*8e30*/  FADD.FTZ R207, R199, R206 ;  /* 0x000000cec7cf7221 */ /* 0x000fe20000010000 */
[----:B-1----:R-:W-:-:S03]  /*8e40*/  FADD.FTZ R3, R185, R4 ;  /* 0x00000004b9037221 */ /* 0x002fc60000010000 */
[----:B------:R-:W-:Y:S01]  /*8e50*/  FADD.FTZ R206, R200, R207 ;  /* 0x000000cfc8ce7221 */ /* 0x000fe20000010000 */
[----:B------:R-:W-:-:S03]  /*8e60*/  FADD.FTZ R4, R188, R3 ;  /* 0x00000003bc047221 */ /* 0x000fc60000010000 */
[----:B------:R-:W-:Y:S01]  /*8e70*/  FADD.FTZ R205, R201, R206 ;  /* 0x000000cec9cd7221 */ /* 0x000fe20000010000 */
[----:B---3--:R-:W-:-:S03]  /*8e80*/  FADD.FTZ R3, R189, R4 ;  /* 0x00000004bd037221 */ /* 0x008fc60000010000 */
[----:B------:R-:W-:Y:S01]  /*8e90*/  FADD.FTZ R206, R202, R205 ;  /* 0x000000cdcace7221 */ /* 0x000fe20000010000 */
[----:B----4-:R-:W-:-:S03]  /*8ea0*/  FADD.FTZ R4, R192, R3 ;  /* 0x00000003c0047221 */ /* 0x010fc60000010000 */
[----:B------:R-:W-:Y:S01]  /*8eb0*/  FADD.FTZ R205, R203, R206 ;  /* 0x000000cecbcd7221 */ /* 0x000fe20000010000 */
[----:B-----5:R-:W-:-:S03]  /*8ec0*/  FADD.FTZ R4, R7, R4 ;  /* 0x0000000407047221 */ /* 0x020fc60000010000 */
[----:B------:R-:W-:-:S04]  /*8ed0*/  FADD.FTZ R205, R204, R205 ;  /* 0x000000cdcccd7221 */ /* 0x000fc80000010000 */
[----:B------:R-:W-:Y:S01]  /*8ee0*/  FADD.FTZ R3, R193, R205 ;  /* 0x000000cdc1037221 */ /* 0x000fe20000010000 */
[----:B------:R-:W-:Y:S06]  /*8ef0*/  @!P0 BRA `(.L_x_1871) ;  /* 0x0000000000048947 */ /* 0x000fec0003800000 */
[----:B------:R-:W-:Y:S01]  /*8f00*/  BPT.TRAP 0x1 ;  /* 0x000000040000795c */ /* 0x000fe20000300000 */
.L_x_1871:
        /* <DEDUP_REMOVED lines=172> */
.L_x_1862:
[----:B------:R-:W-:Y:S06]  /*99d0*/  BAR.ARV 0x8, 0x120 ;  /* 0x0204800000007b1d */ /* 0x000fec0000002000 */
[----:B------:R-:W-:Y:S05]  /*99e0*/  @!P0 BRA `(.L_x_1873) ;  /* 0x0000000000048947 */ /* 0x000fea0003800000 */
[----:B------:R-:W-:Y:S01]  /*99f0*/  BPT.TRAP 0x1 ;  /* 0x000000040000795c */ /* 0x000fe20000300000 */
.L_x_1873:
[----:B------:R-:W-:Y:S01]  /*9a00*/  ULEA UR14, UR37, UR38, 0x3 ;  /* 0x00000026250e7291 */ /* 0x000fe2000f8e183f */
[----:B------:R-:W-:-:S05]  /*9a10*/  IMAD.U32 R5, RZ, RZ, UR36 ;  /* 0x00000024ff057e24 */ /* 0x000fca000f8e00ff */
[----:B------:R-:W-:-:S04]  /*9a20*/  SHF.L.U32 R5, R5, 0x1f, RZ ;  /* 0x0000001f05057819 */ /* 0x000fc800000006ff */
[----:B------:R1:W2:Y:S01]  /*9a30*/  SYNCS.PHASECHK.TRANS64.TRYWAIT P1, [UR14+0x38850], R5 ;  /* 0x03885005ff0075a7 */ /* 0x0002a2000802014e */
[----:B------:R-:W-:Y:S05]  /*9a40*/  @!P0 BRA `(.L_x_1874) ;  /* 0x0000000000048947 */ /* 0x000fea0003800000 */
[----:B------:R-:W-:Y:S01]  /*9a50*/  BPT.TRAP 0x1 ;  /* 0x000000040000795c */ /* 0x000fe20000300000 */
.L_x_1874:
[----:B--2---:R-:W-:Y:S05]  /*9a60*/  @P1 BRA `(.L_x_1875) ;  /* 0x0000000000081947 */ /* 0x004fea0003800000 */
[----:B------:R-:W2:Y:S02]  /*9a70*/  SYNCS.PHASECHK.TRANS64.TRYWAIT P1, [UR14+0x38850], R5 ;  /* 0x03885005ff0075a7 */ /* 0x000ea4000802014e */
[----:B--2---:R-:W-:Y:S05]  /*9a80*/  @!P1 BRA `(.L_x_1876) ;  /* 0x0000007000d89947 */ /* 0x004fea0003800000 */
.L_x_1875:
[----:B------:R-:W-:Y:S01]  /*9a90*/  UIADD3 UR38, UR38, 0x400, URZ ;  /* 0x0000040026267890 */ /* 0x000fe2000fffe03f */
[----:B------:R-:W-:Y:S01]  /*9aa0*/  WARPGROUP.ARRIVE ;  /* 0x00000000000079c5 */ /* 0x000fe20000000000 */
[----:B------:R-:W-:Y:S01]  /*9ab0*/  UMOV UR7, 0x40000040 ;  /* 0x4000004000077882 */ /* 0x000fe20000000000 */
[----:B-12---:R-:W-:Y:S01]  /*9ac0*/  IMAD.MOV.U32 R5, RZ, RZ, 0x3f800000 ;  /* 0x3f800000ff057424 */ /* 0x006fe200078e00ff */
[----:B------:R-:W-:-:S04]  /*9ad0*/  USHF.R.U32.HI UR38, URZ, 0x4, UR38 ;  /* 0x000000043f267899 */ /* 0x000fc80008011626 */
[----:B------:R-:W-:-:S04]  /*9ae0*/  ULOP3.LUT UR38, UR38, 0x3fff, URZ, 0xc0, !UPT ;  /* 0x00003fff26267892 */ /* 0x000fc8000f8ec03f */
[----:B------:R-:W-:-:S04]  /*9af0*/  ULOP3.LUT UR8, UR38, 0x10000, URZ, 0xfc, !UPT ;  /* 0x0001000026087892 */ /* 0x000fc8000f8efc3f */
[----:B------:R-:W-:-:S04]  /*9b00*/  ULEA UR8, UR37, UR8, 0xb ;  /* 0x0000000825087291 */ /* 0x000fc8000f8e583f */
[----:B------:R-:W-:-:S03]  /*9b10*/  UIADD3 UR4, UR8, 0x2, URZ ;  /* 0x0000000208047890 */ /* 0x000fc6000fffe03f */
[----:B------:R-:W-:-:S06]  /*9b20*/  UMOV UR6, UR8 ;  /* 0x0000000800067c82 */ /* 0x000fcc0008000000 */
[----:B------:R-:W-:Y:S01]  /*9b30*/  QGMMA.64x256x32.F32.E4M3.E4M3 R24, R228, gdesc[UR4], R24, gsb0 ;  /* 0x03e00004e4187df3 */ /* 0x000fe20008000818 */
[----:B------:R-:W-:Y:S01]  /*9b40*/  UMOV UR7, 0x40000040 ;  /* 0x4000004000077882 */ /* 0x000fe20000000000 */
[----:B------:R-:W-:Y:S01]  /*9b50*/  UMOV UR6, UR4 ;  /* 0x0000000400067c82 */ /* 0x000fe20008000000 */
[----:B------:R-:W-:Y:S02]  /*9b60*/  ULDC.64 UR4, c[0x0][0x9a0] ;  /* 0x0002680000047ab9 */ /* 0x000fe40000000a00 */
[----:B------:R-:W-:-:S04]  /*9b70*/  UISETP.NE.U32.AND UP0, UPT, UR4, URZ, UPT ;  /* 0x0000003f0400728c */ /* 0x000fc8000bf05070 */
[----:B------:R-:W-:-:S06]  /*9b80*/  UISETP.NE.AND.EX UP0, UPT, UR5, URZ, UPT, UP0 ;  /* 0x0000003f0500728c */ /* 0x000fcc000bf05300 */
[----:B------:R-:W-:-:S05]  /*9b90*/  PLOP3.LUT P1, PT, PT, PT, UP0, 0x80, 0x0 ;  /* 0x000000000000781c */ /* 0x000fca0003f2f008 */
[----:B------:R-:W-:Y:S01]  /*9ba0*/  @UP0 USHF.R.S32.HI UR9, URZ, 0x1f, UR44 ;  /* 0x0000001f3f090899 */ /* 0x000fe2000801142c */
[----:B------:R-:W-:Y:S01]  /*9bb0*/  @UP0 ULDC.64 UR10, c[0x0][0x9c8] ;  /* 0x00027200000a0ab9 */ /* 0x000fe20000000a00 */
[----:B------:R-:W-:Y:S02]  /*9bc0*/  @UP0 ULDC.64 UR12, c[0x0][0x9d0] ;  /* 0x00027400000c0ab9 */ /* 0x000fe40000000a00 */
[----:B------:R-:W-:Y:S01]  /*9bd0*/  @UP0 UIMAD UR9, UR9, UR10, URZ ;  /* 0x0000000a090902a4 */ /* 0x000fe2000f8e023f */
[----:B------:R-:W-:Y:S02]  /*9be0*/  WARPGROUP.DEPBAR.LE gsb0, 0x0 ;  /* 0x00008000000079c5 */ /* 0x000fe40000010000 */
[----:B------:R-:W-:-:S06]  /*9bf0*/  WARPGROUP.ARRIVE ;  /* 0x00000000000079c5 */ /* 0x000fcc0000000000 */
[----:B------:R-:W-:Y:S01]  /*9c00*/  QGMMA.64x256x32.F32.E4M3.E4M3 R24, R224, gdesc[UR4], R24, gsb0 ;  /* 0x03e00004e0187df3 */ /* 0x000fe20008000818 */
[----:B------:R-:W-:Y:S02]  /*9c10*/  @UP0 UIMAD.WIDE.U32 UR6, UR44, UR10, URZ ;  /* 0x0000000a2c0602a5 */ /* 0x000fe4000f8e003f */
[----:B------:R-:W-:Y:S02]  /*9c20*/  @UP0 UIMAD UR10, UR44, UR11, UR9 ;  /* 0x0000000b2c0a02a4 */ /* 0x000fe4000f8e0209 */
[----:B------:R-:W-:Y:S02]  /*9c30*/  @UP0 USHF.R.S32.HI UR9, URZ, 0x1f, UR60 ;  /* 0x0000001f3f090899 */ /* 0x000fe4000801143c */
[----:B------:R-:W-:Y:S02]  /*9c40*/  @UP0 UIADD3 UR7, UR7, UR10, URZ ;  /* 0x0000000a07070290 */ /* 0x000fe4000fffe03f */
[----:B------:R-:W-:Y:S01]  /*9c50*/  UIADD3 UR10, UR8, 0x4, URZ ;  /* 0x00000004080a7890 */ /* 0x000fe2000fffe03f */
[----:B------:R-:W-:Y:S01]  /*9c60*/  UMOV UR11, 0x40000040 ;  /* 0x40000040000b7882 */ /* 0x000fe20000000000 */
[----:B------:R-:W-:-:S02]  /*9c70*/  @UP0 UIMAD UR9, UR9, UR12, URZ ;  /* 0x0000000c090902a4 */ /* 0x000fc4000f8e023f */
[----:B------:R-:W-:Y:S02]  /*9c80*/  @UP0 UIMAD.WIDE.U32 UR6, UR60, UR12, UR6 ;  /* 0x0000000c3c0602a5 */ /* 0x000fe4000f8e0006 */
[----:B------:R-:W-:Y:S02]  /*9c90*/  @UP0 UIMAD UR9, UR60, UR13, UR9 ;  /* 0x0000000d3c0902a4 */ /* 0x000fe4000f8e0209 */
[----:B------:R-:W-:Y:S02]  /*9ca0*/  @UP0 ULEA UR4, UP1, UR6, UR4, 0x2 ;  /* 0x0000000406040291 */ /* 0x000fe4000f82103f */
[----:B------:R-:W-:-:S04]  /*9cb0*/  @UP0 UIADD3 UR7, UR7, UR9, URZ ;  /* 0x0000000907070290 */ /* 0x000fc8000fffe03f */
[----:B------:R-:W-:Y:S01]  /*9cc0*/  @UP0 ULEA.HI.X UR5, UR6, UR5, UR7, 0x2, UP1 ;  /* 0x0000000506050291 */ /* 0x000fe200088f1407 */
[----:B------:R-:W-:-:S05]  /*9cd0*/  IMAD.U32 R6, RZ, RZ, UR4 ;  /* 0x00000004ff067e24 */ /* 0x000fca000f8e00ff */
[----:B------:R-:W-:-:S05]  /*9ce0*/  IMAD.U32 R7, RZ, RZ, UR5 ;  /* 0x00000005ff077e24 */ /* 0x000fca000f8e00ff */
[----:B------:R1:W2:Y:S01]  /*9cf0*/  @P1 LDG.E R5, desc[UR56][R6.64] ;  /* 0x0000003806051981 */ /* 0x0002a2000c1e1900 */
[----:B------:R-:W-:Y:S01]  /*9d00*/  UIADD3 UR8, UR8, 0x6, URZ ;  /* 0x0000000608087890 */ /* 0x000fe2000fffe03f */
[----:B------:R-:W-:-:S06]  /*9d10*/  UMOV UR7, 0x40000040 ;  /* 0x4000004000077882 */ /* 0x000fcc0000000000 */
[----:B------:R-:W-:Y:S01]  /*9d20*/  UMOV UR6, UR8 ;  /* 0x0000000800067c82 */ /* 0x000fe20008000000 */
[----:B------:R-:W-:Y:S02]  /*9d30*/  WARPGROUP.DEPBAR.LE gsb0, 0x0 ;  /* 0x00008000000079c5 */ /* 0x000fe40000010000 */
[----:B------:R-:W-:-:S06]  /*9d40*/  WARPGROUP.ARRIVE ;  /* 0x00000000000079c5 */ /* 0x000fcc0000000000 */
[----:B------:R-:W-:Y:S01]  /*9d50*/  QGMMA.64x256x32.F32.E4M3.E4M3 R24, R220, gdesc[UR8], R24, gsb0 ;  /* 0x03e00008dc187df3 */ /* 0x000fe20008000818 */
        /* <DEDUP_REMOVED lines=23> */
[----:B------:R-:W-:Y:S01]  /*9ed0*/  @P2 FMUL.FTZ R7, R7, 0.69314718246459960938 ;  /* 0x3f31721807072820 */ /* 0x000fe20000410000 */
[----:B------:R-:W-:Y:S02]  /*9ee0*/  WARPGROUP.DEPBAR.LE gsb0, 0x0 ;  /* 0x00008000000079c5 */ /* 0x000fe40000010000 */
[----:B------:R-:W-:-:S06]  /*9ef0*/  WARPGROUP.ARRIVE ;  /* 0x00000000000079c5 */ /* 0x000fcc0000000000 */
[----:B------:R-:W-:Y:S01]  /*9f00*/  QGMMA.64x256x32.F32.E4M3.E4M3 R24, R216, gdesc[UR4], R24, gsb0 ;  /* 0x03e00004d8187df3 */ /* 0x000fe20008000818 */
[----:B------:R-:W-:Y:S01]  /*9f10*/  @P3 FMUL.FTZ R12, R14, 0.69314718246459960938 ;  /* 0x3f3172180e0c3820 */ /* 0x000fe20000410000 */
[----:B---3--:R-:W-:Y:S01]  /*9f20*/  @P3 FMUL.FTZ R9, R9, 0.69314718246459960938 ;  /* 0x3f31721809093820 */ /* 0x008fe20000410000 */
[----:B------:R-:W-:Y:S02]  /*9f30*/  IMAD.MOV.U32 R4, RZ, RZ, -0x800000 ;  /* 0xff800000ff047424 */ /* 0x000fe400078e00ff */
[----:B--2---:R-:W-:Y:S01]  /*9f40*/  FMUL.FTZ R152, R6, R5 ;  /* 0x0000000506987220 */ /* 0x004fe20000410000 */
[----:B------:R-:W-:Y:S02]  /*9f50*/  IMAD.MOV.U32 R3, RZ, RZ, -0x800000 ;  /* 0xff800000ff037424 */ /* 0x000fe400078e00ff */
[----:B------:R-:W-:Y:S01]  /*9f60*/  @P2 FFMA.FTZ R4, R7, R2, R8 ;  /* 0x0000000207042223 */ /* 0x000fe20000010008 */
[----:B------:R-:W-:-:S01]  /*9f70*/  @P3 FFMA.FTZ R3, R12, R0, R9 ;  /* 0x000000000c033223 */ /* 0x000fc20000010009 */
[----:B----4-:R-:W-:Y:S01]  /*9f80*/  FMUL.FTZ R6, R10, R5 ;  /* 0x000000050a067220 */ /* 0x010fe20000410000 */
[----:B------:R-:W-:-:S02]  /*9f90*/  WARPGROUP.DEPBAR.LE gsb0, 0x0 ;  /* 0x00008000000079c5 */ /* 0x000fc40000010000 */
[----:B------:R-:W-:Y:S05]  /*9fa0*/  @!P0 BRA `(.L_x_1877) ;  /* 0x0000000000048947 */ /* 0x000fea0003800000 */
[----:B------:R-:W-:Y:S01]  /*9fb0*/  BPT.TRAP 0x1 ;  /* 0x000000040000795c */ /* 0x000fe20000300000 */
.L_x_1877:
        /* <DEDUP_REMOVED lines=137> */
[----:B------:R-:W-:-:S12]  /*a850*/  ULOP3.LUT UR36, UR36, UR4, URZ, 0x3c, !UPT ;  /* 0x0000000424247292 */ /* 0x000fd8000f8e3c3f */
.L_x_1844:
        /* <DEDUP_REMOVED lines=28> */
[----:B------:R-:W-:Y:S01]  /*aa20*/  F2FP.BF16.F32.PACK_AB R14, R14, R13 ;  /* 0x0000000d0e0e723e */ /* 0x000fe200000010ff */
[----:B------:R-:W-:Y:S01]  /*aa30*/  UIMAD UR5, UR43, UR7, UR5 ;  /* 0x000000072b0572a4 */ /* 0x000fe2000f8e0205 */
[----:B------:R-:W-:-:S02]  /*aa40*/  SEL R59, R0, R7, P0 ;  /* 0x00000007003b7207 */ /* 0x000fc40000000000 */
[----:B------:R-:W-:Y:S01]  /*aa50*/  SEL R43, R7, R0, P0 ;  /* 0x00000000072b7207 */ /* 0x000fe20000000000 */
[----:B------:R-:W-:Y:S01]  /*aa60*/  VIADD R0, R23, UR42 ;  /* 0x0000002a17007c36 */ /* 0x000fe20008000000 */
[----:B------:R-:W-:Y:S01]  /*aa70*/  F2FP.BF16.F32.PACK_AB R8, R11, R8 ;  /* 0x000000080b08723e */ /* 0x000fe200000010ff */
[----:B------:R-:W-:Y:S01]  /*aa80*/  UIADD3 UR5, UR9, UR5, URZ ;  /* 0x0000000509057290 */ /* 0x000fe2000fffe03f */
[----:B------:R-:W-:Y:S01]  /*aa90*/  F2FP.BF16.F32.PACK_AB R9, R10, R9 ;  /* 0x000000090a09723e */ /* 0x000fe200000010ff */
[----:B------:R-:W-:Y:S01]  /*aaa0*/  ULDC.64 UR6, c[0x0][0xb40] ;  /* 0x0002d00000067ab9 */ /* 0x000fe20000000a00 */
        /* <DEDUP_REMOVED lines=15> */
[----:B------:R-:W-:Y:S02]  /*aba0*/  SEL R13, R14, R15, P0 ;  /* 0x0000000f0e0d7207 */ /* 0x000fe40000000000 */
[----:B------:R-:W-:Y:S02]  /*abb0*/  F2FP.BF16.F32.PACK_AB R74, R74, R79 ;  /* 0x0000004f4a4a723e */ /* 0x000fe400000010ff */
[----:B------:R-:W-:Y:S02]  /*abc0*/  F2FP.BF16.F32.PACK_AB R120, R125, R120 ;  /* 0x000000787d78723e */ /* 0x000fe400000010ff */
[----:B------:R-:W-:Y:S02]  /*abd0*/  F2FP.BF16.F32.PACK_AB R121, R124, R121 ;  /* 0x000000797c79723e */ /* 0x000fe400000010ff */
[----:B------:R-:W-:Y:S02]  /*abe0*/  SEL R61, R8, R9, P0 ;  /* 0x00000009083d7207 */ /* 0x000fe40000000000 */
[----:B------:R-:W-:-:S02]  /*abf0*/  SEL R12, R9, R8, P0 ;  /* 0x00000008090c7207 */ /* 0x000fc40000000000 */
[----:B------:R-:W-:Y:S02]  /*ac00*/  SEL R69, R20, R21, P0 ;  /* 0x0000001514457207 */ /* 0x000fe40000000000 */
[----:B------:R-:W-:Y:S02]  /*ac10*/  SEL R14, R21, R20, P0 ;  /* 0x00000014150e7207 */ /* 0x000fe40000000000 */
[----:B------:R-:W-:Y:S02]  /*ac20*/  LOP3.LUT R6, R7, 0x380, RZ, 0xc0, !PT ;  /* 0x0000038007067812 */ /* 0x000fe400078ec0ff */
[----:B------:R-:W-:Y:S02]  /*ac30*/  F2FP.BF16.F32.PACK_AB R136, R136, R141 ;  /* 0x0000008d8888723e */ /* 0x000fe400000010ff */
[----:B------:R-:W-:Y:S02]  /*ac40*/  F2FP.BF16.F32.PACK_AB R137, R132, R137 ;  /* 0x000000898489723e */ /* 0x000fe400000010ff */
[----:B------:R-:W-:-:S02]  /*ac50*/  F2FP.BF16.F32.PACK_AB R50, R50, R55 ;  /* 0x000000373232723e */ /* 0x000fc400000010ff */
[----:B------:R-:W-:Y:S02]  /*ac60*/  F2FP.BF16.F32.PACK_AB R51, R46, R51 ;  /* 0x000000332e33723e */ /* 0x000fe400000010ff */
[----:B------:R-:W-:Y:S02]  /*ac70*/  SEL R79, R40, R41, P0 ;  /* 0x00000029284f7207 */ /* 0x000fe40000000000 */
[----:B------:R-:W-:Y:S02]  /*ac80*/  SEL R20, R41, R40, P0 ;  /* 0x0000002829147207 */ /* 0x000fe40000000000 */
[----:B------:R-:W-:Y:S02]  /*ac90*/  IADD3 R9, P6, R16, 0x40, RZ ;  /* 0x0000004010097810 */ /* 0x000fe40007fde0ff */
[----:B------:R-:W-:Y:S02]  /*aca0*/  F2FP.BF16.F32.PACK_AB R29, R76, R73 ;  /* 0x000000494c1d723e */ /* 0x000fe400000010ff */
[----:B------:R-:W-:-:S02]  /*acb0*/  F2FP.BF16.F32.PACK_AB R10, R34, R39 ;  /* 0x00000027220a723e */ /* 0x000fc400000010ff */
[----:B------:R-:W-:Y:S02]  /*acc0*/  F2FP.BF16.F32.PACK_AB R55, R30, R35 ;  /* 0x000000231e37723e */ /* 0x000fe400000010ff */
[----:B------:R-:W-:Y:S02]  /*acd0*/  SEL R125, R82, R11, P0 ;  /* 0x0000000b527d7207 */ /* 0x000fe40000000000 */
[----:B------:R-:W-:Y:S02]  /*ace0*/  SEL R41, R11, R82, P0 ;  /* 0x000000520b297207 */ /* 0x000fe40000000000 */
[----:B------:R-:W-:Y:S02]  /*acf0*/  SEL R73, R32, R33, P0 ;  /* 0x0000002120497207 */ /* 0x000fe40000000000 */
[----:B------:R-:W-:Y:S02]  /*ad00*/  SEL R15, R33, R32, P0 ;  /* 0x00000020210f7207 */ /* 0x000fe40000000000 */
[----:B------:R-:W-:-:S02]  /*ad10*/  IADD3 R11, P3, R16, 0x60, RZ ;  /* 0x00000060100b7810 */ /* 0x000fc40007f7e0ff */
[----:B------:R-:W-:Y:S02]  /*ad20*/  F2FP.BF16.F32.PACK_AB R128, R128, R133 ;  /* 0x000000858080723e */ /* 0x000fe400000010ff */
[----:B------:R-:W-:Y:S02]  /*ad30*/  F2FP.BF16.F32.PACK_AB R45, R70, R75 ;  /* 0x0000004b462d723e */ /* 0x000fe400000010ff */
[----:B------:R-:W-:Y:S02]  /*ad40*/  SEL R107, R120, R121, P0 ;  /* 0x00000079786b7207 */ /* 0x000fe40000000000 */
[----:B------:R-:W-:Y:S02]  /*ad50*/  SEL R33, R121, R120, P0 ;  /* 0x0000007879217207 */ /* 0x000fe40000000000 */
[----:B------:R-:W-:Y:S02]  /*ad60*/  SHF.R.U64 R6, R6, 0x3, RZ ;  /* 0x0000000306067819 */ /* 0x000fe400000012ff */
[----:B------:R-:W-:-:S02]  /*ad70*/  SEL R121, R136, R137, P0 ;  /* 0x0000008988797207 */ /* 0x000fc40000000000 */
[----:B------:R-:W-:Y:S02]  /*ad80*/  SEL R39, R137, R136, P0 ;  /* 0x0000008889277207 */ /* 0x000fe40000000000 */
[----:B------:R-:W-:Y:S02]  /*ad90*/  SEL R133, R50, R51, P0 ;  /* 0x0000003332857207 */ /* 0x000fe40000000000 */
[----:B------:R-:W-:Y:S02]  /*ada0*/  SEL R46, R51, R50, P0 ;  /* 0x00000032332e7207 */ /* 0x000fe40000000000 */
[----:B------:R-:W-:Y:S02]  /*adb0*/  LOP3.LUT R8, R9, 0x380, RZ, 0xc0, !PT ;  /* 0x0000038009087812 */ /* 0x000fe400078ec0ff */
[----:B------:R-:W-:Y:S02]  /*adc0*/  SEL R137, R10, R55, P0 ;  /* 0x000000370a897207 */ /* 0x000fe40000000000 */
[----:B------:R-:W-:-:S02]  /*add0*/  SEL R50, R55, R10, P0 ;  /* 0x0000000a37327207 */ /* 0x000fc40000000000 */
[----:B------:R-:W-:Y:S02]  /*ade0*/  F2FP.BF16.F32.PACK_AB R47, R42, R47 ;  /* 0x0000002f2a2f723e */ /* 0x000fe400000010ff */
[----:B------:R-:W-:Y:S02]  /*adf0*/  LOP3.LUT R10, R11, 0x380, RZ, 0xc0, !PT ;  /* 0x000003800b0a7812 */ /* 0x000fe400078ec0ff */
[----:B------:R-:W-:Y:S02]  /*ae00*/  F2FP.BF16.F32.PACK_AB R49, R52, R49 ;  /* 0x000000313431723e */ /* 0x000fe400000010ff */
[----:B------:R-:W-:Y:S02]  /*ae10*/  SEL R127, R74, R45, P0 ;  /* 0x0000002d4a7f7207 */ /* 0x000fe40000000000 */
[----:B------:R-:W-:Y:S02]  /*ae20*/  SEL R42, R45, R74, P0 ;  /* 0x0000004a2d2a7207 */ /* 0x000fe40000000000 */
[----:B------:R-:W-:Y:S01]  /*ae30*/  LOP3.LUT R6, R6, R7, RZ, 0x3c, !PT ;  /* 0x0000000706067212 */ /* 0x000fe200078e3cff */
[----:B------:R-:W-:Y:S01]  /*ae40*/  IMAD.X R7, RZ, RZ, R17, P5 ;  /* 0x000000ffff077224 */ /* 0x000fe200028e0611 */
[----:B------:R-:W-:-:S02]  /*ae50*/  F2FP.BF16.F32.PACK_AB R52, R26, R31 ;  /* 0x0000001f1a34723e */ /* 0x000fc400000010ff */
[----:B------:R-:W-:Y:S02]  /*ae60*/  SEL R131, R58, R53, P0 ;  /* 0x000000353a837207 */ /* 0x000fe40000000000 */
[----:B------:R-:W-:Y:S02]  /*ae70*/  SEL R45, R53, R58, P0 ;  /* 0x0000003a352d7207 */ /* 0x000fe40000000000 */
[----:B------:R-:W-:Y:S02]  /*ae80*/  SHF.R.U64 R8, R8, 0x3, RZ ;  /* 0x0000000308087819 */ /* 0x000fe400000012ff */
[----:B------:R-:W-:Y:S02]  /*ae90*/  IADD3 R53, P5, R16, 0x4020, RZ ;  /* 0x0000402010357810 */ /* 0x000fe40007fbe0ff */
[----:B------:R-:W-:Y:S02]  /*aea0*/  SHF.R.U64 R10, R10, 0x3, RZ ;  /* 0x000000030a0a7819 */ /* 0x000fe400000012ff */
[----:B------:R-:W-:-:S02]  /*aeb0*/  F2FP.BF16.F32.PACK_AB R57, R60, R57 ;  /* 0x000000393c39723e */ /* 0x000fc400000010ff */
[----:B------:R-:W-:Y:S02]  /*aec0*/  SEL R139, R52, R63, P0 ;  /* 0x0000003f348b7207 */ /* 0x000fe40000000000 */
[----:B------:R-:W-:Y:S02]  /*aed0*/  SEL R51, R63, R52, P0 ;  /* 0x000000343f337207 */ /* 0x000fe40000000000 */
[----:B------:R-:W-:Y:S01]  /*aee0*/  LOP3.LUT R8, R8, R9, RZ, 0x3c, !PT ;  /* 0x0000000908087212 */ /* 0x000fe200078e3cff */
[--C-:B------:R-:W-:Y:S01]  /*aef0*/  IMAD.X R9, RZ, RZ, R17.reuse, P6 ;  /* 0x000000ffff097224 */ /* 0x100fe200030e0611 */
[----:B------:R-:W-:Y:S02]  /*af00*/  LOP3.LUT R52, R53, 0x380, RZ, 0xc0, !PT ;  /* 0x0000038035347812 */ /* 0x000fe400078ec0ff */
[----:B------:R-:W-:Y:S01]  /*af10*/  LOP3.LUT R10, R10, R11, RZ, 0x3c, !PT ;  /* 0x0000000b0a0a7212 */ /* 0x000fe200078e3cff */
[----:B------:R-:W-:Y:S01]  /*af20*/  IMAD.X R11, RZ, RZ, R17, P3 ;  /* 0x000000ffff0b7224 */ /* 0x000fe200018e0611 */
[----:B------:R-:W-:-:S02]  /*af30*/  IADD3 R55, P6, R16, 0x4040, RZ ;  /* 0x0000404010377810 */ /* 0x000fc40007fde0ff */
[----:B------:R-:W-:Y:S02]  /*af40*/  SEL R83, R56, R57, P0 ;  /* 0x0000003938537207 */ /* 0x000fe40000000000 */
[----:B-1----:R-:W-:Y:S02]  /*af50*/  SEL R25, R57, R56, P0 ;  /* 0x0000003839197207 */ /* 0x002fe40000000000 */
[----:B------:R-:W-:Y:S02]  /*af60*/  IADD3 R57, P3, R16, 0x4060, RZ ;  /* 0x0000406010397810 */ /* 0x000fe40007f7e0ff */
[----:B------:R-:W-:Y:S02]  /*af70*/  SHF.R.U64 R52, R52, 0x3, RZ ;  /* 0x0000000334347819 */ /* 0x000fe400000012ff */
[----:B------:R-:W-:Y:S02]  /*af80*/  SEL R75, R48, R49, P0 ;  /* 0x00000031304b7207 */ /* 0x000fe40000000000 */
[----:B------:R-:W-:-:S02]  /*af90*/  SEL R21, R49, R48, P0 ;  /* 0x0000003031157207 */ /* 0x000fc40000000000 */
[----:B------:R-:W-:Y:S02]  /*afa0*/  LOP3.LUT R54, R55, 0x380, RZ, 0xc0, !PT ;  /* 0x0000038037367812 */ /* 0x000fe400078ec0ff */
[----:B------:R-:W-:Y:S02]  /*afb0*/  IADD3 R49, P4, R16, 0x4000, RZ ;  /* 0x0000400010317810 */ /* 0x000fe40007f9e0ff */
[----:B------:R-:W-:Y:S02]  /*afc0*/  LOP3.LUT R56, R57, 0x380, RZ, 0xc0, !PT ;  /* 0x0000038039387812 */ /* 0x000fe400078ec0ff */
[----:B------:R-:W-:Y:S01]  /*afd0*/  LOP3.LUT R52, R52, R53, RZ, 0x3c, !PT ;  /* 0x0000003534347212 */ /* 0x000fe200078e3cff */
[----:B------:R-:W-:Y:S01]  /*afe0*/  IMAD.X R53, RZ, RZ, R17, P5 ;  /* 0x000000ffff357224 */ /* 0x000fe200028e0611 */
[----:B------:R-:W-:Y:S02]  /*aff0*/  SHF.R.U64 R54, R54, 0x3, RZ ;  /* 0x0000000336367819 */ /* 0x000fe400000012ff */
[----:B------:R-:W-:-:S02]  /*b000*/  F2FP.BF16.F32.PACK_AB R168, R168, R171 ;  /* 0x000000aba8a8723e */ /* 0x000fc400000010ff */
[----:B------:R-:W-:Y:S02]  /*b010*/  F2FP.BF16.F32.PACK_AB R169, R166, R169 ;  /* 0x000000a9a6a9723e */ /* 0x000fe400000010ff */
[----:B------:R-:W-:Y:S02]  /*b020*/  LOP3.LUT R48, R49, 0x380, RZ, 0xc0, !PT ;  /* 0x0000038031307812 */ /* 0x000fe400078ec0ff */
[----:B------:R-:W-:Y:S02]  /*b030*/  SHF.R.U64 R56, R56, 0x3, RZ ;  /* 0x0000000338387819 */ /* 0x000fe400000012ff */
[----:B------:R-:W-:Y:S02]  /*b040*/  F2FP.BF16.F32.PACK_AB R129, R86, R129 ;  /* 0x000000815681723e */ /* 0x000fe400000010ff */
[----:B------:R-:W-:Y:S02]  /*b050*/  F2FP.BF16.F32.PACK_AB R104, R109, R104 ;  /* 0x000000686d68723e */ /* 0x000fe400000010ff */
[----:B------:R-:W-:Y:S01]  /*b060*/  LOP3.LUT R54, R54, R55, RZ, 0x3c, !PT ;  /* 0x0000003736367212 */ /* 0x000fe200078e3cff */
[----:B------:R-:W-:Y:S01]  /*b070*/  IMAD.X R55, RZ, RZ, R17, P6 ;  /* 0x000000ffff377224 */ /* 0x000fe200030e0611 */
[----:B------:R-:W-:-:S02]  /*b080*/  F2FP.BF16.F32.PACK_AB R66, R66, R71 ;  /* 0x000000474242723e */ /* 0x000fc400000010ff */
[----:B------:R-:W-:Y:S02]  /*b090*/  F2FP.BF16.F32.PACK_AB R67, R62, R67 ;  /* 0x000000433e43723e */ /* 0x000fe400000010ff */
[----:B------:R-:W-:Y:S02]  /*b0a0*/  SEL R109, R168, R169, P0 ;  /* 0x000000a9a86d7207 */ /* 0x000fe40000000000 */
[----:B------:R-:W-:Y:S02]  /*b0b0*/  SHF.R.U64 R48, R48, 0x3, RZ ;  /* 0x0000000330307819 */ /* 0x000fe400000012ff */
[----:B------:R-:W-:Y:S02]  /*b0c0*/  MOV R53, R52 ;  /* 0x0000003400357202 */ /* 0x000fe40000000f00 */
[----:B------:R-:W-:Y:S02]  /*b0d0*/  SEL R169, R169, R168, P0 ;  /* 0x000000a8a9a97207 */ /* 0x000fe40000000000 */
[----:B------:R-:W-:Y:S01]  /*b0e0*/  LOP3.LUT R56, R56, R57, RZ, 0x3c, !PT ;  /* 0x0000003938387212 */ /* 0x000fe200078e3cff */
[----:B------:R-:W-:Y:S01]  /*b0f0*/  IMAD.X R57, RZ, RZ, R17, P3 ;  /* 0x000000ffff397224 */ /* 0x000fe200018e0611 */
        /* <DEDUP_REMOVED lines=9> */
[C---:B------:R-:W-:Y:S02]  /*b190*/  IADD3 R67, P5, R16.reuse, 0x8020, RZ ;  /* 0x0000802010437810 */ /* 0x040fe40007fbe0ff */
[----:B------:R-:W-:Y:S02]  /*b1a0*/  MOV R55, R54 ;  /* 0x0000003600377202 */ /* 0x000fe40000000f00 */
[----:B------:R-:W-:Y:S02]  /*b1b0*/  IADD3 R63, P4, R16, 0x8000, RZ ;  /* 0x00008000103f7810 */ /* 0x000fe40007f9e0ff */
[----:B------:R-:W-:Y:S02]  /*b1c0*/  LOP3.LUT R76, R77, 0x380, RZ, 0xc0, !PT ;  /* 0x000003804d4c7812 */ /* 0x000fe400078ec0ff */
[----:B------:R-:W-:Y:S02]  /*b1d0*/  LOP3.LUT R70, R71, 0x380, RZ, 0xc0, !PT ;  /* 0x0000038047467812 */ /* 0x000fe400078ec0ff */
[----:B------:R-:W-:-:S02]  /*b1e0*/  LOP3.LUT R66, R67, 0x380, RZ, 0xc0, !PT ;  /* 0x0000038043427812 */ /* 0x000fc400078ec0ff */
[----:B------:R-:W-:Y:S02]  /*b1f0*/  LOP3.LUT R62, R63, 0x380, RZ, 0xc0, !PT ;  /* 0x000003803f3e7812 */ /* 0x000fe400078ec0ff */
[----:B------:R-:W-:Y:S02]  /*b200*/  SHF.R.U64 R76, R76, 0x3, RZ ;  /* 0x000000034c4c7819 */ /* 0x000fe400000012ff */
[----:B------:R-:W-:Y:S02]  /*b210*/  SHF.R.U64 R70, R70, 0x3, RZ ;  /* 0x0000000346467819 */ /* 0x000fe400000012ff */
[----:B------:R-:W-:Y:S02]  /*b220*/  SHF.R.U64 R66, R66, 0x3, RZ ;  /* 0x0000000342427819 */ /* 0x000fe400000012ff */
[----:B------:R-:W-:Y:S02]  /*b230*/  F2FP.BF16.F32.PACK_AB R88, R93, R88 ;  /* 0x000000585d58723e */ /* 0x000fe400000010ff */
[----:B------:R-:W-:-:S02]  /*b240*/  F2FP.BF16.F32.PACK_AB R89, R92, R89 ;  /* 0x000000595c59723e */ /* 0x000fc400000010ff */
[----:B------:R-:W-:Y:S02]  /*b250*/  F2FP.BF16.F32.PACK_AB R97, R100, R97 ;  /* 0x000000616461723e */ /* 0x000fe400000010ff */
[----:B------:R-:W-:Y:S02]  /*b260*/  SHF.R.U64 R62, R62, 0x3, RZ ;  /* 0x000000033e3e7819 */ /* 0x000fe400000012ff */
[----:B------:R-:W-:Y:S01]  /*b270*/  LOP3.LUT R76, R76, R77, RZ, 0x3c, !PT ;  /* 0x0000004d4c4c7212 */ /* 0x000fe200078e3cff */
[--C-:B------:R-:W-:Y:S01]  /*b280*/  IMAD.X R77, RZ, RZ, R17.reuse, P3 ;  /* 0x000000ffff4d7224 */ /* 0x100fe200018e0611 */
[----:B------:R-:W-:Y:S02]  /*b290*/  MOV R100, R10 ;  /* 0x0000000a00647202 */ /* 0x000fe40000000f00 */
[----:B------:R-:W-:Y:S02]  /*b2a0*/  F2FP.BF16.F32.PACK_AB R80, R85, R80 ;  /* 0x000000505550723e */ /* 0x000fe400000010ff */
[----:B------:R-:W-:Y:S01]  /*b2b0*/  LOP3.LUT R70, R70, R71, RZ, 0x3c, !PT ;  /* 0x0000004746467212 */ /* 0x000fe200078e3cff */
[----:B------:R-:W-:Y:S01]  /*b2c0*/  IMAD.X R71, RZ, RZ, R17, P6 ;  /* 0x000000ffff477224 */ /* 0x000fe200030e0611 */
[----:B------:R-:W-:-:S02]  /*b2d0*/  F2FP.BF16.F32.PACK_AB R96, R101, R96 ;  /* 0x000000606560723e */ /* 0x000fc400000010ff */
[----:B------:R-:W-:Y:S02]  /*b2e0*/  SEL R99, R72, R29, P0 ;  /* 0x0000001d48637207 */ /* 0x000fe40000000000 */
[----:B------:R-:W-:Y:S02]  /*b2f0*/  SEL R27, R29, R72, P0 ;  /* 0x000000481d1b7207 */ /* 0x000fe40000000000 */
[----:B------:R-:W-:Y:S01]  /*b300*/  LOP3.LUT R66, R66, R67, RZ, 0x3c, !PT ;  /* 0x0000004342427212 */ /* 0x000fe200078e3cff */
[----:B------:R-:W-:Y:S01]  /*b310*/  IMAD.X R67, RZ, RZ, R17, P5 ;  /* 0x000000ffff437224 */ /* 0x000fe200028e0611 */
[----:B------:R-:W-:Y:S02]  /*b320*/  IADD3 R85, P3, R16, 0xc060, RZ ;  /* 0x0000c06010557810 */ /* 0x000fe40007f7e0ff */
[----:B------:R-:W-:Y:S02]  /*b330*/  SEL R101, R88, R89, P0 ;  /* 0x0000005958657207 */ /* 0x000fe40000000000 */
[----:B------:R-:W-:-:S02]  /*b340*/  SEL R29, R89, R88, P0 ;  /* 0x00000058591d7207 */ /* 0x000fc40000000000 */
[----:B------:R-:W-:Y:S01]  /*b350*/  LOP3.LUT R62, R62, R63, RZ, 0x3c, !PT ;  /* 0x0000003f3e3e7212 */ /* 0x000fe200078e3cff */
[----:B------:R-:W-:Y:S01]  /*b360*/  IMAD.X R63, RZ, RZ, R17, P4 ;  /* 0x000000ffff3f7224 */ /* 0x000fe200020e0611 */
[C---:B------:R-:W-:Y:S02]  /*b370*/  IADD3 R87, P6, R16.reuse, 0xc040, RZ ;  /* 0x0000c04010577810 */ /* 0x040fe40007fde0ff */
[C---:B------:R-:W-:Y:S02]  /*b380*/  LOP3.LUT R93, R16.reuse, 0x380, RZ, 0xc0, !PT ;  /* 0x00000380105d7812 */ /* 0x040fe400078ec0ff */
[----:B------:R-:W-:Y:S02]  /*b390*/  IADD3 R89, P5, R16, 0xc020, RZ ;  /* 0x0000c02010597810 */ /* 0x000fe40007fbe0ff */
[----:B------:R-:W-:Y:S02]  /*b3a0*/  F2FP.BF16.F32.PACK_AB R37, R84, R81 ;  /* 0x000000515425723e */ /* 0x000fe400000010ff */
[----:B------:R-:W-:-:S02]  /*b3b0*/  F2FP.BF16.F32.PACK_AB R105, R108, R105 ;  /* 0x000000696c69723e */ /* 0x000fc400000010ff */
[----:B------:R-:W-:Y:S02]  /*b3c0*/  IADD3 R91, P4, R16, 0xc000, RZ ;  /* 0x0000c000105b7810 */ /* 0x000fe40007f9e0ff */
[----:B------:R-:W-:Y:S02]  /*b3d0*/  F2FP.BF16.F32.PACK_AB R164, R164, R167 ;  /* 0x000000a7a4a4723e */ /* 0x000fe400000010ff */
[----:B------:R-:W-:Y:S02]  /*b3e0*/  F2FP.BF16.F32.PACK_AB R165, R162, R165 ;  /* 0x000000a5a2a5723e */ /* 0x000fe400000010ff */
[----:B------:R-:W-:Y:S02]  /*b3f0*/  F2FP.BF16.F32.PACK_AB R112, R117, R112 ;  /* 0x000000707570723e */ /* 0x000fe400000010ff */
[----:B------:R-:W-:Y:S02]  /*b400*/  F2FP.BF16.F32.PACK_AB R113, R116, R113 ;  /* 0x000000717471723e */ /* 0x000fe400000010ff */
[----:B------:R-:W-:-:S02]  /*b410*/  LOP3.LUT R84, R85, 0x380, RZ, 0xc0, !PT ;  /* 0x0000038055547812 */ /* 0x000fc400078ec0ff */
[----:B------:R-:W-:Y:S01]  /*b420*/  F2FP.BF16.F32.PACK_AB R160, R160, R163 ;  /* 0x000000a3a0a0723e */ /* 0x000fe200000010ff */
[----:B--2---:R-:W-:Y:S01]  /*b430*/  SHFL.IDX PT, R109, R109, R24, 0x1c1f ;  /* 0x001c1f186d6d7589 */ /* 0x004fe200000e0000 */
[----:B------:R-:W-:Y:S02]  /*b440*/  LOP3.LUT R52, R24, 0x2, RZ, 0x3c, !PT ;  /* 0x0000000218347812 */ /* 0x000fe400078e3cff */
[----:B------:R-:W-:Y:S01]  /*b450*/  F2FP.BF16.F32.PACK_AB R161, R158, R161 ;  /* 0x000000a19ea1723e */ /* 0x000fe200000010ff */
[----:B------:R-:W-:Y:S01]  /*b460*/  SHFL.IDX PT, R59, R59, R24, 0x1c1f ;  /* 0x001c1f183b3b7589 */ /* 0x000fe200000e0000 */
[----:B------:R-:W-:Y:S02]  /*b470*/  LOP3.LUT R86, R87, 0x380, RZ, 0xc0, !PT ;  /* 0x0000038057567812 */ /* 0x000fe400078ec0ff */
[----:B------:R-:W-:Y:S01]  /*b480*/  F2FP.BF16.F32.PACK_AB R156, R156, R159 ;  /* 0x0000009f9c9c723e */ /* 0x000fe200000010ff */
[----:B------:R-:W1:Y:S01]  /*b490*/  SHFL.IDX PT, R54, R169, R52, 0x1c1f ;  /* 0x001c1f34a9367589 */ /* 0x000e6200000e0000 */
[----:B------:R-:W-:-:S02]  /*b4a0*/  F2FP.BF16.F32.PACK_AB R157, R154, R157 ;  /* 0x0000009d9a9d723e */ /* 0x000fc400000010ff */
[----:B------:R-:W-:Y:S01]  /*b4b0*/  SEL R103, R96, R97, P0 ;  /* 0x0000006160677207 */ /* 0x000fe20000000000 */
[----:B------:R-:W2:Y:S01]  /*b4c0*/  SHFL.IDX PT, R10, R43, R52, 0x1c1f ;  /* 0x001c1f342b0a7589 */ /* 0x000ea200000e0000 */
[----:B------:R-:W-:Y:S02]  /*b4d0*/  SEL R30, R97, R96, P0 ;  /* 0x00000060611e7207 */ /* 0x000fe40000000000 */
[----:B------:R-:W-:Y:S01]  /*b4e0*/  SHF.R.U64 R93, R93, 0x3, RZ ;  /* 0x000000035d5d7819 */ /* 0x000fe200000012ff */
[----:B------:R-:W-:Y:S01]  /*b4f0*/  SHFL.IDX PT, R69, R69, R24, 0x1c1f ;  /* 0x001c1f1845457589 */ /* 0x000fe200000e0000 */
[----:B------:R-:W-:Y:S02]  /*b500*/  LOP3.LUT R88, R89, 0x380, RZ, 0xc0, !PT ;  /* 0x0000038059587812 */ /* 0x000fe400078ec0ff */
[----:B------:R-:W-:Y:S01]  /*b510*/  F2FP.BF16.F32.PACK_AB R152, R152, R155 ;  /* 0x0000009b9898723e */ /* 0x000fe200000010ff */
[----:B------:R-:W-:Y:S01]  /*b520*/  SHFL.IDX PT, R58, R14, R52, 0x1c1f ;  /* 0x001c1f340e3a7589 */ /* 0x000fe200000e0000 */
[----:B------:R-:W-:-:S02]  /*b530*/  F2FP.BF16.F32.PACK_AB R153, R148, R153 ;  /* 0x000000999499723e */ /* 0x000fc400000010ff */
[----:B------:R-:W-:Y:S01]  /*b540*/  SEL R97, R104, R105, P0 ;  /* 0x0000006968617207 */ /* 0x000fe20000000000 */
[----:B------:R-:W-:Y:S01]  /*b550*/  SHFL.IDX PT, R61, R61, R24, 0x1c1f ;  /* 0x001c1f183d3d7589 */ /* 0x000fe200000e0000 */
[----:B------:R-:W-:Y:S02]  /*b560*/  SEL R31, R105, R104, P0 ;  /* 0x00000068691f7207 */ /* 0x000fe40000000000 */
[----:B------:R-:W-:Y:S01]  /*b570*/  LOP3.LUT R90, R91, 0x380, RZ, 0xc0, !PT ;  /* 0x000003805b5a7812 */ /* 0x000fe200078ec0ff */
[----:B------:R-:W-:Y:S01]  /*b580*/  SHFL.IDX PT, R65, R65, R24, 0x1c1f ;  /* 0x001c1f1841417589 */ /* 0x000fe200000e0000 */
[----:B------:R-:W-:Y:S02]  /*b590*/  SEL R105, R112, R113, P0 ;  /* 0x0000007170697207 */ /* 0x000fe40000000000 */
[----:B------:R-:W-:Y:S01]  /*b5a0*/  SEL R32, R113, R112, P0 ;  /* 0x0000007071207207 */ /* 0x000fe20000000000 */
[----:B------:R-:W-:Y:S01]  /*b5b0*/  SHFL.IDX PT, R73, R73, R24, 0x1c1f ;  /* 0x001c1f1849497589 */ /* 0x000fe200000e0000 */
[----:B------:R-:W-:-:S02]  /*b5c0*/  SEL R111, R164, R165, P0 ;  /* 0x000000a5a46f7207 */ /* 0x000fc40000000000 */
[----:B------:R-:W-:Y:S01]  /*b5d0*/  SEL R38, R165, R164, P0 ;  /* 0x000000a4a5267207 */ /* 0x000fe20000000000 */
[----:B------:R-:W-:Y:S01]  /*b5e0*/  SHFL.IDX PT, R60, R15, R52, 0x1c1f ;  /* 0x001c1f340f3c7589 */ /* 0x000fe200000e0000 */
[----:B------:R-:W-:Y:S02]  /*b5f0*/  SHF.R.U64 R84, R84, 0x3, RZ ;  /* 0x0000000354547819 */ /* 0x000fe400000012ff */
[----:B------:R-:W-:Y:S01]  /*b600*/  F2FP.BF16.F32.PACK_AB R144, R144, R149 ;  /* 0x000000959090723e */ /* 0x000fe200000010ff */
[----:B------:R-:W-:Y:S01]  /*b610*/  SHFL.IDX PT, R111, R111, R24, 0x1c1f ;  /* 0x001c1f186f6f7589 */ /* 0x000fe200000e0000 */
[----:B------:R-:W-:Y:S02]  /*b620*/  F2FP.BF16.F32.PACK_AB R145, R140, R145 ;  /* 0x000000918c91723e */ /* 0x000fe400000010ff */
[----:B------:R-:W-:Y:S01]  /*b630*/  SEL R113, R160, R161, P0 ;  /* 0x000000a1a0717207 */ /* 0x000fe20000000000 */
[----:B------:R-:W-:Y:S01]  /*b640*/  SHFL.IDX PT, R38, R38, R52, 0x1c1f ;  /* 0x001c1f3426267589 */ /* 0x000fe200000e0000 */
[----:B------:R-:W-:-:S02]  /*b650*/  SHF.R.U64 R86, R86, 0x3, RZ ;  /* 0x0000000356567819 */ /* 0x000fc400000012ff */
[----:B------:R-:W-:Y:S01]  /*b660*/  SEL R35, R161, R160, P0 ;  /* 0x000000a0a1237207 */ /* 0x000fe20000000000 */
[----:B------:R-:W-:Y:S01]  /*b670*/  SHFL.IDX PT, R79, R79, R24, 0x1c1f ;  /* 0x001c1f184f4f7589 */ /* 0x000fe200000e0000 */
[----:B------:R-:W-:Y:S02]  /*b680*/  SEL R115, R156, R157, P0 ;  /* 0x0000009d9c737207 */ /* 0x000fe40000000000 */
[----:B------:R-:W-:Y:S01]  /*b690*/  SEL R34, R157, R156, P0 ;  /* 0x0000009c9d227207 */ /* 0x000fe20000000000 */
[----:B------:R-:W-:Y:S01]  /*b6a0*/  SHFL.IDX PT, R113, R113, R24, 0x1c1f ;  /* 0x001c1f1871717589 */ /* 0x000fe200000e0000 */
[----:B------:R-:W-:Y:S01]  /*b6b0*/  LOP3.LUT R92, R93, R16, RZ, 0x3c, !PT ;  /* 0x000000105d5c7212 */ /* 0x000fe200078e3cff */
[----:B------:R-:W-:Y:S01]  /*b6c0*/  IMAD.MOV.U32 R93, RZ, RZ, R17 ;  /* 0x000000ffff5d7224 */ /* 0x000fe200078e0011 */
[----:B------:R-:W-:Y:S01]  /*b6d0*/  SHF.R.U64 R88, R88, 0x3, RZ ;  /* 0x0000000358587819 */ /* 0x000fe200000012ff */
[----:B------:R-:W-:Y:S01]  /*b6e0*/  SHFL.IDX PT, R82, R35, R52, 0x1c1f ;  /* 0x001c1f3423527589 */ /* 0x000fe200000e0000 */
[----:B------:R-:W-:-:S02]  /*b6f0*/  SEL R117, R152, R153, P0 ;  /* 0x0000009998757207 */ /* 0x000fc40000000000 */
[----:B------:R-:W-:Y:S01]  /*b700*/  SEL R36, R153, R152, P0 ;  /* 0x0000009899247207 */ /* 0x000fe20000000000 */
[----:B------:R-:W-:Y:S01]  /*b710*/  SHFL.IDX PT, R115, R115, R24, 0x1c1f ;  /* 0x001c1f1873737589 */ /* 0x000fe200000e0000 */
[----:B------:R-:W-:Y:S02]  /*b720*/  SHF.R.U64 R90, R90, 0x3, RZ ;  /* 0x000000035a5a7819 */ /* 0x000fe400000012ff */
[----:B------:R-:W-:Y:S01]  /*b730*/  SEL R135, R47, R2, P0 ;  /* 0x000000022f877207 */ /* 0x000fe20000000000 */
[----:B------:R-:W-:Y:S01]  /*b740*/  SHFL.IDX PT, R34, R34, R52, 0x1c1f ;  /* 0x001c1f3422227589 */ /* 0x000fe200000e0000 */
[----:B------:R-:W-:Y:S01]  /*b750*/  LOP3.LUT R84, R84, R85, RZ, 0x3c, !PT ;  /* 0x0000005554547212 */ /* 0x000fe200078e3cff */
[----:B------:R-:W-:Y:S01]  /*b760*/  IMAD.X R85, RZ, RZ, R17, P3 ;  /* 0x000000ffff557224 */ /* 0x000fe200018e0611 */
[----:B------:R-:W-:Y:S01]  /*b770*/  MOV R102, R8 ;  /* 0x0000000800667202 */ /* 0x000fe20000000f00 */
[----:B------:R-:W-:Y:S01]  /*b780*/  SHFL.IDX PT, R117, R117, R24, 0x1c1f ;  /* 0x001c1f1875757589 */ /* 0x000fe200000e0000 */
[----:B------:R-:W-:-:S02]  /*b790*/  SEL R81, R80, R37, P0 ;  /* 0x0000002550517207 */ /* 0x000fc40000000000 */
[----:B------:R-:W-:Y:S01]  /*b7a0*/  SEL R28, R37, R80, P0 ;  /* 0x00000050251c7207 */ /* 0x000fe20000000000 */
[----:B------:R-:W-:Y:S01]  /*b7b0*/  SHFL.IDX PT, R36, R36, R52, 0x1c1f ;  /* 0x001c1f3424247589 */ /* 0x000fe200000e0000 */
[----:B------:R-:W-:Y:S02]  /*b7c0*/  SEL R119, R144, R145, P0 ;  /* 0x0000009190777207 */ /* 0x000fe40000000000 */
[----:B------:R-:W-:Y:S01]  /*b7d0*/  SEL R47, R2, R47, P0 ;  /* 0x0000002f022f7207 */ /* 0x000fe20000000000 */
[----:B------:R-:W-:Y:S01]  /*b7e0*/  VIADD R2, R0, 0x8 ;  /* 0x0000000800027836 */ /* 0x000fe20000000000 */
[----:B------:R-:W-:Y:S01]  /*b7f0*/  LOP3.LUT R86, R86, R87, RZ, 0x3c, !PT ;  /* 0x0000005756567212 */ /* 0x000fe200078e3cff */
[----:B------:R-:W-:Y:S01]  /*b800*/  IMAD.X R87, RZ, RZ, R17, P6 ;  /* 0x000000ffff577224 */ /* 0x000fe200030e0611 */
[----:B-1----:R-:W-:Y:S01]  /*b810*/  SEL R9, R109, R54, P0 ;  /* 0x000000366d097207 */ /* 0x002fe20000000000 */
[----:B------:R-:W-:Y:S01]  /*b820*/  SHFL.IDX PT, R119, R119, R24, 0x1c1f ;  /* 0x001c1f1877777589 */ /* 0x000fe200000e0000 */
[----:B------:R-:W-:-:S02]  /*b830*/  SEL R11, R54, R109, P0 ;  /* 0x0000006d360b7207 */ /* 0x000fc40000000000 */
[----:B------:R-:W-:Y:S01]  /*b840*/  SEL R37, R145, R144, P0 ;  /* 0x0000009091257207 */ /* 0x000fe20000000000 */
[----:B------:R-:W1:Y:S01]  /*b850*/  SHFL.IDX PT, R54, R12, R52, 0x1c1f ;  /* 0x001c1f340c367589 */ /* 0x000e6200000e0000 */
[----:B------:R-:W-:Y:S01]  /*b860*/  LOP3.LUT R88, R88, R89, RZ, 0x3c, !PT ;  /* 0x0000005958587212 */ /* 0x000fe200078e3cff */
[--C-:B------:R-:W-:Y:S01]  /*b870*/  IMAD.X R89, RZ, RZ, R17.reuse, P5 ;  /* 0x000000ffff597224 */ /* 0x100fe200028e0611 */
[----:B------:R-:W-:Y:S01]  /*b880*/  MOV R57, R56 ;  /* 0x0000003800397202 */ /* 0x000fe20000000f00 */
[----:B------:R-:W-:Y:S01]  /*b890*/  SHFL.IDX PT, R20, R20, R52, 0x1c1f ;  /* 0x001c1f3414147589 */ /* 0x000fe200000e0000 */
[----:B------:R-:W-:Y:S02]  /*b8a0*/  LOP3.LUT P1, RZ, R232, 0x3, RZ, 0xc0, !PT ;  /* 0x00000003e8ff7812 */ /* 0x000fe4000782c0ff */
[----:B------:R-:W-:Y:S01]  /*b8b0*/  LOP3.LUT R90, R90, R91, RZ, 0x3c, !PT ;  /* 0x0000005b5a5a7212 */ /* 0x000fe200078e3cff */
[----:B------:R3:W-:Y:S01]  /*b8c0*/  SHFL.IDX PT, R56, R13, R52, 0x1c1f ;  /* 0x001c1f340d387589 */ /* 0x0007e200000e0000 */
[----:B------:R-:W-:Y:S01]  /*b8d0*/  SEL R95, R64, R5, P0 ;  /* 0x00000005405f7207 */ /* 0x000fe20000000000 */
[----:B------:R-:W-:Y:S01]  /*b8e0*/  IMAD.X R91, RZ, RZ, R17, P4 ;  /* 0x000000ffff5b7224 */ /* 0x000fe200020e0611 */
[----:B------:R-:W-:Y:S01]  /*b8f0*/  MOV R106, R92 ;  /* 0x0000005c006a7202 */ /* 0x000fe20000000f00 */
[----:B------:R-:W-:Y:S01]  /*b900*/  SHFL.IDX PT, R75, R75, R24, 0x1c1f ;  /* 0x001c1f184b4b7589 */ /* 0x000fe200000e0000 */
[----:B------:R-:W-:-:S02]  /*b910*/  SEL R26, R5, R64, P0 ;  /* 0x00000040051a7207 */ /* 0x000fc40000000000 */
[----:B------:R-:W-:Y:S01]  /*b920*/  MOV R93, R48 ;  /* 0x00000030005d7202 */ /* 0x000fe20000000f00 */
[----:B------:R-:W-:Y:S01]  /*b930*/  SHFL.IDX PT, R121, R121, R24, 0x1c1f ;  /* 0x001c1f1879797589 */ /* 0x000fe200000e0000 */
[----:B------:R-:W-:Y:S02]  /*b940*/  MOV R48, R84 ;  /* 0x0000005400307202 */ /* 0x000fe40000000f00 */
[----:B------:R-:W-:Y:S01]  /*b950*/  ISETP.GE.OR P2, PT, R2, UR10, P1 ;  /* 0x0000000a02007c0c */ /* 0x000fe20008f46670 */
[----:B------:R-:W4:Y:S01]  /*b960*/  SHFL.IDX PT, R84, R37, R52, 0x1c1f ;  /* 0x001c1f3425547589 */ /* 0x000f2200000e0000 */
[----:B------:R-:W-:Y:S02]  /*b970*/  MOV R63, R62 ;  /* 0x0000003e003f7202 */ /* 0x000fe40000000f00 */
[----:B------:R-:W-:Y:S01]  /*b980*/  MOV R5, R86 ;  /* 0x0000005600057202 */ /* 0x000fe20000000f00 */
[----:B------:R-:W5:Y:S01]  /*b990*/  SHFL.IDX PT, R62, R21, R52, 0x1c1f ;  /* 0x001c1f34153e7589 */ /* 0x000f6200000e0000 */
[----:B------:R-:W-:-:S02]  /*b9a0*/  MOV R2, R88 ;  /* 0x0000005800027202 */ /* 0x000fc40000000f00 */
[----:B------:R-:W-:Y:S01]  /*b9b0*/  MOV R67, R66 ;  /* 0x0000004200437202 */ /* 0x000fe20000000f00 */
[----:B------:R-:W5:Y:S01]  /*b9c0*/  SHFL.IDX PT, R86, R39, R52, 0x1c1f ;  /* 0x001c1f3427567589 */ /* 0x000f6200000e0000 */
[----:B------:R-:W-:Y:S02]  /*b9d0*/  MOV R91, R90 ;  /* 0x0000005a005b7202 */ /* 0x000fe40000000f00 */
[----:B------:R-:W-:Y:S01]  /*b9e0*/  MOV R49, R70 ;  /* 0x0000004600317202 */ /* 0x000fe20000000f00 */
[----:B------:R-:W-:Y:S01]  /*b9f0*/  SHFL.IDX PT, R83, R83, R24, 0x1c1f ;  /* 0x001c1f1853537589 */ /* 0x000fe200000e0000 */
[----:B--2---:R-:W-:Y:S02]  /*ba00*/  SEL R8, R59, R10, P0 ;  /* 0x0000000a3b087207 */ /* 0x004fe40000000000 */
[----:B------:R-:W-:Y:S01]  /*ba10*/  SEL R10, R10, R59, P0 ;  /* 0x0000003b0a0a7207 */ /* 0x000fe20000000000 */
[----:B------:R-:W-:Y:S01]  /*ba20*/  BAR.SYNC.DEFER_BLOCKING 0x1, 0x100 ;  /* 0x0044000000007b1d */ /* 0x000fe20000010000 */
[----:B------:R-:W-:-:S02]  /*ba30*/  MOV R77, R76 ;  /* 0x0000004c004d7202 */ /* 0x000fc40000000f00 */
[----:B------:R-:W-:Y:S01]  /*ba40*/  MOV R104, R6 ;  /* 0x0000000600687202 */ /* 0x000fe20000000f00 */
[----:B------:R-:W-:Y:S01]  /*ba50*/  IMAD.U32 R7, RZ, RZ, UR9 ;  /* 0x00000009ff077e24 */ /* 0x000fe2000f8e00ff */
[----:B-1----:R-:W-:Y:S01]  /*ba60*/  SEL R12, R61, R54, P0 ;  /* 0x000000363d0c7207 */ /* 0x002fe20000000000 */
[----:B------:R-:W-:Y:S01]  /*ba70*/  IMAD.U32 R7, RZ, RZ, UR5 ;  /* 0x00000005ff077e24 */ /* 0x000fe2000f8e00ff */
[----:B------:R-:W-:Y:S01]  /*ba80*/  SEL R14, R54, R61, P0 ;  /* 0x0000003d360e7207 */ /* 0x000fe20000000000 */
[----:B------:R-:W-:Y:S01]  /*ba90*/  SHFL.IDX PT, R123, R123, R24, 0x1c1f ;  /* 0x001c1f187b7b7589 */ /* 0x000fe200000e0000 */
[----:B---3--:R-:W-:Y:S01]  /*baa0*/  SEL R13, R111, R38, P0 ;  /* 0x000000266f0d7207 */ /* 0x008fe20000000000 */
[----:B------:R-:W-:Y:S01]  /*bab0*/  USHF.R.S32.HI UR5, URZ, 0x1f, UR44 ;  /* 0x0000001f3f057899 */ /* 0x000fe2000801142c */
[----:B------:R-:W-:Y:S01]  /*bac0*/  SEL R15, R38, R111, P0 ;  /* 0x0000006f260f7207 */ /* 0x000fe20000000000 */
[----:B------:R1:W2:Y:S01]  /*bad0*/  SHFL.IDX PT, R64, R25, R52, 0x1c1f ;  /* 0x001c1f3419407589 */ /* 0x0002a200000e0000 */
[----:B----4-:R-:W-:Y:S01]  /*bae0*/  SEL R35, R84, R119, P0 ;  /* 0x0000007754237207 */ /* 0x010fe20000000000 */
[----:B------:R-:W-:Y:S01]  /*baf0*/  IMAD.U32 R6, RZ, RZ, UR8 ;  /* 0x00000008ff067e24 */ /* 0x000fe2000f8e00ff */
[----:B-----5:R-:W-:Y:S01]  /*bb00*/  SEL R38, R62, R75, P0 ;  /* 0x0000004b3e267207 */ /* 0x020fe20000000000 */
[----:B------:R2:W3:Y:S01]  /*bb10*/  SHFL.IDX PT, R88, R40, R52, 0x1c1f ;  /* 0x001c1f3428587589 */ /* 0x0004e200000e0000 */
[----:B------:R-:W-:-:S02]  /*bb20*/  SEL R37, R121, R86, P0 ;  /* 0x0000005679257207 */ /* 0x000fc40000000000 */
[----:B------:R-:W-:Y:S01]  /*bb30*/  SEL R39, R86, R121, P0 ;  /* 0x0000007956277207 */ /* 0x000fe20000000000 */
[----:B------:R-:W-:Y:S01]  /*bb40*/  SHFL.IDX PT, R95, R95, R24, 0x1c1f ;  /* 0x001c1f185f5f7589 */ /* 0x000fe200000e0000 */
[----:B------:R-:W-:Y:S02]  /*bb50*/  ISETP.GE.OR P1, PT, R0, UR10, P1 ;  /* 0x0000000a00007c0c */ /* 0x000fe40008f26670 */
[----:B-1----:R-:W-:Y:S01]  /*bb60*/  SEL R25, R113, R82, P0 ;  /* 0x0000005271197207 */ /* 0x002fe20000000000 */
[----:B------:R-:W-:Y:S01]  /*bb70*/  SHFL.IDX PT, R125, R125, R24, 0x1c1f ;  /* 0x001c1f187d7d7589 */ /* 0x000fe200000e0000 */
[----:B------:R-:W-:-:S03]  /*bb80*/  SHF.R.S32.HI R21, RZ, 0x1f, R234 ;  /* 0x0000001fff157819 */ /* 0x000fc600000114ea */
[----:B------:R1:W-:Y:S01]  /*bb90*/  SHFL.IDX PT, R66, R26, R52, 0x1c1f ;  /* 0x001c1f341a427589 */ /* 0x0003e200000e0000 */
[----:B------:R-:W-:-:S03]  /*bba0*/  LEA.HI R21, R21, R234, RZ, 0x5 ;  /* 0x000000ea15157211 */ /* 0x000fc600078f28ff */
[----:B------:R4:W-:Y:S01]  /*bbb0*/  SHFL.IDX PT, R90, R41, R52, 0x1c1f ;  /* 0x001c1f34295a7589 */ /* 0x0009e200000e0000 */
[----:B------:R-:W-:-:S03]  /*bbc0*/  SHF.R.S32.HI R21, RZ, 0x5, R21 ;  /* 0x00000005ff157819 */ /* 0x000fc60000011415 */
[----:B------:R-:W-:Y:S01]  /*bbd0*/  SHFL.IDX PT, R99, R99, R24, 0x1c1f ;  /* 0x001c1f1863637589 */ /* 0x000fe200000e0000 */
[----:B--2---:R-:W-:Y:S02]  /*bbe0*/  SEL R40, R83, R64, P0 ;  /* 0x0000004053287207 */ /* 0x004fe40000000000 */
[----:B-1----:R-:W-:Y:S01]  /*bbf0*/  SEL R26, R56, R65, P0 ;  /* 0x00000041381a7207 */ /* 0x002fe20000000000 */
[----:B------:R-:W-:Y:S01]  /*bc00*/  SHFL.IDX PT, R127, R127, R24, 0x1c1f ;  /* 0x001c1f187f7f7589 */ /* 0x000fe200000e0000 */
[----:B---3--:R-:W-:Y:S02]  /*bc10*/  SEL R43, R88, R123, P0 ;  /* 0x0000007b582b7207 */ /* 0x008fe40000000000 */
[----:B----4-:R-:W-:Y:S01]  /*bc20*/  SEL R41, R123, R88, P0 ;  /* 0x000000587b297207 */ /* 0x010fe20000000000 */
[----:B------:R1:W-:Y:S04]  /*bc30*/  SHFL.IDX PT, R68, R27, R52, 0x1c1f ;  /* 0x001c1f341b447589 */ /* 0x0003e800000e0000 */
[----:B------:R2:W-:Y:S04]  /*bc40*/  SHFL.IDX PT, R70, R28, R52, 0x1c1f ;  /* 0x001c1f341c467589 */ /* 0x0005e800000e0000 */
[----:B------:R3:W-:Y:S01]  /*bc50*/  SHFL.IDX PT, R74, R30, R52, 0x1c1f ;  /* 0x001c1f341e4a7589 */ /* 0x0007e200000e0000 */
[----:B-1----:R-:W-:-:S03]  /*bc60*/  SEL R27, R82, R113, P0 ;  /* 0x00000071521b7207 */ /* 0x002fc60000000000 */
[----:B------:R1:W-:Y:S01]  /*bc70*/  SHFL.IDX PT, R92, R42, R52, 0x1c1f ;  /* 0x001c1f342a5c7589 */ /* 0x0003e200000e0000 */
[----:B--2---:R-:W-:-:S03]  /*bc80*/  SEL R28, R69, R58, P0 ;  /* 0x0000003a451c7207 */ /* 0x004fc60000000000 */
[----:B------:R-:W-:Y:S01]  /*bc90*/  SHFL.IDX PT, R81, R81, R24, 0x1c1f ;  /* 0x001c1f1851517589 */ /* 0x000fe200000e0000 */
[----:B---3--:R-:W-:Y:S02]  /*bca0*/  SEL R30, R58, R69, P0 ;  /* 0x000000453a1e7207 */ /* 0x008fe40000000000 */
[----:B------:R-:W2:Y:S01]  /*bcb0*/  LDC.64 R58, c[0x0][0xb78] ;  /* 0x0002de00ff3a7b82 */ /* 0x000ea20000000a00 */
[----:B------:R-:W-:Y:S01]  /*bcc0*/  SHFL.IDX PT, R129, R129, R24, 0x1c1f ;  /* 0x001c1f1881817589 */ /* 0x000fe200000e0000 */
[----:B-1----:R-:W-:-:S03]  /*bcd0*/  SEL R42, R64, R83, P0 ;  /* 0x00000053402a7207 */ /* 0x002fc60000000000 */
[----:B------:R-:W1:Y:S04]  /*bce0*/  SHFL.IDX PT, R44, R44, R52, 0x1c1f ;  /* 0x001c1f342c2c7589 */ /* 0x000e6800000e0000 */
[----:B------:R-:W-:Y:S04]  /*bcf0*/  SHFL.IDX PT, R101, R101, R24, 0x1c1f ;  /* 0x001c1f1865657589 */ /* 0x000fe800000e0000 */
[----:B------:R-:W-:Y:S04]  /*bd00*/  SHFL.IDX PT, R131, R131, R24, 0x1c1f ;  /* 0x001c1f1883837589 */ /* 0x000fe800000e0000 */
[----:B------:R3:W-:Y:S04]  /*bd10*/  SHFL.IDX PT, R72, R29, R52, 0x1c1f ;  /* 0x001c1f341d487589 */ /* 0x0007e800000e0000 */
[----:B------:R-:W-:Y:S01]  /*bd20*/  SHFL.IDX PT, R94, R45, R52, 0x1c1f ;  /* 0x001c1f342d5e7589 */ /* 0x000fe200000e0000 */
[----:B--2---:R-:W-:-:S03]  /*bd30*/  IMAD.WIDE.U32 R6, R58, UR44, R6 ;  /* 0x0000002c3a067c25 */ /* 0x004fc6000f8e0006 */
[----:B------:R-:W-:Y:S01]  /*bd40*/  SHFL.IDX PT, R103, R103, R24, 0x1c1f ;  /* 0x001c1f1867677589 */ /* 0x000fe200000e0000 */
[----:B---3--:R-:W-:-:S03]  /*bd50*/  SEL R29, R115, R34, P0 ;  /* 0x00000022731d7207 */ /* 0x008fc60000000000 */
[----:B------:R-:W-:Y:S01]  /*bd60*/  SHFL.IDX PT, R97, R97, R24, 0x1c1f ;  /* 0x001c1f1861617589 */ /* 0x000fe200000e0000 */
[----:B-1----:R-:W-:Y:S02]  /*bd70*/  SEL R69, R129, R44, P0 ;  /* 0x0000002c81457207 */ /* 0x002fe40000000000 */
[----:B------:R-:W-:Y:S01]  /*bd80*/  SEL R71, R44, R129, P0 ;  /* 0x000000812c477207 */ /* 0x000fe20000000000 */
        /* <DEDUP_REMOVED lines=8> */
[----:B------:R-:W-:Y:S04]  /*be10*/  SHFL.IDX PT, R96, R47, R52, 0x1c1f ;  /* 0x001c1f342f607589 */ /* 0x000fe800000e0000 */
[----:B------:R-:W-:Y:S01]  /*be20*/  SHFL.IDX PT, R137, R137, R24, 0x1c1f ;  /* 0x001c1f1889897589 */ /* 0x000fe200000e0000 */
[----:B-1----:R-:W-:Y:S01]  /*be30*/  SEL R32, R79, R20, P0 ;  /* 0x000000144f207207 */ /* 0x002fe20000000000 */
[----:B------:R-:W-:-:S02]  /*be40*/  IMAD R20, R58, UR5, RZ ;  /* 0x000000053a147c24 */ /* 0x000fc4000f8e02ff */
[----:B------:R-:W1:Y:S02]  /*be50*/  SHFL.IDX PT, R50, R50, R52, 0x1c1f ;  /* 0x001c1f3432327589 */ /* 0x000e6400000e0000 */
[----:B------:R-:W-:Y:S02]  /*be60*/  IMAD R20, R59, UR44, R20 ;  /* 0x0000002c3b147c24 */ /* 0x000fe4000f8e0214 */
[----:B------:R-:W-:Y:S04]  /*be70*/  SHFL.IDX PT, R107, R107, R24, 0x1c1f ;  /* 0x001c1f186b6b7589 */ /* 0x000fe800000e0000 */
[----:B------:R2:W-:Y:S04]  /*be80*/  SHFL.IDX PT, R139, R139, R24, 0x1c1f ;  /* 0x001c1f188b8b7589 */ /* 0x0005e800000e0000 */
[----:B------:R3:W-:Y:S04]  /*be90*/  SHFL.IDX PT, R80, R33, R52, 0x1c1f ;  /* 0x001c1f3421507589 */ /* 0x0007e800000e0000 */
[----:B------:R-:W4:Y:S01]  /*bea0*/  SHFL.IDX PT, R98, R51, R52, 0x1c1f ;  /* 0x001c1f3433627589 */ /* 0x000f2200000e0000 */
[----:B--2---:R-:W-:-:S03]  /*beb0*/  SEL R24, R65, R56, P0 ;  /* 0x0000003841187207 */ /* 0x004fc60000000000 */
[----:B------:R2:W-:Y:S01]  /*bec0*/  STSM.16.M88.4 [R106], R8 ;  /* 0x000000086a007844 */ /* 0x0005e20000000200 */
[----:B---3--:R-:W-:-:S03]  /*bed0*/  SEL R33, R119, R84, P0 ;  /* 0x0000005477217207 */ /* 0x008fc60000000000 */
[----:B------:R3:W-:Y:S01]  /*bee0*/  STSM.16.M88.4 [R104], R12 ;  /* 0x0000000c68007844 */ /* 0x0007e20000000200 */
[----:B-1----:R-:W-:-:S03]  /*bef0*/  SEL R79, R50, R137, P0 ;  /* 0x00000089324f7207 */ /* 0x002fc60000000000 */
[----:B------:R1:W-:Y:S04]  /*bf00*/  STSM.16.M88.4 [R102], R24 ;  /* 0x0000001866007844 */ /* 0x0003e80000000200 */
[----:B------:R-:W-:Y:S01]  /*bf10*/  STSM.16.M88.4 [R100], R28 ;  /* 0x0000001c64007844 */ /* 0x000fe20000000200 */
[----:B--2---:R-:W-:Y:S02]  /*bf20*/  SEL R8, R73, R60, P0 ;  /* 0x0000003c49087207 */ /* 0x004fe40000000000 */
[----:B------:R-:W-:Y:S02]  /*bf30*/  SEL R10, R60, R73, P0 ;  /* 0x000000493c0a7207 */ /* 0x000fe40000000000 */
[----:B------:R-:W-:Y:S02]  /*bf40*/  SEL R9, R117, R36, P0 ;  /* 0x0000002475097207 */ /* 0x000fe40000000000 */
[----:B------:R-:W-:-:S02]  /*bf50*/  SEL R11, R36, R117, P0 ;  /* 0x00000075240b7207 */ /* 0x000fc40000000000 */
[----:B------:R-:W-:Y:S02]  /*bf60*/  SEL R36, R75, R62, P0 ;  /* 0x0000003e4b247207 */ /* 0x000fe40000000000 */
[----:B---3--:R-:W-:Y:S01]  /*bf70*/  SEL R12, R95, R66, P0 ;  /* 0x000000425f0c7207 */ /* 0x008fe20000000000 */
[----:B------:R2:W-:Y:S01]  /*bf80*/  STSM.16.M88.4 [R93], R8 ;  /* 0x000000085d007844 */ /* 0x0005e20000000200 */
[----:B------:R-:W-:Y:S02]  /*bf90*/  SEL R14, R66, R95, P0 ;  /* 0x0000005f420e7207 */ /* 0x000fe40000000000 */
[----:B------:R-:W-:Y:S01]  /*bfa0*/  SEL R13, R125, R90, P0 ;  /* 0x0000005a7d0d7207 */ /* 0x000fe20000000000 */
[----:B------:R-:W-:Y:S01]  /*bfb0*/  STSM.16.M88.4 [R53], R32 ;  /* 0x0000002035007844 */ /* 0x000fe20000000200 */
[----:B------:R-:W-:Y:S02]  /*bfc0*/  SEL R15, R90, R125, P0 ;  /* 0x0000007d5a0f7207 */ /* 0x000fe40000000000 */
[----:B-1----:R-:W-:Y:S01]  /*bfd0*/  SEL R24, R101, R72, P0 ;  /* 0x0000004865187207 */ /* 0x002fe20000000000 */
[----:B------:R-:W-:Y:S01]  /*bfe0*/  STSM.16.M88.4 [R55], R36 ;  /* 0x0000002437007844 */ /* 0x000fe20000000200 */
[----:B------:R-:W-:-:S02]  /*bff0*/  SEL R26, R72, R101, P0 ;  /* 0x00000065481a7207 */ /* 0x000fc40000000000 */
[----:B------:R-:W-:Y:S01]  /*c000*/  SEL R25, R131, R94, P0 ;  /* 0x0000005e83197207 */ /* 0x000fe20000000000 */
[----:B------:R-:W-:Y:S01]  /*c010*/  STSM.16.M88.4 [R57], R40 ;  /* 0x0000002839007844 */ /* 0x000fe20000000200 */
[----:B------:R-:W-:Y:S02]  /*c020*/  SEL R27, R94, R131, P0 ;  /* 0x000000835e1b7207 */ /* 0x000fe40000000000 */
[----:B------:R-:W-:Y:S01]  /*c030*/  SEL R72, R103, R74, P0 ;  /* 0x0000004a67487207 */ /* 0x000fe20000000000 */
[----:B------:R4:W-:Y:S01]  /*c040*/  STSM.16.M88.4 [R63], R12 ;  /* 0x0000000c3f007844 */ /* 0x0009e20000000200 */
[----:B--2---:R-:W-:Y:S02]  /*c050*/  SEL R8, R99, R68, P0 ;  /* 0x0000004463087207 */ /* 0x004fe40000000000 */
[----:B------:R-:W-:Y:S02]  /*c060*/  SEL R10, R68, R99, P0 ;  /* 0x00000063440a7207 */ /* 0x000fe40000000000 */
[----:B------:R-:W-:-:S02]  /*c070*/  SEL R9, R127, R92, P0 ;  /* 0x0000005c7f097207 */ /* 0x000fc40000000000 */
[----:B------:R-:W-:Y:S02]  /*c080*/  SEL R11, R92, R127, P0 ;  /* 0x0000007f5c0b7207 */ /* 0x000fe40000000000 */
[----:B------:R-:W-:Y:S02]  /*c090*/  SEL R68, R81, R70, P0 ;  /* 0x0000004651447207 */ /* 0x000fe40000000000 */
[----:B------:R-:W-:Y:S01]  /*c0a0*/  SEL R70, R70, R81, P0 ;  /* 0x0000005146467207 */ /* 0x000fe20000000000 */
[----:B------:R1:W-:Y:S01]  /*c0b0*/  STSM.16.M88.4 [R67], R8 ;  /* 0x0000000843007844 */ /* 0x0003e20000000200 */
[----:B------:R-:W-:Y:S02]  /*c0c0*/  SEL R74, R74, R103, P0 ;  /* 0x000000674a4a7207 */ /* 0x000fe40000000000 */
[----:B------:R-:W-:Y:S01]  /*c0d0*/  SEL R73, R133, R46, P0 ;  /* 0x0000002e85497207 */ /* 0x000fe20000000000 */
[----:B------:R-:W-:Y:S01]  /*c0e0*/  STSM.16.M88.4 [R49], R68 ;  /* 0x0000004431007844 */ /* 0x000fe20000000200 */
[----:B------:R-:W-:-:S02]  /*c0f0*/  SEL R75, R46, R133, P0 ;  /* 0x000000852e4b7207 */ /* 0x000fc40000000000 */
[----:B----4-:R-:W-:Y:S01]  /*c100*/  SEL R13, R139, R98, P0 ;  /* 0x000000628b0d7207 */ /* 0x010fe20000000000 */
[----:B------:R2:W-:Y:S01]  /*c110*/  STSM.16.M88.4 [R77], R24 ;  /* 0x000000184d007844 */ /* 0x0005e20000000200 */
[----:B------:R-:W-:Y:S02]  /*c120*/  SEL R15, R98, R139, P0 ;  /* 0x0000008b620f7207 */ /* 0x000fe40000000000 */
[----:B------:R-:W-:Y:S01]  /*c130*/  SEL R12, R107, R80, P0 ;  /* 0x000000506b0c7207 */ /* 0x000fe20000000000 */
[----:B------:R-:W-:Y:S01]  /*c140*/  STSM.16.M88.4 [R91], R72 ;  /* 0x000000485b007844 */ /* 0x000fe20000000200 */
[----:B------:R-:W-:Y:S02]  /*c150*/  SEL R14, R80, R107, P0 ;  /* 0x0000006b500e7207 */ /* 0x000fe40000000000 */
[----:B-1----:R-:W-:Y:S02]  /*c160*/  SHF.R.S32.HI R9, RZ, 0x1f, R0 ;  /* 0x0000001fff097819 */ /* 0x002fe40000011400 */
[----:B------:R-:W-:-:S02]  /*c170*/  IADD3 R0, P3, R0, R6, RZ ;  /* 0x0000000600007210 */ /* 0x000fc40007f7e0ff */
[----:B------:R-:W-:Y:S02]  /*c180*/  SEL R8, R97, R76, P0 ;  /* 0x0000004c61087207 */ /* 0x000fe40000000000 */
[----:B------:R-:W-:Y:S02]  /*c190*/  IADD3.X R7, R9, R7, R20, P3, !PT ;  /* 0x0000000709077210 */ /* 0x000fe40001ffe414 */
[----:B------:R-:W-:Y:S02]  /*c1a0*/  SEL R10, R76, R97, P0 ;  /* 0x000000614c0a7207 */ /* 0x000fe40000000000 */
[----:B------:R-:W-:Y:S02]  /*c1b0*/  SEL R9, R135, R96, P0 ;  /* 0x0000006087097207 */ /* 0x000fe40000000000 */
[----:B------:R-:W-:Y:S02]  /*c1c0*/  SEL R11, R96, R135, P0 ;  /* 0x00000087600b7207 */ /* 0x000fe40000000000 */
[----:B------:R-:W-:-:S02]  /*c1d0*/  SEL R76, R105, R78, P0 ;  /* 0x0000004e694c7207 */ /* 0x000fc40000000000 */
[----:B------:R-:W-:Y:S01]  /*c1e0*/  SEL R78, R78, R105, P0 ;  /* 0x000000694e4e7207 */ /* 0x000fe20000000000 */
[----:B------:R-:W-:Y:S01]  /*c1f0*/  STSM.16.M88.4 [R2], R8 ;  /* 0x0000000802007844 */ /* 0x000fe20000000200 */
[----:B--2---:R-:W-:Y:S02]  /*c200*/  SEL R77, R137, R50, P0 ;  /* 0x00000032894d7207 */ /* 0x004fe40000000000 */
[----:B------:R-:W-:-:S03]  /*c210*/  LEA R6, P3, R0, UR6, 0x2 ;  /* 0x0000000600067c11 */ /* 0x000fc6000f8610ff */
[----:B------:R-:W-:Y:S01]  /*c220*/  STSM.16.M88.4 [R5], R76 ;  /* 0x0000004c05007844 */ /* 0x000fe20000000200 */
[----:B------:R-:W-:-:S03]  /*c230*/  LEA.HI.X R7, R0, UR7, R7, 0x2, P3 ;  /* 0x0000000700077c11 */ /* 0x000fc600098f1407 */
[----:B------:R-:W-:Y:S01]  /*c240*/  STSM.16.M88.4 [R48], R12 ;  /* 0x0000000c30007844 */ /* 0x000fe20000000200 */
[----:B------:R1:W-:Y:S06]  /*c250*/  MEMBAR.ALL.CTA ;  /* 0x0000000000007992 */ /* 0x0003ec0000008000 */
[----:B-1----:R-:W1:Y:S04]  /*c260*/  FENCE.VIEW.ASYNC.S ;  /* 0x00000000000073c6 */ /* 0x002e680000000000 */
[----:B-1----:R-:W1:Y:S01]  /*c270*/  SHFL.IDX PT, R0, R21, RZ, 0x1f ;  /* 0x00001fff15007589 */ /* 0x002e6200000e0000 */
[----:B------:R-:W-:Y:S06]  /*c280*/  BAR.ARV 0x1, 0x120 ;  /* 0x0044800000007b1d */ /* 0x000fec0000002000 */
[----:B-1----:R-:W-:Y:S01]  /*c290*/  ISETP.NE.AND P0, PT, R0, 0x7, PT ;  /* 0x000000070000780c */ /* 0x002fe20003f05270 */
[----:B------:R1:W-:Y:S04]  /*c2a0*/  @!P1 STG.E desc[UR56][R6.64], R4 ;  /* 0x0000000406009986 */ /* 0x0003e8000c101938 */
[----:B------:R1:W-:Y:S08]  /*c2b0*/  @!P2 STG.E desc[UR56][R6.64+0x20], R3 ;  /* 0x000020030600a986 */ /* 0x0003f0000c101938 */
[----:B------:R-:W-:Y:S05]  /*c2c0*/  @P0 BRA `(.L_x_1879) ;  /* 0x0000000c000c0947 */ /* 0x000fea0003800000 */
        /* <DEDUP_REMOVED lines=15> */
[----:B--2---:R-:W-:Y:S01]  /*c3c0*/  UMOV UR40, UR5 ;  /* 0x0000000500287c82 */ /* 0x004fe20008000000 */
[----:B------:R-:W-:Y:S01]  /*c3d0*/  UMOV UR41, UR8 ;  /* 0x0000000800297c82 */ /* 0x000fe20008000000 */
[----:B------:R-:W-:Y:S01]  /*c3e0*/  UMOV UR5, 0x80 ;  /* 0x0000008000057882 */ /* 0x000fe20000000000 */
[----:B------:R2:W-:Y:S02]  /*c3f0*/  UTMASTG.5D [UR40], [UR6] ;  /* 0x00000028060073b5 */ /* 0x0005e40008020000 */
[----:B--2---:R-:W-:Y:S01]  /*c400*/  UMOV UR40, UR9 ;  /* 0x0000000900287c82 */ /* 0x004fe20008000000 */
[----:B------:R-:W-:Y:S01]  /*c410*/  UMOV UR41, UR5 ;  /* 0x0000000500297c82 */ /* 0x000fe20008000000 */
[----:B------:R-:W-:Y:S01]  /*c420*/  UMOV UR5, 0xc0 ;  /* 0x000000c000057882 */ /* 0x000fe20000000000 */
[----:B------:R2:W-:Y:S02]  /*c430*/  UTMASTG.5D [UR40], [UR6] ;  /* 0x00000028060073b5 */ /* 0x0005e40008020000 */
[----:B--2---:R-:W-:Y:S01]  /*c440*/  UMOV UR40, UR10 ;  /* 0x0000000a00287c82 */ /* 0x004fe20008000000 */
[----:B------:R-:W-:Y:S01]  /*c450*/  UMOV UR41, UR5 ;  /* 0x0000000500297c82 */ /* 0x000fe20008000000 */
[----:B------:R-:W-:Y:S01]  /*c460*/  UIADD3 UR5, UR38, 0x38820, URZ ;  /* 0x0003882026057890 */ /* 0x000fe2000fffe03f */
[----:B------:R2:W-:Y:S03]  /*c470*/  UTMASTG.5D [UR40], [UR6] ;  /* 0x00000028060073b5 */ /* 0x0005e60008020000 */
[----:B------:R-:W-:Y:S01]  /*c480*/  UPRMT UR5, URZ, 0x654, UR5 ;  /* 0x000006543f057896 */ /* 0x000fe20008000005 */
[----:B------:R0:W-:Y:S01]  /*c490*/  UTMACMDFLUSH ;  /* 0x00000000000079b7 */ /* 0x0001e20000000000 */
[----:B------:R-:W-:-:S07]  /*c4a0*/  DEPBAR.LE SB0, 0x0 ;  /* 0x000080000000791a */ /* 0x000fce0000000000 */
[----:B--2---:R-:W-:Y:S03]  /*c4b0*/  SYNCS.ARRIVE.TRANS64.RED.A1T0 RZ, [UR5], RZ ;  /* 0x000000ffffff79a7 */ /* 0x004fe60008100405 */
.L_x_1881:
[----:B------:R-:W-:Y:S05]  /*c4c0*/  BSYNC B0 ;  /* 0x0000000000007941 */ /* 0x000fea0003800000 */
.L_x_1880:
[----:B------:R-:W-:Y:S05]  /*c4d0*/  BRA `(.L_x_1879) ;  /* 0x0000000800887947 */ /* 0x000fea0003800000 */
.L_x_1878:
[----:B------:R-:W1:Y:S01]  /*c4e0*/  LDC.64 R2, c[0x0][0xae0] ;  /* 0x0002b800ff027b82 */ /* 0x000e620000000a00 */
[----:B------:R-:W-:Y:S01]  /*c4f0*/  ISETP.GT.AND P0, PT, R234, 0x7f, PT ;  /* 0x0000007fea00780c */ /* 0x000fe20003f04270 */
[----:B------:R-:W-:Y:S01]  /*c500*/  USHF.R.S32.HI UR5, URZ, 0x1f, UR43 ;  /* 0x0000001f3f057899 */ /* 0x000fe2000801142b */
[----:B------:R-:W-:Y:S01]  /*c510*/  SHF.R.S32.HI R5, RZ, 0x1f, R234 ;  /* 0x0000001fff057819 */ /* 0x000fe200000114ea */
[----:B------:R-:W-:Y:S01]  /*c520*/  USHF.R.S32.HI UR6, URZ, 0x1f, UR44 ;  /* 0x0000001f3f067899 */ /* 0x000fe2000801142c */
[--C-:B------:R-:W-:Y:S01]  /*c530*/  SHF.R.S32.HI R19, RZ, 0x1f, R18.reuse ;  /* 0x0000001fff137819 */ /* 0x100fe20000011412 */
[----:B------:R-:W-:Y:S01]  /*c540*/  BSSY B0, `(.L_x_1882) ;  /* 0x000001e000007945 */ /* 0x000fe20003800000 */
[----:B------:R-:W-:Y:S01]  /*c550*/  LEA.HI R5, R5, R234, RZ, 0x3 ;  /* 0x000000ea05057211 */ /* 0x000fe200078f18ff */
[----:B------:R-:W2:Y:S08]  /*c560*/  LDC R11, c[0x0][0xdac] ;  /* 0x00036b00ff0b7b82 */ /* 0x000eb00000000800 */
[----:B------:R-:W3:Y:S01]  /*c570*/  LDC.64 R12, c[0x0][0xae8] ;  /* 0x0002ba00ff0c7b82 */ /* 0x000ee20000000a00 */
[----:B-1----:R-:W-:-:S04]  /*c580*/  IMAD.WIDE.U32 R8, R2, UR43, R18 ;  /* 0x0000002b02087c25 */ /* 0x002fc8000f8e0012 */
[----:B------:R-:W-:Y:S01]  /*c590*/  IMAD R10, R2, UR5, RZ ;  /* 0x00000005020a7c24 */ /* 0x000fe2000f8e02ff */
[----:B------:R-:W-:Y:S01]  /*c5a0*/  SHF.R.S32.HI R2, RZ, 0x3, R5 ;  /* 0x00000003ff027819 */ /* 0x000fe20000011405 */
        /* <DEDUP_REMOVED lines=23> */
.L_x_1883:
[----:B------:R-:W-:Y:S05]  /*c720*/  BSYNC B0 ;  /* 0x0000000000007941 */ /* 0x000fea0003800000 */
.L_x_1882:
[----:B------:R-:W-:Y:S01]  /*c730*/  ULDC UR5, c[0x0][0xa88] ;  /* 0x0002a20000057ab9 */ /* 0x000fe20000000800 */
[C---:B------:R-:W-:Y:S01]  /*c740*/  VIADD R0, R2.reuse, 0x20 ;  /* 0x0000002002007836 */ /* 0x040fe20000000000 */
[----:B------:R-:W-:Y:S01]  /*c750*/  UIADD3 UR42, -UR42, UR5, URZ ;  /* 0x000000052a2a7290 */ /* 0x000fe2000fffe13f */
[----:B------:R-:W-:Y:S01]  /*c760*/  IMAD R3, R3, UR43, R10 ;  /* 0x0000002b03037c24 */ /* 0x000fe2000f8e020a */
[----:B------:R-:W-:Y:S01]  /*c770*/  ULOP3.LUT UR54, URZ, UR54, URZ, 0x33, !UPT ;  /* 0x000000363f367292 */ /* 0x000fe2000f8e333f */
[C---:B------:R-:W-:Y:S01]  /*c780*/  VIADD R4, R2.reuse, 0x40 ;  /* 0x0000004002047836 */ /* 0x040fe20000000000 */
[----:B------:R-:W-:Y:S01]  /*c790*/  BSSY B0, `(.L_x_1884) ;  /* 0x0000024000007945 */ /* 0x000fe20003800000 */
[----:B------:R-:W-:Y:S01]  /*c7a0*/  IMAD.IADD R9, R9, 0x1, R3 ;  /* 0x0000000109097824 */ /* 0x000fe200078e0203 */
[----:B------:R-:W-:Y:S02]  /*c7b0*/  ISETP.GE.AND P2, PT, R2, UR42, PT ;  /* 0x0000002a02007c0c */ /* 0x000fe4000bf46270 */
[----:B------:R-:W-:Y:S01]  /*c7c0*/  ISETP.GE.AND P0, PT, R0, UR42, PT ;  /* 0x0000002a00007c0c */ /* 0x000fe2000bf06270 */
[----:B---3--:R-:W-:Y:S01]  /*c7d0*/  IMAD R0, R12, UR6, RZ ;  /* 0x000000060c007c24 */ /* 0x008fe2000f8e02ff */
[----:B------:R-:W-:Y:S01]  /*c7e0*/  SHF.R.S32.HI R3, RZ, 0x1f, R2 ;  /* 0x0000001fff037819 */ /* 0x000fe20000011402 */
[----:B-12---:R-:W-:Y:S01]  /*c7f0*/  VIADD R5, R11, UR54 ;  /* 0x000000360b057c36 */ /* 0x006fe20008000000 */
[----:B------:R-:W-:Y:S01]  /*c800*/  ISETP.GE.AND P1, PT, R4, UR42, PT ;  /* 0x0000002a04007c0c */ /* 0x000fe2000bf26270 */
[----:B------:R-:W-:-:S02]  /*c810*/  IMAD R7, R13, UR44, R0 ;  /* 0x0000002c0d077c24 */ /* 0x000fc4000f8e0200 */
[----:B------:R-:W-:-:S04]  /*c820*/  IMAD.WIDE.U32 R8, R12, UR44, R8 ;  /* 0x0000002c0c087c25 */ /* 0x000fc8000f8e0008 */
[----:B------:R-:W-:-:S04]  /*c830*/  IMAD.WIDE R4, R5, 0x80, R2 ;  /* 0x0000008005047825 */ /* 0x000fc800078e0202 */
[----:B------:R-:W-:Y:S02]  /*c840*/  VIADD R0, R2, 0x60 ;  /* 0x0000006002007836 */ /* 0x000fe40000000000 */
[----:B------:R-:W-:Y:S01]  /*c850*/  IMAD.IADD R11, R9, 0x1, R7 ;  /* 0x00000001090b7824 */ /* 0x000fe200078e0207 */
        /* <DEDUP_REMOVED lines=23> */
.L_x_1885:
[----:B------:R-:W-:Y:S05]  /*c9d0*/  BSYNC B0 ;  /* 0x0000000000007941 */ /* 0x000fea0003800000 */
.L_x_1884:
[----:B------:R-:W-:Y:S01]  /*c9e0*/  BSSY B0, `(.L_x_1886) ;  /* 0x000001b000007945 */ /* 0x000fe20003800000 */
[----:B------:R-:W-:-:S03]  /*c9f0*/  ISETP.GE.AND P2, PT, R0, UR42, PT ;  /* 0x0000002a00007c0c */ /* 0x000fc6000bf46270 */
[----:B------:R-:W-:Y:S10]  /*ca00*/  @P0 BRA `(.L_x_1887) ;  /* 0x0000000000600947 */ /* 0x000ff40003800000 */
[----:B-1----:R-:W-:Y:S01]  /*ca10*/  IADD3 R7, P0, R4, 0x20, RZ ;  /* 0x0000002004077810 */ /* 0x002fe20007f1e0ff */
        /* <DEDUP_REMOVED lines=23> */
.L_x_1887:
[----:B------:R-:W-:Y:S05]  /*cb90*/  BSYNC B0 ;  /* 0x0000000000007941 */ /* 0x000fea0003800000 */
.L_x_1886:
[----:B------:R-:W-:Y:S04]  /*cba0*/  BSSY B0, `(.L_x_1888) ;  /* 0x000001a000007945 */ /* 0x000fe80003800000 */
[----:B------:R-:W-:Y:S05]  /*cbb0*/  @P1 BRA `(.L_x_1889) ;  /* 0x0000000000601947 */ /* 0x000fea0003800000 */
[----:B-12---:R-:W-:Y:S01]  /*cbc0*/  IADD3 R7, P0, R4, 0x40, RZ ;  /* 0x0000004004077810 */ /* 0x006fe20007f1e0ff */
        /* <DEDUP_REMOVED lines=23> */
.L_x_1889:
[----:B------:R-:W-:Y:S05]  /*cd40*/  BSYNC B0 ;  /* 0x0000000000007941 */ /* 0x000fea0003800000 */
.L_x_1888:
[----:B------:R-:W-:Y:S04]  /*cd50*/  BSSY B0, `(.L_x_1879) ;  /* 0x000001a000007945 */ /* 0x000fe80003800000 */
[----:B------:R-:W-:Y:S05]  /*cd60*/  @P2 BRA `(.L_x_1890) ;  /* 0x0000000000602947 */ /* 0x000fea0003800000 */
[----:B-123--:R-:W-:Y:S01]  /*cd70*/  IADD3 R7, P0, R4, 0x60, RZ ;  /* 0x0000006004077810 */ /* 0x00efe20007f1e0ff */
        /* <DEDUP_REMOVED lines=23> */
.L_x_1890:
[----:B------:R-:W-:Y:S05]  /*cef0*/  BSYNC B0 ;  /* 0x0000000000007941 */ /* 0x000fea0003800000 */
.L_x_1879:
[----:B------:R-:W5:Y:S02]  /*cf00*/  LDC R0, c[0x0][0xda8] ;  /* 0x00036a00ff007b82 */ /* 0x000f640000000800 */
[----:B-----5:R-:W-:-:S13]  /*cf10*/  ISETP.LE.AND P0, PT, R0, UR4, PT ;  /* 0x0000000400007c0c */ /* 0x020fda000bf03270 */
[----:B------:R-:W-:Y:S05]  /*cf20*/  @!P0 BRA `(.L_x_1891) ;  /* 0xffffff3c00b48947 */ /* 0x000fea000383ffff */
[----:B------:R-:W-:Y:S05]  /*cf30*/  EXIT ;  /* 0x000000000000794d */ /* 0x000fea0003800000 */
.L_x_1840:
[----:B------:R-:W-:-:S08]  /*cf40*/  NOP ;  /* 0x0000000000007918 */ /* 0x000fd00000000000 */
[----:B-1----:R-:W1:-:S00]  /*cf50*/  USETMAXREG.DEALLOC.CTAPOOL 0x18 ;  /* 0x00000018000079c8 */ /* 0x002e4000080e0500 */
[----:B-1----:R-:W-:-:S06]  /*cf60*/  LOP3.LUT R0, R0, 0x3, RZ, 0xc0, !PT ;  /* 0x0000000300007812 */ /* 0x002fcc00078ec0ff */
[----:B------:R-:W1:Y:S01]  /*cf70*/  S2UR UR4, SR_CTAID.X ;  /* 0x00000000000479c3 */ /* 0x000e620000002500 */
[----:B------:R-:W2:Y:S02]  /*cf80*/  SHFL.IDX PT, R0, R0, RZ, 0x1f ;  /* 0x00001fff00007589 */ /* 0x000ea400000e0000 */
[----:B--2---:R-:W-:-:S05]  /*cf90*/  ISETP.NE.AND P0, PT, R0, RZ, PT ;  /* 0x000000ff0000720c */ /* 0x004fca0003f05270 */
[----:B------:R-:W1:Y:S01]  /*cfa0*/  LDC R0, c[0x0][0xda8] ;  /* 0x00036a00ff007b82 */ /* 0x000e620000000800 */
[----:B------:R-:W-:-:S05]  /*cfb0*/  P2R R2, PR, RZ, 0x1 ;  /* 0x00000001ff027803 */ /* 0x000fca0000000000 */
[----:B------:R2:W-:Y:S02]  /*cfc0*/  STL [R1+0x30], R2 ;  /* 0x0000300201007387 */ /* 0x0005e40000100800 */
[----:B------:R-:W-:Y:S06]  /*cfd0*/  @P0 BAR.ARV 0x4, 0x180 ;  /* 0x0106000000000b1d */ /* 0x000fec0000002000 */
[----:B------:R2:W-:Y:S04]  /*cfe0*/  STL [R1+0x2c], RZ ;  /* 0x00002cff01007387 */ /* 0x0005e80000100800 */
[----:B------:R2:W-:Y:S01]  /*cff0*/  STL [R1+0x8], RZ ;  /* 0x000008ff01007387 */ /* 0x0005e20000100800 */
[----:B-1----:R-:W-:Y:S01]  /*d000*/  ISETP.LE.AND P0, PT, R0, UR4, PT ;  /* 0x0000000400007c0c */ /* 0x002fe2000bf03270 */
[----:B------:R-:W-:-:S05]  /*d010*/  IMAD.MOV.U32 R0, RZ, RZ, 0x1 ;  /* 0x00000001ff007424 */ /* 0x000fca00078e00ff */
[----:B------:R2:W-:Y:S07]  /*d020*/  STL [R1+0xc], R0 ;  /* 0x00000c0001007387 */ /* 0x0005ee0000100800 */
[----:B------:R-:W-:Y:S05]  /*d030*/  @P0 BRA `(.L_x_1892) ;  /* 0x0000003400c80947 */ /* 0x000fea0003800000 */
[----:B------:R-:W3:Y:S01]  /*d040*/  LDL R3, [R1+0x34] ;  /* 0x0000340001037983 */ /* 0x000ee20000100800 */
[----:B--2---:R-:W1:Y:S01]  /*d050*/  S2R R2, SR_TID.X ;  /* 0x0000000000027919 */ /* 0x004e620000002100 */
[----:B------:R-:W2:Y:S01]  /*d060*/  S2R R6, SR_TID.X ;  /* 0x0000000000067919 */ /* 0x000ea20000002100 */
[----:B-1----:R-:W-:Y:S01]  /*d070*/  LOP3.LUT R2, R2, 0x7f, RZ, 0xc0, !PT ;  /* 0x0000007f02027812 */ /* 0x002fe200078ec0ff */
[C---:B--2---:R-:W-:Y:S02]  /*d080*/  IMAD.SHL.U32 R0, R6.reuse, 0x80, RZ ;  /* 0x0000008006007824 */ /* 0x044fe400078e00ff */
[----:B------:R-:W-:-:S05]  /*d090*/  IMAD.SHL.U32 R4, R6, 0x10, RZ ;  /* 0x0000001006047824 */ /* 0x000fca00078e00ff */
[----:B------:R-:W-:Y:S02]  /*d0a0*/  LOP3.LUT R5, R4, 0x70, RZ, 0xc0, !PT ;  /* 0x0000007004057812 */ /* 0x000fe400078ec0ff */
[----:B------:R-:W-:Y:S01]  /*d0b0*/  R2P PR, R6, 0x6 ;  /* 0x0000000606007804 */ /* 0x000fe20000000000 */
[----:B------:R-:W-:Y:S01]  /*d0c0*/  ULDC UR46, c[0x0][0xc] ;  /* 0x00000300002e7ab9 */ /* 0x000fe20000000800 */
[----:B------:R-:W-:Y:S01]  /*d0d0*/  ULDC.64 UR38, c[0x0][0x198] ;  /* 0x0000660000267ab9 */ /* 0x000fe20000000a00 */
[----:B---3--:R-:W-:Y:S02]  /*d0e0*/  R2UR UR5, R3 ;  /* 0x00000000030572ca */ /* 0x008fe400000e0000 */
[----:B------:R-:W-:Y:S02]  /*d0f0*/  SHF.R.U32.HI R3, RZ, 0x5, R2 ;  /* 0x00000005ff037819 */ /* 0x000fe40000011602 */
[----:B------:R-:W-:-:S05]  /*d100*/  LOP3.LUT R2, R0, 0x380, RZ, 0xc0, !PT ;  /* 0x0000038000027812 */ /* 0x000fca00078ec0ff */
        /* <DEDUP_REMOVED lines=12> */
[----:B-1----:R-:W-:-:S05]  /*d1d0*/  IMAD.MOV.U32 R0, RZ, RZ, 0x40 ;  /* 0x00000040ff007424 */ /* 0x002fca00078e00ff */
[----:B------:R-:W-:Y:S01]  /*d1e0*/  SEL R3, R0, 0xffffffc0, !P2 ;  /* 0xffffffc000037807 */ /* 0x000fe20005000000 */
[----:B------:R-:W-:-:S04]  /*d1f0*/  IMAD.U32 R0, RZ, RZ, UR4 ;  /* 0x00000004ff007e24 */ /* 0x000fc8000f8e00ff */
[----:B------:R-:W-:Y:S04]  /*d200*/  STL [R1+0x18], R3 ;  /* 0x0000180301007387 */ /* 0x000fe80000100800 */
[----:B------:R-:W-:Y:S04]  /*d210*/  STL [R1+0x14], R2 ;  /* 0x0000140201007387 */ /* 0x000fe80000100800 */
[----:B------:R-:W-:Y:S04]  /*d220*/  STL [R1+0x8], RZ ;  /* 0x000008ff01007387 */ /* 0x000fe80000100800 */
[----:B------:R1:W-:Y:S04]  /*d230*/  STL [R1+0x28], R0 ;  /* 0x0000280001007387 */ /* 0x0003e80000100800 */
[----:B------:R2:W-:Y:S01]  /*d240*/  STL [R1+0x2c], RZ ;  /* 0x00002cff01007387 */ /* 0x0005e20000100800 */
[----:B-1----:R-:W-:-:S05]  /*d250*/  IMAD.MOV.U32 R0, RZ, RZ, 0x1 ;  /* 0x00000001ff007424 */ /* 0x002fca00078e00ff */
[----:B------:R2:W-:Y:S01]  /*d260*/  STL [R1+0xc], R0 ;  /* 0x00000c0001007387 */ /* 0x0005e20000100800 */
[----:B------:R-:W-:Y:S02]  /*d270*/  ULOP3.LUT UR44, UR5, 0x1, URZ, 0xfc, !UPT ;  /* 0x00000001052c7892 */ /* 0x000fe4000f8efc3f */
[----:B------:R-:W-:-:S12]  /*d280*/  ULOP3.LUT UR45, UR5, 0x2, URZ, 0xfc, !UPT ;  /* 0x00000002052d7892 */ /* 0x000fd8000f8efc3f */
.L_x_1946:
        /* <DEDUP_REMOVED lines=22> */
.L_x_1893:
[----:B------:R-:W-:Y:S01]  /*d3f0*/  ULDC UR9, c[0x0][0xdc4] ;  /* 0x0003710000097ab9 */ /* 0x000fe20000000800 */
[----:B------:R-:W-:Y:S01]  /*d400*/  UMOV UR7, UR8 ;  /* 0x0000000800077c82 */ /* 0x000fe20008000000 */
[----:B------:R-:W-:-:S11]  /*d410*/  UISETP.NE.AND UP0, UPT, UR9, 0x1, UPT ;  /* 0x000000010900788c */ /* 0x000fd6000bf05270 */
[----:B------:R-:W-:Y:S02]  /*d420*/  @UP0 ULDC.64 UR10, c[0x0][0xdc8] ;  /* 0x00037200000a0ab9 */ /* 0x000fe40000000a00 */
[----:B------:R-:W-:-:S04]  /*d430*/  UIMAD.WIDE.U32 UR4, UR8, UR10, URZ ;  /* 0x0000000a080472a5 */ /* 0x000fc8000f8e003f */
[----:B------:R-:W-:-:S04]  /*d440*/  @UP0 USHF.R.U32.HI UR7, URZ, UR11, UR5 ;  /* 0x0000000b3f070299 */ /* 0x000fc80008011605 */
[----:B------:R-:W-:-:S12]  /*d450*/  UIMAD UR4, UR7, UR9, URZ ;  /* 0x00000009070472a4 */ /* 0x000fd8000f8e023f */
.L_x_1894:
[----:B------:R-:W-:Y:S01]  /*d460*/  ULOP3.LUT UR5, URZ, UR7, URZ, 0x33, !UPT ;  /* 0x000000073f057292 */ /* 0x000fe2000f8e333f */
[----:B------:R-:W-:Y:S01]  /*d470*/  BSSY B6, `(.L_x_1895) ;  /* 0x0000313000067945 */ /* 0x000fe20003800000 */
[----:B------:R-:W-:Y:S01]  /*d480*/  ULDC.64 UR10, c[0x0][0x3f8] ;  /* 0x0000fe00000a7ab9 */ /* 0x000fe20000000a00 */
[----:B------:R-:W-:Y:S01]  /*d490*/  ULDC UR7, c[0x0][0xdac] ;  /* 0x00036b0000077ab9 */ /* 0x000fe20000000800 */
[----:B------:R-:W-:Y:S02]  /*d4a0*/  UISETP.NE.U32.AND UP0, UPT, UR10, URZ, UPT ;  /* 0x0000003f0a00728c */ /* 0x000fe4000bf05070 */
[----:B------:R-:W-:Y:S02]  /*d4b0*/  UIADD3 UR5, UR5, UR7, URZ ;  /* 0x0000000705057290 */ /* 0x000fe4000fffe03f */
[----:B------:R-:W-:Y:S02]  /*d4c0*/  UISETP.NE.AND.EX UP0, UPT, UR11, URZ, UPT, UP0 ;  /* 0x0000003f0b00728c */ /* 0x000fe4000bf05300 */
[----:B------:R-:W-:Y:S01]  /*d4d0*/  USHF.L.U32 UR41, UR5, 0x7, URZ ;  /* 0x0000000705297899 */ /* 0x000fe2000800063f */
[----:B------:R-:W-:Y:S01]  /*d4e0*/  ULDC UR7, c[0x0][0x404] ;  /* 0x0001010000077ab9 */ /* 0x000fe20000000800 */
[----:B------:R-:W-:Y:S01]  /*d4f0*/  ULDC UR10, c[0x0][0x288] ;  /* 0x0000a200000a7ab9 */ /* 0x000fe20000000800 */
[----:B------:R-:W-:-:S02]  /*d500*/  USEL UR7, UR7, 0x1, UP0 ;  /* 0x0000000107077887 */ /* 0x000fc40008000000 */
[----:B------:R-:W-:Y:S01]  /*d510*/  UIADD3 UR5, UR41, 0xff, -UR10 ;  /* 0x000000ff29057890 */ /* 0x000fe2000fffe80a */
[----:B------:R-:W-:Y:S02]  /*d520*/  ULDC UR9, c[0x0][0xdb8] ;  /* 0x00036e0000097ab9 */ /* 0x000fe40000000800 */
[----:B------:R-:W-:Y:S01]  /*d530*/  ULDC UR10, c[0x0][0x2e0] ;  /* 0x0000b800000a7ab9 */ /* 0x000fe20000000800 */
[----:B------:R-:W-:Y:S02]  /*d540*/  UISETP.NE.AND UP1, UPT, UR9, 0x1, UPT ;  /* 0x000000010900788c */ /* 0x000fe4000bf25270 */
[----:B------:R-:W-:Y:S02]  /*d550*/  UIMAD UR11, UR7, UR10, 0x7f ;  /* 0x0000007f070b74a4 */ /* 0x000fe4000f8e020a */
[----:B------:R-:W-:Y:S02]  /*d560*/  UIMAD UR5, UR7, UR10, UR5 ;  /* 0x0000000a070572a4 */ /* 0x000fe4000f8e0205 */
[----:B------:R-:W-:-:S02]  /*d570*/  USHF.R.S32.HI UR10, URZ, 0x1f, UR11 ;  /* 0x0000001f3f0a7899 */ /* 0x000fc4000801140b */
[----:B------:R-:W-:Y:S02]  /*d580*/  USHF.R.S32.HI UR7, URZ, 0x1f, UR5 ;  /* 0x0000001f3f077899 */ /* 0x000fe40008011405 */
[----:B------:R-:W-:Y:S02]  /*d590*/  ULEA.HI UR10, UR10, UR11, URZ, 0x7 ;  /* 0x0000000b0a0a7291 */ /* 0x000fe4000f8f383f */
[----:B------:R-:W-:Y:S02]  /*d5a0*/  ULEA.HI UR7, UR7, UR5, URZ, 0x7 ;  /* 0x0000000507077291 */ /* 0x000fe4000f8f383f */
[----:B------:R-:W-:Y:S02]  /*d5b0*/  USHF.R.S32.HI UR10, URZ, 0x7, UR10 ;  /* 0x000000073f0a7899 */ /* 0x000fe4000801140a */
[----:B------:R-:W-:Y:S02]  /*d5c0*/  USHF.R.S32.HI UR7, URZ, 0x7, UR7 ;  /* 0x000000073f077899 */ /* 0x000fe40008011407 */
[----:B------:R-:W-:-:S02]  /*d5d0*/  UIADD3 UR4, UR8, -UR4, URZ ;  /* 0x8000000408047290 */ /* 0x000fc4000fffe03f */
[----:B------:R-:W-:Y:S01]  /*d5e0*/  UISETP.LT.AND UP0, UPT, UR10, UR7, UPT ;  /* 0x000000070a00728c */ /* 0x000fe2000bf01270 */
[----:B------:R-:W-:-:S03]  /*d5f0*/  ULDC UR8, c[0x0][0xdc4] ;  /* 0x0003710000087ab9 */ /* 0x000fc60000000800 */
[----:B------:R-:W-:Y:S02]  /*d600*/  USEL UR37, UR10, UR7, UP0 ;  /* 0x000000070a257287 */ /* 0x000fe40008000000 */
[----:B------:R-:W-:-:S03]  /*d610*/  UIMAD UR6, UR6, UR8, UR4 ;  /* 0x00000008060672a4 */ /* 0x000fc6000f8e0204 */
[----:B------:R-:W-:Y:S01]  /*d620*/  @UP1 ULDC UR4, c[0x0][0xdbc] ;  /* 0x00036f0000041ab9 */ /* 0x000fe20000000800 */
[----:B------:R-:W-:Y:S01]  /*d630*/  ISETP.LT.AND P0, PT, RZ, UR37, PT ;  /* 0x00000025ff007c0c */ /* 0x000fe2000bf01270 */
[----:B------:R-:W-:Y:S01]  /*d640*/  UIMAD.WIDE.U32 UR4, UR6, UR4, URZ ;  /* 0x00000004060472a5 */ /* 0x000fe2000f8e003f */
[----:B------:R-:W-:Y:S01]  /*d650*/  @UP1 ULDC UR8, c[0x0][0xdc0] ;  /* 0x0003700000081ab9 */ /* 0x000fe20000000800 */
[----:B------:R-:W-:Y:S02]  /*d660*/  UMOV UR43, UR6 ;  /* 0x00000006002b7c82 */ /* 0x000fe40008000000 */
[----:B------:R-:W-:-:S04]  /*d670*/  @UP1 USHF.R.U32.HI UR43, URZ, UR8, UR5 ;  /* 0x000000083f2b1299 */ /* 0x000fc80008011605 */
[----:B------:R-:W-:-:S04]  /*d680*/  UIADD3 UR42, -UR43, URZ, URZ ;  /* 0x0000003f2b2a7290 */ /* 0x000fc8000fffe13f */
[----:B------:R-:W-:Y:S01]  /*d690*/  UIMAD UR42, UR9, UR42, UR6 ;  /* 0x0000002a092a72a4 */ /* 0x000fe2000f8e0206 */
[----:B------:R-:W-:Y:S11]  /*d6a0*/  @P0 BRA `(.L_x_1896) ;  /* 0x0000000000480947 */ /* 0x000ff60003800000 */
        /* <DEDUP_REMOVED lines=18> */
.L_x_1896:
        /* <DEDUP_REMOVED lines=23> */
.L_x_1898:
        /* <DEDUP_REMOVED lines=20> */
.L_x_1899:
        /* <DEDUP_REMOVED lines=20> */
.L_x_1900:
        /* <DEDUP_REMOVED lines=18> */
.L_x_1901:
[----:B------:R-:W-:Y:S01]  /*dce0*/  ULDC.64 UR4, c[0x0][0x9f8] ;  /* 0x00027e0000047ab9 */ /* 0x000fe20000000a00 */
[----:B------:R-:W-:Y:S01]  /*dcf0*/  IMAD.U32 R5, RZ, RZ, UR43 ;  /* 0x0000002bff057e24 */ /* 0x000fe2000f8e00ff */
[----:B------:R-:W-:Y:S01]  /*dd00*/  ISETP.NE.U32.AND P0, PT, RZ, UR4, PT ;  /* 0x00000004ff007c0c */ /* 0x000fe2000bf05070 */
[----:B------:R-:W-:Y:S01]  /*dd10*/  IMAD.U32 R8, RZ, RZ, UR43 ;  /* 0x0000002bff087e24 */ /* 0x000fe2000f8e00ff */
[----:B------:R-:W1:Y:S01]  /*dd20*/  LDC R0, c[0x0][0x428] ;  /* 0x00010a00ff007b82 */ /* 0x000e620000000800 */
[----:B------:R-:W2:Y:S01]  /*dd30*/  S2R R17, SR_TID.X ;  /* 0x0000000000117919 */ /* 0x000ea20000002100 */
[----:B------:R-:W-:-:S13]  /*dd40*/  ISETP.NE.AND.EX P0, PT, RZ, UR5, PT, P0 ;  /* 0x00000005ff007c0c */ /* 0x000fda000bf05300 */
[----:B------:R-:W3:Y:S01]  /*dd50*/  @P0 LDC.64 R2, c[0x0][0x9f8] ;  /* 0x00027e00ff020b82 */ /* 0x000ee20000000a00 */
[----:B------:R-:W-:Y:S01]  /*dd60*/  IMAD.U32 R4, RZ, RZ, UR42 ;  /* 0x0000002aff047e24 */ /* 0x000fe2000f8e00ff */
[----:B--2---:R-:W-:Y:S01]  /*dd70*/  LOP3.LUT R16, R17, 0x7f, RZ, 0xc0, !PT ;  /* 0x0000007f11107812 */ /* 0x004fe200078ec0ff */
[----:B---3--:R-:W-:-:S05]  /*dd80*/  @P0 IMAD.WIDE R2, R5, 0x4, R2 ;  /* 0x0000000405020825 */ /* 0x008fca00078e0202 */
[----:B------:R2:W3:Y:S01]  /*dd90*/  @P0 LDG.E R8, desc[UR56][R2.64] ;  /* 0x0000003802080981 */ /* 0x0004e2000c1e1900 */
[----:B-1----:R-:W-:Y:S01]  /*dda0*/  ISETP.NE.AND P0, PT, R0, 0x1, PT ;  /* 0x000000010000780c */ /* 0x002fe20003f05270 */
        /* <DEDUP_REMOVED lines=8> */
[----:B--2---:R-:W1:Y:S03]  /*de30*/  LDC.64 R2, c[0x0][0x3f8] ;  /* 0x0000fe00ff027b82 */ /* 0x004e660000000a00 */
        /* <DEDUP_REMOVED lines=19> */
.L_x_1965:
        /* <DEDUP_REMOVED lines=8> */
.L_x_1968:
        /* <DEDUP_REMOVED lines=20> */
.L_x_1906:
[----:B-1----:R-:W3:Y:S04]  /*e130*/  LDL R3, [R1+0x8] ;  /* 0x0000080001037983 */ /* 0x002ee80000100800 */
[----:B------:R-:W4:Y:S01]  /*e140*/  LDL R2, [R1+0xc] ;  /* 0x00000c0001027983 */ /* 0x000f220000100800 */
[----:B------:R-:W-:Y:S02]  /*e150*/  ISETP.NE.AND P0, PT, R16, RZ, PT ;  /* 0x000000ff1000720c */ /* 0x000fe40003f05270 */
[----:B---3--:R-:W-:Y:S02]  /*e160*/  LEA R3, R3, UR36, 0x3 ;  /* 0x0000002403037c11 */ /* 0x008fe4000f8e18ff */
[----:B----4-:R-:W-:-:S04]  /*e170*/  SHF.L.U32 R2, R2, 0x1f, RZ ;  /* 0x0000001f02027819 */ /* 0x010fc800000006ff */
[----:B------:R-:W1:Y:S02]  /*e180*/  SYNCS.PHASECHK.TRANS64.TRYWAIT P3, [R3+URZ+0x38880], R2 ;  /* 0x03888002030075a7 */ /* 0x000e64000806017f */
[----:B-1----:R-:W-:Y:S05]  /*e190*/  @!P3 BRA `(.L_x_1907) ;  /* 0x0000002c006cb947 */ /* 0x002fea0003800000 */
.L_x_1969:
        /* <DEDUP_REMOVED lines=8> */
.L_x_1908:
        /* <DEDUP_REMOVED lines=24> */
.L_x_1970:
        /* <DEDUP_REMOVED lines=8> */
.L_x_1910:
        /* <DEDUP_REMOVED lines=20> */
.L_x_1905:
        /* <DEDUP_REMOVED lines=24> */
.L_x_1903:
        /* <DEDUP_REMOVED lines=10> */
.L_x_1971:
[----:B-1----:R-:W-:Y:S05]  /*e780*/  BSYNC B0 ;  /* 0x0000000000007941 */ /* 0x002fea0003800000 */
.L_x_1911:
[----:B------:R-:W-:-:S06]  /*e790*/  UISETP.GE.AND UP0, UPT, UR37, 0x2, UPT ;  /* 0x000000022500788c */ /* 0x000fcc000bf06270 */
[----:B------:R-:W-:-:S13]  /*e7a0*/  PLOP3.LUT P0, PT, PT, PT, UP0, 0x80, 0x0 ;  /* 0x000000000000781c */ /* 0x000fda0003f0f008 */
[----:B------:R-:W-:Y:S05]  /*e7b0*/  @!P0 BRA `(.L_x_1913) ;  /* 0x0000001000b88947 */ /* 0x000fea0003800000 */
[----:B------:R1:W5:Y:S01]  /*e7c0*/  LDL.LU R6, [R1+0xc] ;  /* 0x00000c0001067983 */ /* 0x0003620000300800 */
[----:B------:R-:W-:-:S03]  /*e7d0*/  UIADD3 UR4, UR37, -0x2, URZ ;  /* 0xfffffffe25047890 */ /* 0x000fc6000fffe03f */
[----:B------:R1:W5:Y:S03]  /*e7e0*/  LDL.LU R7, [R1+0x8] ;  /* 0x0000080001077983 */ /* 0x0003660000300800 */
[----:B------:R-:W-:-:S07]  /*e7f0*/  IMAD.U32 R21, RZ, RZ, UR4 ;  /* 0x00000004ff157e24 */ /* 0x000fce000f8e00ff */
.L_x_1935:
[----:B---345:R-:W-:Y:S01]  /*e800*/  VIADD R2, R7, 0x1 ;  /* 0x0000000107027836 */ /* 0x038fe20000000000 */
[----:B------:R-:W-:Y:S05]  /*e810*/  YIELD ;  /* 0x0000000000007946 */ /* 0x000fea0003800000 */
[----:B------:R-:W-:Y:S01]  /*e820*/  ISETP.NE.AND P0, PT, R2, 0x2, PT ;  /* 0x000000020200780c */ /* 0x000fe20003f05270 */
[----:B------:R-:W-:Y:S03]  /*e830*/  BSSY B0, `(.L_x_1914) ;  /* 0x000008b000007945 */ /* 0x000fe60003800000 */
[----:B------:R-:W-:-:S02]  /*e840*/  SEL R3, RZ, 0x1, P0 ;  /* 0x00000001ff037807 */ /* 0x000fc40000000000 */
[----:B--2---:R-:W-:Y:S02]  /*e850*/  SEL R10, R2, RZ, P0 ;  /* 0x000000ff020a7207 */ /* 0x004fe40000000000 */
[----:B------:R-:W-:-:S05]  /*e860*/  LOP3.LUT R9, R6, R3, RZ, 0x3c, !PT ;  /* 0x0000000306097212 */ /* 0x000fca00078e3cff */
[----:B------:R3:W-:Y:S04]  /*e870*/  STL [R1+0xc], R9 ;  /* 0x00000c0901007387 */ /* 0x0007e80000100800 */
[----:B------:R3:W-:Y:S01]  /*e880*/  STL [R1+0x8], R10 ;  /* 0x0000080a01007387 */ /* 0x0007e20000100800 */
[----:B------:R-:W-:Y:S05]  /*e890*/  @!P6 BRA `(.L_x_1915) ;  /* 0x000000080010e947 */ /* 0x000fea0003800000 */
        /* <DEDUP_REMOVED lines=22> */
.L_x_1916:
[----:B------:R-:W1:Y:S01]  /*ea00*/  S2R R2, SR_TID.X ;  /* 0x0000000000027919 */ /* 0x000e620000002100 */
[----:B----4-:R-:W-:Y:S01]  /*ea10*/  LEA R4, R10, UR36, 0x3 ;  /* 0x000000240a047c11 */ /* 0x010fe2000f8e18ff */
[----:B------:R-:W-:Y:S01]  /*ea20*/  BSSY B1, `(.L_x_1917) ;  /* 0x0000006000017945 */ /* 0x000fe20003800000 */
[----:B-1----:R-:W-:Y:S02]  /*ea30*/  LOP3.LUT R3, R2, 0x7f, RZ, 0xc0, !PT ;  /* 0x0000007f02037812 */ /* 0x002fe400078ec0ff */
[----:B------:R-:W-:Y:S02]  /*ea40*/  SHF.L.U32 R2, R9, 0x1f, RZ ;  /* 0x0000001f09027819 */ /* 0x000fe400000006ff */
[----:B------:R-:W-:Y:S02]  /*ea50*/  ISETP.NE.AND P3, PT, R3, RZ, PT ;  /* 0x000000ff0300720c */ /* 0x000fe40003f65270 */
[----:B------:R-:W1:Y:S02]  /*ea60*/  SYNCS.PHASECHK.TRANS64.TRYWAIT P0, [R4+URZ+0x38880], R2 ;  /* 0x03888002040075a7 */ /* 0x000e64000800017f */
[----:B-1----:R-:W-:Y:S09]  /*ea70*/  @!P0 BRA `(.L_x_1918) ;  /* 0x0000002400748947 */ /* 0x002ff20003800000 */
.L_x_1972:
[----:B------:R-:W-:Y:S05]  /*ea80*/  BSYNC B1 ;  /* 0x0000000000017941 */ /* 0x000fea0003800000 */
.L_x_1917:
        /* <DEDUP_REMOVED lines=9> */
.L_x_1920:
[----:B------:R-:W-:Y:S05]  /*eb20*/  BSYNC B1 ;  /* 0x0000000000017941 */ /* 0x000fea0003800000 */
.L_x_1919:
[----:B------:R-:W4:Y:S04]  /*eb30*/  LDL R5, [R1+0x4] ;  /* 0x0000040001057983 */ /* 0x000f280000100800 */
        /* <DEDUP_REMOVED lines=12> */
[----:B---3--:R-:W-:-:S08]  /*ec00*/  VIADD R9, R5, 0x10400 ;  /* 0x0001040005097836 */ /* 0x008fd00000000000 */
.L_x_1921:
        /* <DEDUP_REMOVED lines=17> */
.L_x_1922:
        /* <DEDUP_REMOVED lines=12> */
.L_x_1973:
[----:B------:R-:W-:Y:S05]  /*ede0*/  BSYNC B1 ;  /* 0x0000000000017941 */ /* 0x000fea0003800000 */
.L_x_1923:
[----:B------:R-:W-:Y:S01]  /*edf0*/  BSSY B1, `(.L_x_1925) ;  /* 0x000000b000017945 */ /* 0x000fe20003800000 */
[----:B-12---:R-:W-:Y:S02]  /*ee00*/  IMAD.MOV.U32 R2, RZ, RZ, 0x0 ;  /* 0x00000000ff027424 */ /* 0x006fe400078e00ff */
        /* <DEDUP_REMOVED lines=9> */
.L_x_1926:
[----:B------:R-:W-:Y:S05]  /*eea0*/  BSYNC B1 ;  /* 0x0000000000017941 */ /* 0x000fea0003800000 */
.L_x_1925:
[----:B------:R-:W2:Y:S01]  /*eeb0*/  LDL R9, [R1+0x4] ;  /* 0x0000040001097983 */ /* 0x000ea20000100800 */
        /* <DEDUP_REMOVED lines=9> */
.L_x_1927:
        /* <DEDUP_REMOVED lines=16> */
.L_x_1928:
        /* <DEDUP_REMOVED lines=9> */
.L_x_1915:
[----:B------:R-:W-:Y:S05]  /*f0e0*/  BSYNC B0 ;  /* 0x0000000000007941 */ /* 0x000fea0003800000 */
.L_x_1914:
[----:B------:R-:W-:-:S06]  /*f0f0*/  UISETP.NE.AND UP0, UPT, UR44, 0x3, UPT ;  /* 0x000000032c00788c */ /* 0x000fcc000bf05270 */
[----:B------:R-:W-:-:S13]  /*f100*/  PLOP3.LUT P0, PT, PT, PT, UP0, 0x80, 0x0 ;  /* 0x000000000000781c */ /* 0x000fda0003f0f008 */
[----:B------:R-:W-:Y:S05]  /*f110*/  @!P0 BRA `(.L_x_1929) ;  /* 0x0000000000048947 */ /* 0x000fea0003800000 */
[----:B------:R-:W-:Y:S01]  /*f120*/  BPT.TRAP 0x1 ;  /* 0x000000040000795c */ /* 0x000fe20000300000 */
.L_x_1929:
        /* <DEDUP_REMOVED lines=9> */
.L_x_1974:
[----:B------:R-:W-:Y:S05]  /*f1c0*/  BSYNC B0 ;  /* 0x0000000000007941 */ /* 0x000fea0003800000 */
.L_x_1930:
[----:B------:R-:W-:Y:S05]  /*f1d0*/  @!P0 BRA `(.L_x_1932) ;  /* 0x0000000000048947 */ /* 0x000fea0003800000 */
[----:B------:R-:W-:Y:S01]  /*f1e0*/  BPT.TRAP 0x1 ;  /* 0x000000040000795c */ /* 0x000fe20000300000 */
.L_x_1932:
[----:B----4-:R-:W4:Y:S01]  /*f1f0*/  LDL R3, [R1] ;  /* 0x0000000001037983 */ /* 0x010f220000100800 */
[----:B------:R-:W-:Y:S01]  /*f200*/  SHF.L.U32 R2, R6, 0x1f, RZ ;  /* 0x0000001f06027819 */ /* 0x000fe200000006ff */
[----:B------:R-:W-:-:S03]  /*f210*/  IMAD.SHL.U32 R20, R7, 0x8000, RZ ;  /* 0x0000800007147824 */ /* 0x000fc600078e00ff */
[----:B----4-:R-:W4:Y:S02]  /*f220*/  SYNCS.PHASECHK.TRANS64.TRYWAIT P3, [R3+URZ+0x38860], R2 ;  /* 0x03886002030075a7 */ /* 0x010f24000806017f */
[----:B----4-:R-:W-:Y:S05]  /*f230*/  @!P3 BRA `(.L_x_1933) ;  /* 0x0000001c00c4b947 */ /* 0x010fea0003800000 */
.L_x_1975:
[----:B----4-:R-:W4:Y:S04]  /*f240*/  LDL R3, [R1+0x24] ;  /* 0x0000240001037983 */ /* 0x010f280000100800 */
[----:B------:R-:W5:Y:S04]  /*f250*/  LDL R16, [R1+0x18] ;  /* 0x0000180001107983 */ /* 0x000f680000100800 */
[----:B------:R-:W2:Y:S01]  /*f260*/  LDL R12, [R1+0x20] ;  /* 0x00002000010c7983 */ /* 0x000ea20000100800 */
[----:B------:R-:W-:Y:S05]  /*f270*/  WARPSYNC.ALL ;  /* 0x0000000000007948 */ /* 0x000fea0003800000 */
[----:B----4-:R-:W-:-:S05]  /*f280*/  LOP3.LUT R2, R20, R3, RZ, 0xfc, !PT ;  /* 0x0000000314027212 */ /* 0x010fca00078efcff */
[----:B---3--:R-:W3:Y:S01]  /*f290*/  LDSM.16.MT88.4 R8, [R2+UR36+0x10400] ;  /* 0x010400240208783b */ /* 0x008ee20008004200 */
[----:B------:R-:W-:-:S04]  /*f2a0*/  VIADD R3, R2, UR36 ;  /* 0x0000002402037c36 */ /* 0x000fc80008000000 */
[----:B-----5:R-:W-:Y:S01]  /*f2b0*/  IMAD.IADD R3, R16, 0x1, R3 ;  /* 0x0000000110037824 */ /* 0x020fe200078e0203 */
[C-C-:B---3--:R-:W-:Y:S02]  /*f2c0*/  PRMT R4, R8.reuse, 0x6420, R9.reuse ;  /* 0x0000642008047816 */ /* 0x148fe40000000009 */
[----:B------:R-:W-:Y:S02]  /*f2d0*/  PRMT R5, R8, 0x7531, R9 ;  /* 0x0000753108057816 */ /* 0x000fe40000000009 */
[C-C-:B------:R-:W-:Y:S02]  /*f2e0*/  PRMT R6, R10.reuse, 0x6420, R11.reuse ;  /* 0x000064200a067816 */ /* 0x140fe4000000000b */
[----:B------:R-:W-:Y:S02]  /*f2f0*/  PRMT R7, R10, 0x7531, R11 ;  /* 0x000075310a077816 */ /* 0x000fe4000000000b */
[----:B------:R-:W3:Y:S01]  /*f300*/  LDSM.16.MT88.4 R8, [R3+0x10400] ;  /* 0x010400000308783b */ /* 0x000ee20000004200 */
[----:B--2---:R-:W-:-:S05]  /*f310*/  IADD3 R20, R20, UR36, R12 ;  /* 0x0000002414147c10 */ /* 0x004fca000fffe00c */
[----:B------:R-:W-:Y:S01]  /*f320*/  STSM.16.M88.4 [R20+0x400], R4 ;  /* 0x0004000414007844 */ /* 0x000fe20000000200 */
[C-C-:B---3--:R-:W-:Y:S02]  /*f330*/  PRMT R12, R8.reuse, 0x6420, R9.reuse ;  /* 0x00006420080c7816 */ /* 0x148fe40000000009 */
[----:B------:R-:W-:Y:S02]  /*f340*/  PRMT R13, R8, 0x7531, R9 ;  /* 0x00007531080d7816 */ /* 0x000fe40000000009 */
[C-C-:B------:R-:W-:Y:S02]  /*f350*/  PRMT R14, R10.reuse, 0x6420, R11.reuse ;  /* 0x000064200a0e7816 */ /* 0x140fe4000000000b */
[----:B------:R-:W-:-:S05]  /*f360*/  PRMT R15, R10, 0x7531, R11 ;  /* 0x000075310a0f7816 */ /* 0x000fca000000000b */
[----:B------:R-:W-:Y:S04]  /*f370*/  STSM.16.M88.4 [R20+0x2400], R12 ;  /* 0x0024000c14007844 */ /* 0x000fe80000000200 */
[----:B------:R-:W2:Y:S02]  /*f380*/  LDSM.16.MT88.4 R8, [R2+UR36+0x14400] ;  /* 0x014400240208783b */ /* 0x000ea40008004200 */
[C-C-:B--2---:R-:W-:Y:S02]  /*f390*/  PRMT R4, R8.reuse, 0x6420, R9.reuse ;  /* 0x0000642008047816 */ /* 0x144fe40000000009 */
[----:B------:R-:W-:Y:S02]  /*f3a0*/  PRMT R5, R8, 0x7531, R9 ;  /* 0x0000753108057816 */ /* 0x000fe40000000009 */
[----:B------:R-:W-:-:S02]  /*f3b0*/  PRMT R6, R10, 0x6420, R11 ;  /* 0x000064200a067816 */ /* 0x000fc4000000000b */
[----:B------:R-:W-:Y:S02]  /*f3c0*/  PRMT R7, R10, 0x7531, R11 ;  /* 0x000075310a077816 */ /* 0x000fe4000000000b */
[----:B------:R-:W2:Y:S01]  /*f3d0*/  LDSM.16.MT88.4 R8, [R3+0x14400] ;  /* 0x014400000308783b */ /* 0x000ea20000004200 */
[----:B------:R-:W-:-:S03]  /*f3e0*/  IMAD.MOV.U32 R15, RZ, RZ, R16 ;  /* 0x000000ffff0f7224 */ /* 0x000fc600078e0010 */
[----:B------:R-:W-:Y:S01]  /*f3f0*/  STSM.16.M88.4 [R20+0x4400], R4 ;  /* 0x0044000414007844 */ /* 0x000fe20000000200 */
[C-C-:B--2---:R-:W-:Y:S02]  /*f400*/  PRMT R16, R8.reuse, 0x6420, R9.reuse ;  /* 0x0000642008107816 */ /* 0x144fe40000000009 */
[----:B------:R-:W-:Y:S02]  /*f410*/  PRMT R17, R8, 0x7531, R9 ;  /* 0x0000753108117816 */ /* 0x000fe40000000009 */
[C-C-:B------:R-:W-:Y:S02]  /*f420*/  PRMT R18, R10.reuse, 0x6420, R11.reuse ;  /* 0x000064200a127816 */ /* 0x140fe4000000000b */
[----:B------:R-:W-:-:S05]  /*f430*/  PRMT R19, R10, 0x7531, R11 ;  /* 0x000075310a137816 */ /* 0x000fca000000000b */
[----:B------:R2:W-:Y:S04]  /*f440*/  STSM.16.M88.4 [R20+0x6400], R16 ;  /* 0x0064001014007844 */ /* 0x0005e80000000200 */
[----:B------:R-:W3:Y:S04]  /*f450*/  LDSM.16.MT88.4 R8, [R2+UR36+0x11400] ;  /* 0x011400240208783b */ /* 0x000ee80008004200 */
[----:B--2---:R-:W2:Y:S01]  /*f460*/  LDL R18, [R1+0x14] ;  /* 0x0000140001127983 */ /* 0x004ea20000100800 */
[C-C-:B---3--:R-:W-:Y:S02]  /*f470*/  PRMT R4, R8.reuse, 0x6420, R9.reuse ;  /* 0x0000642008047816 */ /* 0x148fe40000000009 */
[----:B------:R-:W-:-:S02]  /*f480*/  PRMT R5, R8, 0x7531, R9 ;  /* 0x0000753108057816 */ /* 0x000fc40000000009 */
[C-C-:B------:R-:W-:Y:S02]  /*f490*/  PRMT R6, R10.reuse, 0x6420, R11.reuse ;  /* 0x000064200a067816 */ /* 0x140fe4000000000b */
[----:B------:R-:W-:Y:S02]  /*f4a0*/  PRMT R7, R10, 0x7531, R11 ;  /* 0x000075310a077816 */ /* 0x000fe4000000000b */
[----:B------:R-:W3:Y:S01]  /*f4b0*/  LDSM.16.MT88.4 R8, [R3+0x11400] ;  /* 0x011400000308783b */ /* 0x000ee20000004200 */
[----:B------:R-:W-:Y:S01]  /*f4c0*/  IMAD.MOV.U32 R19, RZ, RZ, R15 ;  /* 0x000000ffff137224 */ /* 0x000fe200078e000f */
[C-C-:B---3--:R-:W-:Y:S02]  /*f4d0*/  PRMT R12, R8.reuse, 0x6420, R9.reuse ;  /* 0x00006420080c7816 */ /* 0x148fe40000000009 */
[----:B------:R-:W-:Y:S02]  /*f4e0*/  PRMT R13, R8, 0x7531, R9 ;  /* 0x00007531080d7816 */ /* 0x000fe40000000009 */
[----:B------:R-:W-:-:S02]  /*f4f0*/  PRMT R14, R10, 0x6420, R11 ;  /* 0x000064200a0e7816 */ /* 0x000fc4000000000b */
[----:B------:R-:W-:Y:S02]  /*f500*/  PRMT R15, R10, 0x7531, R11 ;  /* 0x000075310a0f7816 */ /* 0x000fe4000000000b */
[----:B--2---:R-:W-:-:S05]  /*f510*/  IADD3 R16, R18, 0x400, R20 ;  /* 0x0000040012107810 */ /* 0x004fca0007ffe014 */
[----:B------:R-:W-:Y:S04]  /*f520*/  STSM.16.M88.4 [R16], R4 ;  /* 0x0000000410007844 */ /* 0x000fe80000000200 */
[----:B------:R-:W-:Y:S04]  /*f530*/  STSM.16.M88.4 [R16+0x2000], R12 ;  /* 0x0020000c10007844 */ /* 0x000fe80000000200 */
[----:B------:R-:W2:Y:S02]  /*f540*/  LDSM.16.MT88.4 R8, [R2+UR36+0x15400] ;  /* 0x015400240208783b */ /* 0x000ea40008004200 */
[----:B--2---:R-:W-:-:S02]  /*f550*/  PRMT R4, R8, 0x6420, R9 ;  /* 0x0000642008047816 */ /* 0x004fc40000000009 */
[----:B------:R-:W-:Y:S02]  /*f560*/  PRMT R5, R8, 0x7531, R9 ;  /* 0x0000753108057816 */ /* 0x000fe40000000009 */
[C-C-:B------:R-:W-:Y:S02]  /*f570*/  PRMT R6, R10.reuse, 0x6420, R11.reuse ;  /* 0x000064200a067816 */ /* 0x140fe4000000000b */
[----:B------:R-:W-:Y:S02]  /*f580*/  PRMT R7, R10, 0x7531, R11 ;  /* 0x000075310a077816 */ /* 0x000fe4000000000b */
[----:B------:R-:W2:Y:S01]  /*f590*/  LDSM.16.MT88.4 R8, [R3+0x15400] ;  /* 0x015400000308783b */ /* 0x000ea20000004200 */
[----:B------:R-:W-:Y:S02]  /*f5a0*/  IMAD.MOV.U32 R13, RZ, RZ, R16 ;  /* 0x000000ffff0d7224 */ /* 0x000fe400078e0010 */
[----:B------:R-:W-:Y:S02]  /*f5b0*/  IMAD.MOV.U32 R14, RZ, RZ, R18 ;  /* 0x000000ffff0e7224 */ /* 0x000fe400078e0012 */
[----:B------:R-:W-:Y:S01]  /*f5c0*/  IMAD.MOV.U32 R15, RZ, RZ, R19 ;  /* 0x000000ffff0f7224 */ /* 0x000fe200078e0013 */
[----:B------:R-:W-:Y:S01]  /*f5d0*/  STSM.16.M88.4 [R13+0x4000], R4 ;  /* 0x004000040d007844 */ /* 0x000fe20000000200 */
[----:B--2---:R-:W-:-:S02]  /*f5e0*/  PRMT R16, R8, 0x6420, R9 ;  /* 0x0000642008107816 */ /* 0x004fc40000000009 */
        /* <DEDUP_REMOVED lines=10> */
[----:B------:R-:W-:Y:S01]  /*f690*/  IMAD.MOV.U32 R19, RZ, RZ, R14 ;  /* 0x000000ffff137224 */ /* 0x000fe200078e000e */
[----:B------:R-:W-:-:S05]  /*f6a0*/  IADD3 R20, R15, 0x400, R20 ;  /* 0x000004000f147810 */ /* 0x000fca0007ffe014 */
[----:B------:R-:W-:Y:S01]  /*f6b0*/  STSM.16.M88.4 [R20], R4 ;  /* 0x0000000414007844 */ /* 0x000fe20000000200 */
[C-C-:B--2---:R-:W-:Y:S02]  /*f6c0*/  PRMT R12, R8.reuse, 0x6420, R9.reuse ;  /* 0x00006420080c7816 */ /* 0x144fe40000000009 */
        /* <DEDUP_REMOVED lines=23> */
[----:B------:R-:W-:-:S05]  /*f840*/  IMAD.IADD R20, R15, 0x1, R20 ;  /* 0x000000010f147824 */ /* 0x000fca00078e0214 */
[----:B------:R2:W-:Y:S02]  /*f850*/  STSM.16.M88.4 [R20], R4 ;  /* 0x0000000414007844 */ /* 0x0005e40000000200 */
[C-C-:B--2---:R-:W-:Y:S02]  /*f860*/  PRMT R4, R8.reuse, 0x6420, R9.reuse ;  /* 0x0000642008047816 */ /* 0x144fe40000000009 */
[----:B------:R-:W-:Y:S02]  /*f870*/  PRMT R5, R8, 0x7531, R9 ;  /* 0x0000753108057816 */ /* 0x000fe40000000009 */
[C-C-:B------:R-:W-:Y:S02]  /*f880*/  PRMT R6, R10.reuse, 0x6420, R11.reuse ;  /* 0x000064200a067816 */ /* 0x140fe4000000000b */
[----:B------:R-:W-:-:S05]  /*f890*/  PRMT R7, R10, 0x7531, R11 ;  /* 0x000075310a077816 */ /* 0x000fca000000000b */
[----:B------:R-:W-:Y:S04]  /*f8a0*/  STSM.16.M88.4 [R20+0x2000], R4 ;  /* 0x0020000414007844 */ /* 0x000fe80000000200 */
[----:B------:R-:W2:Y:S04]  /*f8b0*/  LDSM.16.MT88.4 R8, [R2+UR36+0x17400] ;  /* 0x017400240208783b */ /* 0x000ea80008004200 */
[----:B------:R-:W3:Y:S01]  /*f8c0*/  LDSM.16.MT88.4 R4, [R3+0x17400] ;  /* 0x017400000304783b */ /* 0x000ee20000004200 */
[C-C-:B--2---:R-:W-:Y:S02]  /*f8d0*/  PRMT R12, R8.reuse, 0x6420, R9.reuse ;  /* 0x00006420080c7816 */ /* 0x144fe40000000009 */
        /* <DEDUP_REMOVED lines=17> */
.L_x_1934:
        /* <DEDUP_REMOVED lines=11> */
.L_x_1913:
[----:B------:R-:W-:Y:S04]  /*faa0*/  BSSY B0, `(.L_x_1936) ;  /* 0x000000f000007945 */ /* 0x000fe80003800000 */
[----:B------:R-:W-:Y:S05]  /*fab0*/  @P2 BRA `(.L_x_1937) ;  /* 0x0000000000342947 */ /* 0x000fea0003800000 */
[----:B------:R-:W1:Y:S01]  /*fac0*/  S2R R5, SR_LANEID ;  /* 0x0000000000057919 */ /* 0x000e620000000000 */
[----:B------:R-:W-:Y:S01]  /*fad0*/  VOTEU.ANY UR4, UPT, PT ;  /* 0x0000000000047886 */ /* 0x000fe200038e0100 */
[----:B---34-:R-:W3:Y:S01]  /*fae0*/  LDC.64 R2, c[0x0][0xdf0] ;  /* 0x00037c00ff027b82 */ /* 0x018ee20000000a00 */
[----:B------:R-:W1:Y:S02]  /*faf0*/  FLO.U32 R0, UR4 ;  /* 0x0000000400007d00 */ /* 0x000e6400080e0000 */
[----:B-1----:R-:W-:-:S06]  /*fb00*/  ISETP.EQ.U32.AND P0, PT, R0, R5, PT ;  /* 0x000000050000720c */ /* 0x002fcc0003f02070 */
[----:B------:R-:W3:Y:S07]  /*fb10*/  POPC R5, UR4 ;  /* 0x0000000400057d09 */ /* 0x000eee0008000000 */
[----:B---3--:R-:W3:Y:S01]  /*fb20*/  @P0 ATOMG.E.ADD.STRONG.GPU PT, R3, desc[UR56][R2.64], R5 ;  /* 0x00000005020309a8 */ /* 0x008ee200081ee1f8 */
[----:B------:R-:W1:Y:S02]  /*fb30*/  S2R R4, SR_LTMASK ;  /* 0x0000000000047919 */ /* 0x000e640000003900 */
[----:B-1----:R-:W-:-:S04]  /*fb40*/  LOP3.LUT R4, R4, UR4, RZ, 0xc0, !PT ;  /* 0x0000000404047c12 */ /* 0x002fc8000f8ec0ff */
[----:B-----5:R-:W1:Y:S01]  /*fb50*/  POPC R7, R4 ;  /* 0x0000000400077309 */ /* 0x020e620000000000 */
[----:B---3--:R-:W1:Y:S02]  /*fb60*/  SHFL.IDX PT, R0, R3, R0, 0x1f ;  /* 0x00001f0003007589 */ /* 0x008e6400000e0000 */
[----:B-1----:R-:W-:-:S05]  /*fb70*/  IADD3 R0, R0, UR46, R7 ;  /* 0x0000002e00007c10 */ /* 0x002fca000fffe007 */
[----:B------:R1:W-:Y:S02]  /*fb80*/  STL [R1+0x28], R0 ;  /* 0x0000280001007387 */ /* 0x0003e40000100800 */
.L_x_1937:
[----:B------:R-:W-:Y:S05]  /*fb90*/  BSYNC B0 ;  /* 0x0000000000007941 */ /* 0x000fea0003800000 */
.L_x_1936:
[----:B------:R-:W-:-:S06]  /*fba0*/  UISETP.NE.AND UP0, UPT, UR44, 0x3, UPT ;  /* 0x000000032c00788c */ /* 0x000fcc000bf05270 */
[----:B------:R-:W-:-:S13]  /*fbb0*/  PLOP3.LUT P0, PT, PT, PT, UP0, 0x80, 0x0 ;  /* 0x000000000000781c */ /* 0x000fda0003f0f008 */
[----:B------:R-:W-:Y:S05]  /*fbc0*/  @!P0 BRA `(.L_x_1938) ;  /* 0x0000000000048947 */ /* 0x000fea0003800000 */
[----:B------:R-:W-:Y:S01]  /*fbd0*/  BPT.TRAP 0x1 ;  /* 0x000000040000795c */ /* 0x000fe20000300000 */
.L_x_1938:
[----:B-1----:R-:W2:Y:S04]  /*fbe0*/  LDL R0, [R1+0xc] ;  /* 0x00000c0001007983 */ /* 0x002ea80000100800 */
[----:B---34-:R-:W3:Y:S01]  /*fbf0*/  LDL R2, [R1+0x8] ;  /* 0x0000080001027983 */ /* 0x018ee20000100800 */
[----:B------:R-:W-:Y:S01]  /*fc00*/  BSSY B0, `(.L_x_1939) ;  /* 0x0000008000007945 */ /* 0x000fe20003800000 */
[----:B--2---:R-:W-:-:S04]  /*fc10*/  LOP3.LUT R0, R0, 0x1, RZ, 0x3c, !PT ;  /* 0x0000000100007812 */ /* 0x004fc800078e3cff */
[----:B------:R-:W-:Y:S02]  /*fc20*/  SHF.L.U32 R0, R0, 0x1f, RZ ;  /* 0x0000001f00007819 */ /* 0x000fe400000006ff */
[----:B---3--:R-:W-:-:S04]  /*fc30*/  LEA R21, R2, UR36, 0x3 ;  /* 0x0000002402157c11 */ /* 0x008fc8000f8e18ff */
[----:B------:R-:W1:Y:S01]  /*fc40*/  SYNCS.PHASECHK.TRANS64.TRYWAIT P0, [R21+URZ+0x38870], R0 ;  /* 0x03887000150075a7 */ /* 0x000e62000800017f */
[----:B------:R-:W-:-:S05]  /*fc50*/  IMAD.U32 R2, RZ, RZ, UR45 ;  /* 0x0000002dff027e24 */ /* 0x000fca000f8e00ff */
[----:B------:R-:W-:Y:S01]  /*fc60*/  ISETP.NE.AND P1, PT, R2, 0x3, PT ;  /* 0x000000030200780c */ /* 0x000fe20003f25270 */
[----:B-1----:R-:W-:-:S12]  /*fc70*/  @!P0 BRA `(.L_x_1940) ;  /* 0x00000014004c8947 */ /* 0x002fd80003800000 */
.L_x_1976:
[----:B------:R-:W-:Y:S05]  /*fc80*/  BSYNC B0 ;  /* 0x0000000000007941 */ /* 0x000fea0003800000 */
.L_x_1939:
[----:B------:R-:W-:Y:S05]  /*fc90*/  @!P1 BRA `(.L_x_1941) ;  /* 0x0000000000049947 */ /* 0x000fea0003800000 */
[----:B------:R-:W-:Y:S01]  /*fca0*/  BPT.TRAP 0x1 ;  /* 0x000000040000795c */ /* 0x000fe20000300000 */
.L_x_1941:
[----:B-1----:R-:W2:Y:S02]  /*fcb0*/  LDL R0, [R1+0xc] ;  /* 0x00000c0001007983 */ /* 0x002ea40000100800 */
[----:B--2---:R-:W-:-:S04]  /*fcc0*/  SHF.L.U32 R0, R0, 0x1f, RZ ;  /* 0x0000001f00007819 */ /* 0x004fc800000006ff */
[----:B------:R-:W1:Y:S02]  /*fcd0*/  SYNCS.PHASECHK.TRANS64.TRYWAIT P0, [R21+URZ+0x38860], R0 ;  /* 0x03886000150075a7 */ /* 0x000e64000800017f */
[----:B-1----:R-:W-:Y:S05]  /*fce0*/  @!P0 BRA `(.L_x_1942) ;  /* 0x0000001400448947 */ /* 0x002fea0003800000 */
.L_x_1977:
[----:B------:R-:W2:Y:S04]  /*fcf0*/  LDL R3, [R1+0x8] ;  /* 0x0000080001037983 */ /* 0x000ea80000100800 */
[----:B------:R-:W1:Y:S04]  /*fd00*/  LDL R2, [R1+0x24] ;  /* 0x0000240001027983 */ /* 0x000e680000100800 */
[----:B------:R-:W3:Y:S04]  /*fd10*/  LDL R16, [R1+0x18] ;  /* 0x0000180001107983 */ /* 0x000ee80000100800 */
[----:B------:R-:W4:Y:S01]  /*fd20*/  LDL R12, [R1+0x20] ;  /* 0x00002000010c7983 */ /* 0x000f220000100800 */
[----:B------:R-:W-:Y:S05]  /*fd30*/  WARPSYNC.ALL ;  /* 0x0000000000007948 */ /* 0x000fea0003800000 */
[----:B--2---:R-:W-:-:S05]  /*fd40*/  IMAD.SHL.U32 R3, R3, 0x8000, RZ ;  /* 0x0000800003037824 */ /* 0x004fca00078e00ff */
[----:B-1----:R-:W-:-:S05]  /*fd50*/  LOP3.LUT R0, R3, R2, RZ, 0xfc, !PT ;  /* 0x0000000203007212 */ /* 0x002fca00078efcff */
[----:B-----5:R-:W1:Y:S01]  /*fd60*/  LDSM.16.MT88.4 R4, [R0+UR36+0x10400] ;  /* 0x010400240004783b */ /* 0x020e620008004200 */
[----:B------:R-:W-:-:S04]  /*fd70*/  VIADD R2, R0, UR36 ;  /* 0x0000002400027c36 */ /* 0x000fc80008000000 */
[----:B---3--:R-:W-:Y:S01]  /*fd80*/  IMAD.IADD R2, R16, 0x1, R2 ;  /* 0x0000000110027824 */ /* 0x008fe200078e0202 */
[C-C-:B-1----:R-:W-:Y:S02]  /*fd90*/  PRMT R8, R4.reuse, 0x6420, R5.reuse ;  /* 0x0000642004087816 */ /* 0x142fe40000000005 */
[----:B------:R-:W-:Y:S02]  /*fda0*/  PRMT R9, R4, 0x7531, R5 ;  /* 0x0000753104097816 */ /* 0x000fe40000000005 */
[C-C-:B------:R-:W-:Y:S02]  /*fdb0*/  PRMT R10, R6.reuse, 0x6420, R7.reuse ;  /* 0x00006420060a7816 */ /* 0x140fe40000000007 */
[----:B------:R-:W-:Y:S02]  /*fdc0*/  PRMT R11, R6, 0x7531, R7 ;  /* 0x00007531060b7816 */ /* 0x000fe40000000007 */
[----:B------:R-:W1:Y:S01]  /*fdd0*/  LDSM.16.MT88.4 R4, [R2+0x10400] ;  /* 0x010400000204783b */ /* 0x000e620000004200 */
[----:B----4-:R-:W-:-:S05]  /*fde0*/  IADD3 R3, R3, UR36, R12 ;  /* 0x0000002403037c10 */ /* 0x010fca000fffe00c */
        /* <DEDUP_REMOVED lines=109> */
.L_x_1943:
        /* <DEDUP_REMOVED lines=14> */
.L_x_1897:
[----:B------:R-:W-:Y:S05]  /*105a0*/  BSYNC B6 ;  /* 0x0000000000067941 */ /* 0x000fea0003800000 */
.L_x_1895:
[----:B-12---:R-:W2:Y:S04]  /*105b0*/  LDL R0, [R1+0x30] ;  /* 0x0000300001007983 */ /* 0x006ea80000100800 */
[----:B------:R1:W5:Y:S01]  /*105c0*/  LDL R2, [R1+0x28] ;  /* 0x0000280001027983 */ /* 0x0003620000100800 */
[----:B--2---:R-:W-:-:S13]  /*105d0*/  ISETP.NE.AND P0, PT, R0, RZ, PT ;  /* 0x000000ff0000720c */ /* 0x004fda0003f05270 */
        /* <DEDUP_REMOVED lines=9> */
.L_x_1944:
        /* <DEDUP_REMOVED lines=11> */
.L_x_1945:
[----:B--2---:R-:W2:Y:S01]  /*10720*/  LDL R0, [R1+0x28] ;  /* 0x0000280001007983 */ /* 0x004ea20000100800 */
[----:B------:R-:W-:Y:S02]  /*10730*/  ULDC UR4, c[0x0][0xda8] ;  /* 0x00036a0000047ab9 */ /* 0x000fe40000000800 */
[----:B--2---:R-:W-:-:S13]  /*10740*/  ISETP.GE.AND P0, PT, R0, UR4, PT ;  /* 0x0000000400007c0c */ /* 0x004fda000bf06270 */
[----:B------:R-:W-:Y:S05]  /*10750*/  @!P0 BRA `(.L_x_1946) ;  /* 0xffffffc800cc8947 */ /* 0x000fea000383ffff */
.L_x_1892:
[----:B--2---:R-:W2:Y:S01]  /*10760*/  LDL.LU R0, [R1+0x2c] ;  /* 0x00002c0001007983 */ /* 0x004ea20000300800 */
[----:B------:R-:W-:Y:S01]  /*10770*/  BSSY B0, `(.L_x_1947) ;  /* 0x000000b000007945 */ /* 0x000fe20003800000 */
[----:B------:R-:W3:Y:S01]  /*10780*/  S2R R5, SR_CgaCtaId ;  /* 0x0000000000057919 */ /* 0x000ee20000008800 */
[----:B--2---:R-:W-:-:S05]  /*10790*/  VIADD R0, R0, 0x1 ;  /* 0x0000000100007836 */ /* 0x004fca0000000000 */
[----:B-1----:R-:W-:-:S04]  /*107a0*/  LEA.HI R2, R0, R0, RZ, 0x1 ;  /* 0x0000000000027211 */ /* 0x002fc800078f08ff */
[----:B------:R-:W-:-:S05]  /*107b0*/  LOP3.LUT R3, R2, 0xfffffffe, RZ, 0xc0, !PT ;  /* 0xfffffffe02037812 */ /* 0x000fca00078ec0ff */
[----:B------:R-:W-:Y:S01]  /*107c0*/  IMAD.IADD R3, R0, 0x1, -R3 ;  /* 0x0000000100037824 */ /* 0x000fe200078e0a03 */
[----:B------:R-:W-:-:S04]  /*107d0*/  MOV R0, 0x400 ;  /* 0x0000040000007802 */ /* 0x000fc80000000f00 */
[----:B---3--:R-:W-:Y:S02]  /*107e0*/  LEA R0, R5, R0, 0x18 ;  /* 0x0000000005007211 */ /* 0x008fe400078ec0ff */
[----:B------:R-:W-:-:S04]  /*107f0*/  SHF.L.U32 R3, R3, 0x1f, RZ ;  /* 0x0000001f03037819 */ /* 0x000fc800000006ff */
[----:B------:R-:W1:Y:S02]  /*10800*/  SYNCS.PHASECHK.TRANS64.TRYWAIT P0, [R0+URZ+0x38820], R3 ;  /* 0x03882003000075a7 */ /* 0x000e64000800017f */
[----:B-1----:R-:W-:Y:S05]  /*10810*/  @!P0 BRA `(.L_x_1948) ;  /* 0x00000008008c8947 */ /* 0x002fea0003800000 */
.L_x_1978:
[----:B------:R-:W-:Y:S05]  /*10820*/  BSYNC B0 ;  /* 0x0000000000007941 */ /* 0x000fea0003800000 */
.L_x_1947:
[----:B------:R-:W-:-:S03]  /*10830*/  UMOV UR4, 0xffffffff ;  /* 0xffffffff00047882 */ /* 0x000fc60000000000 */
[----:B------:R-:W-:Y:S05]  /*10840*/  BRA.DIV UR4, `(.L_x_1949) ;  /* 0x0000000a04947947 */ /* 0x000fea000b800000 */
[----:B------:R-:W2:Y:S02]  /*10850*/  S2R R2, SR_TID.X ;  /* 0x0000000000027919 */ /* 0x000ea40000002100 */
[----:B--2---:R-:W-:-:S04]  /*10860*/  SHF.R.U32.HI R2, RZ, 0x5, R2 ;  /* 0x00000005ff027819 */ /* 0x004fc80000011602 */
[----:B------:R-:W-:-:S05]  /*10870*/  LOP3.LUT R2, R2, 0x3, RZ, 0xc0, !PT ;  /* 0x0000000302027812 */ /* 0x000fca00078ec0ff */
[----:B------:R2:W3:Y:S02]  /*10880*/  SHFL.IDX PT, R14, R2, RZ, 0x1f ;  /* 0x00001fff020e7589 */ /* 0x0004e400000e0000 */
.L_x_1981:
[----:B---3--:R-:W-:Y:S01]  /*10890*/  ISETP.NE.AND P0, PT, R14, RZ, PT ;  /* 0x000000ff0e00720c */ /* 0x008fe20003f05270 */
[----:B------:R-:W-:-:S12]  /*108a0*/  BSSY B0, `(.L_x_1950) ;  /* 0x0000030000007945 */ /* 0x000fd80003800000 */
[----:B------:R-:W-:Y:S05]  /*108b0*/  @P0 BRA `(.L_x_1951) ;  /* 0x0000000000b80947 */ /* 0x000fea0003800000 */
[----:B------:R-:W-:-:S03]  /*108c0*/  UMOV UR4, 0xffffffff ;  /* 0xffffffff00047882 */ /* 0x000fc60000000000 */
[----:B------:R-:W-:Y:S05]  /*108d0*/  BRA.DIV UR4, `(.L_x_1952) ;  /* 0x0000000a04a47947 */ /* 0x000fea000b800000 */
[----:B------:R-:W-:-:S13]  /*108e0*/  ELECT P6, URZ, PT ;  /* 0x00000000003f782f */ /* 0x000fda00038c0000 */
.L_x_1984:
[----:B------:R-:W-:Y:S05]  /*108f0*/  @!P6 BRA `(.L_x_1951) ;  /* 0x0000000000a8e947 */ /* 0x000fea0003800000 */
[----:B--2---:R-:W2:Y:S02]  /*10900*/  LDL R2, [R1+0x34] ;  /* 0x0000340001027983 */ /* 0x004ea40000100800 */
[----:B--2---:R-:W-:-:S13]  /*10910*/  R2UR UR4, R2 ;  /* 0x00000000020472ca */ /* 0x004fda00000e0000 */
[----:B------:R-:W-:-:S06]  /*10920*/  ULOP3.LUT UR4, UR4, 0x2, URZ, 0xfc, !UPT ;  /* 0x0000000204047892 */ /* 0x000fcc000f8efc3f */
[----:B------:R-:W-:-:S05]  /*10930*/  IMAD.U32 R2, RZ, RZ, UR4 ;  /* 0x00000004ff027e24 */ /* 0x000fca000f8e00ff */
[----:B------:R-:W-:-:S13]  /*10940*/  ISETP.NE.AND P0, PT, R2, 0x3, PT ;  /* 0x000000030200780c */ /* 0x000fda0003f05270 */
[----:B------:R-:W-:Y:S05]  /*10950*/  @!P0 BRA `(.L_x_1953) ;  /* 0x0000000000048947 */ /* 0x000fea0003800000 */
[----:B------:R-:W-:Y:S01]  /*10960*/  BPT.TRAP 0x1 ;  /* 0x000000040000795c */ /* 0x000fe20000300000 */
.L_x_1953:
        /* <DEDUP_REMOVED lines=14> */
.L_x_1985:
[----:B------:R-:W2:Y:S02]  /*10a50*/  SYNCS.PHASECHK.TRANS64.TRYWAIT P1, [R7+URZ], R2 ;  /* 0x00000002070075a7 */ /* 0x000ea4000802017f */
[----:B--2---:R-:W-:Y:S05]  /*10a60*/  @!P1 BRA `(.L_x_1955) ;  /* 0x0000000800749947 */ /* 0x004fea0003800000 */
.L_x_1986:
[----:B------:R-:W-:Y:S05]  /*10a70*/  @!P0 BRA `(.L_x_1956) ;  /* 0x0000000000048947 */ /* 0x000fea0003800000 */
[----:B------:R-:W-:Y:S01]  /*10a80*/  BPT.TRAP 0x1 ;  /* 0x000000040000795c */ /* 0x000fe20000300000 */
.L_x_1956:
[----:B------:R-:W3:Y:S02]  /*10a90*/  LDL.LU R4, [R1+0x8] ;  /* 0x0000080001047983 */ /* 0x000ee40000300800 */
[----:B---3--:R-:W-:-:S04]  /*10aa0*/  IMAD R4, R4, 0x8, R0 ;  /* 0x0000000804047824 */ /* 0x008fc800078e0200 */
[----:B------:R-:W3:Y:S02]  /*10ab0*/  SYNCS.PHASECHK.TRANS64.TRYWAIT P1, [R4+URZ+0x38860], R5 ;  /* 0x03886005040075a7 */ /* 0x000ee4000802017f */
[----:B---3--:R-:W-:Y:S05]  /*10ac0*/  @!P1 BRA `(.L_x_1957) ;  /* 0x0000000800709947 */ /* 0x008fea0003800000 */
.L_x_1987:
[----:B------:R-:W-:Y:S05]  /*10ad0*/  @!P0 BRA `(.L_x_1958) ;  /* 0x0000000000048947 */ /* 0x000fea0003800000 */
[----:B------:R-:W-:Y:S01]  /*10ae0*/  BPT.TRAP 0x1 ;  /* 0x000000040000795c */ /* 0x000fe20000300000 */
.L_x_1958:
[----:B------:R-:W-:-:S04]  /*10af0*/  IMAD R3, R3, 0x8, R0 ;  /* 0x0000000803037824 */ /* 0x000fc800078e0200 */
[----:B------:R-:W4:Y:S02]  /*10b00*/  SYNCS.PHASECHK.TRANS64.TRYWAIT P1, [R3+URZ+0x38860], R2 ;  /* 0x03886002030075a7 */ /* 0x000f24000802017f */
[----:B----4-:R-:W-:Y:S05]  /*10b10*/  @!P1 BRA `(.L_x_1959) ;  /* 0x0000000800709947 */ /* 0x010fea0003800000 */
.L_x_1988:
[----:B------:R-:W-:Y:S05]  /*10b20*/  @!P0 BRA `(.L_x_1960) ;  /* 0x0000000000048947 */ /* 0x000fea0003800000 */
[----:B------:R-:W-:Y:S01]  /*10b30*/  BPT.TRAP 0x1 ;  /* 0x000000040000795c */ /* 0x000fe20000300000 */
.L_x_1960:
[----:B------:R-:W5:Y:S02]  /*10b40*/  SYNCS.PHASECHK.TRANS64.TRYWAIT P0, [R4+URZ+0x38880], R5 ;  /* 0x03888005040075a7 */ /* 0x000f64000800017f */
[----:B-----5:R-:W-:Y:S05]  /*10b50*/  @!P0 BRA `(.L_x_1961) ;  /* 0x0000000800748947 */ /* 0x020fea0003800000 */
.L_x_1962:
[----:B------:R1:W1:Y:S02]  /*10b60*/  SYNCS.PHASECHK.TRANS64.TRYWAIT P0, [R3+URZ+0x38880], R2 ;  /* 0x03888002030075a7 */ /* 0x000264000800017f */
[----:B-1----:R-:W-:Y:S05]  /*10b70*/  @!P0 NANOSLEEP.SYNCS 0x989680 ;  /* 0x009896800000895d */ /* 0x002fea0003900000 */
[----:B------:R-:W1:Y:S02]  /*10b80*/  @!P0 SYNCS.PHASECHK.TRANS64 P0, [R3+URZ+0x38880], R2 ;  /* 0x03888002030085a7 */ /* 0x000e64000800007f */
[----:B-1----:R-:W-:Y:S05]  /*10b90*/  @!P0 BRA `(.L_x_1962) ;  /* 0xfffffffc00f08947 */ /* 0x002fea000383ffff */
.L_x_1951:
[----:B------:R-:W-:Y:S05]  /*10ba0*/  BSYNC B0 ;  /* 0x0000000000007941 */ /* 0x000fea0003800000 */
.L_x_1950:
[----:B------:R-:W-:Y:S05]  /*10bb0*/  EXIT ;  /* 0x000000000000794d */ /* 0x000fea0003800000 */
.L_x_1846:
[----:B-1----:R-:W-:-:S04]  /*10bc0*/  IMAD.U32 R3, RZ, RZ, UR38 ;  /* 0x00000026ff037e24 */ /* 0x002fc8000f8e00ff */
[----:B------:R1:W2:Y:S03]  /*10bd0*/  SYNCS.PHASECHK.TRANS64.TRYWAIT P1, [R3+URZ+0x38800], R0 ;  /* 0x03880000030075a7 */ /* 0x0002a6000802017f */
[----:B--2---:R-:W-:Y:S05]  /*10be0*/  @!P1 NANOSLEEP.SYNCS 0x989680 ;  /* 0x009896800000995d */ /* 0x004fea0003900000 */
[----:B------:R-:W2:Y:S02]  /*10bf0*/  @!P1 SYNCS.PHASECHK.TRANS64 P1, [R3+URZ+0x38800], R0 ;  /* 0x03880000030095a7 */ /* 0x000ea4000802007f */
[----:B--2---:R-:W-:Y:S05]  /*10c00*/  @!P1 BRA `(.L_x_1846) ;  /* 0xfffffffc00ec9947 */ /* 0x004fea000383ffff */
[----:B------:R-:W-:Y:S05]  /*10c10*/  BRA `(.L_x_1963) ;  /* 0xffffff10001c7947 */ /* 0x000fea000383ffff */
.L_x_1850:
[----:B--2---:R2:W3:Y:S02]  /*10c20*/  SYNCS.PHASECHK.TRANS64.TRYWAIT P2, [R3+URZ+0x38830], R0 ;  /* 0x03883000030075a7 */ /* 0x0044e4000804017f */
[----:B---3--:R-:W-:Y:S05]  /*10c30*/  @!P2 NANOSLEEP.SYNCS 0x989680 ;  /* 0x009896800000a95d */ /* 0x008fea0003900000 */
[----:B------:R-:W3:Y:S02]  /*10c40*/  @!P2 SYNCS.PHASECHK.TRANS64 P2, [R3+URZ+0x38830], R0 ;  /* 0x038830000300a5a7 */ /* 0x000ee4000804007f */
[----:B---3--:R-:W-:Y:S05]  /*10c50*/  @!P2 BRA `(.L_x_1850) ;  /* 0xfffffffc00f0a947 */ /* 0x008fea000383ffff */
[----:B------:R-:W-:Y:S05]  /*10c60*/  BRA `(.L_x_1849) ;  /* 0xffffff1000447947 */ /* 0x000fea000383ffff */
.L_x_1855:
[----:B--2---:R-:W-:-:S04]  /*10c70*/  IMAD.U32 R7, RZ, RZ, UR7 ;  /* 0x00000007ff077e24 */ /* 0x004fc8000f8e00ff */
[----:B------:R2:W3:Y:S03]  /*10c80*/  SYNCS.PHASECHK.TRANS64.TRYWAIT P2, [R7+URZ+0x38830], R0 ;  /* 0x03883000070075a7 */ /* 0x0004e6000804017f */
[----:B---3--:R-:W-:Y:S05]  /*10c90*/  @!P2 NANOSLEEP.SYNCS 0x989680 ;  /* 0x009896800000a95d */ /* 0x008fea0003900000 */
[----:B------:R-:W3:Y:S02]  /*10ca0*/  @!P2 SYNCS.PHASECHK.TRANS64 P2, [R7+URZ+0x38830], R0 ;  /* 0x038830000700a5a7 */ /* 0x000ee4000804007f */
[----:B---3--:R-:W-:Y:S05]  /*10cb0*/  @!P2 BRA `(.L_x_1855) ;  /* 0xfffffffc00eca947 */ /* 0x008fea000383ffff */
[----:B------:R-:W-:Y:S05]  /*10cc0*/  BRA `(.L_x_1852) ;  /* 0xffffff3c00a87947 */ /* 0x000fea000383ffff */
.L_x_1859:
[----:B--2---:R-:W-:-:S04]  /*10cd0*/  IMAD.U32 R7, RZ, RZ, UR10 ;  /* 0x0000000aff077e24 */ /* 0x004fc8000f8e00ff */
[----:B------:R2:W3:Y:S03]  /*10ce0*/  SYNCS.PHASECHK.TRANS64.TRYWAIT P2, [R7+URZ+0x38850], R0 ;  /* 0x03885000070075a7 */ /* 0x0004e6000804017f */
[----:B---3--:R-:W-:Y:S05]  /*10cf0*/  @!P2 NANOSLEEP.SYNCS 0x989680 ;  /* 0x009896800000a95d */ /* 0x008fea0003900000 */
[----:B------:R-:W3:Y:S02]  /*10d00*/  @!P2 SYNCS.PHASECHK.TRANS64 P2, [R7+URZ+0x38850], R0 ;  /* 0x038850000700a5a7 */ /* 0x000ee4000804007f */
[----:B---3--:R-:W-:Y:S05]  /*10d10*/  @!P2 BRA `(.L_x_1859) ;  /* 0xfffffffc00eca947 */ /* 0x008fea000383ffff */
[----:B------:R-:W-:Y:S05]  /*10d20*/  BRA `(.L_x_1856) ;  /* 0xffffff4000847947 */ /* 0x000fea000383ffff */
.L_x_1866:
[----:B--2---:R-:W-:-:S04]  /*10d30*/  IMAD.U32 R9, RZ, RZ, UR6 ;  /* 0x00000006ff097e24 */ /* 0x004fc8000f8e00ff */
[----:B------:R2:W3:Y:S03]  /*10d40*/  SYNCS.PHASECHK.TRANS64.TRYWAIT P2, [R9+URZ+0x38830], R0 ;  /* 0x03883000090075a7 */ /* 0x0004e6000804017f */
[----:B---3--:R-:W-:Y:S05]  /*10d50*/  @!P2 NANOSLEEP.SYNCS 0x989680 ;  /* 0x009896800000a95d */ /* 0x008fea0003900000 */
[----:B------:R-:W3:Y:S02]  /*10d60*/  @!P2 SYNCS.PHASECHK.TRANS64 P2, [R9+URZ+0x38830], R0 ;  /* 0x038830000900a5a7 */ /* 0x000ee4000804007f */
[----:B---3--:R-:W-:Y:S05]  /*10d70*/  @!P2 BRA `(.L_x_1866) ;  /* 0xfffffffc00eca947 */ /* 0x008fea000383ffff */
[----:B------:R-:W-:Y:S05]  /*10d80*/  BRA `(.L_x_1863) ;  /* 0xffffff6800a47947 */ /* 0x000fea000383ffff */
.L_x_1870:
[----:B--2---:R-:W-:-:S04]  /*10d90*/  IMAD.U32 R9, RZ, RZ, UR6 ;  /* 0x00000006ff097e24 */ /* 0x004fc8000f8e00ff */
[----:B------:R2:W3:Y:S03]  /*10da0*/  SYNCS.PHASECHK.TRANS64.TRYWAIT P2, [R9+URZ+0x38850], R0 ;  /* 0x03885000090075a7 */ /* 0x0004e6000804017f */
[----:B---3--:R-:W-:Y:S05]  /*10db0*/  @!P2 NANOSLEEP.SYNCS 0x989680 ;  /* 0x009896800000a95d */ /* 0x008fea0003900000 */
[----:B------:R-:W3:Y:S02]  /*10dc0*/  @!P2 SYNCS.PHASECHK.TRANS64 P2, [R9+URZ+0x38850], R0 ;  /* 0x038850000900a5a7 */ /* 0x000ee4000804007f */
[----:B---3--:R-:W-:Y:S05]  /*10dd0*/  @!P2 BRA `(.L_x_1870) ;  /* 0xfffffffc00eca947 */ /* 0x008fea000383ffff */
[----:B------:R-:W-:Y:S05]  /*10de0*/  BRA `(.L_x_1867) ;  /* 0xffffff6c00707947 */ /* 0x000fea000383ffff */
.L_x_1876:
[----:B--2---:R-:W-:-:S04]  /*10df0*/  IMAD.U32 R6, RZ, RZ, UR14 ;  /* 0x0000000eff067e24 */ /* 0x004fc8000f8e00ff */
[----:B------:R2:W3:Y:S03]  /*10e00*/  SYNCS.PHASECHK.TRANS64.TRYWAIT P1, [R6+URZ+0x38850], R5 ;  /* 0x03885005060075a7 */ /* 0x0004e6000802017f */
[----:B---3--:R-:W-:Y:S05]  /*10e10*/  @!P1 NANOSLEEP.SYNCS 0x989680 ;  /* 0x009896800000995d */ /* 0x008fea0003900000 */
[----:B------:R-:W3:Y:S02]  /*10e20*/  @!P1 SYNCS.PHASECHK.TRANS64 P1, [R6+URZ+0x38850], R5 ;  /* 0x03885005060095a7 */ /* 0x000ee4000802007f */
[----:B---3--:R-:W-:Y:S05]  /*10e30*/  @!P1 BRA `(.L_x_1876) ;  /* 0xfffffffc00ec9947 */ /* 0x008fea000383ffff */
[----:B------:R-:W-:Y:S05]  /*10e40*/  BRA `(.L_x_1875) ;  /* 0xffffff8c00107947 */ /* 0x000fea000383ffff */
.L_x_1902:
[----:B------:R-:W-:Y:S02]  /*10e50*/  IMAD.MOV.U32 R13, RZ, RZ, R17 ;  /* 0x000000ffff0d7224 */ /* 0x000fe400078e0011 */
[----:B------:R-:W-:Y:S02]  /*10e60*/  IMAD.MOV.U32 R12, RZ, RZ, RZ ;  /* 0x000000ffff0c7224 */ /* 0x000fe400078e00ff */
[----:B------:R-:W-:Y:S02]  /*10e70*/  IMAD.MOV.U32 R11, RZ, RZ, 0x1f ;  /* 0x0000001fff0b7424 */ /* 0x000fe400078e00ff */
[----:B------:R-:W-:-:S07]  /*10e80*/  IMAD.MOV.U32 R15, RZ, RZ, -0x1 ;  /* 0xffffffffff0f7424 */ /* 0x000fce00078e00ff */
[----:B-1----:R-:W-:Y:S05]  /*10e90*/  WARPSYNC.COLLECTIVE R15, `(.L_x_1964) ;  /* 0x000000000f087348 */ /* 0x002fea0003c00000 */
[----:B------:R2:W3:Y:S02]  /*10ea0*/  SHFL.IDX P6, R14, R13, R12, R11 ;  /* 0x0000000c0d0e7389 */ /* 0x0004e400000c000b */
[----:B-123--:R-:W-:Y:S01]  /*10eb0*/  ENDCOLLECTIVE ;  /* 0x000000000000791b */ /* 0x00efe20003800000 */
.L_x_1964:
[----:B------:R-:W-:Y:S05]  /*10ec0*/  BRA `(.L_x_1965) ;  /* 0xffffffd000287947 */ /* 0x000fea000383ffff */
.L_x_1904:
[----:B------:R-:W-:Y:S01]  /*10ed0*/  BSSY B0, `(.L_x_1966) ;  /* 0x0000006000007945 */ /* 0x000fe20003800000 */
[----:B------:R-:W-:-:S07]  /*10ee0*/  IMAD.MOV.U32 R15, RZ, RZ, -0x1 ;  /* 0xffffffffff0f7424 */ /* 0x000fce00078e00ff */
[----:B--2---:R-:W-:Y:S05]  /*10ef0*/  WARPSYNC.COLLECTIVE R15, `(.L_x_1967) ;  /* 0x000000000f0c7348 */ /* 0x004fea0003c00000 */
[----:B------:R-:W-:Y:S02]  /*10f00*/  ELECT P6, UR62, PT ;  /* 0x00000000003e782f */ /* 0x000fe400038c0000 */
[----:B------:R-:W-:Y:S01]  /*10f10*/  MOV R14, UR62 ;  /* 0x0000003e000e7c02 */ /* 0x000fe20008000f00 */
[----:B--2---:R-:W-:Y:S10]  /*10f20*/  ENDCOLLECTIVE ;  /* 0x000000000000791b */ /* 0x004ff40003800000 */
.L_x_1967:
[----:B------:R-:W-:Y:S05]  /*10f30*/  BSYNC B0 ;  /* 0x0000000000007941 */ /* 0x000fea0003800000 */
.L_x_1966:
[----:B------:R-:W-:Y:S05]  /*10f40*/  BRA `(.L_x_1968) ;  /* 0xffffffd000287947 */ /* 0x000fea000383ffff */
.L_x_1907:
[----:B-1----:R1:W3:Y:S02]  /*10f50*/  SYNCS.PHASECHK.TRANS64.TRYWAIT P3, [R3+URZ+0x38880], R2 ;  /* 0x03888002030075a7 */ /* 0x0022e4000806017f */
[----:B---3--:R-:W-:Y:S05]  /*10f60*/  @!P3 NANOSLEEP.SYNCS 0x989680 ;  /* 0x009896800000b95d */ /* 0x008fea0003900000 */
[----:B------:R-:W3:Y:S02]  /*10f70*/  @!P3 SYNCS.PHASECHK.TRANS64 P3, [R3+URZ+0x38880], R2 ;  /* 0x038880020300b5a7 */ /* 0x000ee4000806007f */
[----:B---3--:R-:W-:Y:S05]  /*10f80*/  @!P3 BRA `(.L_x_1907) ;  /* 0xfffffffc00f0b947 */ /* 0x008fea000383ffff */
[----:B------:R-:W-:Y:S05]  /*10f90*/  BRA `(.L_x_1969) ;  /* 0xffffffd000807947 */ /* 0x000fea000383ffff */
.L_x_1909:
[----:B---3--:R3:W4:Y:S02]  /*10fa0*/  SYNCS.PHASECHK.TRANS64.TRYWAIT P3, [R3+URZ+0x38840], R2 ;  /* 0x03884002030075a7 */ /* 0x008724000806017f */
[----:B----4-:R-:W-:Y:S05]  /*10fb0*/  @!P3 NANOSLEEP.SYNCS 0x989680 ;  /* 0x009896800000b95d */ /* 0x010fea0003900000 */
[----:B------:R-:W4:Y:S02]  /*10fc0*/  @!P3 SYNCS.PHASECHK.TRANS64 P3, [R3+URZ+0x38840], R2 ;  /* 0x038840020300b5a7 */ /* 0x000f24000806007f */
[----:B----4-:R-:W-:Y:S05]  /*10fd0*/  @!P3 BRA `(.L_x_1909) ;  /* 0xfffffffc00f0b947 */ /* 0x010fea000383ffff */
[----:B------:R-:W-:Y:S05]  /*10fe0*/  BRA `(.L_x_1970) ;  /* 0xffffffd000ec7947 */ /* 0x000fea000383ffff */
.L_x_1912:
[----:B---3--:R-:W-:-:S04]  /*10ff0*/  IMAD.U32 R3, RZ, RZ, UR36 ;  /* 0x00000024ff037e24 */ /* 0x008fc8000f8e00ff */
[----:B------:R3:W4:Y:S03]  /*11000*/  SYNCS.PHASECHK.TRANS64.TRYWAIT P0, [R3+URZ+0x38820], R2 ;  /* 0x03882002030075a7 */ /* 0x000726000800017f */
[----:B----4-:R-:W-:Y:S05]  /*11010*/  @!P0 NANOSLEEP.SYNCS 0x989680 ;  /* 0x009896800000895d */ /* 0x010fea0003900000 */
[----:B------:R-:W4:Y:S02]  /*11020*/  @!P0 SYNCS.PHASECHK.TRANS64 P0, [R3+URZ+0x38820], R2 ;  /* 0x03882002030085a7 */ /* 0x000f24000800007f */
[----:B----4-:R-:W-:Y:S05]  /*11030*/  @!P0 BRA `(.L_x_1912) ;  /* 0xfffffffc00ec8947 */ /* 0x010fea000383ffff */
[----:B------:R-:W-:Y:S05]  /*11040*/  BRA `(.L_x_1971) ;  /* 0xffffffd400cc7947 */ /* 0x000fea000383ffff */
.L_x_1918:
[----:B-1----:R1:W4:Y:S02]  /*11050*/  SYNCS.PHASECHK.TRANS64.TRYWAIT P0, [R4+URZ+0x38880], R2 ;  /* 0x03888002040075a7 */ /* 0x002324000800017f */
[----:B----4-:R-:W-:Y:S05]  /*11060*/  @!P0 NANOSLEEP.SYNCS 0x989680 ;  /* 0x009896800000895d */ /* 0x010fea0003900000 */
[----:B------:R-:W4:Y:S02]  /*11070*/  @!P0 SYNCS.PHASECHK.TRANS64 P0, [R4+URZ+0x38880], R2 ;  /* 0x03888002040085a7 */ /* 0x000f24000800007f */
[----:B----4-:R-:W-:Y:S05]  /*11080*/  @!P0 BRA `(.L_x_1918) ;  /* 0xfffffffc00f08947 */ /* 0x010fea000383ffff */
[----:B------:R-:W-:Y:S05]  /*11090*/  BRA `(.L_x_1972) ;  /* 0xffffffd800787947 */ /* 0x000fea000383ffff */
.L_x_1924:
[----:B--2---:R2:W3:Y:S02]  /*110a0*/  SYNCS.PHASECHK.TRANS64.TRYWAIT P0, [R4+URZ+0x38840], R2 ;  /* 0x03884002040075a7 */ /* 0x0044e4000800017f */
[----:B---3--:R-:W-:Y:S05]  /*110b0*/  @!P0 NANOSLEEP.SYNCS 0x989680 ;  /* 0x009896800000895d */ /* 0x008fea0003900000 */
[----:B------:R-:W3:Y:S02]  /*110c0*/  @!P0 SYNCS.PHASECHK.TRANS64 P0, [R4+URZ+0x38840], R2 ;  /* 0x03884002040085a7 */ /* 0x000ee4000800007f */
[----:B---3--:R-:W-:Y:S05]  /*110d0*/  @!P0 BRA `(.L_x_1924) ;  /* 0xfffffffc00f08947 */ /* 0x008fea000383ffff */
[----:B------:R-:W-:Y:S05]  /*110e0*/  BRA `(.L_x_1973) ;  /* 0xffffffdc003c7947 */ /* 0x000fea000383ffff */
.L_x_1931:
[----:B----4-:R-:W4:Y:S02]  /*110f0*/  LDL R3, [R1] ;  /* 0x0000000001037983 */ /* 0x010f240000100800 */
[----:B----4-:R4:W1:Y:S02]  /*11100*/  SYNCS.PHASECHK.TRANS64.TRYWAIT P3, [R3+URZ+0x38870], R2 ;  /* 0x03887002030075a7 */ /* 0x010864000806017f */
[----:B-1----:R-:W-:Y:S05]  /*11110*/  @!P3 NANOSLEEP.SYNCS 0x989680 ;  /* 0x009896800000b95d */ /* 0x002fea0003900000 */
[----:B------:R-:W1:Y:S02]  /*11120*/  @!P3 SYNCS.PHASECHK.TRANS64 P3, [R3+URZ+0x38870], R2 ;  /* 0x038870020300b5a7 */ /* 0x000e64000806007f */
[----:B-1----:R-:W-:Y:S05]  /*11130*/  @!P3 BRA `(.L_x_1931) ;  /* 0xfffffffc00ecb947 */ /* 0x002fea000383ffff */
[----:B------:R-:W-:Y:S05]  /*11140*/  BRA `(.L_x_1974) ;  /* 0xffffffe0001c7947 */ /* 0x000fea000383ffff */
.L_x_1933:
[----:B----4-:R-:W4:Y:S02]  /*11150*/  LDL R3, [R1] ;  /* 0x0000000001037983 */ /* 0x010f240000100800 */
[----:B----4-:R4:W1:Y:S02]  /*11160*/  SYNCS.PHASECHK.TRANS64.TRYWAIT P3, [R3+URZ+0x38860], R2 ;  /* 0x03886002030075a7 */ /* 0x010864000806017f */
[----:B-1----:R-:W-:Y:S05]  /*11170*/  @!P3 NANOSLEEP.SYNCS 0x989680 ;  /* 0x009896800000b95d */ /* 0x002fea0003900000 */
[----:B------:R-:W1:Y:S02]  /*11180*/  @!P3 SYNCS.PHASECHK.TRANS64 P3, [R3+URZ+0x38860], R2 ;  /* 0x038860020300b5a7 */ /* 0x000e64000806007f */
[----:B-1----:R-:W-:Y:S05]  /*11190*/  @!P3 BRA `(.L_x_1933) ;  /* 0xfffffffc00ecb947 */ /* 0x002fea000383ffff */
[----:B------:R-:W-:Y:S05]  /*111a0*/  BRA `(.L_x_1975) ;  /* 0xffffffe000247947 */ /* 0x000fea000383ffff */
.L_x_1940:
[----:B-1----:R1:W2:Y:S02]  /*111b0*/  SYNCS.PHASECHK.TRANS64.TRYWAIT P0, [R21+URZ+0x38870], R0 ;  /* 0x03887000150075a7 */ /* 0x0022a4000800017f */
[----:B--2---:R-:W-:Y:S05]  /*111c0*/  @!P0 NANOSLEEP.SYNCS 0x989680 ;  /* 0x009896800000895d */ /* 0x004fea0003900000 */
[----:B------:R-:W2:Y:S02]  /*111d0*/  @!P0 SYNCS.PHASECHK.TRANS64 P0, [R21+URZ+0x38870], R0 ;  /* 0x03887000150085a7 */ /* 0x000ea4000800007f */
[----:B--2---:R-:W-:Y:S05]  /*111e0*/  @!P0 BRA `(.L_x_1940) ;  /* 0xfffffffc00f08947 */ /* 0x004fea000383ffff */
[----:B------:R-:W-:Y:S05]  /*111f0*/  BRA `(.L_x_1976) ;  /* 0xffffffe800a07947 */ /* 0x000fea000383ffff */
.L_x_1942:
[----:B-1----:R1:W2:Y:S02]  /*11200*/  SYNCS.PHASECHK.TRANS64.TRYWAIT P0, [R21+URZ+0x38860], R0 ;  /* 0x03886000150075a7 */ /* 0x0022a4000800017f */
[----:B--2---:R-:W-:Y:S05]  /*11210*/  @!P0 NANOSLEEP.SYNCS 0x989680 ;  /* 0x009896800000895d */ /* 0x004fea0003900000 */
[----:B------:R-:W2:Y:S02]  /*11220*/  @!P0 SYNCS.PHASECHK.TRANS64 P0, [R21+URZ+0x38860], R0 ;  /* 0x03886000150085a7 */ /* 0x000ea4000800007f */
[----:B--2---:R-:W-:Y:S05]  /*11230*/  @!P0 BRA `(.L_x_1942) ;  /* 0xfffffffc00f08947 */ /* 0x004fea000383ffff */
[----:B------:R-:W-:Y:S05]  /*11240*/  BRA `(.L_x_1977) ;  /* 0xffffffe800a87947 */ /* 0x000fea000383ffff */
.L_x_1948:
[----:B-1----:R1:W2:Y:S02]  /*11250*/  SYNCS.PHASECHK.TRANS64.TRYWAIT P0, [R0+URZ+0x38820], R3 ;  /* 0x03882003000075a7 */ /* 0x0022a4000800017f */
[----:B--2---:R-:W-:Y:S05]  /*11260*/  @!P0 NANOSLEEP.SYNCS 0x989680 ;  /* 0x009896800000895d */ /* 0x004fea0003900000 */
[----:B------:R-:W2:Y:S02]  /*11270*/  @!P0 SYNCS.PHASECHK.TRANS64 P0, [R0+URZ+0x38820], R3 ;  /* 0x03882003000085a7 */ /* 0x000ea4000800007f */
[----:B--2---:R-:W-:Y:S05]  /*11280*/  @!P0 BRA `(.L_x_1948) ;  /* 0xfffffffc00f08947 */ /* 0x004fea000383ffff */
[----:B------:R-:W-:Y:S05]  /*11290*/  BRA `(.L_x_1978) ;  /* 0xfffffff400607947 */ /* 0x000fea000383ffff */
.L_x_1949:
        /* <DEDUP_REMOVED lines=11> */
.L_x_1980:
[----:B------:R-:W-:Y:S05]  /*11350*/  BSYNC B0 ;  /* 0x0000000000007941 */ /* 0x000fea0003800000 */
.L_x_1979:
[----:B------:R-:W-:Y:S05]  /*11360*/  BRA `(.L_x_1981) ;  /* 0xfffffff400487947 */ /* 0x000fea000383ffff */
.L_x_1952:
[----:B------:R-:W-:Y:S01]  /*11370*/  BSSY B1, `(.L_x_1982) ;  /* 0x0000006000017945 */ /* 0x000fe20003800000 */
[----:B------:R-:W-:-:S07]  /*11380*/  IMAD.MOV.U32 R15, RZ, RZ, -0x1 ;  /* 0xffffffffff0f7424 */ /* 0x000fce00078e00ff */
[----:B-12---:R-:W-:Y:S05]  /*11390*/  WARPSYNC.COLLECTIVE R15, `(.L_x_1983) ;  /* 0x000000000f0c7348 */ /* 0x006fea0003c00000 */
[----:B------:R-:W-:Y:S02]  /*113a0*/  ELECT P6, UR62, PT ;  /* 0x00000000003e782f */ /* 0x000fe400038c0000 */
[----:B------:R-:W-:Y:S01]  /*113b0*/  MOV R14, UR62 ;  /* 0x0000003e000e7c02 */ /* 0x000fe20008000f00 */
[----:B-12---:R-:W-:Y:S10]  /*113c0*/  ENDCOLLECTIVE ;  /* 0x000000000000791b */ /* 0x006ff40003800000 */
.L_x_1983:
[----:B------:R-:W-:Y:S05]  /*113d0*/  BSYNC B1 ;  /* 0x0000000000017941 */ /* 0x000fea0003800000 */
.L_x_1982:
[----:B------:R-:W-:Y:S05]  /*113e0*/  BRA `(.L_x_1984) ;  /* 0xfffffff400407947 */ /* 0x000fea000383ffff */
.L_x_1954:
[----:B-1----:R1:W2:Y:S02]  /*113f0*/  SYNCS.PHASECHK.TRANS64.TRYWAIT P1, [R6+URZ], R5 ;  /* 0x00000005060075a7 */ /* 0x0022a4000802017f */
[----:B--2---:R-:W-:Y:S05]  /*11400*/  @!P1 NANOSLEEP.SYNCS 0x989680 ;  /* 0x009896800000995d */ /* 0x004fea0003900000 */
[----:B------:R-:W2:Y:S02]  /*11410*/  @!P1 SYNCS.PHASECHK.TRANS64 P1, [R6+URZ], R5 ;  /* 0x00000005060095a7 */ /* 0x000ea4000802007f */
[----:B--2---:R-:W-:Y:S05]  /*11420*/  @!P1 BRA `(.L_x_1954) ;  /* 0xfffffffc00f09947 */ /* 0x004fea000383ffff */
[----:B------:R-:W-:Y:S05]  /*11430*/  BRA `(.L_x_1985) ;  /* 0xfffffff400847947 */ /* 0x000fea000383ffff */
.L_x_1955:
[----:B--2---:R2:W3:Y:S02]  /*11440*/  SYNCS.PHASECHK.TRANS64.TRYWAIT P1, [R7+URZ], R2 ;  /* 0x00000002070075a7 */ /* 0x0044e4000802017f */
[----:B---3--:R-:W-:Y:S05]  /*11450*/  @!P1 NANOSLEEP.SYNCS 0x989680 ;  /* 0x009896800000995d */ /* 0x008fea0003900000 */
[----:B------:R-:W3:Y:S02]  /*11460*/  @!P1 SYNCS.PHASECHK.TRANS64 P1, [R7+URZ], R2 ;  /* 0x00000002070095a7 */ /* 0x000ee4000802007f */
[----:B---3--:R-:W-:Y:S05]  /*11470*/  @!P1 BRA `(.L_x_1955) ;  /* 0xfffffffc00f09947 */ /* 0x008fea000383ffff */
[----:B------:R-:W-:Y:S05]  /*11480*/  BRA `(.L_x_1986) ;  /* 0xfffffff400787947 */ /* 0x000fea000383ffff */
.L_x_1957:
[----:B---3--:R3:W4:Y:S02]  /*11490*/  SYNCS.PHASECHK.TRANS64.TRYWAIT P1, [R4+URZ+0x38860], R5 ;  /* 0x03886005040075a7 */ /* 0x008724000802017f */
[----:B----4-:R-:W-:Y:S05]  /*114a0*/  @!P1 NANOSLEEP.SYNCS 0x989680 ;  /* 0x009896800000995d */ /* 0x010fea0003900000 */
[----:B------:R-:W4:Y:S02]  /*114b0*/  @!P1 SYNCS.PHASECHK.TRANS64 P1, [R4+URZ+0x38860], R5 ;  /* 0x03886005040095a7 */ /* 0x000f24000802007f */
[----:B----4-:R-:W-:Y:S05]  /*114c0*/  @!P1 BRA `(.L_x_1957) ;  /* 0xfffffffc00f09947 */ /* 0x010fea000383ffff */
[----:B------:R-:W-:Y:S05]  /*114d0*/  BRA `(.L_x_1987) ;  /* 0xfffffff4007c7947 */ /* 0x000fea000383ffff */
.L_x_1959:
[----:B----4-:R4:W1:Y:S02]  /*114e0*/  SYNCS.PHASECHK.TRANS64.TRYWAIT P1, [R3+URZ+0x38860], R2 ;  /* 0x03886002030075a7 */ /* 0x010864000802017f */
[----:B-1----:R-:W-:Y:S05]  /*114f0*/  @!P1 NANOSLEEP.SYNCS 0x989680 ;  /* 0x009896800000995d */ /* 0x002fea0003900000 */
[----:B------:R-:W1:Y:S02]  /*11500*/  @!P1 SYNCS.PHASECHK.TRANS64 P1, [R3+URZ+0x38860], R2 ;  /* 0x03886002030095a7 */ /* 0x000e64000802007f */
[----:B-1----:R-:W-:Y:S05]  /*11510*/  @!P1 BRA `(.L_x_1959) ;  /* 0xfffffffc00f09947 */ /* 0x002fea000383ffff */
[----:B------:R-:W-:Y:S05]  /*11520*/  BRA `(.L_x_1988) ;  /* 0xfffffff4007c7947 */ /* 0x000fea000383ffff */
.L_x_1961:
[----:B------:R1:W1:Y:S02]  /*11530*/  SYNCS.PHASECHK.TRANS64.TRYWAIT P0, [R4+URZ+0x38880], R5 ;  /* 0x03888005040075a7 */ /* 0x000264000800017f */
[----:B-1----:R-:W-:Y:S05]  /*11540*/  @!P0 NANOSLEEP.SYNCS 0x989680 ;  /* 0x009896800000895d */ /* 0x002fea0003900000 */
[----:B------:R-:W1:Y:S02]  /*11550*/  @!P0 SYNCS.PHASECHK.TRANS64 P0, [R4+URZ+0x38880], R5 ;  /* 0x03888005040085a7 */ /* 0x000e64000800007f */
[----:B-1----:R-:W-:Y:S05]  /*11560*/  @!P0 BRA `(.L_x_1961) ;  /* 0xfffffffc00f08947 */ /* 0x002fea000383ffff */
[----:B------:R-:W-:Y:S05]  /*11570*/  BRA `(.L_x_1962) ;  /* 0xfffffff400787947 */ /* 0x000fea000383ffff */
.L_x_1989:
        /* <DEDUP_REMOVED lines=16> */
.L_x_2770:


//--------------------- .text._ZN7cutlass13device_kernelIN5flash11enable_sm90INS1_16FlashAttnFwdSm90INS1_25CollectiveMainloopFwdSm90ILi2EN4cute5tupleIJNS5_1CILi1EEES8_S8_EEENS6_IJNS7_ILi128EEESA_NS7_ILi256EEEEEELi256ENS_12float_e4m3_tEfNS_4arch4Sm90ELb1ELb0ELb0ELb1ELb0ELb0ELb0ELb1ELb1ELb0ELb0ELb0EEENS1_21CollectiveEpilogueFwdINS6_IJSA_SB_SA_EEES9_NS_10bfloat16_tESF_Li256ELb1ELb0ELb0ELb1EEENS1_36VarlenDynamicPersistentTileSchedulerILi128ELi128ELi256ELi128ELb0ELb0ELb1ELb1ELb1ELb1EEEEEEEEEvNT_6ParamsE --------------------------
	.section	.text._ZN7cutlass13device_kernelIN5flash11enable_sm90INS1_16FlashAttnFwdSm90INS1_25CollectiveMainloopFwdSm90ILi2EN4cute5tupleIJNS5_1CILi1EEES8_S8_EEENS6_IJNS7_ILi128EEESA_NS7_ILi256EEEEEELi256ENS_12float_e4m3_tEfNS_4arch4Sm90ELb1ELb0ELb0ELb1ELb0ELb0ELb0ELb1ELb1ELb0ELb0ELb0EEENS1_21CollectiveEpilogueFwdINS6_IJSA_SB_SA_EEES9_NS_10bfloat16_tESF_Li256ELb1ELb0ELb0ELb1EEENS1_36VarlenDynamicPersistentTileSchedulerILi128ELi128ELi256ELi128ELb0ELb0ELb1ELb1ELb1ELb1EEEEEEEEEvNT_6ParamsE,"ax",@progbits
	.align	128
.text._ZN7cutlass13device_kernelIN5flash11enable_sm90INS1_16FlashAttnFwdSm90INS1_25CollectiveMainloopFwdSm90ILi2EN4cute5tupleIJNS5_1CILi1EEES8_S8_EEENS6_IJNS7_ILi128EEESA_NS7_ILi256EEEEEELi256ENS_12float_e4m3_tEfNS_4arch4Sm90ELb1ELb0ELb0ELb1ELb0ELb0ELb0ELb1ELb1ELb0ELb0ELb0EEENS1_21CollectiveEpilogueFwdINS6_IJSA_SB_SA_EEES9_NS_10bfloat16_tESF_Li256ELb1ELb0ELb0ELb1EEENS1_36VarlenDynamicPersistentTileSchedulerILi128ELi128ELi256ELi128ELb0ELb0ELb1ELb1ELb1ELb1EEEEEEEEEvNT_6ParamsE:
        .type           _ZN7cutlass13device_kernelIN5flash11enable_sm90INS1_16FlashAttnFwdSm90INS1_25CollectiveMainloopFwdSm90ILi2EN4cute5tupleIJNS5_1CILi1EEES8_S8_EEENS6_IJNS7_ILi128EEESA_NS7_ILi256EEEEEELi256ENS_12float_e4m3_tEfNS_4arch4Sm90ELb1ELb0ELb0ELb1ELb0ELb0ELb0ELb1ELb1ELb0ELb0ELb0EEENS1_21CollectiveEpilogueFwdINS6_IJSA_SB_SA_EEES9_NS_10bfloat16_tESF_Li256ELb1ELb0ELb0ELb1EEENS1_36VarlenDynamicPersistentTileSchedulerILi128ELi128ELi256ELi128ELb0ELb0ELb1ELb1ELb1ELb1EEEEEEEEEvNT_6ParamsE,@function
        .size           _ZN7cutlass13device_kernelIN5flash11enable_sm90INS1_16FlashAttnFwdSm90INS1_25CollectiveMainloopFwdSm90ILi2EN4cute5tupleIJNS5_1CILi1EEES8_S8_EEENS6_IJNS7_ILi128EEESA_NS7_ILi256EEEEEELi256ENS_12float_e4m3_tEfNS_4arch4Sm90ELb1ELb0ELb0ELb1ELb0ELb0ELb0ELb1ELb1ELb0ELb0ELb0EEENS1_21CollectiveEpilogueFwdINS6_IJSA_SB_SA_EEES9_NS_10bfloat16_tESF_Li256ELb1ELb0ELb0ELb1EEENS1_36VarlenDynamicPersistentTileSchedulerILi128ELi128ELi256ELi128ELb0ELb0ELb1ELb1ELb1ELb1EEEEEEEEEvNT_6ParamsE,(.L_x_2771 - _ZN7cutlass13device_kernelIN5flash11enable_sm90INS1_16FlashAttnFwdSm90INS1_25CollectiveMainloopFwdSm90ILi2EN4cute5tupleIJNS5_1CILi1EEES8_S8_EEENS6_IJNS7_ILi128EEESA_NS7_ILi256EEEEEELi256ENS_12float_e4m3_tEfNS_4arch4Sm90ELb1ELb0ELb0ELb1ELb0ELb0ELb0ELb1ELb1ELb0ELb0ELb0EEENS1_21CollectiveEpilogueFwdINS6_IJSA_SB_SA_EEES9_NS_10bfloat16_tESF_Li256ELb1ELb0ELb0ELb1EEENS1_36VarlenDynamicPersistentTileSchedulerILi128ELi128ELi256ELi128ELb0ELb0ELb1ELb1ELb1ELb1EEEEEEEEEvNT_6ParamsE)
        .other          _ZN7cutlass13device_kernelIN5flash11enable_sm90INS1_16FlashAttnFwdSm90INS1_25CollectiveMainloopFwdSm90ILi2EN4cute5tupleIJNS5_1CILi1EEES8_S8_EEENS6_IJNS7_ILi128EEESA_NS7_ILi256EEEEEELi256ENS_12float_e4m3_tEfNS_4arch4Sm90ELb1ELb0ELb0ELb1ELb0ELb0ELb0ELb1ELb1ELb0ELb0ELb0EEENS1_21CollectiveEpilogueFwdINS6_IJSA_SB_SA_EEES9_NS_10bfloat16_tESF_Li256ELb1ELb0ELb0ELb1EEENS1_36VarlenDynamicPersistentTileSchedulerILi128ELi128ELi256ELi128ELb0ELb0ELb1ELb1ELb1ELb1EEEEEEEEEvNT_6ParamsE,@"STO_CUDA_ENTRY STV_DEFAULT"
_ZN7cutlass13device_kernelIN5flash11enable_sm90INS1_16FlashAttnFwdSm90INS1_25CollectiveMainloopFwdSm90ILi2EN4cute5tupleIJNS5_1CILi1EEES8_S8_EEENS6_IJNS7_ILi128EEESA_NS7_ILi256EEEEEELi256ENS_12float_e4m3_tEfNS_4arch4Sm90ELb1ELb0ELb0ELb1ELb0ELb0ELb0ELb1ELb1ELb0ELb0ELb0EEENS1_21CollectiveEpilogueFwdINS6_IJSA_SB_SA_EEES9_NS_10bfloat16_tESF_Li256ELb1ELb0ELb0ELb1EEENS1_36VarlenDynamicPersistentTileSchedulerILi128ELi128ELi256ELi128ELb0ELb0ELb1ELb1ELb1ELb1EEEEEEEEEvNT_6ParamsE:
        /* <DEDUP_REMOVED lines=21> */
.L_x_1991:
[----:B------:R-:W-:Y:S05]  /*0150*/  BSYNC B0 ;  /* 0x0000000000007941 */ /* 0x000fea0003800000 */
.L_x_1990:
        /* <DEDUP_REMOVED lines=41> */
.L_x_1992:
        /* <DEDUP_REMOVED lines=22> */
.L_x_1993:
        /* <DEDUP_REMOVED lines=18> */
.L_x_1994:
        /* <DEDUP_REMOVED lines=22> */
.L_x_1995:
        /* <DEDUP_REMOVED lines=22> */
.L_x_1996:
[----:B------:R-:W-:Y:S01]  /*0930*/  PLOP3.LUT P0, PT, PT, PT, UP0, 0x80, 0x0 ;  /* 0x000000000000781c */ /* 0x000fe20003f0f008 */
[----:B------:R-:W-:Y:S01]  /*0940*/  UMOV UR40, 0x1 ;  /* 0x0000000100287882 */ /* 0x000fe20000000000 */
[----:B------:R-:W-:Y:S01]  /*0950*/  NOP ;  /* 0x0000000000007918 */ /* 0x000fe20000000000 */
[----:B------:R-:W-:Y:S01]  /*0960*/  USEL UR40, UR40, 0x2, !UP0 ;  /* 0x0000000228287887 */ /* 0x000fe2000c000000 */
[----:B------:R-:W-:Y:S01]  /*0970*/  ULDC.64 UR50, c[0x0][0x208] ;  /* 0x0000820000327ab9 */ /* 0x000fe20000000a00 */
[----:B012-4-:R-:W-:Y:S08]  /*0980*/  BAR.SYNC.DEFER_BLOCKING 0x0 ;  /* 0x0000000000007b1d */ /* 0x017ff00000010000 */
[----:B------:R-:W-:Y:S05]  /*0990*/  @!P0 BRA `(.L_x_1997) ;  /* 0x000000d400948947 */ /* 0x000fea0003800000 */
.L_x_1998:
        /* <DEDUP_REMOVED lines=29> */
[----:B------:R-:W-:-:S03]  /*0b70*/  SHF.R.S32.HI R233, RZ, 0x7, R2 ;  /* 0x00000007ffe97819 */ /* 0x000fc60000011402 */
[----:B------:R-:W-:Y:S01]  /*0b80*/  IMAD.IADD R232, R235, 0x1, -R232 ;  /* 0x00000001ebe87824 */ /* 0x000fe200078e0ae8 */
[----:B------:R-:W-:-:S04]  /*0b90*/  LEA.HI R2, R2, R233, RZ, 0x1 ;  /* 0x000000e902027211 */ /* 0x000fc800078f08ff */
[----:B------:R-:W-:Y:S02]  /*0ba0*/  SHF.R.S32.HI R7, RZ, 0x1f, R232 ;  /* 0x0000001fff077819 */ /* 0x000fe400000114e8 */
[----:B------:R-:W-:Y:S02]  /*0bb0*/  LOP3.LUT R2, R2, 0x3fffffe, RZ, 0xc0, !PT ;  /* 0x03fffffe02027812 */ /* 0x000fe400078ec0ff */
[CC--:B------:R-:W-:Y:S02]  /*0bc0*/  LEA.HI R8, R7.reuse, R232.reuse, RZ, 0x2 ;  /* 0x000000e807087211 */ /* 0x0c0fe400078f10ff */
[----:B------:R-:W-:Y:S01]  /*0bd0*/  LEA.HI R7, R7, R232, RZ, 0x5 ;  /* 0x000000e807077211 */ /* 0x000fe200078f28ff */
[----:B------:R-:W-:Y:S01]  /*0be0*/  IMAD.IADD R22, R233, 0x1, -R2 ;  /* 0x00000001e9167824 */ /* 0x000fe200078e0a02 */
[--C-:B------:R-:W-:Y:S02]  /*0bf0*/  SHF.R.S32.HI R5, RZ, 0x2, R8.reuse ;  /* 0x00000002ff057819 */ /* 0x100fe40000011408 */
[----:B------:R-:W-:-:S02]  /*0c00*/  SHF.R.S32.HI R4, RZ, 0x1f, R8 ;  /* 0x0000001fff047819 */ /* 0x000fc40000011408 */
[----:B------:R-:W-:Y:S02]  /*0c10*/  SHF.R.S32.HI R7, RZ, 0x5, R7 ;  /* 0x00000005ff077819 */ /* 0x000fe40000011407 */
[----:B------:R-:W-:Y:S02]  /*0c20*/  LEA.HI R4, R4, R5, RZ, 0x3 ;  /* 0x0000000504047211 */ /* 0x000fe400078f18ff */
[----:B------:R-:W-:Y:S02]  /*0c30*/  LOP3.LUT R17, R8, 0x7ffffffc, RZ, 0xc0, !PT ;  /* 0x7ffffffc08117812 */ /* 0x000fe400078ec0ff */
[----:B------:R-:W-:Y:S02]  /*0c40*/  LOP3.LUT R6, R4, 0xfffffff8, RZ, 0xc0, !PT ;  /* 0xfffffff804067812 */ /* 0x000fe400078ec0ff */
[-C--:B------:R-:W-:Y:S01]  /*0c50*/  LEA.HI R4, R0, R235.reuse, RZ, 0x5 ;  /* 0x000000eb00047211 */ /* 0x080fe200078f28ff */
[----:B------:R-:W-:Y:S01]  /*0c60*/  IMAD.IADD R17, R232, 0x1, -R17 ;  /* 0x00000001e8117824 */ /* 0x000fe200078e0a11 */
[----:B------:R-:W-:Y:S01]  /*0c70*/  LEA.HI R0, R0, R235, RZ, 0x3 ;  /* 0x000000eb00007211 */ /* 0x000fe200078f18ff */
[----:B------:R-:W-:Y:S01]  /*0c80*/  IMAD.IADD R10, R5, 0x1, -R6 ;  /* 0x00000001050a7824 */ /* 0x000fe200078e0a06 */
[----:B------:R-:W-:Y:S01]  /*0c90*/  SHF.R.S32.HI R6, RZ, 0x4, R3 ;  /* 0x00000004ff067819 */ /* 0x000fe20000011403 */
[----:B------:R-:W-:Y:S01]  /*0ca0*/  IMAD.SHL.U32 R5, R4, 0x20, RZ ;  /* 0x0000002004057824 */ /* 0x000fe200078e00ff */
[----:B------:R-:W-:Y:S01]  /*0cb0*/  LOP3.LUT R4, R3, 0x3fffff0, RZ, 0xc0, !PT ;  /* 0x03fffff003047812 */ /* 0x000fe200078ec0ff */
[----:B------:R-:W-:Y:S01]  /*0cc0*/  IMAD R7, R7, 0x10, R10 ;  /* 0x0000001007077824 */ /* 0x000fe200078e020a */
[----:B------:R-:W-:-:S02]  /*0cd0*/  LEA.HI R3, R3, R6, RZ, 0x1 ;  /* 0x0000000603037211 */ /* 0x000fc400078f08ff */
[----:B------:R-:W-:Y:S01]  /*0ce0*/  LOP3.LUT R5, R5, 0xfffffc00, RZ, 0xc0, !PT ;  /* 0xfffffc0005057812 */ /* 0x000fe200078ec0ff */
[----:B------:R-:W-:Y:S01]  /*0cf0*/  IMAD.IADD R4, R235, 0x1, -R4 ;  /* 0x00000001eb047824 */ /* 0x000fe200078e0a04 */
[----:B------:R-:W-:Y:S01]  /*0d00*/  LOP3.LUT R3, R3, 0x1ffffffe, RZ, 0xc0, !PT ;  /* 0x1ffffffe03037812 */ /* 0x000fe200078ec0ff */
[----:B------:R-:W-:Y:S01]  /*0d10*/  IMAD R22, R22, 0x40, R7 ;  /* 0x0000004016167824 */ /* 0x000fe200078e0207 */
[----:B------:R-:W-:Y:S01]  /*0d20*/  LOP3.LUT R2, R0, 0x1ffffff8, RZ, 0xc0, !PT ;  /* 0x1ffffff800027812 */ /* 0x000fe200078ec0ff */
[----:B------:R-:W-:Y:S01]  /*0d30*/  IMAD R4, R4, 0x40, R5 ;  /* 0x0000004004047824 */ /* 0x000fe200078e0205 */
[----:B------:R-:W-:Y:S01]  /*0d40*/  SHF.R.S32.HI R18, RZ, 0x3, R0 ;  /* 0x00000003ff127819 */ /* 0x000fe20000011400 */
[----:B------:R-:W-:Y:S02]  /*0d50*/  IMAD.IADD R3, R6, 0x1, -R3 ;  /* 0x0000000106037824 */ /* 0x000fe400078e0a03 */
[----:B------:R-:W-:Y:S02]  /*0d60*/  IMAD.IADD R2, R235, 0x1, -R2 ;  /* 0x00000001eb027824 */ /* 0x000fe400078e0a02 */
[----:B------:R-:W-:-:S02]  /*0d70*/  IMAD R234, R3, 0x8, R4 ;  /* 0x0000000803ea7824 */ /* 0x000fc400078e0204 */
[----:B------:R-:W-:-:S07]  /*0d80*/  IMAD.SHL.U32 R16, R2, 0x8, RZ ;  /* 0x0000000802107824 */ /* 0x000fce00078e00ff */
.L_x_2055:
[----:B0-----:R-:W0:Y:S01]  /*0d90*/  LDC.64 R2, c[0x0][0xc60] ;  /* 0x00031800ff027b82 */ /* 0x001e220000000a00 */
[----:B------:R-:W-:Y:S01]  /*0da0*/  ULDC.64 UR4, c[0x0][0xa28] ;  /* 0x00028a0000047ab9 */ /* 0x000fe20000000a00 */
[----:B------:R-:W-:Y:S01]  /*0db0*/  ULDC.64 UR6, c[0x0][0xa18] ;  /* 0x0002860000067ab9 */ /* 0x000fe20000000a00 */
[----:B------:R-:W-:Y:S01]  /*0dc0*/  ULDC UR8, c[0x0][0x404] ;  /* 0x0001010000087ab9 */ /* 0x000fe20000000800 */
[----:B0-----:R-:W-:-:S06]  /*0dd0*/  IMAD.WIDE R2, R83, 0x4, R2 ;  /* 0x0000000453027825 */ /* 0x001fcc00078e0202 */
[----:B--2---:R-:W2:Y:S01]  /*0de0*/  LDG.E R2, desc[UR50][R2.64] ;  /* 0x0000003202027981 */ /* 0x004ea2000c1e1900 */
[----:B------:R-:W-:Y:S02]  /*0df0*/  UISETP.NE.U32.AND UP0, UPT, UR4, URZ, UPT ;  /* 0x0000003f0400728c */ /* 0x000fe4000bf05070 */
[----:B------:R-:W-:Y:S02]  /*0e00*/  UISETP.NE.U32.AND UP1, UPT, UR6, URZ, UPT ;  /* 0x0000003f0600728c */ /* 0x000fe4000bf25070 */
[----:B------:R-:W-:Y:S02]  /*0e10*/  UISETP.NE.AND.EX UP0, UPT, UR5, URZ, UPT, UP0 ;  /* 0x0000003f0500728c */ /* 0x000fe4000bf05300 */
[----:B------:R-:W-:-:S04]  /*0e20*/  UISETP.NE.AND.EX UP1, UPT, UR7, URZ, UPT, UP1 ;  /* 0x0000003f0700728c */ /* 0x000fc8000bf25310 */
[----:B------:R-:W-:Y:S02]  /*0e30*/  PLOP3.LUT P0, PT, PT, PT, UP0, 0x80, 0x0 ;  /* 0x000000000000781c */ /* 0x000fe40003f0f008 */
[----:B------:R-:W-:Y:S02]  /*0e40*/  PLOP3.LUT P2, PT, PT, PT, UP1, 0x80, 0x0 ;  /* 0x000000000000781c */ /* 0x000fe40003f4f018 */
[----:B--2---:R-:W-:-:S13]  /*0e50*/  R2UR UR36, R2 ;  /* 0x00000000022472ca */ /* 0x004fda00000e0000 */
[----:B------:R-:W-:Y:S02]  /*0e60*/  USHF.R.S32.HI UR37, URZ, 0x1f, UR36 ;  /* 0x0000001f3f257899 */ /* 0x000fe40008011424 */
[----:B------:R-:W-:-:S04]  /*0e70*/  @UP0 ULEA UR4, UP2, UR36, UR4, 0x2 ;  /* 0x0000000424040291 */ /* 0x000fc8000f84103f */
[----:B------:R-:W-:Y:S02]  /*0e80*/  @UP0 ULEA.HI.X UR5, UR36, UR5, UR37, 0x2, UP2 ;  /* 0x0000000524050291 */ /* 0x000fe400090f1425 */
[----:B------:R-:W-:Y:S01]  /*0e90*/  @UP1 ULEA UR6, UP0, UR36, UR6, 0x2 ;  /* 0x0000000624061291 */ /* 0x000fe2000f80103f */
[----:B------:R-:W-:-:S03]  /*0ea0*/  IMAD.U32 R2, RZ, RZ, UR4 ;  /* 0x00000004ff027e24 */ /* 0x000fc6000f8e00ff */
[----:B------:R-:W-:Y:S01]  /*0eb0*/  @UP1 ULEA.HI.X UR7, UR36, UR7, UR37, 0x2, UP0 ;  /* 0x0000000724071291 */ /* 0x000fe200080f1425 */
[----:B------:R-:W-:Y:S01]  /*0ec0*/  IMAD.U32 R3, RZ, RZ, UR5 ;  /* 0x00000005ff037e24 */ /* 0x000fe2000f8e00ff */
[----:B------:R-:W-:Y:S01]  /*0ed0*/  ULDC.64 UR4, c[0x0][0x3f8] ;  /* 0x0000fe0000047ab9 */ /* 0x000fe20000000a00 */
[----:B---345:R-:W-:-:S03]  /*0ee0*/  IMAD.U32 R4, RZ, RZ, UR6 ;  /* 0x00000006ff047e24 */ /* 0x038fc6000f8e00ff */
[----:B------:R-:W-:Y:S01]  /*0ef0*/  IMAD.U32 R5, RZ, RZ, UR7 ;  /* 0x00000007ff057e24 */ /* 0x000fe2000f8e00ff */
[----:B------:R-:W2:Y:S01]  /*0f00*/  @P0 LDG.E R2, desc[UR50][R2.64] ;  /* 0x0000003202020981 */ /* 0x000ea2000c1e1900 */
[----:B------:R-:W-:Y:S01]  /*0f10*/  UISETP.NE.U32.AND UP0, UPT, UR4, URZ, UPT ;  /* 0x0000003f0400728c */ /* 0x000fe2000bf05070 */
[----:B------:R-:W-:Y:S02]  /*0f20*/  ULDC.64 UR6, c[0x0][0xa20] ;  /* 0x0002880000067ab9 */ /* 0x000fe40000000a00 */
[----:B------:R-:W3:Y:S01]  /*0f30*/  @P2 LDG.E R4, desc[UR50][R4.64] ;  /* 0x0000003204042981 */ /* 0x000ee2000c1e1900 */
[----:B------:R-:W-:Y:S01]  /*0f40*/  UISETP.NE.AND.EX UP0, UPT, UR5, URZ, UPT, UP0 ;  /* 0x0000003f0500728c */ /* 0x000fe2000bf05300 */
[----:B------:R-:W-:Y:S01]  /*0f50*/  ISETP.NE.U32.AND P1, PT, RZ, UR6, PT ;  /* 0x00000006ff007c0c */ /* 0x000fe2000bf25070 */
[----:B------:R-:W-:Y:S01]  /*0f60*/  ULDC UR4, c[0x0][0x2e0] ;  /* 0x0000b80000047ab9 */ /* 0x000fe20000000800 */
[----:B------:R-:W-:Y:S01]  /*0f70*/  UMOV UR52, URZ ;  /* 0x0000003f00347c82 */ /* 0x000fe20008000000 */
[----:B------:R-:W-:Y:S01]  /*0f80*/  USEL UR8, UR8, 0x1, UP0 ;  /* 0x0000000108087887 */ /* 0x000fe20008000000 */
[----:B------:R-:W-:Y:S01]  /*0f90*/  ISETP.NE.AND.EX P1, PT, RZ, UR7, PT, P1 ;  /* 0x00000007ff007c0c */ /* 0x000fe2000bf25310 */
[----:B------:R-:W-:-:S02]  /*0fa0*/  ULDC UR53, c[0x0][0x288] ;  /* 0x0000a20000357ab9 */ /* 0x000fc40000000800 */
[----:B------:R-:W-:Y:S01]  /*0fb0*/  UIMAD UR8, UR8, UR4, URZ ;  /* 0x00000004080872a4 */ /* 0x000fe2000f8e023f */
[----:B--2---:R-:W-:Y:S02]  /*0fc0*/  @P0 R2UR UR52, R2 ;  /* 0x00000000023402ca */ /* 0x004fe400000e0000 */
[----:B---3--:R-:W-:Y:S01]  /*0fd0*/  @P2 R2UR UR53, R4 ;  /* 0x00000000043522ca */ /* 0x008fe200000e0000 */
[----:B-1----:R-:W-:-:S14]  /*0fe0*/  @P2 BRA `(.L_x_1999) ;  /* 0x0000000000342947 */ /* 0x002fdc0003800000 */
        /* <DEDUP_REMOVED lines=13> */
.L_x_1999:
[----:B------:R-:W-:Y:S01]  /*10c0*/  UMOV UR43, UR54 ;  /* 0x00000036002b7c82 */ /* 0x000fe20008000000 */
[----:B------:R-:W-:Y:S01]  /*10d0*/  UMOV UR42, UR45 ;  /* 0x0000002d002a7c82 */ /* 0x000fe20008000000 */
[----:B------:R-:W-:Y:S05]  /*10e0*/  @!P1 BRA `(.L_x_2000) ;  /* 0x00000000001c9947 */ /* 0x000fea0003800000 */
[----:B------:R-:W-:-:S04]  /*10f0*/  ULEA UR4, UP0, UR36, UR6, 0x2 ;  /* 0x0000000624047291 */ /* 0x000fc8000f80103f */
[----:B------:R-:W-:Y:S02]  /*1100*/  ULEA.HI.X UR5, UR36, UR7, UR37, 0x2, UP0 ;  /* 0x0000000724057291 */ /* 0x000fe400080f1425 */
[----:B------:R-:W-:-:S04]  /*1110*/  IMAD.U32 R2, RZ, RZ, UR4 ;  /* 0x00000004ff027e24 */ /* 0x000fc8000f8e00ff */
[----:B------:R-:W-:-:S05]  /*1120*/  IMAD.U32 R3, RZ, RZ, UR5 ;  /* 0x00000005ff037e24 */ /* 0x000fca000f8e00ff */
[----:B------:R-:W2:Y:S02]  /*1130*/  LDG.E R2, desc[UR50][R2.64] ;  /* 0x0000003202027981 */ /* 0x000ea4000c1e1900 */
[----:B--2---:R-:W-:Y:S01]  /*1140*/  R2UR UR8, R2 ;  /* 0x00000000020872ca */ /* 0x004fe200000e0000 */
[----:B------:R-:W-:-:S14]  /*1150*/  BRA `(.L_x_2001) ;  /* 0x0000000000347947 */ /* 0x000fdc0003800000 */
.L_x_2000:
        /* <DEDUP_REMOVED lines=13> */
.L_x_2001:
[----:B------:R-:W-:Y:S01]  /*1230*/  ULDC.64 UR6, c[0x0][0x990] ;  /* 0x0002640000067ab9 */ /* 0x000fe20000000a00 */
[----:B------:R-:W-:Y:S01]  /*1240*/  ULDC.64 UR4, c[0x0][0x998] ;  /* 0x0002660000047ab9 */ /* 0x000fe20000000a00 */
[----:B------:R-:W-:Y:S01]  /*1250*/  UISETP.NE.U32.AND UP0, UPT, UR6, URZ, UPT ;  /* 0x0000003f0600728c */ /* 0x000fe2000bf05070 */
[----:B------:R-:W-:Y:S01]  /*1260*/  IMAD.MOV.U32 R3, RZ, RZ, 0x3f800000 ;  /* 0x3f800000ff037424 */ /* 0x000fe200078e00ff */
[----:B------:R-:W-:Y:S01]  /*1270*/  UISETP.NE.U32.AND UP1, UPT, UR4, URZ, UPT ;  /* 0x0000003f0400728c */ /* 0x000fe2000bf25070 */
[----:B------:R-:W-:Y:S01]  /*1280*/  IMAD.MOV.U32 R0, RZ, RZ, 0x3f800000 ;  /* 0x3f800000ff007424 */ /* 0x000fe200078e00ff */
[----:B------:R-:W-:Y:S02]  /*1290*/  UISETP.NE.AND.EX UP0, UPT, UR7, URZ, UPT, UP0 ;  /* 0x0000003f0700728c */ /* 0x000fe4000bf05300 */
[----:B------:R-:W-:Y:S01]  /*12a0*/  UISETP.NE.AND.EX UP1, UPT, UR5, URZ, UPT, UP1 ;  /* 0x0000003f0500728c */ /* 0x000fe2000bf25310 */
[----:B------:R-:W-:Y:S02]  /*12b0*/  ULDC UR9, c[0x0][0x428] ;  /* 0x00010a0000097ab9 */ /* 0x000fe40000000800 */
[----:B------:R-:W-:Y:S01]  /*12c0*/  UISETP.NE.AND UP2, UPT, UR9, 0x1, UPT ;  /* 0x000000010900788c */ /* 0x000fe2000bf45270 */
[----:B------:R-:W-:-:S02]  /*12d0*/  PLOP3.LUT P0, PT, PT, PT, UP0, 0x80, 0x0 ;  /* 0x000000000000781c */ /* 0x000fc40003f0f008 */
[----:B------:R-:W-:-:S03]  /*12e0*/  PLOP3.LUT P1, PT, PT, PT, UP1, 0x80, 0x0 ;  /* 0x000000000000781c */ /* 0x000fc60003f2f018 */
[----:B------:R-:W-:Y:S02]  /*12f0*/  @UP0 ULDC.64 UR12, c[0x0][0x9a8] ;  /* 0x00026a00000c0ab9 */ /* 0x000fe40000000a00 */
[----:B------:R-:W-:Y:S01]  /*1300*/  @UP0 UIMAD UR9, UR37, UR12, URZ ;  /* 0x0000000c250902a4 */ /* 0x000fe2000f8e023f */
[----:B------:R-:W-:Y:S01]  /*1310*/  @UP1 ULDC.64 UR16, c[0x0][0x9b8] ;  /* 0x00026e0000101ab9 */ /* 0x000fe20000000a00 */
[----:B------:R-:W-:Y:S02]  /*1320*/  @UP0 UIMAD.WIDE.U32 UR10, UR36, UR12, URZ ;  /* 0x0000000c240a02a5 */ /* 0x000fe4000f8e003f */
[----:B------:R-:W-:Y:S02]  /*1330*/  @UP0 UIMAD UR18, UR36, UR13, UR9 ;  /* 0x0000000d241202a4 */ /* 0x000fe4000f8e0209 */
[----:B------:R-:W-:Y:S01]  /*1340*/  @UP1 UIMAD UR9, UR37, UR16, URZ ;  /* 0x00000010250912a4 */ /* 0x000fe2000f8e023f */
[----:B------:R-:W-:Y:S01]  /*1350*/  @UP2 ULDC UR12, c[0x0][0x42c] ;  /* 0x00010b00000c2ab9 */ /* 0x000fe20000000800 */
[----:B------:R-:W-:-:S02]  /*1360*/  @UP1 UIMAD.WIDE.U32 UR14, UR36, UR16, URZ ;  /* 0x00000010240e12a5 */ /* 0x000fc4000f8e003f */
[----:B------:R-:W-:Y:S02]  /*1370*/  UIMAD.WIDE.U32 UR12, UR45, UR12, URZ ;  /* 0x0000000c2d0c72a5 */ /* 0x000fe4000f8e003f */
[----:B------:R-:W-:Y:S01]  /*1380*/  @UP1 UIMAD UR19, UR36, UR17, UR9 ;  /* 0x00000011241312a4 */ /* 0x000fe2000f8e0209 */
[----:B------:R-:W-:Y:S02]  /*1390*/  @UP2 ULDC UR16, c[0x0][0x430] ;  /* 0x00010c0000102ab9 */ /* 0x000fe40000000800 */
[----:B------:R-:W-:Y:S01]  /*13a0*/  UMOV UR9, UR45 ;  /* 0x0000002d00097c82 */ /* 0x000fe20008000000 */
[----:B------:R-:W-:Y:S02]  /*13b0*/  @UP2 USHF.R.U32.HI UR9, URZ, UR16, UR13 ;  /* 0x000000103f092299 */ /* 0x000fe4000801160d */
[----:B------:R-:W-:Y:S02]  /*13c0*/  @UP0 UIADD3 UR11, UR11, UR18, URZ ;  /* 0x000000120b0b0290 */ /* 0x000fe4000fffe03f */
[----:B------:R-:W-:-:S02]  /*13d0*/  @UP0 USHF.R.S32.HI UR18, URZ, 0x1f, UR9 ;  /* 0x0000001f3f120899 */ /* 0x000fc40008011409 */
[----:B------:R-:W-:Y:S01]  /*13e0*/  @UP1 USHF.R.S32.HI UR20, URZ, 0x1f, UR9 ;  /* 0x0000001f3f141899 */ /* 0x000fe20008011409 */
[----:B------:R-:W-:Y:S01]  /*13f0*/  @UP0 ULDC.64 UR16, c[0x0][0x9b0] ;  /* 0x00026c0000100ab9 */ /* 0x000fe20000000a00 */
[----:B------:R-:W-:Y:S01]  /*1400*/  @UP1 ULDC.64 UR12, c[0x0][0x9c0] ;  /* 0x00027000000c1ab9 */ /* 0x000fe20000000a00 */
[----:B------:R-:W-:Y:S02]  /*1410*/  @UP1 UIADD3 UR15, UR15, UR19, URZ ;  /* 0x000000130f0f1290 */ /* 0x000fe4000fffe03f */
[----:B------:R-:W-:Y:S02]  /*1420*/  @UP0 UIMAD UR18, UR18, UR16, URZ ;  /* 0x00000010121202a4 */ /* 0x000fe4000f8e023f */
[----:B------:R-:W-:Y:S02]  /*1430*/  @UP1 UIMAD UR19, UR20, UR12, URZ ;  /* 0x0000000c141312a4 */ /* 0x000fe4000f8e023f */
[----:B------:R-:W-:Y:S02]  /*1440*/  @UP0 UIMAD.WIDE.U32 UR10, UR9, UR16, UR10 ;  /* 0x00000010090a02a5 */ /* 0x000fe4000f8e000a */
[----:B------:R-:W-:-:S02]  /*1450*/  @UP0 UIMAD UR17, UR9, UR17, UR18 ;  /* 0x00000011091102a4 */ /* 0x000fc4000f8e0212 */
[----:B------:R-:W-:Y:S02]  /*1460*/  @UP1 UIMAD.WIDE.U32 UR14, UR9, UR12, UR14 ;  /* 0x0000000c090e12a5 */ /* 0x000fe4000f8e000e */
[----:B------:R-:W-:Y:S02]  /*1470*/  @UP1 UIMAD UR9, UR9, UR13, UR19 ;  /* 0x0000000d090912a4 */ /* 0x000fe4000f8e0213 */
[----:B------:R-:W-:Y:S02]  /*1480*/  @UP0 UIADD3 UR11, UR11, UR17, URZ ;  /* 0x000000110b0b0290 */ /* 0x000fe4000fffe03f */
[----:B------:R-:W-:Y:S02]  /*1490*/  @UP0 ULEA UR6, UP3, UR10, UR6, 0x2 ;  /* 0x000000060a060291 */ /* 0x000fe4000f86103f */
[----:B------:R-:W-:Y:S02]  /*14a0*/  @UP1 UIADD3 UR9, UR15, UR9, URZ ;  /* 0x000000090f091290 */ /* 0x000fe4000fffe03f */
[----:B------:R-:W-:-:S02]  /*14b0*/  @UP1 ULEA UR4, UP4, UR14, UR4, 0x2 ;  /* 0x000000040e041291 */ /* 0x000fc4000f88103f */
[----:B------:R-:W-:Y:S01]  /*14c0*/  @UP0 ULEA.HI.X UR7, UR10, UR7, UR11, 0x2, UP3 ;  /* 0x000000070a070291 */ /* 0x000fe200098f140b */
[----:B------:R-:W-:Y:S01]  /*14d0*/  IMAD.U32 R6, RZ, RZ, UR6 ;  /* 0x00000006ff067e24 */ /* 0x000fe2000f8e00ff */
[----:B------:R-:W-:Y:S02]  /*14e0*/  @UP1 ULEA.HI.X UR5, UR14, UR5, UR9, 0x2, UP4 ;  /* 0x000000050e051291 */ /* 0x000fe4000a0f1409 */
[----:B------:R-:W-:Y:S01]  /*14f0*/  IMAD.U32 R8, RZ, RZ, UR4 ;  /* 0x00000004ff087e24 */ /* 0x000fe2000f8e00ff */
[----:B------:R-:W-:Y:S01]  /*1500*/  UIADD3 UR52, -UR52, UR8, URZ ;  /* 0x0000000834347290 */ /* 0x000fe2000fffe13f */
[----:B------:R-:W-:Y:S01]  /*1510*/  IMAD.U32 R7, RZ, RZ, UR7 ;  /* 0x00000007ff077e24 */ /* 0x000fe2000f8e00ff */
[----:B------:R-:W-:Y:S01]  /*1520*/  ULDC UR4, c[0x0][0x988] ;  /* 0x0002620000047ab9 */ /* 0x000fe20000000800 */
[----:B------:R-:W-:-:S03]  /*1530*/  IMAD.U32 R9, RZ, RZ, UR5 ;  /* 0x00000005ff097e24 */ /* 0x000fc6000f8e00ff */
[----:B------:R-:W2:Y:S04]  /*1540*/  @P0 LDG.E R3, desc[UR50][R6.64] ;  /* 0x0000003206030981 */ /* 0x000ea8000c1e1900 */
[----:B------:R0:W2:Y:S01]  /*1550*/  @P1 LDG.E R0, desc[UR50][R8.64] ;  /* 0x0000003208001981 */ /* 0x0000a2000c1e1900 */
[----:B------:R-:W-:Y:S01]  /*1560*/  UIADD3 UR5, UR52, 0xff, -UR53 ;  /* 0x000000ff34057890 */ /* 0x000fe2000fffe835 */
[----:B------:R-:W-:Y:S02]  /*1570*/  PLOP3.LUT P0, PT, PT, PT, PT, 0x80, 0x0 ;  /* 0x000000000000781c */ /* 0x000fe40003f0f070 */
[----:B------:R-:W-:Y:S01]  /*1580*/  CS2R R4, SRZ ;  /* 0x0000000000047805 */ /* 0x000fe2000001ff00 */
[----:B------:R-:W-:Y:S01]  /*1590*/  IMAD.MOV.U32 R151, RZ, RZ, RZ ;  /* 0x000000ffff977224 */ /* 0x000fe200078e00ff */
[----:B------:R-:W-:Y:S01]  /*15a0*/  ULEA UR6, UR54, UR5, 0x7 ;  /* 0x0000000536067291 */ /* 0x000fe2000f8e383f */
[----:B------:R-:W-:-:S02]  /*15b0*/  CS2R R30, SRZ ;  /* 0x00000000001e7805 */ /* 0x000fc4000001ff00 */
[----:B------:R-:W-:Y:S02]  /*15c0*/  CS2R R124, SRZ ;  /* 0x00000000007c7805 */ /* 0x000fe4000001ff00 */
[----:B------:R-:W-:Y:S01]  /*15d0*/  CS2R R120, SRZ ;  /* 0x0000000000787805 */ /* 0x000fe2000001ff00 */
[----:B------:R-:W-:Y:S01]  /*15e0*/  USHF.R.S32.HI UR7, URZ, 0x1f, UR6 ;  /* 0x0000001f3f077899 */ /* 0x000fe20008011406 */
[----:B------:R-:W-:Y:S02]  /*15f0*/  CS2R R34, SRZ ;  /* 0x0000000000227805 */ /* 0x000fe4000001ff00 */
[----:B------:R-:W-:Y:S02]  /*1600*/  CS2R R38, SRZ ;  /* 0x0000000000267805 */ /* 0x000fe4000001ff00 */
[----:B------:R-:W-:Y:S01]  /*1610*/  CS2R R116, SRZ ;  /* 0x0000000000747805 */ /* 0x000fe2000001ff00 */
[----:B------:R-:W-:Y:S01]  /*1620*/  ULEA.HI UR7, UR7, UR6, URZ, 0x7 ;  /* 0x0000000607077291 */ /* 0x000fe2000f8f383f */
[----:B------:R-:W-:-:S02]  /*1630*/  CS2R R112, SRZ ;  /* 0x0000000000707805 */ /* 0x000fc4000001ff00 */
[----:B------:R-:W-:Y:S01]  /*1640*/  CS2R R42, SRZ ;  /* 0x00000000002a7805 */ /* 0x000fe2000001ff00 */
[----:B------:R-:W-:Y:S01]  /*1650*/  @UP2 ULDC UR6, c[0x0][0x430] ;  /* 0x00010c0000062ab9 */ /* 0x000fe20000000800 */
[----:B------:R-:W-:Y:S01]  /*1660*/  USHF.R.S32.HI UR7, URZ, 0x7, UR7 ;  /* 0x000000073f077899 */ /* 0x000fe20008011407 */
        /* <DEDUP_REMOVED lines=50> */
[----:B0-----:R-:W-:Y:S02]  /*1990*/  CS2R R8, SRZ ;  /* 0x0000000000087805 */ /* 0x001fe4000001ff00 */
[----:B------:R-:W-:Y:S02]  /*19a0*/  CS2R R168, SRZ ;  /* 0x0000000000a87805 */ /* 0x000fe4000001ff00 */
[----:B------:R-:W-:-:S02]  /*19b0*/  CS2R R170, SRZ ;  /* 0x0000000000aa7805 */ /* 0x000fc4000001ff00 */
[----:B------:R-:W-:Y:S01]  /*19c0*/  CS2R R6, SRZ ;  /* 0x0000000000067805 */ /* 0x000fe2000001ff00 */
[----:B------:R-:W-:Y:S02]  /*19d0*/  IMAD.MOV.U32 R172, RZ, RZ, RZ ;  /* 0x000000ffffac7224 */ /* 0x000fe400078e00ff */
[----:B--2---:R-:W-:Y:S01]  /*19e0*/  FMUL.FTZ R0, R3, R0 ;  /* 0x0000000003007220 */ /* 0x004fe20000410000 */
[----:B------:R-:W-:-:S03]  /*19f0*/  CS2R R2, SRZ ;  /* 0x0000000000027805 */ /* 0x000fc6000001ff00 */
[----:B------:R-:W-:Y:S01]  /*1a00*/  FMUL.FTZ R0, R0, UR4 ;  /* 0x0000000400007c20 */ /* 0x000fe20008410000 */
[----:B------:R-:W-:-:S04]  /*1a10*/  UIADD3 UR4, UR52, 0x7f, URZ ;  /* 0x0000007f34047890 */ /* 0x000fc8000fffe03f */
[----:B------:R-:W-:Y:S01]  /*1a20*/  USHF.R.S32.HI UR5, URZ, 0x1f, UR4 ;  /* 0x0000001f3f057899 */ /* 0x000fe20008011404 */
[----:B------:R-:W-:-:S03]  /*1a30*/  R2UR UR38, R0 ;  /* 0x00000000002672ca */ /* 0x000fc600000e0000 */
[----:B------:R-:W-:-:S03]  /*1a40*/  ULEA.HI UR5, UR5, UR4, URZ, 0x7 ;  /* 0x0000000405057291 */ /* 0x000fc6000f8f383f */
[----:B------:R-:W-:Y:S01]  /*1a50*/  @UP2 ULDC UR4, c[0x0][0x42c] ;  /* 0x00010b0000042ab9 */ /* 0x000fe20000000800 */
[----:B------:R-:W-:-:S04]  /*1a60*/  USHF.R.S32.HI UR5, URZ, 0x7, UR5 ;  /* 0x000000073f057899 */ /* 0x000fc80008011405 */
[----:B------:R-:W-:-:S04]  /*1a70*/  UISETP.LT.AND UP0, UPT, UR5, UR7, UPT ;  /* 0x000000070500728c */ /* 0x000fc8000bf01270 */
[----:B------:R-:W-:Y:S02]  /*1a80*/  USEL UR55, UR5, UR7, UP0 ;  /* 0x0000000705377287 */ /* 0x000fe40008000000 */
[----:B------:R-:W-:Y:S02]  /*1a90*/  UIMAD.WIDE.U32 UR4, UR45, UR4, URZ ;  /* 0x000000042d0472a5 */ /* 0x000fe4000f8e003f */
[----:B------:R-:W-:Y:S02]  /*1aa0*/  UISETP.GE.AND UP0, UPT, UR55, 0x1, UPT ;  /* 0x000000013700788c */ /* 0x000fe4000bf06270 */
[----:B------:R-:W-:-:S04]  /*1ab0*/  @UP2 USHF.R.U32.HI UR45, URZ, UR6, UR5 ;  /* 0x000000063f2d2299 */ /* 0x000fc80008011605 */
[----:B------:R-:W-:-:S13]  /*1ac0*/  PLOP3.LUT P1, PT, PT, PT, UP0, 0x80, 0x0 ;  /* 0x000000000000781c */ /* 0x000fda0003f2f008 */
[----:B------:R-:W-:Y:S05]  /*1ad0*/  @!P1 BRA `(.L_x_2002) ;  /* 0x0000008c00489947 */ /* 0x000fea0003800000 */
        /* <DEDUP_REMOVED lines=31> */
.L_x_2003:
        /* <DEDUP_REMOVED lines=9> */
.L_x_2144:
[----:B------:R-:W-:Y:S05]  /*1d60*/  @!P0 BRA `(.L_x_2005) ;  /* 0x0000000000048947 */ /* 0x000fea0003800000 */
[----:B------:R-:W-:Y:S01]  /*1d70*/  BPT.TRAP 0x1 ;  /* 0x000000040000795c */ /* 0x000fe20000300000 */
.L_x_2005:
[----:B0-----:R-:W-:Y:S02]  /*1d80*/  IMAD.U32 R3, RZ, RZ, UR56 ;  /* 0x00000038ff037e24 */ /* 0x001fe4000f8e00ff */
[----:B------:R-:W-:-:S03]  /*1d90*/  IMAD.U32 R0, RZ, RZ, UR46 ;  /* 0x0000002eff007e24 */ /* 0x000fc6000f8e00ff */
[----:B------:R-:W-:Y:S02]  /*1da0*/  LEA R3, R3, UR41, 0x3 ;  /* 0x0000002903037c11 */ /* 0x000fe4000f8e18ff */
[----:B------:R-:W-:-:S04]  /*1db0*/  SHF.L.U32 R0, R0, 0x1f, RZ ;  /* 0x0000001f00007819 */ /* 0x000fc800000006ff */
[----:B------:R0:W1:Y:S01]  /*1dc0*/  SYNCS.PHASECHK.TRANS64.TRYWAIT P2, [R3+URZ+0x38830], R0 ;  /* 0x03883000030075a7 */ /* 0x000062000804017f */
[----:B------:R-:W-:Y:S05]  /*1dd0*/  @!P0 BRA `(.L_x_2006) ;  /* 0x0000000000048947 */ /* 0x000fea0003800000 */
[----:B------:R-:W-:Y:S01]  /*1de0*/  BPT.TRAP 0x1 ;  /* 0x000000040000795c */ /* 0x000fe20000300000 */
.L_x_2006:
[----:B------:R-:W2:Y:S01]  /*1df0*/  S2R R2, SR_TID.X ;  /* 0x0000000000027919 */ /* 0x000ea20000002100 */
[----:B------:R-:W-:Y:S01]  /*1e00*/  IMAD.MOV.U32 R151, RZ, RZ, RZ ;  /* 0x000000ffff977224 */ /* 0x000fe200078e00ff */
[----:B--2---:R-:W-:Y:S01]  /*1e10*/  LOP3.LUT P1, RZ, R2, 0x7f, RZ, 0xc0, !PT ;  /* 0x0000007f02ff7812 */ /* 0x004fe2000782c0ff */
[----:B-1----:R-:W-:-:S12]  /*1e20*/  @P2 BRA `(.L_x_2007) ;  /* 0x0000000000082947 */ /* 0x002fd80003800000 */
[----:B------:R-:W1:Y:S02]  /*1e30*/  SYNCS.PHASECHK.TRANS64.TRYWAIT P2, [R3+URZ+0x38830], R0 ;  /* 0x03883000030075a7 */ /* 0x000e64000804017f */
[----:B-1----:R-:W-:Y:S05]  /*1e40*/  @!P2 BRA `(.L_x_2008) ;  /* 0x0000011400c0a947 */ /* 0x002fea0003800000 */
.L_x_2007:
[----:B------:R-:W-:Y:S05]  /*1e50*/  WARPSYNC.ALL ;  /* 0x0000000000007948 */ /* 0x000fea0003800000 */
[----:B------:R-:W-:Y:S01]  /*1e60*/  UIADD3 UR4, UR41, 0x28400, URZ ;  /* 0x0002840029047890 */ /* 0x000fe2000fffe03f */
[----:B------:R-:W-:Y:S01]  /*1e70*/  WARPGROUP.ARRIVE ;  /* 0x00000000000079c5 */ /* 0x000fe20000000000 */
[----:B------:R-:W-:Y:S01]  /*1e80*/  ULOP3.LUT UR32, UR57, 0x10000, URZ, 0xfc, !UPT ;  /* 0x0001000039207892 */ /* 0x000fe2000f8efc3f */
[----:B------:R-:W-:Y:S01]  /*1e90*/  IMAD.U32 R7, RZ, RZ, UR54 ;  /* 0x00000036ff077e24 */ /* 0x000fe2000f8e00ff */
[----:B------:R-:W-:Y:S01]  /*1ea0*/  USHF.R.U32.HI UR4, URZ, 0x4, UR4 ;  /* 0x000000043f047899 */ /* 0x000fe20008011604 */
[----:B------:R-:W-:Y:S01]  /*1eb0*/  IMAD.U32 R13, RZ, RZ, UR38 ;  /* 0x00000026ff0d7e24 */ /* 0x000fe2000f8e00ff */
[----:B------:R-:W-:Y:S01]  /*1ec0*/  UMOV UR33, 0x40000040 ;  /* 0x4000004000217882 */ /* 0x000fe20000000000 */
[----:B------:R-:W-:Y:S01]  /*1ed0*/  UMOV UR35, 0x40000040 ;  /* 0x4000004000237882 */ /* 0x000fe20000000000 */
[----:B------:R-:W-:Y:S01]  /*1ee0*/  ULOP3.LUT UR4, UR4, 0x3fff, URZ, 0xc0, !UPT ;  /* 0x00003fff04047892 */ /* 0x000fe2000f8ec03f */
[----:B------:R-:W-:Y:S01]  /*1ef0*/  IMAD R6, R7, 0x80, R22 ;  /* 0x0000008007067824 */ /* 0x000fe200078e0216 */
[----:B------:R-:W-:Y:S01]  /*1f00*/  UMOV UR5, 0x40000040 ;  /* 0x4000004000057882 */ /* 0x000fe20000000000 */
[----:B------:R-:W-:Y:S01]  /*1f10*/  UMOV UR7, 0x40000040 ;  /* 0x4000004000077882 */ /* 0x000fe20000000000 */
[----:B------:R-:W-:Y:S01]  /*1f20*/  ULOP3.LUT UR49, UR4, 0x10000, URZ, 0xfc, !UPT ;  /* 0x0001000004317892 */ /* 0x000fe2000f8efc3f */
[----:B01----:R-:W-:Y:S01]  /*1f30*/  @!P1 VIADD R3, R3, 0x38840 ;  /* 0x0003884003039836 */ /* 0x003fe20000000000 */
[----:B------:R-:W-:Y:S01]  /*1f40*/  UIADD3 UR4, UR32, 0x2, URZ ;  /* 0x0000000220047890 */ /* 0x000fe2000fffe03f */
[--C-:B------:R-:W-:Y:S01]  /*1f50*/  IMAD.MOV.U32 R150, RZ, RZ, R151.reuse ;  /* 0x000000ffff967224 */ /* 0x100fe200078e0097 */
[----:B------:R-:W-:Y:S01]  /*1f60*/  ULEA UR34, UR56, UR49, 0xb ;  /* 0x0000003138227291 */ /* 0x000fe2000f8e583f */
[----:B------:R-:W-:Y:S01]  /*1f70*/  IMAD.MOV.U32 R149, RZ, RZ, R151 ;  /* 0x000000ffff957224 */ /* 0x000fe200078e0097 */
[----:B------:R-:W-:Y:S01]  /*1f80*/  UIADD3 UR8, UR32, 0x4, URZ ;  /* 0x0000000420087890 */ /* 0x000fe2000fffe03f */
[----:B------:R-:W-:Y:S01]  /*1f90*/  @!P1 PRMT R3, RZ, 0x654, R3 ;  /* 0x00000654ff039816 */ /* 0x000fe20000000003 */
        /* <DEDUP_REMOVED lines=37> */
[----:B------:R-:W-:Y:S01]  /*21f0*/  UIADD3 UR57, UR55, -0x2, URZ ;  /* 0xfffffffe37397890 */ /* 0x000fe2000fffe03f */
        /* <DEDUP_REMOVED lines=50> */
[----:B------:R-:W-:Y:S01]  /*2520*/  QGMMA.64x128x32.F32.E4M3.E4M3 R24, gdesc[UR4], R24, gsb0 ;  /* 0x01e00000041879f3 */ /* 0x000fe20008000818 */
[----:B------:R-:W-:Y:S02]  /*2530*/  UMOV UR6, 0xffffff80 ;  /* 0xffffff8000067882 */ /* 0x000fe40000000000 */
[----:B------:R-:W-:-:S04]  /*2540*/  UIMAD UR6, UR55, UR6, 0x80 ;  /* 0x00000080370674a4 */ /* 0x000fc8000f8e0206 */
[----:B------:R-:W-:-:S04]  /*2550*/  UIADD3 UR6, UR52, UR6, URZ ;  /* 0x0000000634067290 */ /* 0x000fc8000fffe03f */
[----:B------:R-:W-:Y:S02]  /*2560*/  UIADD3 UR7, -UR53, 0x1, UR6 ;  /* 0x0000000135077890 */ /* 0x000fe4000fffe106 */
[----:B------:R-:W-:Y:S01]  /*2570*/  IMAD.U32 R2, RZ, RZ, UR6 ;  /* 0x00000006ff027e24 */ /* 0x000fe2000f8e00ff */
[----:B------:R-:W-:-:S03]  /*2580*/  UIADD3 UR6, UR52, -UR53, URZ ;  /* 0x8000003534067290 */ /* 0x000fc6000fffe03f */
[----:B------:R-:W-:Y:S01]  /*2590*/  IMAD.U32 R0, RZ, RZ, UR7 ;  /* 0x00000007ff007e24 */ /* 0x000fe2000f8e00ff */
[----:B------:R-:W-:Y:S01]  /*25a0*/  ULEA UR6, UR54, UR6, 0x7 ;  /* 0x0000000636067291 */ /* 0x000fe2000f8e383f */
[C---:B------:R-:W-:Y:S02]  /*25b0*/  IMAD R2, R17.reuse, -0x2, R2 ;  /* 0xfffffffe11027824 */ /* 0x040fe400078e0202 */
[----:B------:R-:W-:Y:S01]  /*25c0*/  IMAD R5, R17, -0x2, R0 ;  /* 0xfffffffe11057824 */ /* 0x000fe200078e0200 */
[----:B------:R-:W-:-:S04]  /*25d0*/  USHF.R.S32.HI UR7, URZ, 0x1f, UR6 ;  /* 0x0000001f3f077899 */ /* 0x000fc80008011406 */
[----:B------:R-:W-:Y:S01]  /*25e0*/  IADD3 R7, R5, 0x8, R6 ;  /* 0x0000000805077810 */ /* 0x000fe20007ffe006 */
[----:B------:R-:W-:-:S03]  /*25f0*/  ULEA.HI UR7, UR7, UR6, URZ, 0x7 ;  /* 0x0000000607077291 */ /* 0x000fc6000f8f383f */
[----:B------:R-:W-:Y:S01]  /*2600*/  VIMNMX R7, R2, R7, PT ;  /* 0x0000000702077248 */ /* 0x000fe20003fe0100 */
[----:B------:R-:W-:Y:S01]  /*2610*/  USHF.R.S32.HI UR7, URZ, 0x7, UR7 ;  /* 0x000000073f077899 */ /* 0x000fe20008011407 */
[----:B------:R-:W-:Y:S02]  /*2620*/  VIADDMNMX R2, R6, R5, R2, PT ;  /* 0x0000000506027246 */ /* 0x000fe40003800102 */
[C---:B------:R-:W-:Y:S01]  /*2630*/  ISETP.GT.AND P2, PT, R7.reuse, RZ, PT ;  /* 0x000000ff0700720c */ /* 0x040fe20003f44270 */
[----:B------:R-:W-:Y:S01]  /*2640*/  UISETP.LT.AND UP0, UPT, URZ, UR7, UPT ;  /* 0x000000073f00728c */ /* 0x000fe2000bf01270 */
[C---:B------:R-:W-:Y:S02]  /*2650*/  ISETP.GT.AND P3, PT, R7.reuse, 0x1, PT ;  /* 0x000000010700780c */ /* 0x040fe40003f64270 */
[----:B------:R-:W-:Y:S01]  /*2660*/  ISETP.GT.AND P4, PT, R7, 0x8, PT ;  /* 0x000000080700780c */ /* 0x000fe20003f84270 */
[----:B------:R-:W-:-:S04]  /*2670*/  USEL UR55, URZ, UR7, !UP0 ;  /* 0x000000073f377287 */ /* 0x000fc8000c000000 */
[----:B------:R-:W-:Y:S01]  /*2680*/  UISETP.GE.AND UP0, UPT, UR57, UR55, UPT ;  /* 0x000000373900728c */ /* 0x000fe2000bf06270 */
        /* <DEDUP_REMOVED lines=19> */
[----:B------:R-:W-:Y:S01]  /*27c0*/  FSEL R26, R26, -INF , P2 ;  /* 0xff8000001a1a7808 */ /* 0x000fe20001000000 */
[----:B------:R0:W-:Y:S01]  /*27d0*/  @!P1 SYNCS.ARRIVE.TRANS64.RED.A1T0 RZ, [R3+URZ], RZ ;  /* 0x000000ff03ff99a7 */ /* 0x0001e2000810043f */
[----:B------:R-:W-:Y:S02]  /*27e0*/  FSEL R27, R27, -INF , P3 ;  /* 0xff8000001b1b7808 */ /* 0x000fe40001800000 */
[----:B------:R-:W-:Y:S02]  /*27f0*/  ISETP.GT.AND P2, PT, R7, 0x9, PT ;  /* 0x000000090700780c */ /* 0x000fe40003f44270 */
[----:B------:R-:W-:-:S02]  /*2800*/  FSEL R8, R30, -INF , P4 ;  /* 0xff8000001e087808 */ /* 0x000fc40002000000 */
[----:B------:R-:W-:Y:S02]  /*2810*/  FMNMX.FTZ R11, R26, R27, !PT ;  /* 0x0000001b1a0b7209 */ /* 0x000fe40007810000 */
[----:B------:R-:W-:Y:S02]  /*2820*/  ISETP.GT.AND P3, PT, R7, 0x10, PT ;  /* 0x000000100700780c */ /* 0x000fe40003f64270 */
[----:B------:R-:W-:Y:S02]  /*2830*/  FSEL R9, R31, -INF , P2 ;  /* 0xff8000001f097808 */ /* 0x000fe40001000000 */
[----:B------:R-:W-:Y:S02]  /*2840*/  FMNMX.FTZ R0, R8, R11, !PT ;  /* 0x0000000b08007209 */ /* 0x000fe40007810000 */
        /* <DEDUP_REMOVED lines=81> */
[----:B------:R-:W-:Y:S02]  /*2d60*/  FSEL R87, R87, -INF , P2 ;  /* 0xff80000057577808 */ /* 0x000fe40001000000 */
[----:B------:R-:W-:Y:S02]  /*2d70*/  FMNMX.FTZ R0, R86, R7, !PT ;  /* 0x0000000756007209 */ /* 0x000fe40007810000 */
[C---:B------:R-:W-:Y:S02]  /*2d80*/  ISETP.GT.AND P3, PT, R2.reuse, 0x1, PT ;  /* 0x000000010200780c */ /* 0x040fe40003f64270 */
[----:B------:R-:W-:Y:S02]  /*2d90*/  FMNMX.FTZ R7, R87, R0, !PT ;  /* 0x0000000057077209 */ /* 0x000fe40007810000 */
[----:B------:R-:W-:-:S02]  /*2da0*/  ISETP.GT.AND P4, PT, R2, 0x8, PT ;  /* 0x000000080200780c */ /* 0x000fc40003f84270 */
[----:B------:R-:W-:Y:S01]  /*2db0*/  FSEL R31, R25, -INF , P3 ;  /* 0xff800000191f7808 */ /* 0x000fe20001800000 */
[----:B------:R-:W1:Y:S01]  /*2dc0*/  SHFL.BFLY PT, R0, R7, 0x2, 0x1f ;  /* 0x0c401f0007007f89 */ /* 0x000e6200000e0000 */
[----:B------:R-:W-:Y:S02]  /*2dd0*/  FSEL R28, R28, -INF , P4 ;  /* 0xff8000001c1c7808 */ /* 0x000fe40002000000 */
[----:B------:R-:W-:-:S04]  /*2de0*/  ISETP.GT.AND P3, PT, R2, 0x10, PT ;  /* 0x000000100200780c */ /* 0x000fc80003f64270 */
[----:B------:R-:W-:Y:S02]  /*2df0*/  FSEL R32, R32, -INF , P3 ;  /* 0xff80000020207808 */ /* 0x000fe40001800000 */
[----:B------:R-:W-:-:S04]  /*2e00*/  ISETP.GT.AND P3, PT, R2, 0x18, PT ;  /* 0x000000180200780c */ /* 0x000fc80003f64270 */
[----:B------:R-:W-:Y:S02]  /*2e10*/  FSEL R36, R36, -INF , P3 ;  /* 0xff80000024247808 */ /* 0x000fe40001800000 */
[----:B------:R-:W-:-:S04]  /*2e20*/  ISETP.GT.AND P3, PT, R2, 0x20, PT ;  /* 0x000000200200780c */ /* 0x000fc80003f64270 */
[----:B------:R-:W-:Y:S02]  /*2e30*/  FSEL R40, R40, -INF , P3 ;  /* 0xff80000028287808 */ /* 0x000fe40001800000 */
[----:B------:R-:W-:Y:S02]  /*2e40*/  ISETP.GT.AND P3, PT, R2, 0x28, PT ;  /* 0x000000280200780c */ /* 0x000fe40003f64270 */
[----:B-1----:R-:W-:Y:S02]  /*2e50*/  FMNMX.FTZ R11, R7, R0, !PT ;  /* 0x00000000070b7209 */ /* 0x002fe40007810000 */
[----:B------:R-:W-:Y:S02]  /*2e60*/  FSEL R44, R44, -INF , P3 ;  /* 0xff8000002c2c7808 */ /* 0x000fe40001800000 */
[----:B------:R-:W-:Y:S01]  /*2e70*/  ISETP.GT.AND P3, PT, R2, 0x30, PT ;  /* 0x000000300200780c */ /* 0x000fe20003f64270 */
[----:B------:R-:W1:Y:S03]  /*2e80*/  SHFL.BFLY PT, R0, R11, 0x1, 0x1f ;  /* 0x0c201f000b007f89 */ /* 0x000e6600000e0000 */
        /* <DEDUP_REMOVED lines=26> */
[----:B------:R-:W-:-:S01]  /*3030*/  FFMA.FTZ R35, R35, UR38, -R88 ;  /* 0x0000002623237c23 */ /* 0x000fc20008010858 */
[----:B------:R-:W-:Y:S01]  /*3040*/  ISETP.GT.AND P2, PT, R2, 0x11, PT ;  /* 0x000000110200780c */ /* 0x000fe20003f44270 */
[----:B------:R1:W-:Y:S01]  /*3050*/  MUFU.EX2 R7, R11 ;  /* 0x0000000b00077308 */ /* 0x0003e20000000800 */
[----:B------:R-:W-:Y:S01]  /*3060*/  FMNMX.FTZ R9, R34, R9, !PT ;  /* 0x0000000922097209 */ /* 0x000fe20007810000 */
        /* <DEDUP_REMOVED lines=15> */
[----:B-1----:R-:W-:Y:S01]  /*3160*/  FMNMX.FTZ R11, R37, R10, !PT ;  /* 0x0000000a250b7209 */ /* 0x002fe20007810000 */
[--C-:B------:R-:W-:Y:S01]  /*3170*/  FFMA.FTZ R10, R38, UR38, -R88.reuse ;  /* 0x00000026260a7c23 */ /* 0x100fe20008010858 */
[----:B------:R-:W-:Y:S01]  /*3180*/  FSEL R41, R41, -INF , P2 ;  /* 0xff80000029297808 */ /* 0x000fe20001000000 */
[--C-:B------:R-:W-:Y:S01]  /*3190*/  FFMA.FTZ R29, R59, UR38, -R88.reuse ;  /* 0x000000263b1d7c23 */ /* 0x100fe20008010858 */
[----:B------:R-:W-:Y:S01]  /*31a0*/  FMNMX.FTZ R12, R40, R11, !PT ;  /* 0x0000000b280c7209 */ /* 0x000fe20007810000 */
[--C-:B------:R-:W-:Y:S01]  /*31b0*/  FFMA.FTZ R62, R62, UR38, -R88.reuse ;  /* 0x000000263e3e7c23 */ /* 0x100fe20008010858 */
[----:B------:R-:W-:Y:S01]  /*31c0*/  ISETP.GT.AND P2, PT, R2, 0x29, PT ;  /* 0x000000290200780c */ /* 0x000fe20003f44270 */
[----:B------:R-:W1:Y:S01]  /*31d0*/  MUFU.EX2 R5, R5 ;  /* 0x0000000500057308 */ /* 0x000e620000000800 */
[----:B------:R-:W-:Y:S01]  /*31e0*/  FMNMX.FTZ R11, R41, R12, !PT ;  /* 0x0000000c290b7209 */ /* 0x000fe20007810000 */
[--C-:B------:R-:W-:Y:S01]  /*31f0*/  FFMA.FTZ R63, R63, UR38, -R88.reuse ;  /* 0x000000263f3f7c23 */ /* 0x100fe20008010858 */
[----:B------:R-:W-:Y:S01]  /*3200*/  FSEL R45, R45, -INF , P2 ;  /* 0xff8000002d2d7808 */ /* 0x000fe20001000000 */
[--C-:B------:R-:W-:Y:S01]  /*3210*/  FFMA.FTZ R66, R66, UR38, -R88.reuse ;  /* 0x0000002642427c23 */ /* 0x100fe20008010858 */
[----:B------:R-:W-:Y:S01]  /*3220*/  FMNMX.FTZ R12, R44, R11, !PT ;  /* 0x0000000b2c0c7209 */ /* 0x000fe20007810000 */
[--C-:B------:R-:W-:Y:S01]  /*3230*/  FFMA.FTZ R67, R67, UR38, -R88.reuse ;  /* 0x0000002643437c23 */ /* 0x100fe20008010858 */
[----:B------:R-:W-:Y:S01]  /*3240*/  ISETP.GT.AND P2, PT, R2, 0x31, PT ;  /* 0x000000310200780c */ /* 0x000fe20003f44270 */
[----:B------:R-:W2:Y:S01]  /*3250*/  MUFU.EX2 R6, R6 ;  /* 0x0000000600067308 */ /* 0x000ea20000000800 */
[----:B------:R-:W-:Y:S01]  /*3260*/  FMNMX.FTZ R11, R45, R12, !PT ;  /* 0x0000000c2d0b7209 */ /* 0x000fe20007810000 */
[--C-:B------:R-:W-:Y:S01]  /*3270*/  FFMA.FTZ R70, R70, UR38, -R88.reuse ;  /* 0x0000002646467c23 */ /* 0x100fe20008010858 */
[----:B------:R-:W-:Y:S01]  /*3280*/  FSEL R49, R49, -INF , P2 ;  /* 0xff80000031317808 */ /* 0x000fe20001000000 */
[--C-:B------:R-:W-:Y:S01]  /*3290*/  FFMA.FTZ R71, R71, UR38, -R88.reuse ;  /* 0x0000002647477c23 */ /* 0x100fe20008010858 */
[----:B------:R-:W-:Y:S01]  /*32a0*/  FMNMX.FTZ R12, R48, R11, !PT ;  /* 0x0000000b300c7209 */ /* 0x000fe20007810000 */
[--C-:B------:R-:W-:Y:S01]  /*32b0*/  FFMA.FTZ R78, R78, UR38, -R88.reuse ;  /* 0x000000264e4e7c23 */ /* 0x100fe20008010858 */
[----:B------:R-:W-:Y:S01]  /*32c0*/  ISETP.GT.AND P2, PT, R2, 0x39, PT ;  /* 0x000000390200780c */ /* 0x000fe20003f44270 */
[----:B------:R-:W3:Y:S01]  /*32d0*/  MUFU.EX2 R8, R8 ;  /* 0x0000000800087308 */ /* 0x000ee20000000800 */
[----:B------:R-:W-:Y:S01]  /*32e0*/  FMNMX.FTZ R15, R49, R12, !PT ;  /* 0x0000000c310f7209 */ /* 0x000fe20007810000 */
[--C-:B------:R-:W-:Y:S01]  /*32f0*/  FFMA.FTZ R12, R43, UR38, -R88.reuse ;  /* 0x000000262b0c7c23 */ /* 0x100fe20008010858 */
[----:B------:R-:W-:Y:S01]  /*3300*/  FSEL R53, R53, -INF , P2 ;  /* 0xff80000035357808 */ /* 0x000fe20001000000 */
[----:B-1----:R-:W-:Y:S01]  /*3310*/  FADD.FTZ R47, R4, R5 ;  /* 0x00000005042f7221 */ /* 0x002fe20000010000 */
        /* <DEDUP_REMOVED lines=11> */
[----:B------:R2:W-:Y:S01]  /*33d0*/  MUFU.EX2 R11, R42 ;  /* 0x0000002a000b7308 */ /* 0x0005e20000000800 */
[----:B------:R-:W-:Y:S01]  /*33e0*/  FMNMX.FTZ R15, R57, R20, !PT ;  /* 0x00000014390f7209 */ /* 0x000fe20007810000 */
[--C-:B------:R-:W-:Y:S01]  /*33f0*/  FFMA.FTZ R87, R87, UR38, -R88.reuse ;  /* 0x0000002657577c23 */ /* 0x100fe20008010858 */
[----:B------:R-:W-:Y:S01]  /*3400*/  FSEL R61, R61, -INF , P2 ;  /* 0xff8000003d3d7808 */ /* 0x000fe20001000000 */
[----:B------:R-:W-:Y:S01]  /*3410*/  FFMA.FTZ R83, R83, UR38, -R88 ;  /* 0x0000002653537c23 */ /* 0x000fe20008010858 */
[----:B------:R-:W-:Y:S01]  /*3420*/  FMNMX.FTZ R20, R60, R15, !PT ;  /* 0x0000000f3c147209 */ /* 0x000fe20007810000 */
[----:B------:R-:W-:Y:S01]  /*3430*/  IMAD.MOV.U32 R59, RZ, RZ, R151 ;  /* 0x000000ffff3b7224 */ /* 0x000fe200078e0097 */
[----:B------:R-:W-:Y:S01]  /*3440*/  ISETP.GT.AND P2, PT, R2, 0x51, PT ;  /* 0x000000510200780c */ /* 0x000fe20003f44270 */
[----:B------:R-:W1:Y:S01]  /*3450*/  MUFU.EX2 R13, R13 ;  /* 0x0000000d000d7308 */ /* 0x000e620000000800 */
[----:B------:R-:W-:Y:S01]  /*3460*/  FMNMX.FTZ R15, R61, R20, !PT ;  /* 0x000000143d0f7209 */ /* 0x000fe20007810000 */
[----:B--2---:R-:W-:Y:S01]  /*3470*/  FADD.FTZ R42, R6, R47 ;  /* 0x0000002f062a7221 */ /* 0x004fe20000010000 */
[----:B------:R-:W-:Y:S01]  /*3480*/  FSEL R65, R65, -INF , P2 ;  /* 0xff80000041417808 */ /* 0x000fe20001000000 */
[----:B------:R-:W-:Y:S01]  /*3490*/  IMAD.MOV.U32 R46, RZ, RZ, R151 ;  /* 0x000000ffff2e7224 */ /* 0x000fe200078e0097 */
[----:B------:R-:W-:Y:S01]  /*34a0*/  FMNMX.FTZ R20, R64, R15, !PT ;  /* 0x0000000f40147209 */ /* 0x000fe20007810000 */
[----:B------:R-:W-:Y:S01]  /*34b0*/  FADD.FTZ R47, R7, R42 ;  /* 0x0000002a072f7221 */ /* 0x000fe20000010000 */
[----:B------:R-:W-:Y:S01]  /*34c0*/  ISETP.GT.AND P2, PT, R2, 0x59, PT ;  /* 0x000000590200780c */ /* 0x000fe20003f44270 */
[----:B------:R-:W-:Y:S01]  /*34d0*/  MUFU.EX2 R12, R12 ;  /* 0x0000000c000c7308 */ /* 0x000fe20000000800 */
[----:B------:R-:W-:Y:S01]  /*34e0*/  FMNMX.FTZ R25, R65, R20, !PT ;  /* 0x0000001441197209 */ /* 0x000fe20007810000 */
[----:B---3--:R-:W-:Y:S01]  /*34f0*/  FADD.FTZ R42, R8, R47 ;  /* 0x0000002f082a7221 */ /* 0x008fe20000010000 */
[----:B------:R-:W-:Y:S01]  /*3500*/  ISETP.GT.AND P3, PT, R2, 0x60, PT ;  /* 0x000000600200780c */ /* 0x000fe20003f64270 */
[----:B------:R-:W-:Y:S01]  /*3510*/  FFMA.FTZ R20, R51, UR38, -R88 ;  /* 0x0000002633147c23 */ /* 0x000fe20008010858 */
[----:B------:R-:W-:Y:S01]  /*3520*/  FSEL R69, R69, -INF , P2 ;  /* 0xff80000045457808 */ /* 0x000fe20001000000 */
[--C-:B------:R-:W-:Y:S01]  /*3530*/  IMAD.MOV.U32 R51, RZ, RZ, R151.reuse ;  /* 0x000000ffff337224 */ /* 0x100fe200078e0097 */
[----:B------:R-:W-:Y:S01]  /*3540*/  FMNMX.FTZ R24, R68, R25, !PT ;  /* 0x0000001944187209 */ /* 0x000fe20007810000 */
[----:B------:R-:W-:Y:S01]  /*3550*/  MUFU.EX2 R14, R14 ;  /* 0x0000000e000e7308 */ /* 0x000fe20000000800 */
[----:B------:R-:W-:Y:S01]  /*3560*/  ISETP.GT.AND P2, PT, R2, 0x61, PT ;  /* 0x000000610200780c */ /* 0x000fe20003f44270 */
[----:B------:R-:W-:Y:S01]  /*3570*/  IMAD.MOV.U32 R47, RZ, RZ, R151 ;  /* 0x000000ffff2f7224 */ /* 0x000fe200078e0097 */
[----:B------:R-:W-:-:S02]  /*3580*/  FSEL R72, R72, -INF , P3 ;  /* 0xff80000048487808 */ /* 0x000fc40001800000 */
[----:B------:R-:W-:Y:S02]  /*3590*/  FMNMX.FTZ R25, R69, R24, !PT ;  /* 0x0000001845197209 */ /* 0x000fe40007810000 */
[----:B------:R-:W-:Y:S01]  /*35a0*/  ISETP.GT.AND P3, PT, R2, 0x68, PT ;  /* 0x000000680200780c */ /* 0x000fe20003f64270 */
[----:B------:R-:W2:Y:S01]  /*35b0*/  MUFU.EX2 R21, R21 ;  /* 0x0000001500157308 */ /* 0x000ea20000000800 */
[----:B------:R-:W-:Y:S02]  /*35c0*/  FSEL R73, R73, -INF , P2 ;  /* 0xff80000049497808 */ /* 0x000fe40001000000 */
[----:B------:R-:W-:Y:S02]  /*35d0*/  FMNMX.FTZ R24, R72, R25, !PT ;  /* 0x0000001948187209 */ /* 0x000fe40007810000 */
[----:B------:R-:W-:Y:S02]  /*35e0*/  ISETP.GT.AND P2, PT, R2, 0x69, PT ;  /* 0x000000690200780c */ /* 0x000fe40003f44270 */
[----:B------:R-:W-:Y:S01]  /*35f0*/  FSEL R76, R76, -INF , P3 ;  /* 0xff8000004c4c7808 */ /* 0x000fe20001800000 */
[----:B------:R3:W-:Y:S01]  /*3600*/  MUFU.EX2 R15, R50 ;  /* 0x00000032000f7308 */ /* 0x0007e20000000800 */
[----:B------:R-:W-:-:S02]  /*3610*/  FMNMX.FTZ R25, R73, R24, !PT ;  /* 0x0000001849197209 */ /* 0x000fc40007810000 */
[----:B------:R-:W-:Y:S02]  /*3620*/  ISETP.GT.AND P3, PT, R2, 0x70, PT ;  /* 0x000000700200780c */ /* 0x000fe40003f64270 */
[----:B------:R-:W-:Y:S02]  /*3630*/  FSEL R77, R77, -INF , P2 ;  /* 0xff8000004d4d7808 */ /* 0x000fe40001000000 */
[----:B------:R-:W-:Y:S01]  /*3640*/  FMNMX.FTZ R24, R76, R25, !PT ;  /* 0x000000194c187209 */ /* 0x000fe20007810000 */
[----:B------:R-:W-:Y:S01]  /*3650*/  MUFU.EX2 R20, R20 ;  /* 0x0000001400147308 */ /* 0x000fe20000000800 */
[----:B------:R-:W-:Y:S01]  /*3660*/  ISETP.GT.AND P2, PT, R2, 0x71, PT ;  /* 0x000000710200780c */ /* 0x000fe20003f44270 */
[----:B---3--:R-:W-:Y:S01]  /*3670*/  IMAD.MOV.U32 R50, RZ, RZ, R151 ;  /* 0x000000ffff327224 */ /* 0x008fe200078e0097 */
[----:B------:R-:W-:Y:S02]  /*3680*/  FSEL R80, R80, -INF , P3 ;  /* 0xff80000050507808 */ /* 0x000fe40001800000 */
[----:B------:R-:W-:Y:S01]  /*3690*/  FMNMX.FTZ R25, R77, R24, !PT ;  /* 0x000000184d197209 */ /* 0x000fe20007810000 */
[----:B------:R-:W-:-:S01]  /*36a0*/  FFMA.FTZ R24, R58, UR38, -R88 ;  /* 0x000000263a187c23 */ /* 0x000fc20008010858 */
[----:B------:R-:W-:Y:S01]  /*36b0*/  ISETP.GT.AND P3, PT, R2, 0x78, PT ;  /* 0x000000780200780c */ /* 0x000fe20003f64270 */
[----:B------:R-:W-:Y:S01]  /*36c0*/  MUFU.EX2 R54, R54 ;  /* 0x0000003600367308 */ /* 0x000fe20000000800 */
[----:B------:R-:W-:Y:S01]  /*36d0*/  FSEL R81, R81, -INF , P2 ;  /* 0xff80000051517808 */ /* 0x000fe20001000000 */
[----:B------:R-:W-:Y:S01]  /*36e0*/  IMAD.MOV.U32 R58, RZ, RZ, R151 ;  /* 0x000000ffff3a7224 */ /* 0x000fe200078e0097 */
[----:B------:R-:W-:-:S02]  /*36f0*/  FMNMX.FTZ R26, R80, R25, !PT ;  /* 0x00000019501a7209 */ /* 0x000fc40007810000 */
[----:B------:R-:W-:Y:S02]  /*3700*/  ISETP.GT.AND P2, PT, R2, 0x79, PT ;  /* 0x000000790200780c */ /* 0x000fe40003f44270 */
[----:B------:R-:W-:Y:S01]  /*3710*/  FSEL R84, R84, -INF , P3 ;  /* 0xff80000054547808 */ /* 0x000fe20001800000 */
[----:B------:R-:W-:Y:S01]  /*3720*/  MUFU.EX2 R55, R55 ;  /* 0x0000003700377308 */ /* 0x000fe20000000800 */
[----:B------:R-:W-:Y:S02]  /*3730*/  FMNMX.FTZ R25, R81, R26, !PT ;  /* 0x0000001a51197209 */ /* 0x000fe40007810000 */
[----:B------:R-:W-:Y:S02]  /*3740*/  FSEL R85, R85, -INF , P2 ;  /* 0xff80000055557808 */ /* 0x000fe40001000000 */
[----:B------:R-:W-:Y:S02]  /*3750*/  FMNMX.FTZ R2, R84, R25, !PT ;  /* 0x0000001954027209 */ /* 0x000fe40007810000 */
[----:B------:R-:W-:Y:S01]  /*3760*/  F2FP.SATFINITE.E4M3.F32.PACK_AB_MERGE_C R229, R7, R6, RZ ;  /* 0x0000000607e5723e */ /* 0x000fe200048070ff */
[----:B------:R-:W-:Y:S01]  /*3770*/  MUFU.EX2 R24, R24 ;  /* 0x0000001800187308 */ /* 0x000fe20000000800 */
[----:B------:R-:W-:-:S02]  /*3780*/  FMNMX.FTZ R2, R85, R2, !PT ;  /* 0x0000000255027209 */ /* 0x000fc40007810000 */
[----:B-1----:R-:W-:Y:S02]  /*3790*/  F2FP.SATFINITE.E4M3.F32.PACK_AB_MERGE_C R231, R13, R10, RZ ;  /* 0x0000000a0de7723e */ /* 0x002fe400048070ff */
[----:B------:R-:W-:Y:S01]  /*37a0*/  F2FP.SATFINITE.E4M3.F32.PACK_AB_MERGE_C R229, R5, R4, R229 ;  /* 0x0000000405e5723e */ /* 0x000fe200048070e5 */
[----:B------:R-:W1:Y:S01]  /*37b0*/  SHFL.BFLY PT, R25, R2, 0x2, 0x1f ;  /* 0x0c401f0002197f89 */ /* 0x000e6200000e0000 */
[----:B--2---:R-:W-:Y:S01]  /*37c0*/  F2FP.SATFINITE.E4M3.F32.PACK_AB_MERGE_C R225, R21, R14, RZ ;  /* 0x0000000e15e1723e */ /* 0x004fe200048070ff */
[----:B------:R-:W-:Y:S01]  /*37d0*/  MUFU.EX2 R29, R29 ;  /* 0x0000001d001d7308 */ /* 0x000fe20000000800 */
[----:B------:R-:W-:Y:S02]  /*37e0*/  F2FP.SATFINITE.E4M3.F32.PACK_AB_MERGE_C R231, R9, R8, R231 ;  /* 0x0000000809e7723e */ /* 0x000fe400048070e7 */
[----:B------:R-:W-:-:S05]  /*37f0*/  F2FP.SATFINITE.E4M3.F32.PACK_AB_MERGE_C R225, R12, R11, R225 ;  /* 0x0000000b0ce1723e */ /* 0x000fca00048070e1 */
[----:B------:R-:W-:Y:S08]  /*3800*/  MUFU.EX2 R62, R62 ;  /* 0x0000003e003e7308 */ /* 0x000ff00000000800 */
[----:B------:R-:W-:Y:S01]  /*3810*/  MUFU.EX2 R63, R63 ;  /* 0x0000003f003f7308 */ /* 0x000fe20000000800 */
[----:B-1----:R-:W-:Y:S01]  /*3820*/  FMNMX.FTZ R26, R2, R25, !PT ;  /* 0x00000019021a7209 */ /* 0x002fe20007810000 */
[----:B------:R-:W-:-:S06]  /*3830*/  FFMA.FTZ R25, R82, UR38, -R88 ;  /* 0x0000002652197c23 */ /* 0x000fcc0008010858 */
[----:B------:R-:W-:Y:S01]  /*3840*/  MUFU.EX2 R66, R66 ;  /* 0x0000004200427308 */ /* 0x000fe20000000800 */
[----:B------:R-:W-:Y:S01]  /*3850*/  IMAD.MOV.U32 R82, RZ, RZ, R151 ;  /* 0x000000ffff527224 */ /* 0x000fe200078e0097 */
[----:B------:R-:W1:Y:S06]  /*3860*/  SHFL.BFLY PT, R27, R26, 0x1, 0x1f ;  /* 0x0c201f001a1b7f89 */ /* 0x000e6c00000e0000 */
[----:B------:R-:W-:Y:S08]  /*3870*/  MUFU.EX2 R67, R67 ;  /* 0x0000004300437308 */ /* 0x000ff00000000800 */
[----:B------:R-:W-:Y:S08]  /*3880*/  MUFU.EX2 R70, R70 ;  /* 0x0000004600467308 */ /* 0x000ff00000000800 */
[----:B------:R-:W-:Y:S01]  /*3890*/  MUFU.EX2 R71, R71 ;  /* 0x0000004700477308 */ /* 0x000fe20000000800 */
[----:B-1----:R-:W-:Y:S01]  /*38a0*/  FMNMX.FTZ R2, R26, R27, !PT ;  /* 0x0000001b1a027209 */ /* 0x002fe20007810000 */
[----:B------:R-:W-:-:S02]  /*38b0*/  IMAD.U32 R27, RZ, RZ, UR38 ;  /* 0x00000026ff1b7e24 */ /* 0x000fc4000f8e00ff */
[----:B------:R-:W-:-:S01]  /*38c0*/  FFMA.FTZ R26, R86, UR38, -R88 ;  /* 0x00000026561a7c23 */ /* 0x000fc20008010858 */
[--C-:B------:R-:W-:Y:S01]  /*38d0*/  IMAD.MOV.U32 R88, RZ, RZ, R151.reuse ;  /* 0x000000ffff587224 */ /* 0x100fe200078e0097 */
[C---:B------:R-:W-:Y:S01]  /*38e0*/  FSETP.NEU.FTZ.AND P2, PT, R2.reuse, -INF , PT ;  /* 0xff8000000200780b */ /* 0x040fe20003f5d000 */
[----:B------:R-:W-:Y:S01]  /*38f0*/  FFMA.FTZ R27, R2, R27, -8 ;  /* 0xc1000000021b7423 */ /* 0x000fe2000001001b */
[----:B------:R-:W-:Y:S01]  /*3900*/  MUFU.EX2 R78, R78 ;  /* 0x0000004e004e7308 */ /* 0x000fe20000000800 */
[----:B------:R-:W-:-:S03]  /*3910*/  IMAD.MOV.U32 R86, RZ, RZ, R151 ;  /* 0x000000ffff567224 */ /* 0x000fc600078e0097 */
[----:B------:R-:W-:Y:S02]  /*3920*/  FSEL R35, R27, RZ, P2 ;  /* 0x000000ff1b237208 */ /* 0x000fe40001000000 */
[----:B------:R-:W-:Y:S02]  /*3930*/  PLOP3.LUT P2, PT, PT, PT, UP0, 0x80, 0x0 ;  /* 0x000000000000781c */ /* 0x000fe40003f4f008 */
        /* <DEDUP_REMOVED lines=32> */
[----:B------:R2:W3:Y:S01]  /*3b40*/  MUFU.EX2 R39, R34 ;  /* 0x0000002200277308 */ /* 0x0004e20000000800 */
[----:B-1----:R-:W-:-:S01]  /*3b50*/  FADD.FTZ R43, R30, R31 ;  /* 0x0000001f1e2b7221 */ /* 0x002fc20000010000 */
[--C-:B------:R-:W-:Y:S01]  /*3b60*/  FFMA.FTZ R80, R80, UR38, -R35.reuse ;  /* 0x0000002650507c23 */ /* 0x100fe20008010823 */
[----:B------:R-:W-:-:S01]  /*3b70*/  FFMA.FTZ R81, R81, UR38, -R35 ;  /* 0x0000002651517c23 */ /* 0x000fc20008010823 */
[--C-:B------:R-:W-:Y:S01]  /*3b80*/  FFMA.FTZ R84, R84, UR38, -R35.reuse ;  /* 0x0000002654547c23 */ /* 0x100fe20008010823 */
[----:B------:R-:W-:-:S01]  /*3b90*/  FFMA.FTZ R35, R85, UR38, -R35 ;  /* 0x0000002655237c23 */ /* 0x000fc20008010823 */
[----:B------:R-:W-:-:S02]  /*3ba0*/  IMAD.MOV.U32 R85, RZ, RZ, R151 ;  /* 0x000000ffff557224 */ /* 0x000fc400078e0097 */
[----:B------:R-:W1:Y:S01]  /*3bb0*/  MUFU.EX2 R32, R32 ;  /* 0x0000002000207308 */ /* 0x000e620000000800 */
[----:B--2---:R-:W-:-:S07]  /*3bc0*/  FADD.FTZ R34, R28, R43 ;  /* 0x0000002b1c227221 */ /* 0x004fce0000010000 */
[----:B------:R-:W0:Y:S01]  /*3bd0*/  MUFU.EX2 R33, R33 ;  /* 0x0000002100217308 */ /* 0x000e220000000800 */
[----:B---3--:R-:W-:-:S01]  /*3be0*/  FADD.FTZ R43, R39, R34 ;  /* 0x00000022272b7221 */ /* 0x008fc20000010000 */
[----:B------:R-:W-:Y:S01]  /*3bf0*/  F2FP.SATFINITE.E4M3.F32.PACK_AB_MERGE_C R28, R39, R28, RZ ;  /* 0x0000001c271c723e */ /* 0x000fe200048070ff */
[----:B------:R-:W-:-:S03]  /*3c00*/  IMAD.MOV.U32 R39, RZ, RZ, R151 ;  /* 0x000000ffff277224 */ /* 0x000fc600078e0097 */
[----:B------:R-:W-:Y:S01]  /*3c10*/  F2FP.SATFINITE.E4M3.F32.PACK_AB_MERGE_C R228, R31, R30, R28 ;  /* 0x0000001e1fe4723e */ /* 0x000fe2000480701c */
[----:B------:R-:W-:Y:S01]  /*3c20*/  IMAD.MOV.U32 R31, RZ, RZ, R151 ;  /* 0x000000ffff1f7224 */ /* 0x000fe200078e0097 */
[----:B------:R-:W2:Y:S01]  /*3c30*/  MUFU.EX2 R36, R36 ;  /* 0x0000002400247308 */ /* 0x000ea20000000800 */
[----:B-1----:R-:W-:-:S01]  /*3c40*/  FADD.FTZ R34, R32, R43 ;  /* 0x0000002b20227221 */ /* 0x002fc20000010000 */
[----:B------:R-:W-:Y:S01]  /*3c50*/  FADD.FTZ R43, R9, R42 ;  /* 0x0000002a092b7221 */ /* 0x000fe20000010000 */
[--C-:B------:R-:W-:Y:S02]  /*3c60*/  IMAD.MOV.U32 R30, RZ, RZ, R151.reuse ;  /* 0x000000ffff1e7224 */ /* 0x100fe400078e0097 */
[----:B------:R-:W-:Y:S02]  /*3c70*/  IMAD.MOV.U32 R28, RZ, RZ, R151 ;  /* 0x000000ffff1c7224 */ /* 0x000fe400078e0097 */
[----:B------:R-:W-:-:S01]  /*3c80*/  FADD.FTZ R42, R10, R43 ;  /* 0x0000002b0a2a7221 */ /* 0x000fc20000010000 */
[----:B------:R-:W1:Y:S01]  /*3c90*/  MUFU.EX2 R37, R37 ;  /* 0x0000002500257308 */ /* 0x000e620000000800 */
[----:B0-----:R-:W-:-:S02]  /*3ca0*/  FADD.FTZ R3, R33, R34 ;  /* 0x0000002221037221 */ /* 0x001fc40000010000 */
[----:B------:R-:W-:-:S04]  /*3cb0*/  FADD.FTZ R42, R13, R42 ;  /* 0x0000002a0d2a7221 */ /* 0x000fc80000010000 */
[----:B------:R-:W-:Y:S01]  /*3cc0*/  FADD.FTZ R43, R11, R42 ;  /* 0x0000002a0b2b7221 */ /* 0x000fe20000010000 */
[----:B------:R-:W0:Y:S01]  /*3cd0*/  MUFU.EX2 R40, R40 ;  /* 0x0000002800287308 */ /* 0x000e220000000800 */
[----:B--2---:R-:W-:-:S02]  /*3ce0*/  FADD.FTZ R34, R36, R3 ;  /* 0x0000000324227221 */ /* 0x004fc40000010000 */
[----:B------:R-:W-:-:S04]  /*3cf0*/  FADD.FTZ R43, R12, R43 ;  /* 0x0000002b0c2b7221 */ /* 0x000fc80000010000 */
[----:B------:R-:W-:Y:S01]  /*3d00*/  FADD.FTZ R42, R14, R43 ;  /* 0x0000002b0e2a7221 */ /* 0x000fe20000010000 */
[----:B------:R-:W2:Y:S01]  /*3d10*/  MUFU.EX2 R41, R41 ;  /* 0x0000002900297308 */ /* 0x000ea20000000800 */
[----:B-1----:R-:W-:-:S02]  /*3d20*/  FADD.FTZ R3, R37, R34 ;  /* 0x0000002225037221 */ /* 0x002fc40000010000 */
[----:B------:R-:W-:Y:S01]  /*3d30*/  FADD.FTZ R42, R21, R42 ;  /* 0x0000002a152a7221 */ /* 0x000fe20000010000 */
[----:B------:R-:W-:Y:S01]  /*3d40*/  F2FP.SATFINITE.E4M3.F32.PACK_AB_MERGE_C R36, R37, R36, RZ ;  /* 0x000000242524723e */ /* 0x000fe200048070ff */
[----:B------:R-:W-:Y:S02]  /*3d50*/  IMAD.MOV.U32 R37, RZ, RZ, R151 ;  /* 0x000000ffff257224 */ /* 0x000fe400078e0097 */
[----:B------:R-:W-:-:S01]  /*3d60*/  FADD.FTZ R43, R15, R42 ;  /* 0x0000002a0f2b7221 */ /* 0x000fc20000010000 */
[----:B------:R-:W-:Y:S01]  /*3d70*/  F2FP.SATFINITE.E4M3.F32.PACK_AB_MERGE_C R230, R33, R32, R36 ;  /* 0x0000002021e6723e */ /* 0x000fe20004807024 */
[----:B------:R-:W1:Y:S01]  /*3d80*/  MUFU.EX2 R44, R44 ;  /* 0x0000002c002c7308 */ /* 0x000e620000000800 */
[----:B0-----:R-:W-:-:S01]  /*3d90*/  FADD.FTZ R34, R40, R3 ;  /* 0x0000000328227221 */ /* 0x001fc20000010000 */
[----:B------:R-:W-:Y:S01]  /*3da0*/  FADD.FTZ R43, R20, R43 ;  /* 0x0000002b142b7221 */ /* 0x000fe20000010000 */
[----:B------:R-:W-:-:S02]  /*3db0*/  IMAD.MOV.U32 R42, RZ, RZ, R151 ;  /* 0x000000ffff2a7224 */ /* 0x000fc400078e0097 */
[----:B------:R-:W-:Y:S02]  /*3dc0*/  IMAD.MOV.U32 R36, RZ, RZ, R151 ;  /* 0x000000ffff247224 */ /* 0x000fe400078e0097 */
[----:B------:R-:W-:-:S01]  /*3dd0*/  FADD.FTZ R10, R54, R43 ;  /* 0x0000002b360a7221 */ /* 0x000fc20000010000 */
[----:B------:R-:W-:Y:S01]  /*3de0*/  F2FP.SATFINITE.E4M3.F32.PACK_AB_MERGE_C R54, R55, R54, RZ ;  /* 0x000000363736723e */ /* 0x000fe200048070ff */
[----:B------:R-:W0:Y:S01]  /*3df0*/  MUFU.EX2 R45, R45 ;  /* 0x0000002d002d7308 */ /* 0x000e220000000800 */
        /* <DEDUP_REMOVED lines=8> */
[----:B------:R-:W-:Y:S01]  /*3e80*/  FADD.FTZ R7, R29, R10 ;  /* 0x0000000a1d077221 */ /* 0x000fe20000010000 */
[----:B------:R-:W-:-:S02]  /*3e90*/  IMAD.MOV.U32 R43, RZ, RZ, R151 ;  /* 0x000000ffff2b7224 */ /* 0x000fc400078e0097 */
[--C-:B------:R-:W-:Y:S02]  /*3ea0*/  IMAD.MOV.U32 R33, RZ, RZ, R151.reuse ;  /* 0x000000ffff217224 */ /* 0x100fe400078e0097 */
[----:B------:R-:W-:Y:S01]  /*3eb0*/  IMAD.MOV.U32 R32, RZ, RZ, R151 ;  /* 0x000000ffff207224 */ /* 0x000fe200078e0097 */
[----:B------:R-:W1:Y:S01]  /*3ec0*/  MUFU.EX2 R49, R49 ;  /* 0x0000003100317308 */ /* 0x000e620000000800 */
[----:B0-----:R-:W-:-:S01]  /*3ed0*/  FADD.FTZ R3, R45, R34 ;  /* 0x000000222d037221 */ /* 0x001fc20000010000 */
[----:B------:R-:W-:Y:S01]  /*3ee0*/  F2FP.SATFINITE.E4M3.F32.PACK_AB_MERGE_C R44, R45, R44, RZ ;  /* 0x0000002c2d2c723e */ /* 0x000fe200048070ff */
[--C-:B------:R-:W-:Y:S02]  /*3ef0*/  IMAD.MOV.U32 R45, RZ, RZ, R151.reuse ;  /* 0x000000ffff2d7224 */ /* 0x100fe400078e0097 */
[--C-:B------:R-:W-:Y:S01]  /*3f00*/  IMAD.MOV.U32 R34, RZ, RZ, R151.reuse ;  /* 0x000000ffff227224 */ /* 0x100fe200078e0097 */
[----:B------:R-:W-:Y:S01]  /*3f10*/  F2FP.SATFINITE.E4M3.F32.PACK_AB_MERGE_C R224, R41, R40, R44 ;  /* 0x0000002829e0723e */ /* 0x000fe2000480702c */
[----:B------:R-:W-:Y:S01]  /*3f20*/  IMAD.MOV.U32 R44, RZ, RZ, R151 ;  /* 0x000000ffff2c7224 */ /* 0x000fe200078e0097 */
[----:B------:R-:W0:Y:S01]  /*3f30*/  MUFU.EX2 R52, R52 ;  /* 0x0000003400347308 */ /* 0x000e220000000800 */
[----:B--2---:R-:W-:-:S01]  /*3f40*/  FADD.FTZ R6, R48, R3 ;  /* 0x0000000330067221 */ /* 0x004fc20000010000 */
[----:B------:R-:W-:-:S02]  /*3f50*/  IMAD.MOV.U32 R41, RZ, RZ, R151 ;  /* 0x000000ffff297224 */ /* 0x000fc400078e0097 */
[----:B------:R-:W-:-:S04]  /*3f60*/  IMAD.MOV.U32 R40, RZ, RZ, R151 ;  /* 0x000000ffff287224 */ /* 0x000fc800078e0097 */
[----:B------:R-:W2:Y:S01]  /*3f70*/  MUFU.EX2 R53, R53 ;  /* 0x0000003500357308 */ /* 0x000ea20000000800 */
[----:B-1----:R-:W-:-:S07]  /*3f80*/  FADD.FTZ R3, R49, R6 ;  /* 0x0000000631037221 */ /* 0x002fce0000010000 */
        /* <DEDUP_REMOVED lines=11> */
[----:B------:R-:W-:-:S04]  /*4040*/  IMAD.MOV.U32 R48, RZ, RZ, R151 ;  /* 0x000000ffff307224 */ /* 0x000fc800078e0097 */
[----:B------:R-:W1:Y:S01]  /*4050*/  MUFU.EX2 R61, R61 ;  /* 0x0000003d003d7308 */ /* 0x000e620000000800 */
[----:B0-----:R-:W-:-:S01]  /*4060*/  FADD.FTZ R3, R57, R6 ;  /* 0x0000000639037221 */ /* 0x001fc20000010000 */
[----:B------:R-:W-:Y:S01]  /*4070*/  FADD.FTZ R6, R62, R7 ;  /* 0x000000073e067221 */ /* 0x000fe20000010000 */
[----:B------:R-:W-:-:S03]  /*4080*/  F2FP.SATFINITE.E4M3.F32.PACK_AB_MERGE_C R62, R63, R62, RZ ;  /* 0x0000003e3f3e723e */ /* 0x000fc600048070ff */
[----:B------:R-:W-:Y:S01]  /*4090*/  FADD.FTZ R63, R63, R6 ;  /* 0x000000063f3f7221 */ /* 0x000fe20000010000 */
[----:B------:R-:W-:Y:S01]  /*40a0*/  F2FP.SATFINITE.E4M3.F32.PACK_AB_MERGE_C R221, R29, R24, R62 ;  /* 0x000000181ddd723e */ /* 0x000fe2000480703e */
[----:B------:R-:W0:Y:S01]  /*40b0*/  MUFU.EX2 R64, R64 ;  /* 0x0000004000407308 */ /* 0x000e220000000800 */
[----:B--2---:R-:W-:-:S01]  /*40c0*/  FADD.FTZ R4, R60, R3 ;  /* 0x000000033c047221 */ /* 0x004fc20000010000 */
[----:B------:R-:W-:Y:S01]  /*40d0*/  FADD.FTZ R6, R66, R63 ;  /* 0x0000003f42067221 */ /* 0x000fe20000010000 */
[--C-:B------:R-:W-:Y:S02]  /*40e0*/  IMAD.MOV.U32 R63, RZ, RZ, R151.reuse ;  /* 0x000000ffff3f7224 */ /* 0x100fe400078e0097 */
[----:B------:R-:W-:Y:S02]  /*40f0*/  IMAD.MOV.U32 R62, RZ, RZ, R151 ;  /* 0x000000ffff3e7224 */ /* 0x000fe400078e0097 */
[----:B------:R-:W-:-:S01]  /*4100*/  FADD.FTZ R5, R67, R6 ;  /* 0x0000000643057221 */ /* 0x000fc20000010000 */
[----:B------:R-:W-:Y:S01]  /*4110*/  F2FP.SATFINITE.E4M3.F32.PACK_AB_MERGE_C R6, R71, R70, RZ ;  /* 0x000000464706723e */ /* 0x000fe200048070ff */
[----:B------:R-:W2:Y:S01]  /*4120*/  MUFU.EX2 R65, R65 ;  /* 0x0000004100417308 */ /* 0x000ea20000000800 */
[C---:B-1----:R-:W-:Y:S01]  /*4130*/  F2FP.SATFINITE.E4M3.F32.PACK_AB_MERGE_C R60, R61.reuse, R60, RZ ;  /* 0x0000003c3d3c723e */ /* 0x042fe200048070ff */
[----:B------:R-:W-:Y:S01]  /*4140*/  FADD.FTZ R61, R61, R4 ;  /* 0x000000043d3d7221 */ /* 0x000fe20000010000 */
[----:B------:R-:W-:-:S01]  /*4150*/  FADD.FTZ R70, R70, R5 ;  /* 0x0000000546467221 */ /* 0x000fc20000010000 */
[----:B------:R-:W-:Y:S01]  /*4160*/  F2FP.SATFINITE.E4M3.F32.PACK_AB_MERGE_C R223, R67, R66, R6 ;  /* 0x0000004243df723e */ /* 0x000fe20004807006 */
[----:B------:R-:W-:Y:S01]  /*4170*/  IMAD.MOV.U32 R67, RZ, RZ, R151 ;  /* 0x000000ffff437224 */ /* 0x000fe200078e0097 */
[----:B------:R-:W-:Y:S01]  /*4180*/  F2FP.SATFINITE.E4M3.F32.PACK_AB_MERGE_C R220, R57, R56, R60 ;  /* 0x0000003839dc723e */ /* 0x000fe2000480703c */
[----:B------:R-:W-:-:S01]  /*4190*/  FADD.FTZ R71, R71, R70 ;  /* 0x0000004647477221 */ /* 0x000fc20000010000 */
[----:B------:R-:W1:Y:S01]  /*41a0*/  MUFU.EX2 R68, R68 ;  /* 0x0000004400447308 */ /* 0x000e620000000800 */
[----:B0-----:R-:W-:-:S01]  /*41b0*/  FADD.FTZ R4, R64, R61 ;  /* 0x0000003d40047221 */ /* 0x001fc20000010000 */
[----:B------:R-:W-:-:S02]  /*41c0*/  IMAD.MOV.U32 R70, RZ, RZ, R151 ;  /* 0x000000ffff467224 */ /* 0x000fc400078e0097 */
[--C-:B------:R-:W-:Y:S02]  /*41d0*/  IMAD.MOV.U32 R66, RZ, RZ, R151.reuse ;  /* 0x000000ffff427224 */ /* 0x100fe400078e0097 */
[----:B------:R-:W-:Y:S02]  /*41e0*/  IMAD.MOV.U32 R61, RZ, RZ, R151 ;  /* 0x000000ffff3d7224 */ /* 0x000fe400078e0097 */
[----:B------:R-:W0:Y:S01]  /*41f0*/  MUFU.EX2 R69, R69 ;  /* 0x0000004500457308 */ /* 0x000e220000000800 */
[----:B--2---:R-:W-:-:S01]  /*4200*/  FADD.FTZ R3, R65, R4 ;  /* 0x0000000441037221 */ /* 0x004fc20000010000 */
[--C-:B------:R-:W-:Y:S02]  /*4210*/  IMAD.MOV.U32 R60, RZ, RZ, R151.reuse ;  /* 0x000000ffff3c7224 */ /* 0x100fe400078e0097 */
[--C-:B------:R-:W-:Y:S02]  /*4220*/  IMAD.MOV.U32 R57, RZ, RZ, R151.reuse ;  /* 0x000000ffff397224 */ /* 0x100fe400078e0097 */
[----:B------:R-:W-:-:S02]  /*4230*/  IMAD.MOV.U32 R56, RZ, RZ, R151 ;  /* 0x000000ffff387224 */ /* 0x000fc400078e0097 */
[----:B------:R-:W2:Y:S01]  /*4240*/  MUFU.EX2 R74, R74 ;  /* 0x0000004a004a7308 */ /* 0x000ea20000000800 */
[----:B-1----:R-:W-:-:S01]  /*4250*/  FADD.FTZ R4, R68, R3 ;  /* 0x0000000344047221 */ /* 0x002fc20000010000 */
[----:B------:R-:W-:Y:S01]  /*4260*/  F2FP.SATFINITE.E4M3.F32.PACK_AB_MERGE_C R3, R79, R78, RZ ;  /* 0x0000004e4f03723e */ /* 0x000fe200048070ff */
[--C-:B------:R-:W-:Y:S02]  /*4270*/  IMAD.MOV.U32 R29, RZ, RZ, R151.reuse ;  /* 0x000000ffff1d7224 */ /* 0x100fe400078e0097 */
[----:B------:R-:W-:-:S03]  /*4280*/  IMAD.MOV.U32 R24, RZ, RZ, R151 ;  /* 0x000000ffff187224 */ /* 0x000fc600078e0097 */
[----:B------:R-:W1:Y:S01]  /*4290*/  MUFU.EX2 R72, R72 ;  /* 0x0000004800487308 */ /* 0x000e620000000800 */
[C---:B0-----:R-:W-:Y:S01]  /*42a0*/  F2FP.SATFINITE.E4M3.F32.PACK_AB_MERGE_C R68, R69.reuse, R68, RZ ;  /* 0x000000444544723e */ /* 0x041fe200048070ff */
[----:B------:R-:W-:-:S03]  /*42b0*/  FADD.FTZ R69, R69, R4 ;  /* 0x0000000445457221 */ /* 0x000fc60000010000 */
        /* <DEDUP_REMOVED lines=9> */
[----:B------:R-:W-:-:S06]  /*4350*/  IMAD.MOV.U32 R69, RZ, RZ, R151 ;  /* 0x000000ffff457224 */ /* 0x000fcc00078e0097 */
[----:B------:R-:W1:Y:S01]  /*4360*/  MUFU.EX2 R76, R76 ;  /* 0x0000004c004c7308 */ /* 0x000e620000000800 */
[C---:B0-----:R-:W-:Y:S01]  /*4370*/  F2FP.SATFINITE.E4M3.F32.PACK_AB_MERGE_C R217, R75.reuse, R74, R3 ;  /* 0x0000004a4bd9723e */ /* 0x041fe20004807003 */
[----:B------:R-:W-:Y:S01]  /*4380*/  FADD.FTZ R75, R75, R6 ;  /* 0x000000064b4b7221 */ /* 0x000fe20000010000 */
[----:B------:R-:W-:-:S03]  /*4390*/  IMAD.MOV.U32 R74, RZ, RZ, R151 ;  /* 0x000000ffff4a7224 */ /* 0x000fc600078e0097 */
[----:B------:R-:W-:Y:S01]  /*43a0*/  FADD.FTZ R78, R78, R75 ;  /* 0x0000004b4e4e7221 */ /* 0x000fe20000010000 */
[----:B------:R-:W-:Y:S01]  /*43b0*/  IMAD.MOV.U32 R75, RZ, RZ, R151 ;  /* 0x000000ffff4b7224 */ /* 0x000fe200078e0097 */
[----:B------:R-:W0:Y:S01]  /*43c0*/  MUFU.EX2 R77, R77 ;  /* 0x0000004d004d7308 */ /* 0x000e220000000800 */
[----:B--2---:R-:W-:-:S01]  /*43d0*/  FADD.FTZ R3, R73, R4 ;  /* 0x0000000449037221 */ /* 0x004fc20000010000 */
[----:B------:R-:W-:Y:S01]  /*43e0*/  FADD.FTZ R78, R79, R78 ;  /* 0x0000004e4f4e7221 */ /* 0x000fe20000010000 */
[----:B------:R-:W-:-:S05]  /*43f0*/  IMAD.MOV.U32 R79, RZ, RZ, R151 ;  /* 0x000000ffff4f7224 */ /* 0x000fca00078e0097 */
[----:B------:R-:W-:Y:S01]  /*4400*/  MUFU.EX2 R26, R26 ;  /* 0x0000001a001a7308 */ /* 0x000fe20000000800 */
[----:B-1----:R-:W-:-:S07]  /*4410*/  FADD.FTZ R4, R76, R3 ;  /* 0x000000034c047221 */ /* 0x002fce0000010000 */
[----:B------:R1:W2:Y:S01]  /*4420*/  MUFU.EX2 R27, R87 ;  /* 0x00000057001b7308 */ /* 0x0002a20000000800 */
[C---:B0-----:R-:W-:Y:S01]  /*4430*/  F2FP.SATFINITE.E4M3.F32.PACK_AB_MERGE_C R76, R77.reuse, R76, RZ ;  /* 0x0000004c4d4c723e */ /* 0x041fe200048070ff */
[----:B------:R-:W-:-:S03]  /*4440*/  FADD.FTZ R77, R77, R4 ;  /* 0x000000044d4d7221 */ /* 0x000fc60000010000 */
[----:B------:R-:W-:Y:S01]  /*4450*/  F2FP.SATFINITE.E4M3.F32.PACK_AB_MERGE_C R216, R73, R72, R76 ;  /* 0x0000004849d8723e */ /* 0x000fe2000480704c */
[--C-:B------:R-:W-:Y:S02]  /*4460*/  IMAD.MOV.U32 R76, RZ, RZ, R151.reuse ;  /* 0x000000ffff4c7224 */ /* 0x100fe400078e0097 */
[----:B------:R-:W0:Y:S01]  /*4470*/  MUFU.EX2 R25, R25 ;  /* 0x0000001900197308 */ /* 0x000e220000000800 */
[--C-:B-1----:R-:W-:Y:S02]  /*4480*/  IMAD.MOV.U32 R87, RZ, RZ, R151.reuse ;  /* 0x000000ffff577224 */ /* 0x102fe400078e0097 */
[--C-:B------:R-:W-:Y:S02]  /*4490*/  IMAD.MOV.U32 R73, RZ, RZ, R151.reuse ;  /* 0x000000ffff497224 */ /* 0x100fe400078e0097 */
[----:B------:R-:W-:-:S03]  /*44a0*/  IMAD.MOV.U32 R72, RZ, RZ, R151 ;  /* 0x000000ffff487224 */ /* 0x000fc600078e0097 */
[----:B------:R-:W1:Y:S01]  /*44b0*/  MUFU.EX2 R80, R80 ;  /* 0x0000005000507308 */ /* 0x000e620000000800 */
[----:B--2---:R-:W-:-:S07]  /*44c0*/  F2FP.SATFINITE.E4M3.F32.PACK_AB_MERGE_C R5, R27, R26, RZ ;  /* 0x0000001a1b05723e */ /* 0x004fce00048070ff */
[----:B------:R2:W3:Y:S01]  /*44d0*/  MUFU.EX2 R38, R83 ;  /* 0x0000005300267308 */ /* 0x0004e20000000800 */
[----:B0-----:R-:W-:-:S01]  /*44e0*/  FADD.FTZ R3, R25, R78 ;  /* 0x0000004e19037221 */ /* 0x001fc20000010000 */
[----:B------:R-:W-:-:S06]  /*44f0*/  IMAD.MOV.U32 R78, RZ, RZ, R151 ;  /* 0x000000ffff4e7224 */ /* 0x000fcc00078e0097 */
[----:B------:R-:W0:Y:S01]  /*4500*/  MUFU.EX2 R81, R81 ;  /* 0x0000005100517308 */ /* 0x000e220000000800 */
[----:B-1----:R-:W-:-:S01]  /*4510*/  FADD.FTZ R4, R80, R77 ;  /* 0x0000004d50047221 */ /* 0x002fc20000010000 */
[--C-:B--2---:R-:W-:Y:S02]  /*4520*/  IMAD.MOV.U32 R83, RZ, RZ, R151.reuse ;  /* 0x000000ffff537224 */ /* 0x104fe400078e0097 */
[----:B------:R-:W-:-:S04]  /*4530*/  IMAD.MOV.U32 R77, RZ, RZ, R151 ;  /* 0x000000ffff4d7224 */ /* 0x000fc800078e0097 */
[----:B------:R-:W1:Y:S01]  /*4540*/  MUFU.EX2 R84, R84 ;  /* 0x0000005400547308 */ /* 0x000e620000000800 */
[C---:B---3--:R-:W-:Y:S01]  /*4550*/  F2FP.SATFINITE.E4M3.F32.PACK_AB_MERGE_C R219, R38.reuse, R25, R5 ;  /* 0x0000001926db723e */ /* 0x048fe20004807005 */
        /* <DEDUP_REMOVED lines=12> */
[--C-:B------:R-:W-:Y:S02]  /*4620*/  IMAD.MOV.U32 R84, RZ, RZ, R151.reuse ;  /* 0x000000ffff547224 */ /* 0x100fe400078e0097 */
        /* <DEDUP_REMOVED lines=72> */
[----:B------:R-:W-:-:S05]  /*4ab0*/  UMOV UR58, UR56 ;  /* 0x00000038003a7c82 */ /* 0x000fca0008000000 */
.L_x_2019:
[----:B------:R-:W-:Y:S01]  /*4ac0*/  ISETP.NE.AND P3, PT, RZ, UR44, PT ;  /* 0x0000002cff007c0c */ /* 0x000fe2000bf65270 */
[----:B------:R-:W-:-:S04]  /*4ad0*/  UISETP.NE.AND UP0, UPT, UR58, 0x1, UPT ;  /* 0x000000013a00788c */ /* 0x000fc8000bf05270 */
[----:B------:R-:W-:-:S04]  /*4ae0*/  USEL UR46, URZ, 0x1, UP0 ;  /* 0x000000013f2e7887 */ /* 0x000fc80008000000 */
[----:B------:R-:W-:-:S04]  /*4af0*/  ULOP3.LUT UR46, UR59, UR46, URZ, 0x3c, !UPT ;  /* 0x0000002e3b2e7292 */ /* 0x000fc8000f8e3c3f */
[----:B------:R-:W-:Y:S08]  /*4b00*/  @P3 BRA `(.L_x_2010) ;  /* 0x0000000000383947 */ /* 0x000ff00003800000 */
[----:B------:R-:W-:Y:S05]  /*4b10*/  @!P0 BRA `(.L_x_2011) ;  /* 0x0000000000048947 */ /* 0x000fea0003800000 */
[----:B------:R-:W-:Y:S01]  /*4b20*/  BPT.TRAP 0x1 ;  /* 0x000000040000795c */ /* 0x000fe20000300000 */
.L_x_2011:
        /* <DEDUP_REMOVED lines=9> */
.L_x_2012:
[----:B-1----:R-:W-:Y:S05]  /*4bc0*/  @P2 BRA `(.L_x_2010) ;  /* 0x0000000000082947 */ /* 0x002fea0003800000 */
[----:B------:R-:W1:Y:S02]  /*4bd0*/  SYNCS.PHASECHK.TRANS64.TRYWAIT P2, [UR6+0x38830], R0 ;  /* 0x03883000ff0075a7 */ /* 0x000e640008040146 */
[----:B-1----:R-:W-:Y:S05]  /*4be0*/  @!P2 BRA `(.L_x_2013) ;  /* 0x000000e8006ca947 */ /* 0x002fea0003800000 */
.L_x_2010:
        /* <DEDUP_REMOVED lines=48> */
.L_x_2015:
[----:B------:R-:W-:Y:S01]  /*4ef0*/  ULEA UR6, UR58, UR41, 0x3 ;  /* 0x000000293a067291 */ /* 0x000fe2000f8e183f */
[----:B------:R-:W-:-:S05]  /*4f00*/  IMAD.U32 R0, RZ, RZ, UR59 ;  /* 0x0000003bff007e24 */ /* 0x000fca000f8e00ff */
[----:B------:R-:W-:-:S04]  /*4f10*/  SHF.L.U32 R0, R0, 0x1f, RZ ;  /* 0x0000001f00007819 */ /* 0x000fc800000006ff */
[----:B------:R0:W1:Y:S01]  /*4f20*/  SYNCS.PHASECHK.TRANS64.TRYWAIT P2, [UR6+0x38850], R0 ;  /* 0x03885000ff0075a7 */ /* 0x0000620008040146 */
[----:B------:R-:W-:Y:S05]  /*4f30*/  @!P0 BRA `(.L_x_2016) ;  /* 0x0000000000048947 */ /* 0x000fea0003800000 */
[----:B------:R-:W-:Y:S01]  /*4f40*/  BPT.TRAP 0x1 ;  /* 0x000000040000795c */ /* 0x000fe20000300000 */
.L_x_2016:
[----:B-1----:R-:W-:Y:S05]  /*4f50*/  @P2 BRA `(.L_x_2014) ;  /* 0x0000000000082947 */ /* 0x002fea0003800000 */
[----:B------:R-:W1:Y:S02]  /*4f60*/  SYNCS.PHASECHK.TRANS64.TRYWAIT P2, [UR6+0x38850], R0 ;  /* 0x03885000ff0075a7 */ /* 0x000e640008040146 */
[----:B-1----:R-:W-:Y:S05]  /*4f70*/  @!P2 BRA `(.L_x_2017) ;  /* 0x000000e400a0a947 */ /* 0x002fea0003800000 */
.L_x_2014:
[----:B------:R-:W-:Y:S01]  /*4f80*/  UIADD3 UR6, UR41, 0x400, URZ ;  /* 0x0000040029067890 */ /* 0x000fe2000fffe03f */
[----:B------:R-:W-:Y:S01]  /*4f90*/  WARPGROUP.ARRIVE ;  /* 0x00000000000079c5 */ /* 0x000fe20000000000 */
[----:B------:R-:W-:Y:S01]  /*4fa0*/  UMOV UR7, 0x40000040 ;  /* 0x4000004000077882 */ /* 0x000fe20000000000 */
[----:B01----:R-:W-:Y:S01]  /*4fb0*/  IMAD.MOV.U32 R0, RZ, RZ, -0x2 ;  /* 0xfffffffeff007424 */ /* 0x003fe200078e00ff */
[----:B------:R-:W-:-:S04]  /*4fc0*/  USHF.R.U32.HI UR6, URZ, 0x4, UR6 ;  /* 0x000000043f067899 */ /* 0x000fc80008011606 */
[----:B------:R-:W-:-:S04]  /*4fd0*/  ULOP3.LUT UR6, UR6, 0x3fff, URZ, 0xc0, !UPT ;  /* 0x00003fff06067892 */ /* 0x000fc8000f8ec03f */
[----:B------:R-:W-:-:S04]  /*4fe0*/  ULOP3.LUT UR6, UR6, 0x10000, URZ, 0xfc, !UPT ;  /* 0x0001000006067892 */ /* 0x000fc8000f8efc3f */
[----:B------:R-:W-:-:S07]  /*4ff0*/  ULEA UR10, UR58, UR6, 0xb ;  /* 0x000000063a0a7291 */ /* 0x000fce000f8e583f */
[----:B------:R-:W-:Y:S02]  /*5000*/  UMOV UR6, UR10 ;  /* 0x0000000a00067c82 */ /* 0x000fe40008000000 */
[----:B------:R-:W-:Y:S01]  /*5010*/  QGMMA.64x256x32.F32.E4M3.E4M3 R24, R228, gdesc[UR4], R24, gsb0 ;  /* 0x03e00004e4187df3 */ /* 0x000fe20008000818 */
[----:B------:R-:W-:Y:S01]  /*5020*/  UMOV UR6, 0xffffff80 ;  /* 0xffffff8000067882 */ /* 0x000fe20000000000 */
[----:B------:R-:W-:Y:S01]  /*5030*/  UMOV UR7, 0x40000040 ;  /* 0x4000004000077882 */ /* 0x000fe20000000000 */
[----:B------:R-:W-:-:S04]  /*5040*/  UIMAD UR6, UR57, UR6, 0x1 ;  /* 0x00000001390674a4 */ /* 0x000fc8000f8e0206 */
[----:B------:R-:W-:-:S04]  /*5050*/  ULEA UR6, UR54, UR6, 0x7 ;  /* 0x0000000636067291 */ /* 0x000fc8000f8e383f */
[----:B------:R-:W-:-:S06]  /*5060*/  UIADD3 UR6, -UR53, UR6, UR52 ;  /* 0x0000000635067290 */ /* 0x000fcc000fffe134 */
[----:B------:R-:W-:Y:S01]  /*5070*/  IMAD R7, R17, R0, UR6 ;  /* 0x0000000611077e24 */ /* 0x000fe2000f8e0200 */
        /* <DEDUP_REMOVED lines=102> */
[----:B------:R-:W0:Y:S01]  /*56e0*/  SHFL.BFLY PT, R7, R10, 0x2, 0x1f ;  /* 0x0c401f000a077f89 */ /* 0x000e2200000e0000 */
        /* <DEDUP_REMOVED lines=12> */
[----:B0-----:R-:W-:Y:S01]  /*57b0*/  FMNMX.FTZ R11, R10, R7, !PT ;  /* 0x000000070a0b7209 */ /* 0x001fe20007810000 */
[----:B------:R-:W-:Y:S01]  /*57c0*/  IMAD.U32 R7, RZ, RZ, UR38 ;  /* 0x00000026ff077e24 */ /* 0x000fe2000f8e00ff */
[----:B------:R-:W-:Y:S02]  /*57d0*/  ISETP.GT.AND P3, PT, R0, 0x18, PT ;  /* 0x000000180000780c */ /* 0x000fe40003f64270 */
[----:B------:R-:W-:Y:S01]  /*57e0*/  FSEL R163, R163, -INF , P4 ;  /* 0xff800000a3a37808 */ /* 0x000fe20002000000 */
[----:B------:R-:W0:Y:S01]  /*57f0*/  SHFL.BFLY PT, R2, R11, 0x1, 0x1f ;  /* 0x0c201f000b027f89 */ /* 0x000e2200000e0000 */
[----:B------:R-:W-:-:S02]  /*5800*/  FMNMX.FTZ R20, R162, R21, !PT ;  /* 0x00000015a2147209 */ /* 0x000fc40007810000 */
[----:B------:R-:W-:Y:S02]  /*5810*/  ISETP.GT.AND P4, PT, R0, 0x19, PT ;  /* 0x000000190000780c */ /* 0x000fe40003f84270 */
[----:B------:R-:W-:Y:S02]  /*5820*/  FSEL R166, R166, -INF , P3 ;  /* 0xff800000a6a67808 */ /* 0x000fe40001800000 */
[----:B------:R-:W-:Y:S02]  /*5830*/  FMNMX.FTZ R21, R163, R20, !PT ;  /* 0x00000014a3157209 */ /* 0x000fe40007810000 */
[C---:B------:R-:W-:Y:S02]  /*5840*/  ISETP.GT.AND P3, PT, R0.reuse, 0x20, PT ;  /* 0x000000200000780c */ /* 0x040fe40003f64270 */
[----:B------:R-:W-:Y:S02]  /*5850*/  FSEL R167, R167, -INF , P4 ;  /* 0xff800000a7a77808 */ /* 0x000fe40002000000 */
[----:B------:R-:W-:-:S02]  /*5860*/  ISETP.GT.AND P4, PT, R0, 0x21, PT ;  /* 0x000000210000780c */ /* 0x000fc40003f84270 */
[----:B------:R-:W-:Y:S01]  /*5870*/  FSEL R170, R170, -INF , P3 ;  /* 0xff800000aaaa7808 */ /* 0x000fe20001800000 */
[----:B------:R-:W-:Y:S02]  /*5880*/  WARPGROUP.DEPBAR.LE gsb0, 0x0 ;  /* 0x00008000000079c5 */ /* 0x000fe40000010000 */
[----:B------:R-:W-:Y:S01]  /*5890*/  WARPGROUP.ARRIVE ;  /* 0x00000000000079c5 */ /* 0x000fe20000000000 */
[C---:B------:R-:W-:Y:S02]  /*58a0*/  ISETP.GT.AND P3, PT, R0.reuse, 0x28, PT ;  /* 0x000000280000780c */ /* 0x040fe40003f64270 */
[----:B------:R-:W-:Y:S02]  /*58b0*/  FSEL R171, R171, -INF , P4 ;  /* 0xff800000abab7808 */ /* 0x000fe40002000000 */
[----:B0-----:R-:W-:Y:S01]  /*58c0*/  FMNMX.FTZ R2, R11, R2, !PT ;  /* 0x000000020b027209 */ /* 0x001fe20007810000 */
[----:B------:R-:W-:Y:S01]  /*58d0*/  QGMMA.64x256x32.F32.E4M3.E4M3 R24, R224, gdesc[UR4], R24, gsb0 ;  /* 0x03e00004e0187df3 */ /* 0x000fe20008000818 */
[----:B------:R-:W-:Y:S01]  /*58e0*/  UIADD3 UR6, UR10, 0x4, URZ ;  /* 0x000000040a067890 */ /* 0x000fe2000fffe03f */
[----:B------:R-:W-:Y:S01]  /*58f0*/  ISETP.GT.AND P4, PT, R0, 0x29, PT ;  /* 0x000000290000780c */ /* 0x000fe20003f84270 */
[----:B------:R-:W-:Y:S01]  /*5900*/  UMOV UR7, 0x40000040 ;  /* 0x4000004000077882 */ /* 0x000fe20000000000 */
[----:B------:R-:W-:-:S01]  /*5910*/  FFMA.FTZ R7, R2, R7, -8 ;  /* 0xc100000002077423 */ /* 0x000fc20000010007 */
[----:B------:R-:W-:-:S02]  /*5920*/  FSETP.NEU.FTZ.AND P2, PT, R2, -INF , PT ;  /* 0xff8000000200780b */ /* 0x000fc40003f5d000 */
[----:B------:R-:W-:Y:S02]  /*5930*/  FSEL R174, R174, -INF , P3 ;  /* 0xff800000aeae7808 */ /* 0x000fe40001800000 */
[----:B------:R-:W-:Y:S02]  /*5940*/  FSEL R7, R7, RZ, P2 ;  /* 0x000000ff07077208 */ /* 0x000fe40001000000 */
[----:B------:R-:W-:Y:S02]  /*5950*/  ISETP.GT.AND P3, PT, R0, 0x30, PT ;  /* 0x000000300000780c */ /* 0x000fe40003f64270 */
[----:B------:R-:W-:Y:S01]  /*5960*/  FSEL R175, R175, -INF , P4 ;  /* 0xff800000afaf7808 */ /* 0x000fe20002000000 */
[----:B------:R-:W-:-:S01]  /*5970*/  FFMA.FTZ R9, R152, UR38, -R7 ;  /* 0x0000002698097c23 */ /* 0x000fc20008010807 */
[--C-:B------:R-:W-:Y:S01]  /*5980*/  FFMA.FTZ R153, R153, UR38, -R7.reuse ;  /* 0x0000002699997c23 */ /* 0x100fe20008010807 */
[----:B------:R-:W-:Y:S01]  /*5990*/  FMNMX.FTZ R152, R166, R21, !PT ;  /* 0x00000015a6987209 */ /* 0x000fe20007810000 */
[--C-:B------:R-:W-:Y:S01]  /*59a0*/  FFMA.FTZ R12, R157, UR38, -R7.reuse ;  /* 0x000000269d0c7c23 */ /* 0x100fe20008010807 */
[----:B------:R-:W-:Y:S01]  /*59b0*/  ISETP.GT.AND P4, PT, R0, 0x31, PT ;  /* 0x000000310000780c */ /* 0x000fe20003f84270 */
[----:B------:R0:W-:Y:S01]  /*59c0*/  MUFU.EX2 R10, R153 ;  /* 0x00000099000a7308 */ /* 0x0001e20000000800 */
[----:B------:R-:W-:Y:S01]  /*59d0*/  FSEL R178, R178, -INF , P3 ;  /* 0xff800000b2b27808 */ /* 0x000fe20001800000 */
[--C-:B------:R-:W-:Y:S01]  /*59e0*/  FFMA.FTZ R11, R156, UR38, -R7.reuse ;  /* 0x000000269c0b7c23 */ /* 0x100fe20008010807 */
[----:B------:R-:W-:Y:S01]  /*59f0*/  ISETP.GT.AND P3, PT, R0, 0x38, PT ;  /* 0x000000380000780c */ /* 0x000fe20003f64270 */
[--C-:B------:R-:W-:Y:S01]  /*5a00*/  FFMA.FTZ R15, R161, UR38, -R7.reuse ;  /* 0x00000026a10f7c23 */ /* 0x100fe20008010807 */
[----:B------:R-:W-:Y:S01]  /*5a10*/  FSEL R179, R179, -INF , P4 ;  /* 0xff800000b3b37808 */ /* 0x000fe20002000000 */
[--C-:B------:R-:W-:Y:S01]  /*5a20*/  FFMA.FTZ R160, R160, UR38, -R7.reuse ;  /* 0x00000026a0a07c23 */ /* 0x100fe20008010807 */
[----:B------:R-:W-:Y:S01]  /*5a30*/  ISETP.GT.AND P4, PT, R0, 0x39, PT ;  /* 0x000000390000780c */ /* 0x000fe20003f84270 */
[--C-:B------:R-:W-:Y:S01]  /*5a40*/  FFMA.FTZ R21, R165, UR38, -R7.reuse ;  /* 0x00000026a5157c23 */ /* 0x100fe20008010807 */
[----:B0-----:R-:W-:Y:S01]  /*5a50*/  FMNMX.FTZ R153, R167, R152, !PT ;  /* 0x00000098a7997209 */ /* 0x001fe20007810000 */
[----:B------:R-:W-:Y:S01]  /*5a60*/  MUFU.EX2 R14, R160 ;  /* 0x000000a0000e7308 */ /* 0x000fe20000000800 */
[----:B------:R-:W-:Y:S01]  /*5a70*/  FSEL R182, R182, -INF , P3 ;  /* 0xff800000b6b67808 */ /* 0x000fe20001800000 */
[--C-:B------:R-:W-:Y:S01]  /*5a80*/  FFMA.FTZ R164, R164, UR38, -R7.reuse ;  /* 0x00000026a4a47c23 */ /* 0x100fe20008010807 */
[----:B------:R-:W-:Y:S01]  /*5a90*/  FMNMX.FTZ R152, R170, R153, !PT ;  /* 0x00000099aa987209 */ /* 0x000fe20007810000 */
[--C-:B------:R-:W-:Y:S01]  /*5aa0*/  FFMA.FTZ R168, R168, UR38, -R7.reuse ;  /* 0x00000026a8a87c23 */ /* 0x100fe20008010807 */
[----:B------:R-:W-:Y:S01]  /*5ab0*/  ISETP.GT.AND P3, PT, R0, 0x40, PT ;  /* 0x000000400000780c */ /* 0x000fe20003f64270 */
[--C-:B------:R-:W-:Y:S01]  /*5ac0*/  FFMA.FTZ R172, R172, UR38, -R7.reuse ;  /* 0x00000026acac7c23 */ /* 0x100fe20008010807 */
[----:B------:R-:W-:Y:S01]  /*5ad0*/  FMNMX.FTZ R153, R171, R152, !PT ;  /* 0x00000098ab997209 */ /* 0x000fe20007810000 */
        /* <DEDUP_REMOVED lines=14> */
[----:B------:R-:W-:Y:S01]  /*5bc0*/  FFMA.FTZ R212, R212, UR38, -R7 ;  /* 0x00000026d4d47c23 */ /* 0x000fe20008010807 */
[----:B------:R-:W-:Y:S01]  /*5bd0*/  FMNMX.FTZ R157, R179, R154, !PT ;  /* 0x0000009ab39d7209 */ /* 0x000fe20007810000 */
[----:B------:R-:W-:Y:S01]  /*5be0*/  MUFU.EX2 R9, R9 ;  /* 0x0000000900097308 */ /* 0x000fe20000000800 */
[----:B------:R-:W-:-:S02]  /*5bf0*/  FSEL R187, R187, -INF , P4 ;  /* 0xff800000bbbb7808 */ /* 0x000fc40002000000 */
[----:B------:R-:W-:Y:S01]  /*5c00*/  FMNMX.FTZ R156, R182, R157, !PT ;  /* 0x0000009db69c7209 */ /* 0x000fe20007810000 */
[----:B------:R-:W-:-:S01]  /*5c10*/  FFMA.FTZ R157, R173, UR38, -R7 ;  /* 0x00000026ad9d7c23 */ /* 0x000fc20008010807 */
[----:B------:R-:W-:Y:S02]  /*5c20*/  ISETP.GT.AND P4, PT, R0, 0x49, PT ;  /* 0x000000490000780c */ /* 0x000fe40003f84270 */
[----:B------:R-:W-:Y:S01]  /*5c30*/  FMNMX.FTZ R161, R183, R156, !PT ;  /* 0x0000009cb7a17209 */ /* 0x000fe20007810000 */
[----:B------:R0:W-:Y:S01]  /*5c40*/  MUFU.EX2 R154, R172 ;  /* 0x000000ac009a7308 */ /* 0x0001e20000000800 */
[----:B------:R-:W-:Y:S02]  /*5c50*/  FSEL R190, R190, -INF , P3 ;  /* 0xff800000bebe7808 */ /* 0x000fe40001800000 */
[----:B------:R-:W-:Y:S02]  /*5c60*/  FMNMX.FTZ R156, R186, R161, !PT ;  /* 0x000000a1ba9c7209 */ /* 0x000fe40007810000 */
[----:B------:R-:W-:-:S02]  /*5c70*/  ISETP.GT.AND P3, PT, R0, 0x50, PT ;  /* 0x000000500000780c */ /* 0x000fc40003f64270 */
[----:B------:R-:W-:Y:S01]  /*5c80*/  FMNMX.FTZ R161, R187, R156, !PT ;  /* 0x0000009cbba17209 */ /* 0x000fe20007810000 */
[----:B------:R-:W-:Y:S01]  /*5c90*/  MUFU.EX2 R11, R11 ;  /* 0x0000000b000b7308 */ /* 0x000fe20000000800 */
[----:B------:R-:W-:Y:S01]  /*5ca0*/  FSEL R191, R191, -INF , P4 ;  /* 0xff800000bfbf7808 */ /* 0x000fe20002000000 */
[--C-:B0-----:R-:W-:Y:S01]  /*5cb0*/  FFMA.FTZ R172, R192, UR38, -R7.reuse ;  /* 0x00000026c0ac7c23 */ /* 0x101fe20008010807 */
[----:B------:R-:W-:Y:S01]  /*5cc0*/  FMNMX.FTZ R160, R190, R161, !PT ;  /* 0x000000a1bea07209 */ /* 0x000fe20007810000 */
[--C-:B------:R-:W-:Y:S01]  /*5cd0*/  FFMA.FTZ R161, R177, UR38, -R7.reuse ;  /* 0x00000026b1a17c23 */ /* 0x100fe20008010807 */
[----:B------:R-:W-:Y:S01]  /*5ce0*/  ISETP.GT.AND P4, PT, R0, 0x51, PT ;  /* 0x000000510000780c */ /* 0x000fe20003f84270 */
[--C-:B------:R-:W-:Y:S01]  /*5cf0*/  FFMA.FTZ R177, R193, UR38, -R7.reuse ;  /* 0x00000026c1b17c23 */ /* 0x100fe20008010807 */
[----:B------:R-:W-:Y:S01]  /*5d00*/  FSEL R194, R194, -INF , P3 ;  /* 0xff800000c2c27808 */ /* 0x000fe20001800000 */
[----:B------:R0:W-:Y:S01]  /*5d10*/  MUFU.EX2 R156, R176 ;  /* 0x000000b0009c7308 */ /* 0x0001e20000000800 */
[----:B------:R-:W-:Y:S01]  /*5d20*/  FMNMX.FTZ R165, R191, R160, !PT ;  /* 0x000000a0bfa57209 */ /* 0x000fe20007810000 */
[----:B------:R-:W-:Y:S01]  /*5d30*/  FFMA.FTZ R193, R209, UR38, -R7 ;  /* 0x00000026d1c17c23 */ /* 0x000fe20008010807 */
[----:B------:R-:W-:-:S02]  /*5d40*/  ISETP.GT.AND P3, PT, R0, 0x58, PT ;  /* 0x000000580000780c */ /* 0x000fc40003f64270 */
[----:B------:R-:W-:Y:S02]  /*5d50*/  FSEL R195, R195, -INF , P4 ;  /* 0xff800000c3c37808 */ /* 0x000fe40002000000 */
[----:B------:R-:W-:Y:S01]  /*5d60*/  FMNMX.FTZ R160, R194, R165, !PT ;  /* 0x000000a5c2a07209 */ /* 0x000fe20007810000 */
[----:B------:R-:W-:Y:S01]  /*5d70*/  MUFU.EX2 R12, R12 ;  /* 0x0000000c000c7308 */ /* 0x000fe20000000800 */
[----:B------:R-:W-:Y:S01]  /*5d80*/  ISETP.GT.AND P4, PT, R0, 0x59, PT ;  /* 0x000000590000780c */ /* 0x000fe20003f84270 */
[----:B0-----:R-:W-:Y:S01]  /*5d90*/  FFMA.FTZ R176, R196, UR38, -R7 ;  /* 0x00000026c4b07c23 */ /* 0x001fe20008010807 */
[----:B------:R-:W-:Y:S02]  /*5da0*/  FSEL R198, R198, -INF , P3 ;  /* 0xff800000c6c67808 */ /* 0x000fe40001800000 */
[----:B------:R-:W-:Y:S02]  /*5db0*/  FMNMX.FTZ R165, R195, R160, !PT ;  /* 0x000000a0c3a57209 */ /* 0x000fe40007810000 */
[----:B------:R-:W-:Y:S01]  /*5dc0*/  ISETP.GT.AND P3, PT, R0, 0x60, PT ;  /* 0x000000600000780c */ /* 0x000fe20003f64270 */
[----:B------:R0:W-:Y:S01]  /*5dd0*/  MUFU.EX2 R160, R180 ;  /* 0x000000b400a07308 */ /* 0x0001e20000000800 */
[----:B------:R-:W-:-:S02]  /*5de0*/  FSEL R199, R199, -INF , P4 ;  /* 0xff800000c7c77808 */ /* 0x000fc40002000000 */
[----:B------:R-:W-:Y:S01]  /*5df0*/  FMNMX.FTZ R164, R198, R165, !PT ;  /* 0x000000a5c6a47209 */ /* 0x000fe20007810000 */
[----:B------:R-:W-:-:S01]  /*5e00*/  FFMA.FTZ R165, R181, UR38, -R7 ;  /* 0x00000026b5a57c23 */ /* 0x000fc20008010807 */
[----:B------:R-:W-:Y:S01]  /*5e10*/  ISETP.GT.AND P4, PT, R0, 0x61, PT ;  /* 0x000000610000780c */ /* 0x000fe20003f84270 */
[----:B------:R-:W-:-:S01]  /*5e20*/  FFMA.FTZ R181, R197, UR38, -R7 ;  /* 0x00000026c5b57c23 */ /* 0x000fc20008010807 */
[----:B------:R-:W-:Y:S01]  /*5e30*/  FSEL R202, R202, -INF , P3 ;  /* 0xff800000caca7808 */ /* 0x000fe20001800000 */
[----:B------:R-:W-:Y:S01]  /*5e40*/  MUFU.EX2 R15, R15 ;  /* 0x0000000f000f7308 */ /* 0x000fe20000000800 */
[----:B------:R-:W-:Y:S01]  /*5e50*/  FMNMX.FTZ R169, R199, R164, !PT ;  /* 0x000000a4c7a97209 */ /* 0x000fe20007810000 */
[----:B0-----:R-:W-:Y:S01]  /*5e60*/  FFMA.FTZ R180, R200, UR38, -R7 ;  /* 0x00000026c8b47c23 */ /* 0x001fe20008010807 */
[----:B------:R-:W-:Y:S02]  /*5e70*/  ISETP.GT.AND P3, PT, R0, 0x68, PT ;  /* 0x000000680000780c */ /* 0x000fe40003f64270 */
[----:B------:R-:W-:-:S02]  /*5e80*/  FSEL R203, R203, -INF , P4 ;  /* 0xff800000cbcb7808 */ /* 0x000fc40002000000 */
[----:B------:R-:W-:Y:S01]  /*5e90*/  FMNMX.FTZ R164, R202, R169, !PT ;  /* 0x000000a9caa47209 */ /* 0x000fe20007810000 */
[----:B------:R-:W-:Y:S01]  /*5ea0*/  MUFU.EX2 R21, R21 ;  /* 0x0000001500157308 */ /* 0x000fe20000000800 */
[----:B------:R-:W-:Y:S02]  /*5eb0*/  ISETP.GT.AND P4, PT, R0, 0x69, PT ;  /* 0x000000690000780c */ /* 0x000fe40003f84270 */
[----:B------:R-:W-:Y:S02]  /*5ec0*/  FSEL R206, R206, -INF , P3 ;  /* 0xff800000cece7808 */ /* 0x000fe40001800000 */
[----:B------:R-:W-:Y:S02]  /*5ed0*/  FMNMX.FTZ R169, R203, R164, !PT ;  /* 0x000000a4cba97209 */ /* 0x000fe40007810000 */
[----:B------:R-:W-:Y:S01]  /*5ee0*/  ISETP.GT.AND P3, PT, R0, 0x70, PT ;  /* 0x000000700000780c */ /* 0x000fe20003f64270 */
[----:B------:R0:W-:Y:S01]  /*5ef0*/  MUFU.EX2 R164, R184 ;  /* 0x000000b800a47308 */ /* 0x0001e20000000800 */
[----:B------:R-:W-:-:S02]  /*5f00*/  FSEL R207, R207, -INF , P4 ;  /* 0xff800000cfcf7808 */ /* 0x000fc40002000000 */
[----:B------:R-:W-:Y:S01]  /*5f10*/  FMNMX.FTZ R168, R206, R169, !PT ;  /* 0x000000a9cea87209 */ /* 0x000fe20007810000 */
[----:B------:R-:W-:-:S01]  /*5f20*/  FFMA.FTZ R169, R185, UR38, -R7 ;  /* 0x00000026b9a97c23 */ /* 0x000fc20008010807 */
[----:B------:R-:W-:Y:S02]  /*5f30*/  ISETP.GT.AND P4, PT, R0, 0x71, PT ;  /* 0x000000710000780c */ /* 0x000fe40003f84270 */
        /* <DEDUP_REMOVED lines=11> */
[----:B------:R-:W-:Y:S01]  /*5ff0*/  FSEL R215, R215, -INF , P4 ;  /* 0xff800000d7d77808 */ /* 0x000fe20002000000 */
[----:B------:R0:W-:Y:S01]  /*6000*/  MUFU.EX2 R168, R188 ;  /* 0x000000bc00a87308 */ /* 0x0001e20000000800 */
[----:B------:R-:W-:Y:S01]  /*6010*/  FMNMX.FTZ R0, R214, R173, !PT ;  /* 0x000000add6007209 */ /* 0x000fe20007810000 */
[--C-:B------:R-:W-:Y:S01]  /*6020*/  FFMA.FTZ R173, R189, UR38, -R7.reuse ;  /* 0x00000026bdad7c23 */ /* 0x100fe20008010807 */
[----:B------:R-:W-:Y:S01]  /*6030*/  FSEL R196, R2, RZ, P2 ;  /* 0x000000ff02c47208 */ /* 0x000fe20001000000 */
[----:B------:R-:W-:Y:S01]  /*6040*/  FFMA.FTZ R189, R205, UR38, -R7 ;  /* 0x00000026cdbd7c23 */ /* 0x000fe20008010807 */
[----:B------:R-:W-:-:S03]  /*6050*/  FMNMX.FTZ R0, R215, R0, !PT ;  /* 0x00000000d7007209 */ /* 0x000fc60007810000 */
[----:B------:R-:W-:Y:S01]  /*6060*/  MUFU.EX2 R161, R161 ;  /* 0x000000a100a17308 */ /* 0x000fe20000000800 */
[----:B0-----:R-:W-:-:S01]  /*6070*/  FFMA.FTZ R188, R208, UR38, -R7 ;  /* 0x00000026d0bc7c23 */ /* 0x001fc20008010807 */
[----:B------:R-:W0:Y:S06]  /*6080*/  SHFL.BFLY PT, R185, R0, 0x2, 0x1f ;  /* 0x0c401f0000b97f89 */ /* 0x000e2c00000e0000 */
[----:B------:R-:W-:Y:S08]  /*6090*/  MUFU.EX2 R165, R165 ;  /* 0x000000a500a57308 */ /* 0x000ff00000000800 */
[----:B------:R-:W-:Y:S08]  /*60a0*/  MUFU.EX2 R169, R169 ;  /* 0x000000a900a97308 */ /* 0x000ff00000000800 */
[----:B------:R-:W-:Y:S01]  /*60b0*/  MUFU.EX2 R173, R173 ;  /* 0x000000ad00ad7308 */ /* 0x000fe20000000800 */
[----:B0-----:R-:W-:Y:S01]  /*60c0*/  FMNMX.FTZ R192, R0, R185, !PT ;  /* 0x000000b900c07209 */ /* 0x001fe20007810000 */
[----:B------:R-:W-:Y:S01]  /*60d0*/  FFMA.FTZ R185, R201, UR38, -R7 ;  /* 0x00000026c9b97c23 */ /* 0x000fe20008010807 */
[----:B------:R-:W-:-:S03]  /*60e0*/  IMAD.U32 R201, RZ, RZ, UR38 ;  /* 0x00000026ffc97e24 */ /* 0x000fc6000f8e00ff */
[----:B------:R-:W0:Y:S02]  /*60f0*/  SHFL.BFLY PT, R197, R192, 0x1, 0x1f ;  /* 0x0c201f00c0c57f89 */ /* 0x000e2400000e0000 */
[----:B------:R-:W-:Y:S08]  /*6100*/  MUFU.EX2 R172, R172 ;  /* 0x000000ac00ac7308 */ /* 0x000ff00000000800 */
[----:B------:R-:W-:Y:S08]  /*6110*/  MUFU.EX2 R177, R177 ;  /* 0x000000b100b17308 */ /* 0x000ff00000000800 */
[----:B------:R-:W-:Y:S01]  /*6120*/  MUFU.EX2 R176, R176 ;  /* 0x000000b000b07308 */ /* 0x000fe20000000800 */
[----:B0-----:R-:W-:Y:S01]  /*6130*/  FMNMX.FTZ R0, R192, R197, !PT ;  /* 0x000000c5c0007209 */ /* 0x001fe20007810000 */
[----:B------:R-:W-:Y:S01]  /*6140*/  FFMA.FTZ R197, R8, UR38, -R7 ;  /* 0x0000002608c57c23 */ /* 0x000fe20008010807 */
[----:B------:R-:W-:-:S05]  /*6150*/  FADD.FTZ R7, -R196, R5 ;  /* 0x00000005c4077221 */ /* 0x000fca0000010100 */
[----:B------:R-:W-:Y:S01]  /*6160*/  MUFU.EX2 R181, R181 ;  /* 0x000000b500b57308 */ /* 0x000fe20000000800 */
[C---:B------:R-:W-:Y:S01]  /*6170*/  FSETP.NEU.FTZ.AND P2, PT, R0.reuse, -INF , PT ;  /* 0xff8000000000780b */ /* 0x040fe20003f5d000 */
[----:B------:R-:W-:-:S05]  /*6180*/  FFMA.FTZ R8, R0, R201, -8 ;  /* 0xc100000000087423 */ /* 0x000fca00000100c9 */
[----:B------:R-:W-:Y:S01]  /*6190*/  FSEL R196, R8, RZ, P2 ;  /* 0x000000ff08c47208 */ /* 0x000fe20001000000 */
[----:B------:R-:W-:Y:S01]  /*61a0*/  FMUL.FTZ R8, R7, UR38 ;  /* 0x0000002607087c20 */ /* 0x000fe20008410000 */
[----:B------:R0:W-:Y:S03]  /*61b0*/  MUFU.EX2 R5, R197 ;  /* 0x000000c500057308 */ /* 0x0001e60000000800 */
        /* <DEDUP_REMOVED lines=21> */
[--C-:B0-----:R-:W-:Y:S01]  /*6310*/  FFMA.FTZ R197, R182, UR38, -R196.reuse ;  /* 0x00000026b6c57c23 */ /* 0x101fe200080108c4 */
[----:B------:R-:W-:-:S01]  /*6320*/  FFMA.FTZ R182, R186, UR38, -R196 ;  /* 0x00000026bab67c23 */ /* 0x000fc200080108c4 */
[----:B------:R-:W-:-:S02]  /*6330*/  FFMA.FTZ R186, R190, UR38, -R196 ;  /* 0x00000026beba7c23 */ /* 0x000fc400080108c4 */
[----:B------:R-:W0:Y:S01]  /*6340*/  MUFU.EX2 R175, R175 ;  /* 0x000000af00af7308 */ /* 0x000e220000000800 */
[----:B-1----:R-:W-:-:S04]  /*6350*/  FFMA.FTZ R187, R8, R4, R9 ;  /* 0x0000000408bb7223 */ /* 0x002fc80000010009 */
[----:B------:R-:W-:Y:S01]  /*6360*/  FADD.FTZ R190, R10, R187 ;  /* 0x000000bb0abe7221 */ /* 0x000fe20000010000 */
[----:B------:R-:W-:-:S02]  /*6370*/  FFMA.FTZ R187, R191, UR38, -R196 ;  /* 0x00000026bfbb7c23 */ /* 0x000fc400080108c4 */
[----:B------:R-:W1:Y:S08]  /*6380*/  MUFU.EX2 R7, R7 ;  /* 0x0000000700077308 */ /* 0x000e700000000800 */
[----:B------:R-:W2:Y:S01]  /*6390*/  MUFU.EX2 R13, R13 ;  /* 0x0000000d000d7308 */ /* 0x000ea20000000800 */
[----:B0-----:R-:W-:-:S01]  /*63a0*/  FFMA.FTZ R4, R175, R3, R200 ;  /* 0x00000003af047223 */ /* 0x001fc200000100c8 */
[----:B------:R-:W-:Y:S01]  /*63b0*/  FADD.FTZ R3, R11, R190 ;  /* 0x000000be0b037221 */ /* 0x000fe20000010000 */
[----:B------:R-:W-:-:S03]  /*63c0*/  FFMA.FTZ R190, R194, UR38, -R196 ;  /* 0x00000026c2be7c23 */ /* 0x000fc600080108c4 */
[----:B------:R-:W-:Y:S02]  /*63d0*/  FADD.FTZ R3, R12, R3 ;  /* 0x000000030c037221 */ /* 0x000fe40000010000 */
[----:B------:R-:W0:Y:S01]  /*63e0*/  MUFU.EX2 R158, R158 ;  /* 0x0000009e009e7308 */ /* 0x000e220000000800 */
[----:B-1----:R-:W-:-:S01]  /*63f0*/  FADD.FTZ R4, R7, R4 ;  /* 0x0000000407047221 */ /* 0x002fc20000010000 */
[----:B------:R-:W-:Y:S02]  /*6400*/  WARPGROUP.DEPBAR.LE gsb0, 0x0 ;  /* 0x00008000000079c5 */ /* 0x000fe40000010000 */
[----:B------:R-:W-:Y:S01]  /*6410*/  WARPGROUP.ARRIVE ;  /* 0x00000000000079c5 */ /* 0x000fe20000000000 */
[----:B------:R-:W-:-:S03]  /*6420*/  FADD.FTZ R194, R14, R3 ;  /* 0x000000030ec27221 */ /* 0x000fc60000010000 */
[----:B------:R-:W1:Y:S01]  /*6430*/  MUFU.EX2 R155, R155 ;  /* 0x0000009b009b7308 */ /* 0x000e620000000800 */
[----:B--2---:R-:W-:-:S01]  /*6440*/  FADD.FTZ R191, R13, R4 ;  /* 0x000000040dbf7221 */ /* 0x004fc20000010000 */
[----:B------:R-:W-:Y:S01]  /*6450*/  QGMMA.64x256x32.F32.E4M3.E4M3 R24, R220, gdesc[UR4], R24, gsb0 ;  /* 0x03e00004dc187df3 */ /* 0x000fe20008000818 */
[----:B------:R-:W-:Y:S01]  /*6460*/  UIADD3 UR6, UR10, 0x6, URZ ;  /* 0x000000060a067890 */ /* 0x000fe2000fffe03f */
[----:B------:R-:W-:-:S04]  /*6470*/  UMOV UR7, 0x40000040 ;  /* 0x4000004000077882 */ /* 0x000fc80000000000 */
[----:B------:R-:W2:Y:S01]  /*6480*/  MUFU.EX2 R162, R162 ;  /* 0x000000a200a27308 */ /* 0x000ea20000000800 */
[----:B0-----:R-:W-:-:S01]  /*6490*/  FADD.FTZ R4, R158, R191 ;  /* 0x000000bf9e047221 */ /* 0x001fc20000010000 */
[----:B------:R-:W-:-:S06]  /*64a0*/  FFMA.FTZ R191, R195, UR38, -R196 ;  /* 0x00000026c3bf7c23 */ /* 0x000fcc00080108c4 */
[----:B------:R-:W0:Y:S01]  /*64b0*/  MUFU.EX2 R159, R159 ;  /* 0x0000009f009f7308 */ /* 0x000e220000000800 */
[----:B-1----:R-:W-:-:S07]  /*64c0*/  FADD.FTZ R3, R155, R4 ;  /* 0x000000049b037221 */ /* 0x002fce0000010000 */
[----:B------:R-:W1:Y:S01]  /*64d0*/  MUFU.EX2 R166, R166 ;  /* 0x000000a600a67308 */ /* 0x000e620000000800 */
[----:B--2---:R-:W-:-:S07]  /*64e0*/  FADD.FTZ R4, R162, R3 ;  /* 0x00000003a2047221 */ /* 0x004fce0000010000 */
[----:B------:R-:W2:Y:S01]  /*64f0*/  MUFU.EX2 R163, R163 ;  /* 0x000000a300a37308 */ /* 0x000ea20000000800 */
[----:B0-----:R-:W-:-:S07]  /*6500*/  FADD.FTZ R3, R159, R4 ;  /* 0x000000049f037221 */ /* 0x001fce0000010000 */
[----:B------:R0:W-:Y:S01]  /*6510*/  MUFU.EX2 R6, R197 ;  /* 0x000000c500067308 */ /* 0x0001e20000000800 */
[----:B-1----:R-:W-:-:S07]  /*6520*/  FADD.FTZ R4, R166, R3 ;  /* 0x00000003a6047221 */ /* 0x002fce0000010000 */
[----:B------:R-:W1:Y:S01]  /*6530*/  MUFU.EX2 R170, R170 ;  /* 0x000000aa00aa7308 */ /* 0x000e620000000800 */
[----:B0-----:R-:W-:-:S01]  /*6540*/  FADD.FTZ R197, R15, R194 ;  /* 0x000000c20fc57221 */ /* 0x001fc20000010000 */
[----:B--2---:R-:W-:-:S03]  /*6550*/  FADD.FTZ R3, R163, R4 ;  /* 0x00000004a3037221 */ /* 0x004fc60000010000 */
[----:B------:R-:W-:-:S03]  /*6560*/  FADD.FTZ R194, R20, R197 ;  /* 0x000000c514c27221 */ /* 0x000fc60000010000 */
[----:B------:R-:W0:Y:S01]  /*6570*/  MUFU.EX2 R167, R167 ;  /* 0x000000a700a77308 */ /* 0x000e220000000800 */
[----:B------:R-:W-:-:S01]  /*6580*/  FADD.FTZ R195, R21, R194 ;  /* 0x000000c215c37221 */ /* 0x000fc20000010000 */
[----:B------:R-:W-:-:S03]  /*6590*/  FFMA.FTZ R194, R198, UR38, -R196 ;  /* 0x00000026c6c27c23 */ /* 0x000fc600080108c4 */
[----:B------:R-:W-:Y:S01]  /*65a0*/  FADD.FTZ R198, R152, R195 ;  /* 0x000000c398c67221 */ /* 0x000fe20000010000 */
[----:B------:R-:W-:-:S02]  /*65b0*/  FFMA.FTZ R195, R199, UR38, -R196 ;  /* 0x00000026c7c37c23 */ /* 0x000fc400080108c4 */
[----:B------:R-:W2:Y:S01]  /*65c0*/  MUFU.EX2 R174, R174 ;  /* 0x000000ae00ae7308 */ /* 0x000ea20000000800 */
[----:B------:R-:W-:-:S01]  /*65d0*/  FADD.FTZ R197, R153, R198 ;  /* 0x000000c699c57221 */ /* 0x000fc20000010000 */
[----:B-1----:R-:W-:-:S03]  /*65e0*/  FADD.FTZ R4, R170, R3 ;  /* 0x00000003aa047221 */ /* 0x002fc60000010000 */
[----:B------:R-:W-:Y:S01]  /*65f0*/  FADD.FTZ R198, R154, R197 ;  /* 0x000000c59ac67221 */ /* 0x000fe20000010000 */
[----:B------:R-:W-:-:S02]  /*6600*/  FFMA.FTZ R197, R202, UR38, -R196 ;  /* 0x00000026cac57c23 */ /* 0x000fc400080108c4 */
[----:B------:R-:W1:Y:S01]  /*6610*/  MUFU.EX2 R171, R171 ;  /* 0x000000ab00ab7308 */ /* 0x000e620000000800 */
[----:B0-----:R-:W-:-:S01]  /*6620*/  FADD.FTZ R3, R167, R4 ;  /* 0x00000004a7037221 */ /* 0x001fc20000010000 */
[----:B------:R-:W-:-:S04]  /*6630*/  FADD.FTZ R199, R157, R198 ;  /* 0x000000c69dc77221 */ /* 0x000fc80000010000 */
[----:B------:R-:W-:Y:S02]  /*6640*/  FADD.FTZ R198, R156, R199 ;  /* 0x000000c79cc67221 */ /* 0x000fe40000010000 */
[----:B------:R-:W0:Y:S01]  /*6650*/  MUFU.EX2 R178, R178 ;  /* 0x000000b200b27308 */ /* 0x000e220000000800 */
[----:B--2---:R-:W-:-:S01]  /*6660*/  FADD.FTZ R4, R174, R3 ;  /* 0x00000003ae047221 */ /* 0x004fc20000010000 */
[----:B------:R-:W-:Y:S01]  /*6670*/  FADD.FTZ R199, R161, R198 ;  /* 0x000000c6a1c77221 */ /* 0x000fe20000010000 */
[----:B------:R-:W-:-:S05]  /*6680*/  FFMA.FTZ R198, R203, UR38, -R196 ;  /* 0x00000026cbc67c23 */ /* 0x000fca00080108c4 */
[----:B------:R-:W2:Y:S01]  /*6690*/  MUFU.EX2 R179, R179 ;  /* 0x000000b300b37308 */ /* 0x000ea20000000800 */
[----:B-1----:R-:W-:-:S01]  /*66a0*/  FADD.FTZ R3, R171, R4 ;  /* 0x00000004ab037221 */ /* 0x002fc20000010000 */
[----:B------:R-:W-:Y:S01]  /*66b0*/  FADD.FTZ R4, R160, R199 ;  /* 0x000000c7a0047221 */ /* 0x000fe20000010000 */
[----:B------:R-:W-:-:S05]  /*66c0*/  FFMA.FTZ R199, R206, UR38, -R196 ;  /* 0x00000026cec77c23 */ /* 0x000fca00080108c4 */
[----:B------:R-:W1:Y:S01]  /*66d0*/  MUFU.EX2 R182, R182 ;  /* 0x000000b600b67308 */ /* 0x000e620000000800 */
[----:B0-----:R-:W-:-:S04]  /*66e0*/  FADD.FTZ R3, R178, R3 ;  /* 0x00000003b2037221 */ /* 0x001fc80000010000 */
[----:B------:R-:W-:Y:S01]  /*66f0*/  FADD.FTZ R202, R6, R3 ;  /* 0x0000000306ca7221 */ /* 0x000fe20000010000 */
[----:B------:R-:W-:-:S02]  /*6700*/  FADD.FTZ R3, R165, R4 ;  /* 0x00000004a5037221 */ /* 0x000fc40000010000 */
        /* <DEDUP_REMOVED lines=11> */
[----:B------:R-:W-:-:S01]  /*67c0*/  FFMA.FTZ R202, R207, UR38, -R196 ;  /* 0x00000026cfca7c23 */ /* 0x000fc200080108c4 */
[----:B------:R-:W-:Y:S01]  /*67d0*/  IMAD.U32 R207, RZ, RZ, UR56 ;  /* 0x00000038ffcf7e24 */ /* 0x000fe2000f8e00ff */
[----:B------:R-:W-:-:S03]  /*67e0*/  IADD3 R3, -R23, 0xb, RZ ;  /* 0x0000000b17037810 */ /* 0x000fc60007ffe1ff */
[----:B------:R-:W0:Y:S01]  /*67f0*/  MUFU.EX2 R190, R190 ;  /* 0x000000be00be7308 */ /* 0x000e220000000800 */
[----:B--2---:R-:W-:-:S01]  /*6800*/  FADD.FTZ R204, R186, R201 ;  /* 0x000000c9bacc7221 */ /* 0x004fc20000010000 */
[----:B------:R-:W-:Y:S01]  /*6810*/  FFMA.FTZ R201, R210, UR38, -R196 ;  /* 0x00000026d2c97c23 */ /* 0x000fe200080108c4 */
[----:B------:R-:W-:-:S05]  /*6820*/  @!P1 LEA R207, R207, UR41, 0x3 ;  /* 0x00000029cfcf9c11 */ /* 0x000fca000f8e18ff */
[----:B------:R-:W2:Y:S01]  /*6830*/  MUFU.EX2 R191, R191 ;  /* 0x000000bf00bf7308 */ /* 0x000ea20000000800 */
[----:B-1----:R-:W-:-:S07]  /*6840*/  FADD.FTZ R203, R187, R204 ;  /* 0x000000ccbbcb7221 */ /* 0x002fce0000010000 */
[----:B------:R-:W1:Y:S01]  /*6850*/  MUFU.EX2 R194, R194 ;  /* 0x000000c200c27308 */ /* 0x000e620000000800 */
[----:B0-----:R-:W-:-:S01]  /*6860*/  FADD.FTZ R204, R190, R203 ;  /* 0x000000cbbecc7221 */ /* 0x001fc20000010000 */
[----:B------:R-:W-:-:S04]  /*6870*/  FADD.FTZ R203, R177, R4 ;  /* 0x00000004b1cb7221 */ /* 0x000fc80000010000 */
[----:B------:R-:W-:Y:S01]  /*6880*/  FADD.FTZ R4, R176, R203 ;  /* 0x000000cbb0047221 */ /* 0x000fe20000010000 */
[----:B------:R-:W-:-:S01]  /*6890*/  FFMA.FTZ R203, R214, UR38, -R196 ;  /* 0x00000026d6cb7c23 */ /* 0x000fc200080108c4 */
[----:B------:R-:W0:Y:S01]  /*68a0*/  MUFU.EX2 R195, R195 ;  /* 0x000000c300c37308 */ /* 0x000e220000000800 */
[----:B--2---:R-:W-:-:S01]  /*68b0*/  FADD.FTZ R205, R191, R204 ;  /* 0x000000ccbfcd7221 */ /* 0x004fc20000010000 */
[--C-:B------:R-:W-:Y:S01]  /*68c0*/  FFMA.FTZ R204, R211, UR38, -R196.reuse ;  /* 0x00000026d3cc7c23 */ /* 0x100fe200080108c4 */
[----:B------:R-:W-:-:S05]  /*68d0*/  FFMA.FTZ R196, R215, UR38, -R196 ;  /* 0x00000026d7c47c23 */ /* 0x000fca00080108c4 */
[----:B------:R-:W2:Y:S01]  /*68e0*/  MUFU.EX2 R180, R180 ;  /* 0x000000b400b47308 */ /* 0x000ea20000000800 */
[----:B-1----:R-:W-:-:S01]  /*68f0*/  FADD.FTZ R206, R194, R205 ;  /* 0x000000cdc2ce7221 */ /* 0x002fc20000010000 */
[----:B------:R-:W-:-:S06]  /*6900*/  FADD.FTZ R205, R181, R4 ;  /* 0x00000004b5cd7221 */ /* 0x000fcc0000010000 */
[----:B------:R-:W1:Y:S01]  /*6910*/  MUFU.EX2 R197, R197 ;  /* 0x000000c500c57308 */ /* 0x000e620000000800 */
[----:B0-----:R-:W-:-:S07]  /*6920*/  FADD.FTZ R206, R195, R206 ;  /* 0x000000cec3ce7221 */ /* 0x001fce0000010000 */
[----:B------:R-:W0:Y:S01]  /*6930*/  MUFU.EX2 R185, R185 ;  /* 0x000000b900b97308 */ /* 0x000e220000000800 */
[----:B--2---:R-:W-:-:S07]  /*6940*/  FADD.FTZ R4, R180, R205 ;  /* 0x000000cdb4047221 */ /* 0x004fce0000010000 */
[----:B------:R-:W2:Y:S01]  /*6950*/  MUFU.EX2 R198, R198 ;  /* 0x000000c600c67308 */ /* 0x000ea20000000800 */
[----:B-1----:R-:W-:-:S07]  /*6960*/  FADD.FTZ R205, R197, R206 ;  /* 0x000000cec5cd7221 */ /* 0x002fce0000010000 */
[----:B------:R-:W1:Y:S08]  /*6970*/  MUFU.EX2 R184, R184 ;  /* 0x000000b800b87308 */ /* 0x000e700000000800 */
[----:B------:R-:W3:Y:S08]  /*6980*/  MUFU.EX2 R199, R199 ;  /* 0x000000c700c77308 */ /* 0x000ef00000000800 */
[----:B------:R-:W-:Y:S08]  /*6990*/  MUFU.EX2 R189, R189 ;  /* 0x000000bd00bd7308 */ /* 0x000ff00000000800 */
[----:B------:R-:W4:Y:S08]  /*69a0*/  MUFU.EX2 R202, R202 ;  /* 0x000000ca00ca7308 */ /* 0x000f300000000800 */
        /* <DEDUP_REMOVED lines=12> */
[----:B0-----:R-:W-:-:S02]  /*6a70*/  @!P1 VIADD R3, R207, 0x38840 ;  /* 0x00038840cf039836 */ /* 0x001fc40000000000 */
[----:B------:R-:W-:Y:S01]  /*6a80*/  FADD.FTZ R207, R185, R4 ;  /* 0x00000004b9cf7221 */ /* 0x000fe20000010000 */
[----:B--2---:R-:W-:-:S02]  /*6a90*/  FADD.FTZ R4, R198, R205 ;  /* 0x000000cdc6047221 */ /* 0x004fc40000010000 */
[----:B------:R-:W-:Y:S01]  /*6aa0*/  @!P1 PRMT R3, RZ, 0x654, R3 ;  /* 0x00000654ff039816 */ /* 0x000fe20000000003 */
[----:B-1----:R-:W-:-:S01]  /*6ab0*/  FADD.FTZ R206, R184, R207 ;  /* 0x000000cfb8ce7221 */ /* 0x002fc20000010000 */
[----:B---3--:R-:W-:Y:S02]  /*6ac0*/  FADD.FTZ R205, R199, R4 ;  /* 0x00000004c7cd7221 */ /* 0x008fe40000010000 */
[----:B------:R0:W-:Y:S02]  /*6ad0*/  @!P1 SYNCS.ARRIVE.TRANS64.RED.A1T0 RZ, [R3+URZ], RZ ;  /* 0x000000ff03ff99a7 */ /* 0x0001e4000810043f */
[----:B----4-:R-:W-:-:S01]  /*6ae0*/  FADD.FTZ R4, R202, R205 ;  /* 0x000000cdca047221 */ /* 0x010fc20000010000 */
[----:B0-----:R-:W-:-:S04]  /*6af0*/  FADD.FTZ R3, R189, R206 ;  /* 0x000000cebd037221 */ /* 0x001fc80000010000 */
[----:B-----5:R-:W-:Y:S01]  /*6b00*/  FADD.FTZ R206, R188, R3 ;  /* 0x00000003bcce7221 */ /* 0x020fe20000010000 */
        /* <DEDUP_REMOVED lines=9> */
.L_x_2018:
        /* <DEDUP_REMOVED lines=172> */
.L_x_2009:
[----:B------:R-:W-:-:S13]  /*7660*/  ISETP.LE.AND P2, PT, RZ, UR57, PT ;  /* 0x00000039ff007c0c */ /* 0x000fda000bf43270 */
[----:B------:R-:W-:Y:S05]  /*7670*/  @!P2 BRA `(.L_x_2020) ;  /* 0x0000002000c0a947 */ /* 0x000fea0003800000 */
[----:B------:R-:W-:Y:S01]  /*7680*/  IMAD.MOV.U32 R7, RZ, RZ, R0 ;  /* 0x000000ffff077224 */ /* 0x000fe200078e0000 */
[----:B------:R-:W-:Y:S01]  /*7690*/  UMOV UR53, UR46 ;  /* 0x0000002e00357c82 */ /* 0x000fe20008000000 */
[----:B------:R-:W-:Y:S01]  /*76a0*/  IMAD.MOV.U32 R5, RZ, RZ, R2 ;  /* 0x000000ffff057224 */ /* 0x000fe200078e0002 */
[----:B------:R-:W-:-:S06]  /*76b0*/  UMOV UR52, UR56 ;  /* 0x0000003800347c82 */ /* 0x000fcc0008000000 */
.L_x_2030:
[----:B------:R-:W-:Y:S01]  /*76c0*/  ISETP.NE.AND P3, PT, RZ, UR44, PT ;  /* 0x0000002cff007c0c */ /* 0x000fe2000bf65270 */
[----:B------:R-:W-:-:S04]  /*76d0*/  UISETP.NE.AND UP0, UPT, UR52, 0x1, UPT ;  /* 0x000000013400788c */ /* 0x000fc8000bf05270 */
[----:B------:R-:W-:-:S04]  /*76e0*/  USEL UR46, URZ, 0x1, UP0 ;  /* 0x000000013f2e7887 */ /* 0x000fc80008000000 */
[----:B------:R-:W-:-:S04]  /*76f0*/  ULOP3.LUT UR46, UR53, UR46, URZ, 0x3c, !UPT ;  /* 0x0000002e352e7292 */ /* 0x000fc8000f8e3c3f */
[----:B------:R-:W-:Y:S08]  /*7700*/  @P3 BRA `(.L_x_2021) ;  /* 0x0000000000383947 */ /* 0x000ff00003800000 */
[----:B------:R-:W-:Y:S05]  /*7710*/  @!P0 BRA `(.L_x_2022) ;  /* 0x0000000000048947 */ /* 0x000fea0003800000 */
[----:B------:R-:W-:Y:S01]  /*7720*/  BPT.TRAP 0x1 ;  /* 0x000000040000795c */ /* 0x000fe20000300000 */
.L_x_2022:
        /* <DEDUP_REMOVED lines=9> */
.L_x_2023:
[----:B-1----:R-:W-:Y:S05]  /*77c0*/  @P2 BRA `(.L_x_2021) ;  /* 0x0000000000082947 */ /* 0x002fea0003800000 */
[----:B------:R-:W1:Y:S02]  /*77d0*/  SYNCS.PHASECHK.TRANS64.TRYWAIT P2, [UR6+0x38830], R0 ;  /* 0x03883000ff0075a7 */ /* 0x000e640008040146 */
[----:B-1----:R-:W-:Y:S05]  /*77e0*/  @!P2 BRA `(.L_x_2024) ;  /* 0x000000bc009ca947 */ /* 0x002fea0003800000 */
.L_x_2021:
        /* <DEDUP_REMOVED lines=48> */
.L_x_2026:
[----:B------:R-:W-:Y:S01]  /*7af0*/  ULEA UR6, UR52, UR41, 0x3 ;  /* 0x0000002934067291 */ /* 0x000fe2000f8e183f */
[----:B------:R-:W-:-:S05]  /*7b00*/  IMAD.U32 R0, RZ, RZ, UR53 ;  /* 0x00000035ff007e24 */ /* 0x000fca000f8e00ff */
[----:B------:R-:W-:-:S04]  /*7b10*/  SHF.L.U32 R0, R0, 0x1f, RZ ;  /* 0x0000001f00007819 */ /* 0x000fc800000006ff */
[----:B------:R0:W1:Y:S01]  /*7b20*/  SYNCS.PHASECHK.TRANS64.TRYWAIT P2, [UR6+0x38850], R0 ;  /* 0x03885000ff0075a7 */ /* 0x0000620008040146 */
[----:B------:R-:W-:Y:S05]  /*7b30*/  @!P0 BRA `(.L_x_2027) ;  /* 0x0000000000048947 */ /* 0x000fea0003800000 */
[----:B------:R-:W-:Y:S01]  /*7b40*/  BPT.TRAP 0x1 ;  /* 0x000000040000795c */ /* 0x000fe20000300000 */
.L_x_2027:
[----:B-1----:R-:W-:Y:S05]  /*7b50*/  @P2 BRA `(.L_x_2025) ;  /* 0x0000000000082947 */ /* 0x002fea0003800000 */
[----:B------:R-:W1:Y:S02]  /*7b60*/  SYNCS.PHASECHK.TRANS64.TRYWAIT P2, [UR6+0x38850], R0 ;  /* 0x03885000ff0075a7 */ /* 0x000e640008040146 */
[----:B-1----:R-:W-:Y:S05]  /*7b70*/  @!P2 BRA `(.L_x_2028) ;  /* 0x000000b800d0a947 */ /* 0x002fea0003800000 */
.L_x_2025:
[----:B------:R-:W-:Y:S01]  /*7b80*/  UIADD3 UR6, UR41, 0x400, URZ ;  /* 0x0000040029067890 */ /* 0x000fe2000fffe03f */
[----:B------:R-:W-:Y:S01]  /*7b90*/  WARPGROUP.ARRIVE ;  /* 0x00000000000079c5 */ /* 0x000fe20000000000 */
[----:B------:R-:W-:Y:S01]  /*7ba0*/  UMOV UR7, 0x40000040 ;  /* 0x4000004000077882 */ /* 0x000fe20000000000 */
[----:B------:R-:W-:Y:S01]  /*7bb0*/  FMNMX.FTZ R2, R154, R7, !PT ;  /* 0x000000079a027209 */ /* 0x000fe20007810000 */
[----:B------:R-:W-:Y:S01]  /*7bc0*/  USHF.R.U32.HI UR6, URZ, 0x4, UR6 ;  /* 0x000000043f067899 */ /* 0x000fe20008011606 */
[----:B01----:R-:W-:Y:S01]  /*7bd0*/  FMNMX.FTZ R0, R152, R5, !PT ;  /* 0x0000000598007209 */ /* 0x003fe20007810000 */
[----:B------:R-:W-:Y:S01]  /*7be0*/  IMAD.U32 R13, RZ, RZ, UR38 ;  /* 0x00000026ff0d7e24 */ /* 0x000fe2000f8e00ff */
[----:B------:R-:W-:Y:S01]  /*7bf0*/  FMNMX.FTZ R11, R155, R2, !PT ;  /* 0x000000029b0b7209 */ /* 0x000fe20007810000 */
[----:B------:R-:W-:Y:S01]  /*7c00*/  ULOP3.LUT UR6, UR6, 0x3fff, URZ, 0xc0, !UPT ;  /* 0x00003fff06067892 */ /* 0x000fe2000f8ec03f */
[----:B------:R-:W-:Y:S02]  /*7c10*/  FMNMX.FTZ R9, R153, R0, !PT ;  /* 0x0000000099097209 */ /* 0x000fe40007810000 */
        /* <DEDUP_REMOVED lines=65> */
[----:B------:R-:W-:-:S03]  /*8030*/  FMNMX.FTZ R6, R213, R0, !PT ;  /* 0x00000000d5067209 */ /* 0x000fc60007810000 */
[----:B------:R-:W0:Y:S04]  /*8040*/  SHFL.BFLY PT, R11, R8, 0x2, 0x1f ;  /* 0x0c401f00080b7f89 */ /* 0x000e2800000e0000 */
[----:B------:R-:W1:Y:S01]  /*8050*/  SHFL.BFLY PT, R9, R6, 0x2, 0x1f ;  /* 0x0c401f0006097f89 */ /* 0x000e6200000e0000 */
[----:B0-----:R-:W-:Y:S02]  /*8060*/  FMNMX.FTZ R11, R8, R11, !PT ;  /* 0x0000000b080b7209 */ /* 0x001fe40007810000 */
[----:B-1----:R-:W-:-:S03]  /*8070*/  FMNMX.FTZ R9, R6, R9, !PT ;  /* 0x0000000906097209 */ /* 0x002fc60007810000 */
[----:B------:R-:W0:Y:S04]  /*8080*/  SHFL.BFLY PT, R0, R11, 0x1, 0x1f ;  /* 0x0c201f000b007f89 */ /* 0x000e2800000e0000 */
[----:B------:R-:W1:Y:S01]  /*8090*/  SHFL.BFLY PT, R2, R9, 0x1, 0x1f ;  /* 0x0c201f0009027f89 */ /* 0x000e6200000e0000 */
[----:B0-----:R-:W-:Y:S02]  /*80a0*/  FMNMX.FTZ R0, R11, R0, !PT ;  /* 0x000000000b007209 */ /* 0x001fe40007810000 */
[----:B-1----:R-:W-:-:S03]  /*80b0*/  FMNMX.FTZ R2, R9, R2, !PT ;  /* 0x0000000209027209 */ /* 0x002fc60007810000 */
        /* <DEDUP_REMOVED lines=16> */
[----:B------:R-:W-:Y:S01]  /*81c0*/  FFMA.FTZ R154, R155, UR38, -R193 ;  /* 0x000000269b9a7c23 */ /* 0x000fe200080108c1 */
        /* <DEDUP_REMOVED lines=25> */
[--C-:B------:R-:W-:Y:S01]  /*8360*/  FFMA.FTZ R179, R182, UR38, -R193.reuse ;  /* 0x00000026b6b37c23 */ /* 0x100fe200080108c1 */
[----:B------:R-:W-:-:S01]  /*8370*/  FFMA.FTZ R182, R183, UR38, -R193 ;  /* 0x00000026b7b67c23 */ /* 0x000fc200080108c1 */
[--C-:B------:R-:W-:Y:S01]  /*8380*/  FFMA.FTZ R183, R186, UR38, -R193.reuse ;  /* 0x00000026bab77c23 */ /* 0x100fe200080108c1 */
[----:B------:R-:W-:-:S01]  /*8390*/  FFMA.FTZ R186, R187, UR38, -R193 ;  /* 0x00000026bbba7c23 */ /* 0x000fc200080108c1 */
[----:B------:R-:W2:Y:S01]  /*83a0*/  MUFU.EX2 R9, R9 ;  /* 0x0000000900097308 */ /* 0x000ea20000000800 */
[----:B0-----:R-:W-:-:S01]  /*83b0*/  FFMA.FTZ R4, R5, R4, R8 ;  /* 0x0000000405047223 */ /* 0x001fc20000010008 */
[----:B------:R-:W-:Y:S01]  /*83c0*/  FFMA.FTZ R21, R169, UR38, -R7 ;  /* 0x00000026a9157c23 */ /* 0x000fe20008010807 */
[----:B------:R-:W-:-:S01]  /*83d0*/  FFMA.FTZ R187, R190, UR38, -R193 ;  /* 0x00000026bebb7c23 */ /* 0x000fc200080108c1 */
[--C-:B------:R-:W-:Y:S01]  /*83e0*/  FFMA.FTZ R190, R191, UR38, -R193.reuse ;  /* 0x00000026bfbe7c23 */ /* 0x100fe200080108c1 */
[----:B------:R-:W-:-:S01]  /*83f0*/  FFMA.FTZ R191, R194, UR38, -R193 ;  /* 0x00000026c2bf7c23 */ /* 0x000fc200080108c1 */
[--C-:B------:R-:W-:Y:S01]  /*8400*/  FFMA.FTZ R152, R172, UR38, -R7.reuse ;  /* 0x00000026ac987c23 */ /* 0x100fe20008010807 */
[----:B------:R-:W-:-:S01]  /*8410*/  FFMA.FTZ R160, R180, UR38, -R7 ;  /* 0x00000026b4a07c23 */ /* 0x000fc20008010807 */
[----:B------:R-:W0:Y:S01]  /*8420*/  MUFU.EX2 R154, R154 ;  /* 0x0000009a009a7308 */ /* 0x000e220000000800 */
[----:B-1----:R-:W-:-:S01]  /*8430*/  FFMA.FTZ R3, R6, R3, R197 ;  /* 0x0000000306037223 */ /* 0x002fc200000100c5 */
[--C-:B------:R-:W-:Y:S01]  /*8440*/  FFMA.FTZ R164, R184, UR38, -R7.reuse ;  /* 0x00000026b8a47c23 */ /* 0x100fe20008010807 */
[----:B------:R-:W-:-:S01]  /*8450*/  FFMA.FTZ R165, R185, UR38, -R7 ;  /* 0x00000026b9a57c23 */ /* 0x000fc20008010807 */
[--C-:B------:R-:W-:Y:S01]  /*8460*/  FFMA.FTZ R180, R200, UR38, -R7.reuse ;  /* 0x00000026c8b47c23 */ /* 0x100fe20008010807 */
[----:B------:R-:W-:-:S01]  /*8470*/  FFMA.FTZ R168, R188, UR38, -R7 ;  /* 0x00000026bca87c23 */ /* 0x000fc20008010807 */
[--C-:B------:R-:W-:Y:S01]  /*8480*/  FFMA.FTZ R169, R189, UR38, -R7.reuse ;  /* 0x00000026bda97c23 */ /* 0x100fe20008010807 */
[----:B------:R-:W-:-:S01]  /*8490*/  FFMA.FTZ R172, R192, UR38, -R7 ;  /* 0x00000026c0ac7c23 */ /* 0x000fc20008010807 */
[----:B------:R-:W1:Y:S01]  /*84a0*/  MUFU.EX2 R10, R10 ;  /* 0x0000000a000a7308 */ /* 0x000e620000000800 */
        /* <DEDUP_REMOVED lines=15> */
[----:B------:R-:W-:Y:S02]  /*85a0*/  WARPGROUP.DEPBAR.LE gsb0, 0x0 ;  /* 0x00008000000079c5 */ /* 0x000fe40000010000 */
[----:B------:R-:W-:-:S04]  /*85b0*/  WARPGROUP.ARRIVE ;  /* 0x00000000000079c5 */ /* 0x000fc80000000000 */
[----:B------:R-:W0:Y:S01]  /*85c0*/  MUFU.EX2 R159, R159 ;  /* 0x0000009f009f7308 */ /* 0x000e220000000800 */
[----:B-1----:R-:W-:-:S01]  /*85d0*/  FADD.FTZ R4, R158, R3 ;  /* 0x000000039e047221 */ /* 0x002fc20000010000 */
[----:B------:R-:W-:Y:S01]  /*85e0*/  QGMMA.64x256x32.F32.E4M3.E4M3 R24, R224, gdesc[UR4], R24, gsb0 ;  /* 0x03e00004e0187df3 */ /* 0x000fe20008000818 */
[----:B------:R-:W-:Y:S01]  /*85f0*/  UIADD3 UR6, UR10, 0x4, URZ ;  /* 0x000000040a067890 */ /* 0x000fe2000fffe03f */
[----:B------:R-:W-:-:S04]  /*8600*/  UMOV UR7, 0x40000040 ;  /* 0x4000004000077882 */ /* 0x000fc80000000000 */
[----:B------:R-:W1:Y:S01]  /*8610*/  MUFU.EX2 R13, R13 ;  /* 0x0000000d000d7308 */ /* 0x000e620000000800 */
[----:B--2---:R-:W-:-:S07]  /*8620*/  FADD.FTZ R194, R12, R201 ;  /* 0x000000c90cc27221 */ /* 0x004fce0000010000 */
[----:B------:R-:W2:Y:S01]  /*8630*/  MUFU.EX2 R162, R162 ;  /* 0x000000a200a27308 */ /* 0x000ea20000000800 */
[----:B0-----:R-:W-:-:S07]  /*8640*/  FADD.FTZ R3, R159, R4 ;  /* 0x000000049f037221 */ /* 0x001fce0000010000 */
[----:B------:R-:W0:Y:S01]  /*8650*/  MUFU.EX2 R14, R14 ;  /* 0x0000000e000e7308 */ /* 0x000e220000000800 */
[----:B-1----:R-:W-:-:S01]  /*8660*/  FADD.FTZ R201, R13, R194 ;  /* 0x000000c20dc97221 */ /* 0x002fc20000010000 */
[--C-:B------:R-:W-:Y:S01]  /*8670*/  FFMA.FTZ R194, R195, UR38, -R193.reuse ;  /* 0x00000026c3c27c23 */ /* 0x100fe200080108c1 */
[----:B------:R-:W-:-:S05]  /*8680*/  FFMA.FTZ R195, R198, UR38, -R193 ;  /* 0x00000026c6c37c23 */ /* 0x000fca00080108c1 */
        /* <DEDUP_REMOVED lines=25> */
[----:B------:R-:W-:-:S06]  /*8820*/  FFMA.FTZ R198, R202, UR38, -R193 ;  /* 0x00000026cac67c23 */ /* 0x000fcc00080108c1 */
        /* <DEDUP_REMOVED lines=17> */
[----:B------:R-:W-:Y:S01]  /*8940*/  FFMA.FTZ R200, R206, UR38, -R193 ;  /* 0x00000026cec87c23 */ /* 0x000fe200080108c1 */
[----:B------:R-:W-:-:S05]  /*8950*/  IADD3 R206, -R23, 0xb, RZ ;  /* 0x0000000b17ce7810 */ /* 0x000fca0007ffe1ff */
[----:B------:R-:W0:Y:S01]  /*8960*/  MUFU.EX2 R183, R183 ;  /* 0x000000b700b77308 */ /* 0x000e220000000800 */
[----:B-1----:R-:W-:-:S07]  /*8970*/  FADD.FTZ R4, R182, R3 ;  /* 0x00000003b6047221 */ /* 0x002fce0000010000 */
[----:B------:R-:W1:Y:S01]  /*8980*/  MUFU.EX2 R165, R165 ;  /* 0x000000a500a57308 */ /* 0x000e620000000800 */
[----:B--2---:R-:W-:-:S01]  /*8990*/  FADD.FTZ R202, R164, R201 ;  /* 0x000000c9a4ca7221 */ /* 0x004fc20000010000 */
[----:B------:R-:W-:Y:S01]  /*89a0*/  FFMA.FTZ R201, R207, UR38, -R193 ;  /* 0x00000026cfc97c23 */ /* 0x000fe200080108c1 */
[----:B------:R-:W-:-:S05]  /*89b0*/  IMAD.U32 R207, RZ, RZ, UR56 ;  /* 0x00000038ffcf7e24 */ /* 0x000fca000f8e00ff */
[----:B------:R-:W2:Y:S01]  /*89c0*/  MUFU.EX2 R186, R186 ;  /* 0x000000ba00ba7308 */ /* 0x000ea20000000800 */
[----:B0-----:R-:W-:-:S01]  /*89d0*/  FADD.FTZ R3, R183, R4 ;  /* 0x00000004b7037221 */ /* 0x001fc20000010000 */
[----:B------:R-:W-:-:S06]  /*89e0*/  @!P1 LEA R207, R207, UR41, 0x3 ;  /* 0x00000029cfcf9c11 */ /* 0x000fcc000f8e18ff */
        /* <DEDUP_REMOVED lines=9> */
[----:B--2---:R-:W-:-:S01]  /*8a80*/  FADD.FTZ R203, R169, R202 ;  /* 0x000000caa9cb7221 */ /* 0x004fc20000010000 */
[----:B------:R-:W-:-:S06]  /*8a90*/  FFMA.FTZ R202, R210, UR38, -R193 ;  /* 0x00000026d2ca7c23 */ /* 0x000fcc00080108c1 */
[----:B------:R-:W2:Y:S01]  /*8aa0*/  MUFU.EX2 R191, R191 ;  /* 0x000000bf00bf7308 */ /* 0x000ea20000000800 */
[----:B0-----:R-:W-:-:S07]  /*8ab0*/  FADD.FTZ R4, R190, R3 ;  /* 0x00000003be047221 */ /* 0x001fce0000010000 */
[----:B------:R-:W0:Y:S01]  /*8ac0*/  MUFU.EX2 R173, R173 ;  /* 0x000000ad00ad7308 */ /* 0x000e220000000800 */
[----:B-1----:R-:W-:-:S01]  /*8ad0*/  FADD.FTZ R204, R172, R203 ;  /* 0x000000cbaccc7221 */ /* 0x002fc20000010000 */
[----:B------:R-:W-:-:S06]  /*8ae0*/  FFMA.FTZ R203, R211, UR38, -R193 ;  /* 0x00000026d3cb7c23 */ /* 0x000fcc00080108c1 */
[----:B------:R-:W1:Y:S01]  /*8af0*/  MUFU.EX2 R194, R194 ;  /* 0x000000c200c27308 */ /* 0x000e620000000800 */
[----:B--2---:R-:W-:-:S01]  /*8b00*/  FADD.FTZ R3, R191, R4 ;  /* 0x00000004bf037221 */ /* 0x004fc20000010000 */
[----:B------:R-:W-:Y:S02]  /*8b10*/  WARPGROUP.DEPBAR.LE gsb0, 0x0 ;  /* 0x00008000000079c5 */ /* 0x000fe40000010000 */
[----:B------:R-:W-:-:S04]  /*8b20*/  WARPGROUP.ARRIVE ;  /* 0x00000000000079c5 */ /* 0x000fc80000000000 */
[----:B------:R-:W2:Y:S01]  /*8b30*/  MUFU.EX2 R176, R176 ;  /* 0x000000b000b07308 */ /* 0x000ea20000000800 */
[----:B0-----:R-:W-:-:S01]  /*8b40*/  FADD.FTZ R205, R173, R204 ;  /* 0x000000ccadcd7221 */ /* 0x001fc20000010000 */
[----:B------:R-:W-:Y:S01]  /*8b50*/  QGMMA.64x256x32.F32.E4M3.E4M3 R24, R220, gdesc[UR4], R24, gsb0 ;  /* 0x03e00004dc187df3 */ /* 0x000fe20008000818 */
[----:B------:R-:W-:Y:S01]  /*8b60*/  UIADD3 UR6, UR10, 0x6, URZ ;  /* 0x000000060a067890 */ /* 0x000fe2000fffe03f */
[----:B------:R-:W-:-:S04]  /*8b70*/  UMOV UR7, 0x40000040 ;  /* 0x4000004000077882 */ /* 0x000fc80000000000 */
        /* <DEDUP_REMOVED lines=10> */
[----:B------:R-:W-:Y:S01]  /*8c20*/  MUFU.EX2 R198, R198 ;  /* 0x000000c600c67308 */ /* 0x000fe20000000800 */
[----:B--2---:R-:W-:-:S07]  /*8c30*/  FADD.FTZ R3, R196, R3 ;  /* 0x00000003c4037221 */ /* 0x004fce0000010000 */
[----:B------:R-:W1:Y:S01]  /*8c40*/  MUFU.EX2 R181, R181 ;  /* 0x000000b500b57308 */ /* 0x000e620000000800 */
[----:B0-----:R-:W-:-:S07]  /*8c50*/  FADD.FTZ R4, R180, R205 ;  /* 0x000000cdb4047221 */ /* 0x001fce0000010000 */
[----:B------:R-:W-:Y:S08]  /*8c60*/  MUFU.EX2 R199, R199 ;  /* 0x000000c700c77308 */ /* 0x000ff00000000800 */
[----:B------:R-:W0:Y:S01]  /*8c70*/  MUFU.EX2 R184, R184 ;  /* 0x000000b800b87308 */ /* 0x000e220000000800 */
[----:B-1----:R-:W-:-:S07]  /*8c80*/  FADD.FTZ R205, R181, R4 ;  /* 0x00000004b5cd7221 */ /* 0x002fce0000010000 */
[----:B------:R-:W1:Y:S08]  /*8c90*/  MUFU.EX2 R200, R200 ;  /* 0x000000c800c87308 */ /* 0x000e700000000800 */
[----:B------:R-:W-:Y:S01]  /*8ca0*/  MUFU.EX2 R185, R185 ;  /* 0x000000b900b97308 */ /* 0x000fe20000000800 */
[----:B0-----:R-:W-:-:S07]  /*8cb0*/  FADD.FTZ R4, R184, R205 ;  /* 0x000000cdb8047221 */ /* 0x001fce0000010000 */
[----:B------:R-:W0:Y:S08]  /*8cc0*/  MUFU.EX2 R201, R201 ;  /* 0x000000c900c97308 */ /* 0x000e300000000800 */
[----:B------:R-:W-:Y:S08]  /*8cd0*/  MUFU.EX2 R188, R188 ;  /* 0x000000bc00bc7308 */ /* 0x000ff00000000800 */
[----:B------:R-:W2:Y:S08]  /*8ce0*/  MUFU.EX2 R202, R202 ;  /* 0x000000ca00ca7308 */ /* 0x000eb00000000800 */
[----:B------:R-:W-:Y:S08]  /*8cf0*/  MUFU.EX2 R189, R189 ;  /* 0x000000bd00bd7308 */ /* 0x000ff00000000800 */
[----:B------:R-:W3:Y:S08]  /*8d00*/  MUFU.EX2 R203, R203 ;  /* 0x000000cb00cb7308 */ /* 0x000ef00000000800 */
[----:B------:R-:W-:Y:S08]  /*8d10*/  MUFU.EX2 R192, R192 ;  /* 0x000000c000c07308 */ /* 0x000ff00000000800 */
[----:B------:R-:W4:Y:S08]  /*8d20*/  MUFU.EX2 R204, R204 ;  /* 0x000000cc00cc7308 */ /* 0x000f300000000800 */
[----:B------:R-:W-:Y:S08]  /*8d30*/  MUFU.EX2 R7, R7 ;  /* 0x0000000700077308 */ /* 0x000ff00000000800 */
[----:B------:R-:W5:Y:S01]  /*8d40*/  MUFU.EX2 R193, R193 ;  /* 0x000000c100c17308 */ /* 0x000f620000000800 */
[----:B------:R-:W-:-:S02]  /*8d50*/  WARPGROUP.DEPBAR.LE gsb0, 0x0 ;  /* 0x00008000000079c5 */ /* 0x000fc40000010000 */
[----:B------:R-:W-:-:S06]  /*8d60*/  WARPGROUP.ARRIVE ;  /* 0x00000000000079c5 */ /* 0x000fcc0000000000 */
[----:B------:R-:W-:Y:S03]  /*8d70*/  QGMMA.64x256x32.F32.E4M3.E4M3 R24, R216, gdesc[UR4], R24, gsb0 ;  /* 0x03e00004d8187df3 */ /* 0x000fe60008000818 */
[----:B------:R-:W-:Y:S02]  /*8d80*/  WARPGROUP.DEPBAR.LE gsb0, 0x0 ;  /* 0x00008000000079c5 */ /* 0x000fe40000010000 */
[----:B------:R1:W-:Y:S06]  /*8d90*/  BAR.ARV R206, 0x100 ;  /* 0x000400ce0000751d */ /* 0x0003ec0000002000 */
[----:B-1----:R-:W-:-:S01]  /*8da0*/  FADD.FTZ R206, R198, R3 ;  /* 0x00000003c6ce7221 */ /* 0x002fc20000010000 */
[----:B------:R-:W-:-:S03]  /*8db0*/  @!P1 VIADD R3, R207, 0x38840 ;  /* 0x00038840cf039836 */ /* 0x000fc60000000000 */
[----:B------:R-:W-:Y:S02]  /*8dc0*/  FADD.FTZ R207, R199, R206 ;  /* 0x000000cec7cf7221 */ /* 0x000fe40000010000 */
[----:B------:R-:W-:Y:S02]  /*8dd0*/  @!P1 PRMT R3, RZ, 0x654, R3 ;  /* 0x00000654ff039816 */ /* 0x000fe40000000003 */
[----:B------:R-:W-:Y:S02]  /*8de0*/  FADD.FTZ R206, R200, R207 ;  /* 0x000000cfc8ce7221 */ /* 0x000fe40000010000 */
[----:B------:R1:W-:Y:S02]  /*8df0*/  @!P1 SYNCS.ARRIVE.TRANS64.RED.A1T0 RZ, [R3+URZ], RZ ;  /* 0x000000ff03ff99a7 */ /* 0x0003e4000810043f */
[----:B0-----:R-:W-:-:S04]  /*8e00*/  FADD.FTZ R205, R201, R206 ;  /* 0x000000cec9cd7221 */ /* 0x001fc80000010000 */
[----:B--2---:R-:W-:Y:S01]  /*8e10*/  FADD.FTZ R206, R202, R205 ;  /* 0x000000cdcace7221 */ /* 0x004fe20000010000 */
[----:B-1----:R-:W-:-:S03]  /*8e20*/  FADD.FTZ R3, R185, R4 ;  /* 0x00000004b9037221 */ /* 0x002fc60000010000 */
[----:B---3--:R-:W-:Y:S01]  /*8e30*/  FADD.FTZ R205, R203, R206 ;  /* 0x000000cecbcd7221 */ /* 0x008fe20000010000 */
[----:B------:R-:W-:-:S03]  /*8e40*/  FADD.FTZ R4, R188, R3 ;  /* 0x00000003bc047221 */ /* 0x000fc60000010000 */
[----:B----4-:R-:W-:Y:S01]  /*8e50*/  FADD.FTZ R205, R204, R205 ;  /* 0x000000cdcccd7221 */ /* 0x010fe20000010000 */
[----:B------:R-:W-:-:S04]  /*8e60*/  FADD.FTZ R3, R189, R4 ;  /* 0x00000004bd037221 */ /* 0x000fc80000010000 */
[----:B------:R-:W-:Y:S01]  /*8e70*/  FADD.FTZ R4, R192, R3 ;  /* 0x00000003c0047221 */ /* 0x000fe20000010000 */
[----:B-----5:R-:W-:-:S03]  /*8e80*/  FADD.FTZ R3, R193, R205 ;  /* 0x000000cdc1037221 */ /* 0x020fc60000010000 */
[----:B------:R-:W-:Y:S01]  /*8e90*/  FADD.FTZ R4, R7, R4 ;  /* 0x0000000407047221 */ /* 0x000fe20000010000 */
[----:B------:R-:W-:Y:S06]  /*8ea0*/  @!P0 BRA `(.L_x_2029) ;  /* 0x0000000000048947 */ /* 0x000fec0003800000 */
[----:B------:R-:W-:Y:S01]  /*8eb0*/  BPT.TRAP 0x1 ;  /* 0x000000040000795c */ /* 0x000fe20000300000 */
.L_x_2029:
        /* <DEDUP_REMOVED lines=172> */
.L_x_2020:
[----:B------:R-:W-:Y:S06]  /*9980*/  BAR.ARV 0x8, 0x120 ;  /* 0x0204800000007b1d */ /* 0x000fec0000002000 */
[----:B------:R-:W-:Y:S05]  /*9990*/  @!P0 BRA `(.L_x_2031) ;  /* 0x0000000000048947 */ /* 0x000fea0003800000 */
[----:B------:R-:W-:Y:S01]  /*99a0*/  BPT.TRAP 0x1 ;  /* 0x000000040000795c */ /* 0x000fe20000300000 */
.L_x_2031:
[----:B------:R-:W-:Y:S01]  /*99b0*/  ULEA UR16, UR56, UR41, 0x3 ;  /* 0x0000002938107291 */ /* 0x000fe2000f8e183f */
[----:B------:R-:W-:-:S05]  /*99c0*/  IMAD.U32 R5, RZ, RZ, UR46 ;  /* 0x0000002eff057e24 */ /* 0x000fca000f8e00ff */
[----:B------:R-:W-:-:S04]  /*99d0*/  SHF.L.U32 R5, R5, 0x1f, RZ ;  /* 0x0000001f05057819 */ /* 0x000fc800000006ff */
[----:B------:R0:W1:Y:S01]  /*99e0*/  SYNCS.PHASECHK.TRANS64.TRYWAIT P1, [UR16+0x38850], R5 ;  /* 0x03885005ff0075a7 */ /* 0x0000620008020150 */
[----:B------:R-:W-:Y:S05]  /*99f0*/  @!P0 BRA `(.L_x_2032) ;  /* 0x0000000000048947 */ /* 0x000fea0003800000 */
[----:B------:R-:W-:Y:S01]  /*9a00*/  BPT.TRAP 0x1 ;  /* 0x000000040000795c */ /* 0x000fe20000300000 */
.L_x_2032:
[----:B-1----:R-:W-:Y:S05]  /*9a10*/  @P1 BRA `(.L_x_2033) ;  /* 0x0000000000081947 */ /* 0x002fea0003800000 */
[----:B------:R-:W1:Y:S02]  /*9a20*/  SYNCS.PHASECHK.TRANS64.TRYWAIT P1, [UR16+0x38850], R5 ;  /* 0x03885005ff0075a7 */ /* 0x000e640008020150 */
[----:B-1----:R-:W-:Y:S05]  /*9a30*/  @!P1 BRA `(.L_x_2034) ;  /* 0x0000009c00389947 */ /* 0x002fea0003800000 */
.L_x_2033:
[----:B------:R-:W-:Y:S01]  /*9a40*/  UIADD3 UR41, UR41, 0x400, URZ ;  /* 0x0000040029297890 */ /* 0x000fe2000fffe03f */
[----:B------:R-:W-:Y:S01]  /*9a50*/  WARPGROUP.ARRIVE ;  /* 0x00000000000079c5 */ /* 0x000fe20000000000 */
[----:B------:R-:W-:Y:S01]  /*9a60*/  UMOV UR7, 0x40000040 ;  /* 0x4000004000077882 */ /* 0x000fe20000000000 */
[----:B------:R-:W-:Y:S01]  /*9a70*/  ULDC.64 UR4, c[0x0][0x9a0] ;  /* 0x0002680000047ab9 */ /* 0x000fe20000000a00 */
[----:B------:R-:W-:Y:S01]  /*9a80*/  USHF.R.U32.HI UR41, URZ, 0x4, UR41 ;  /* 0x000000043f297899 */ /* 0x000fe20008011629 */
[----:B01----:R-:W-:Y:S01]  /*9a90*/  IMAD.MOV.U32 R5, RZ, RZ, 0x3f800000 ;  /* 0x3f800000ff057424 */ /* 0x003fe200078e00ff */
[----:B------:R-:W-:Y:S02]  /*9aa0*/  UISETP.NE.U32.AND UP0, UPT, UR4, URZ, UPT ;  /* 0x0000003f0400728c */ /* 0x000fe4000bf05070 */
[----:B------:R-:W-:Y:S02]  /*9ab0*/  ULOP3.LUT UR41, UR41, 0x3fff, URZ, 0xc0, !UPT ;  /* 0x00003fff29297892 */ /* 0x000fe4000f8ec03f */
[----:B------:R-:W-:-:S02]  /*9ac0*/  UISETP.NE.AND.EX UP0, UPT, UR5, URZ, UPT, UP0 ;  /* 0x0000003f0500728c */ /* 0x000fc4000bf05300 */
[----:B------:R-:W-:-:S04]  /*9ad0*/  ULOP3.LUT UR10, UR41, 0x10000, URZ, 0xfc, !UPT ;  /* 0x00010000290a7892 */ /* 0x000fc8000f8efc3f */
[----:B------:R-:W-:Y:S01]  /*9ae0*/  ULEA UR10, UR56, UR10, 0xb ;  /* 0x0000000a380a7291 */ /* 0x000fe2000f8e583f */
[----:B------:R-:W-:-:S03]  /*9af0*/  PLOP3.LUT P1, PT, PT, PT, UP0, 0x80, 0x0 ;  /* 0x000000000000781c */ /* 0x000fc60003f2f008 */
[----:B------:R-:W-:Y:S01]  /*9b00*/  UIADD3 UR11, UR10, 0x4, URZ ;  /* 0x000000040a0b7890 */ /* 0x000fe2000fffe03f */
[----:B------:R-:W-:Y:S02]  /*9b10*/  @UP0 ULDC.64 UR12, c[0x0][0x9c8] ;  /* 0x00027200000c0ab9 */ /* 0x000fe40000000a00 */
[----:B------:R-:W-:Y:S01]  /*9b20*/  UMOV UR6, UR10 ;  /* 0x0000000a00067c82 */ /* 0x000fe20008000000 */
[----:B------:R-:W-:Y:S01]  /*9b30*/  @UP0 UIMAD UR8, UR37, UR12, URZ ;  /* 0x0000000c250802a4 */ /* 0x000fe2000f8e023f */
[----:B------:R-:W-:Y:S01]  /*9b40*/  QGMMA.64x256x32.F32.E4M3.E4M3 R24, R228, gdesc[UR4], R24, gsb0 ;  /* 0x03e00004e4187df3 */ /* 0x000fe20008000818 */
[----:B------:R-:W-:Y:S01]  /*9b50*/  UIADD3 UR6, UR10, 0x2, URZ ;  /* 0x000000020a067890 */ /* 0x000fe2000fffe03f */
[----:B------:R-:W-:Y:S01]  /*9b60*/  UMOV UR7, 0x40000040 ;  /* 0x4000004000077882 */ /* 0x000fe20000000000 */
[----:B------:R-:W-:Y:S02]  /*9b70*/  @UP0 UIMAD UR9, UR36, UR13, UR8 ;  /* 0x0000000d240902a4 */ /* 0x000fe4000f8e0208 */
[----:B------:R-:W-:Y:S01]  /*9b80*/  @UP0 USHF.R.S32.HI UR8, URZ, 0x1f, UR45 ;  /* 0x0000001f3f080899 */ /* 0x000fe2000801142d */
[----:B------:R-:W-:-:S03]  /*9b90*/  @UP0 ULDC.64 UR14, c[0x0][0x9d0] ;  /* 0x00027400000e0ab9 */ /* 0x000fc60000000a00 */
[----:B------:R-:W-:Y:S01]  /*9ba0*/  @UP0 UIMAD UR8, UR8, UR14, URZ ;  /* 0x0000000e080802a4 */ /* 0x000fe2000f8e023f */
[----:B------:R-:W-:Y:S02]  /*9bb0*/  WARPGROUP.DEPBAR.LE gsb0, 0x0 ;  /* 0x00008000000079c5 */ /* 0x000fe40000010000 */
[----:B------:R-:W-:-:S15]  /*9bc0*/  WARPGROUP.ARRIVE ;  /* 0x00000000000079c5 */ /* 0x000fde0000000000 */
[----:B------:R-:W-:-:S01]  /*9bd0*/  NOP ;  /* 0x0000000000007918 */ /* 0x000fc20000000000 */
[----:B------:R-:W-:Y:S01]  /*9be0*/  QGMMA.64x256x32.F32.E4M3.E4M3 R24, R224, gdesc[UR4], R24, gsb0 ;  /* 0x03e00004e0187df3 */ /* 0x000fe20008000818 */
[----:B------:R-:W-:Y:S02]  /*9bf0*/  @UP0 UIMAD.WIDE.U32 UR6, UR36, UR12, URZ ;  /* 0x0000000c240602a5 */ /* 0x000fe4000f8e003f */
[----:B------:R-:W-:Y:S02]  /*9c00*/  @UP0 UIMAD UR12, UR45, UR15, UR8 ;  /* 0x0000000f2d0c02a4 */ /* 0x000fe4000f8e0208 */
[----:B------:R-:W-:-:S04]  /*9c10*/  @UP0 UIADD3 UR7, UR7, UR9, URZ ;  /* 0x0000000907070290 */ /* 0x000fc8000fffe03f */
[----:B------:R-:W-:-:S03]  /*9c20*/  @UP0 UIMAD.WIDE.U32 UR8, UR45, UR14, UR6 ;  /* 0x0000000e2d0802a5 */ /* 0x000fc6000f8e0006 */
[----:B------:R-:W-:Y:S01]  /*9c30*/  UMOV UR6, UR11 ;  /* 0x0000000b00067c82 */ /* 0x000fe20008000000 */
[----:B------:R-:W-:Y:S01]  /*9c40*/  UMOV UR7, 0x40000040 ;  /* 0x4000004000077882 */ /* 0x000fe20000000000 */
[----:B------:R-:W-:Y:S02]  /*9c50*/  @UP0 UIADD3 UR9, UR9, UR12, URZ ;  /* 0x0000000c09090290 */ /* 0x000fe4000fffe03f */
[----:B------:R-:W-:-:S04]  /*9c60*/  @UP0 ULEA UR4, UP1, UR8, UR4, 0x2 ;  /* 0x0000000408040291 */ /* 0x000fc8000f82103f */
[----:B------:R-:W-:Y:S02]  /*9c70*/  @UP0 ULEA.HI.X UR5, UR8, UR5, UR9, 0x2, UP1 ;  /* 0x0000000508050291 */ /* 0x000fe400088f1409 */
[----:B------:R-:W-:-:S04]  /*9c80*/  IMAD.U32 R6, RZ, RZ, UR4 ;  /* 0x00000004ff067e24 */ /* 0x000fc8000f8e00ff */
[----:B------:R-:W-:-:S05]  /*9c90*/  IMAD.U32 R7, RZ, RZ, UR5 ;  /* 0x00000005ff077e24 */ /* 0x000fca000f8e00ff */
[----:B------:R0:W2:Y:S01]  /*9ca0*/  @P1 LDG.E R5, desc[UR50][R6.64] ;  /* 0x0000003206051981 */ /* 0x0000a2000c1e1900 */
[----:B------:R-:W-:Y:S01]  /*9cb0*/  UIADD3 UR10, UR10, 0x6, URZ ;  /* 0x000000060a0a7890 */ /* 0x000fe2000fffe03f */
[----:B------:R-:W-:Y:S01]  /*9cc0*/  UMOV UR11, 0x40000040 ;  /* 0x40000040000b7882 */ /* 0x000fe20000000000 */
[----:B------:R-:W-:Y:S02]  /*9cd0*/  WARPGROUP.DEPBAR.LE gsb0, 0x0 ;  /* 0x00008000000079c5 */ /* 0x000fe40000010000 */
[----:B------:R-:W-:-:S06]  /*9ce0*/  WARPGROUP.ARRIVE ;  /* 0x00000000000079c5 */ /* 0x000fcc0000000000 */
[----:B------:R-:W-:Y:S01]  /*9cf0*/  QGMMA.64x256x32.F32.E4M3.E4M3 R24, R220, gdesc[UR4], R24, gsb0 ;  /* 0x03e00004dc187df3 */ /* 0x000fe20008000818 */
[----:B------:R-:W1:Y:S04]  /*9d00*/  SHFL.BFLY PT, R9, R4, 0x2, 0x1f ;  /* 0x0c401f0004097f89 */ /* 0x000e6800000e0000 */
[----:B------:R-:W3:Y:S01]  /*9d10*/  SHFL.BFLY PT, R10, R3, 0x2, 0x1f ;  /* 0x0c401f00030a7f89 */ /* 0x000ee200000e0000 */
[----:B-1----:R-:W-:-:S01]  /*9d20*/  FADD.FTZ R9, R9, R4 ;  /* 0x0000000409097221 */ /* 0x002fc20000010000 */
[----:B---3--:R-:W-:-:S04]  /*9d30*/  FADD.FTZ R10, R10, R3 ;  /* 0x000000030a0a7221 */ /* 0x008fc80000010000 */
[----:B------:R-:W1:Y:S04]  /*9d40*/  SHFL.BFLY PT, R8, R9, 0x1, 0x1f ;  /* 0x0c201f0009087f89 */ /* 0x000e6800000e0000 */
[----:B------:R-:W3:Y:S01]  /*9d50*/  SHFL.BFLY PT, R11, R10, 0x1, 0x1f ;  /* 0x0c201f000a0b7f89 */ /* 0x000ee200000e0000 */
[----:B0-----:R-:W-:Y:S02]  /*9d60*/  IMAD.MOV.U32 R6, RZ, RZ, RZ ;  /* 0x000000ffff067224 */ /* 0x001fe400078e00ff */
        /* <DEDUP_REMOVED lines=13> */
[----:B------:R-:W-:-:S02]  /*9e40*/  IMAD.U32 R14, RZ, RZ, UR38 ;  /* 0x00000026ff0e7e24 */ /* 0x000fc4000f8e00ff */
[----:B------:R-:W-:Y:S02]  /*9e50*/  IMAD.U32 R7, RZ, RZ, UR38 ;  /* 0x00000026ff077e24 */ /* 0x000fe4000f8e00ff */
[----:B0-----:R-:W-:Y:S01]  /*9e60*/  @P3 FMUL.FTZ R9, R9, 0.69314718246459960938 ;  /* 0x3f31721809093820 */ /* 0x001fe20000410000 */
[----:B------:R-:W-:Y:S01]  /*9e70*/  @P3 FMUL.FTZ R12, R14, 0.69314718246459960938 ;  /* 0x3f3172180e0c3820 */ /* 0x000fe20000410000 */
        /* <DEDUP_REMOVED lines=8> */
[----:B------:R-:W-:Y:S01]  /*9f00*/  @P2 FFMA.FTZ R4, R7, R2, R8 ;  /* 0x0000000207042223 */ /* 0x000fe20000010008 */
[-C--:B--2---:R-:W-:Y:S01]  /*9f10*/  FMUL.FTZ R152, R6, R5.reuse ;  /* 0x0000000506987220 */ /* 0x084fe20000410000 */
[----:B---3--:R-:W-:Y:S01]  /*9f20*/  FMUL.FTZ R0, R10, R5 ;  /* 0x000000050a007220 */ /* 0x008fe20000410000 */
[----:B------:R-:W-:-:S02]  /*9f30*/  WARPGROUP.DEPBAR.LE gsb0, 0x0 ;  /* 0x00008000000079c5 */ /* 0x000fc40000010000 */
[----:B------:R-:W-:Y:S05]  /*9f40*/  @!P0 BRA `(.L_x_2035) ;  /* 0x0000000000048947 */ /* 0x000fea0003800000 */
[----:B------:R-:W-:Y:S01]  /*9f50*/  BPT.TRAP 0x1 ;  /* 0x000000040000795c */ /* 0x000fe20000300000 */
.L_x_2035:
        /* <DEDUP_REMOVED lines=138> */
.L_x_2002:
        /* <DEDUP_REMOVED lines=12> */
[----:B------:R-:W-:Y:S01]  /*a8c0*/  F2FP.BF16.F32.PACK_AB R7, R7, R2 ;  /* 0x000000020707723e */ /* 0x000fe200000010ff */
        /* <DEDUP_REMOVED lines=8> */
[----:B------:R-:W-:Y:S01]  /*a950*/  LOP3.LUT P0, R2, R94, 0x3, RZ, 0xc0, !PT ;  /* 0x000000035e027812 */ /* 0x000fe2000780c0ff */
[----:B------:R-:W-:Y:S01]  /*a960*/  UISETP.NE.U32.AND UP1, UPT, UR4, URZ, UPT ;  /* 0x0000003f0400728c */ /* 0x000fe2000bf25070 */
[----:B------:R-:W-:Y:S01]  /*a970*/  F2FP.BF16.F32.PACK_AB R8, R11, R8 ;  /* 0x000000080b08723e */ /* 0x000fe200000010ff */
[----:B------:R-:W-:Y:S01]  /*a980*/  UISETP.NE.U32.AND UP0, UPT, UR6, URZ, UPT ;  /* 0x0000003f0600728c */ /* 0x000fe2000bf05070 */
[----:B------:R-:W-:Y:S01]  /*a990*/  ISETP.EQ.OR P0, PT, R2, 0x3, !P0 ;  /* 0x000000030200780c */ /* 0x000fe20004702670 */
[----:B------:R-:W-:Y:S01]  /*a9a0*/  UISETP.NE.AND.EX UP1, UPT, UR5, URZ, UPT, UP1 ;  /* 0x0000003f0500728c */ /* 0x000fe2000bf25310 */
[----:B------:R-:W-:Y:S01]  /*a9b0*/  F2FP.BF16.F32.PACK_AB R10, R14, R13 ;  /* 0x0000000d0e0a723e */ /* 0x000fe200000010ff */
[----:B------:R-:W-:Y:S01]  /*a9c0*/  USHF.L.U32 UR8, UR36, 0x2, URZ ;  /* 0x0000000224087899 */ /* 0x000fe2000800063f */
[----:B------:R-:W-:Y:S01]  /*a9d0*/  F2FP.BF16.F32.PACK_AB R13, R84, R77 ;  /* 0x0000004d540d723e */ /* 0x000fe200000010ff */
[----:B------:R-:W-:Y:S01]  /*a9e0*/  UISETP.NE.AND.EX UP0, UPT, UR7, URZ, UPT, UP0 ;  /* 0x0000003f0700728c */ /* 0x000fe2000bf05300 */
[----:B------:R-:W-:Y:S01]  /*a9f0*/  SEL R77, R8, R9, P0 ;  /* 0x00000009084d7207 */ /* 0x000fe20000000000 */
[----:B------:R-:W-:Y:S01]  /*aa00*/  USHF.L.U64.HI UR9, UR36, 0x2, UR37 ;  /* 0x0000000224097899 */ /* 0x000fe20008010225 */
[----:B------:R-:W-:Y:S01]  /*aa10*/  SEL R14, R9, R8, P0 ;  /* 0x00000008090e7207 */ /* 0x000fe20000000000 */
[----:B------:R-:W-:Y:S01]  /*aa20*/  UIADD3 UR6, UP2, UR8, UR6, URZ ;  /* 0x0000000608067290 */ /* 0x000fe2000ff5e03f */
[----:B------:R-:W1:Y:S01]  /*aa30*/  S2R R9, SR_SWINHI ;  /* 0x0000000000097919 */ /* 0x000e620000002f00 */
[----:B------:R-:W-:Y:S01]  /*aa40*/  F2FP.BF16.F32.PACK_AB R6, R6, R5 ;  /* 0x000000050606723e */ /* 0x000fe200000010ff */
[----:B------:R-:W-:Y:S01]  /*aa50*/  @UP1 UIADD3 UR4, UP3, UR8, UR4, URZ ;  /* 0x0000000408041290 */ /* 0x000fe2000ff7e03f */
[----:B------:R-:W-:Y:S01]  /*aa60*/  F2FP.BF16.F32.PACK_AB R11, R75, R78 ;  /* 0x0000004e4b0b723e */ /* 0x000fe200000010ff */
[----:B------:R-:W-:Y:S01]  /*aa70*/  UIADD3.X UR7, UR9, UR7, URZ, UP2, !UPT ;  /* 0x0000000709077290 */ /* 0x000fe200097fe43f */
[----:B------:R-:W-:Y:S01]  /*aa80*/  SEL R75, R6, R7, P0 ;  /* 0x00000007064b7207 */ /* 0x000fe20000000000 */
[----:B------:R-:W-:Y:S01]  /*aa90*/  @UP1 UIADD3.X UR5, UR9, UR5, URZ, UP3, !UPT ;  /* 0x0000000509051290 */ /* 0x000fe20009ffe43f */
        /* <DEDUP_REMOVED lines=9> */
[----:B------:R-:W-:Y:S02]  /*ab30*/  F2FP.BF16.F32.PACK_AB R12, R67, R70 ;  /* 0x00000046430c723e */ /* 0x000fe400000010ff */
[----:B------:R-:W-:Y:S02]  /*ab40*/  SEL R123, R141, R140, P0 ;  /* 0x0000008c8d7b7207 */ /* 0x000fe40000000000 */
[----:B------:R-:W-:Y:S02]  /*ab50*/  SEL R67, R140, R141, P0 ;  /* 0x0000008d8c437207 */ /* 0x000fe40000000000 */
[----:B------:R-:W-:-:S02]  /*ab60*/  F2FP.BF16.F32.PACK_AB R53, R56, R53 ;  /* 0x000000353835723e */ /* 0x000fc400000010ff */
[----:B------:R-:W-:Y:S02]  /*ab70*/  MOV R6, R0 ;  /* 0x0000000000067202 */ /* 0x000fe40000000f00 */
[----:B-1----:R-:W-:Y:S02]  /*ab80*/  MOV R7, R9 ;  /* 0x0000000900077202 */ /* 0x002fe40000000f00 */
[----:B------:R-:W-:Y:S02]  /*ab90*/  F2FP.BF16.F32.PACK_AB R52, R57, R52 ;  /* 0x000000343934723e */ /* 0x000fe400000010ff */
[----:B------:R-:W-:Y:S01]  /*aba0*/  F2FP.BF16.F32.PACK_AB R71, R71, R74 ;  /* 0x0000004a4747723e */ /* 0x000fe200000010ff */
[----:B------:R-:W-:Y:S01]  /*abb0*/  IMAD.WIDE R60, R234, 0x2, R6 ;  /* 0x00000002ea3c7825 */ /* 0x000fe200078e0206 */
[----:B------:R-:W-:Y:S02]  /*abc0*/  F2FP.BF16.F32.PACK_AB R155, R155, R156 ;  /* 0x0000009c9b9b723e */ /* 0x000fe400000010ff */
[----:B------:R-:W-:-:S02]  /*abd0*/  F2FP.BF16.F32.PACK_AB R154, R153, R154 ;  /* 0x0000009a999a723e */ /* 0x000fc400000010ff */
[C---:B------:R-:W-:Y:S02]  /*abe0*/  IADD3 R141, P2, R60.reuse, 0x20, RZ ;  /* 0x000000203c8d7810 */ /* 0x040fe40007f5e0ff */
[C---:B------:R-:W-:Y:S02]  /*abf0*/  IADD3 R147, P5, R60.reuse, 0x4000, RZ ;  /* 0x000040003c937810 */ /* 0x040fe40007fbe0ff */
[----:B------:R-:W-:Y:S01]  /*ac00*/  LOP3.LUT R8, R141, 0x380, RZ, 0xc0, !PT ;  /* 0x000003808d087812 */ /* 0x000fe200078ec0ff */
[----:B------:R-:W-:Y:S01]  /*ac10*/  IMAD.X R57, RZ, RZ, R61, P2 ;  /* 0x000000ffff397224 */ /* 0x000fe200010e063d */
[----:B------:R-:W-:Y:S02]  /*ac20*/  IADD3 R143, P3, R60, 0x40, RZ ;  /* 0x000000403c8f7810 */ /* 0x000fe40007f7e0ff */
[----:B------:R-:W-:Y:S02]  /*ac30*/  SHF.R.U64 R8, R8, 0x3, RZ ;  /* 0x0000000308087819 */ /* 0x000fe400000012ff */
[----:B------:R-:W-:-:S02]  /*ac40*/  F2FP.BF16.F32.PACK_AB R148, R145, R148 ;  /* 0x000000949194723e */ /* 0x000fc400000010ff */
[----:B------:R-:W-:Y:S02]  /*ac50*/  LOP3.LUT R56, R8, R141, RZ, 0x3c, !PT ;  /* 0x0000008d08387212 */ /* 0x000fe400078e3cff */
[----:B------:R-:W-:Y:S02]  /*ac60*/  LOP3.LUT R8, R147, 0x380, RZ, 0xc0, !PT ;  /* 0x0000038093087812 */ /* 0x000fe400078ec0ff */
[----:B------:R-:W-:Y:S02]  /*ac70*/  F2FP.BF16.F32.PACK_AB R120, R125, R120 ;  /* 0x000000787d78723e */ /* 0x000fe400000010ff */
[----:B------:R-:W-:Y:S02]  /*ac80*/  F2FP.BF16.F32.PACK_AB R121, R124, R121 ;  /* 0x000000797c79723e */ /* 0x000fe400000010ff */
[----:B------:R-:W-:Y:S02]  /*ac90*/  IADD3 R145, P4, R60, 0x60, RZ ;  /* 0x000000603c917810 */ /* 0x000fe40007f9e0ff */
        /* <DEDUP_REMOVED lines=11> */
[----:B------:R-:W-:Y:S01]  /*ad50*/  IMAD.X R53, RZ, RZ, R61, P3 ;  /* 0x000000ffff357224 */ /* 0x000fe200018e063d */
[----:B------:R-:W-:Y:S02]  /*ad60*/  SEL R129, R71, R12, P0 ;  /* 0x0000000c47817207 */ /* 0x000fe40000000000 */
[----:B------:R-:W-:-:S02]  /*ad70*/  F2FP.BF16.F32.PACK_AB R49, R59, R62 ;  /* 0x0000003e3b31723e */ /* 0x000fc400000010ff */
[----:B------:R-:W-:Y:S02]  /*ad80*/  F2FP.BF16.F32.PACK_AB R104, R109, R104 ;  /* 0x000000686d68723e */ /* 0x000fe400000010ff */
[----:B------:R-:W-:Y:S02]  /*ad90*/  SEL R79, R15, R10, P0 ;  /* 0x0000000a0f4f7207 */ /* 0x000fe40000000000 */
[----:B------:R-:W-:Y:S02]  /*ada0*/  SEL R119, R155, R154, P0 ;  /* 0x0000009a9b777207 */ /* 0x000fe40000000000 */
[----:B------:R-:W-:Y:S02]  /*adb0*/  SEL R64, R154, R155, P0 ;  /* 0x0000009b9a407207 */ /* 0x000fe40000000000 */
[----:B------:R-:W-:Y:S02]  /*adc0*/  SEL R71, R12, R71, P0 ;  /* 0x000000470c477207 */ /* 0x000fe40000000000 */
[----:B------:R-:W-:-:S02]  /*add0*/  IADD3 R153, P2, R60, 0x4060, RZ ;  /* 0x000040603c997810 */ /* 0x000fc40007f5e0ff */
[----:B------:R-:W-:Y:S02]  /*ade0*/  SHF.R.U64 R8, R8, 0x3, RZ ;  /* 0x0000000308087819 */ /* 0x000fe400000012ff */
[----:B------:R-:W-:Y:S02]  /*adf0*/  SEL R15, R10, R15, P0 ;  /* 0x0000000f0a0f7207 */ /* 0x000fe40000000000 */
[----:B------:R-:W-:Y:S02]  /*ae00*/  SEL R109, R120, R121, P0 ;  /* 0x00000079786d7207 */ /* 0x000fe40000000000 */
[----:B------:R-:W-:Y:S02]  /*ae10*/  SEL R59, R121, R120, P0 ;  /* 0x00000078793b7207 */ /* 0x000fe40000000000 */
[----:B------:R-:W-:Y:S02]  /*ae20*/  IADD3 R155, P3, R60, 0x8000, RZ ;  /* 0x000080003c9b7810 */ /* 0x000fe40007f7e0ff */
[----:B------:R-:W-:-:S02]  /*ae30*/  LOP3.LUT R12, R145, 0x380, RZ, 0xc0, !PT ;  /* 0x00000380910c7812 */ /* 0x000fc400078ec0ff */
[----:B------:R-:W-:Y:S02]  /*ae40*/  F2FP.BF16.F32.PACK_AB R37, R40, R37 ;  /* 0x000000252825723e */ /* 0x000fe400000010ff */
[----:B------:R-:W-:Y:S02]  /*ae50*/  F2FP.BF16.F32.PACK_AB R25, R92, R89 ;  /* 0x000000595c19723e */ /* 0x000fe400000010ff */
[----:B------:R-:W-:Y:S02]  /*ae60*/  F2FP.BF16.F32.PACK_AB R74, R47, R50 ;  /* 0x000000322f4a723e */ /* 0x000fe400000010ff */
[----:B------:R-:W-:Y:S02]  /*ae70*/  SEL R121, R149, R148, P0 ;  /* 0x0000009495797207 */ /* 0x000fe40000000000 */
[----:B------:R-:W-:Y:S02]  /*ae80*/  SEL R65, R148, R149, P0 ;  /* 0x0000009594417207 */ /* 0x000fe40000000000 */
[----:B------:R-:W-:-:S02]  /*ae90*/  LOP3.LUT R10, R143, 0x380, RZ, 0xc0, !PT ;  /* 0x000003808f0a7812 */ /* 0x000fc400078ec0ff */
[----:B------:R-:W-:Y:S02]  /*aea0*/  F2FP.BF16.F32.PACK_AB R76, R85, R76 ;  /* 0x0000004c554c723e */ /* 0x000fe400000010ff */
[----:B------:R-:W-:Y:S02]  /*aeb0*/  F2FP.BF16.F32.PACK_AB R30, R151, R30 ;  /* 0x0000001e971e723e */ /* 0x000fe400000010ff */
[----:B------:R-:W-:Y:S02]  /*aec0*/  SEL R81, R20, R21, P0 ;  /* 0x0000001514517207 */ /* 0x000fe40000000000 */
[----:B0-----:R-:W-:Y:S02]  /*aed0*/  SEL R27, R21, R20, P0 ;  /* 0x00000014151b7207 */ /* 0x001fe40000000000 */
[----:B------:R-:W-:Y:S02]  /*aee0*/  SEL R89, R44, R45, P0 ;  /* 0x0000002d2c597207 */ /* 0x000fe40000000000 */
[----:B------:R-:W-:Y:S01]  /*aef0*/  SEL R40, R45, R44, P0 ;  /* 0x0000002c2d287207 */ /* 0x000fe20000000000 */
[----:B------:R-:W-:Y:S01]  /*af00*/  IMAD.X R45, RZ, RZ, R61, P5 ;  /* 0x000000ffff2d7224 */ /* 0x000fe200028e063d */
[----:B------:R-:W-:-:S02]  /*af10*/  IADD3 R149, P6, R60, 0x4020, RZ ;  /* 0x000040203c957810 */ /* 0x000fc40007fde0ff */
[----:B------:R-:W-:Y:S02]  /*af20*/  F2FP.BF16.F32.PACK_AB R5, R171, R172 ;  /* 0x000000acab05723e */ /* 0x000fe400000010ff */
[----:B------:R-:W-:Y:S02]  /*af30*/  F2FP.BF16.F32.PACK_AB R170, R169, R170 ;  /* 0x000000aaa9aa723e */ /* 0x000fe400000010ff */
[----:B------:R-:W-:Y:S02]  /*af40*/  F2FP.BF16.F32.PACK_AB R39, R39, R42 ;  /* 0x0000002a2727723e */ /* 0x000fe400000010ff */
[----:B------:R-:W-:Y:S01]  /*af50*/  F2FP.BF16.F32.PACK_AB R38, R35, R38 ;  /* 0x000000262326723e */ /* 0x000fe200000010ff */
[----:B------:R-:W-:Y:S01]  /*af60*/  IMAD.X R35, RZ, RZ, R61, P3 ;  /* 0x000000ffff237224 */ /* 0x000fe200018e063d */
[----:B------:R-:W-:Y:S02]  /*af70*/  IADD3 R151, P1, R60, 0x4040, RZ ;  /* 0x000040403c977810 */ /* 0x000fe40007f3e0ff */
[----:B------:R-:W-:-:S02]  /*af80*/  LOP3.LUT R20, R153, 0x380, RZ, 0xc0, !PT ;  /* 0x0000038099147812 */ /* 0x000fc400078ec0ff */
[----:B------:R-:W-:Y:S02]  /*af90*/  LOP3.LUT R44, R8, R147, RZ, 0x3c, !PT ;  /* 0x00000093082c7212 */ /* 0x000fe400078e3cff */
[----:B------:R-:W-:Y:S02]  /*afa0*/  F2FP.BF16.F32.PACK_AB R163, R163, R164 ;  /* 0x000000a4a3a3723e */ /* 0x000fe400000010ff */
[----:B------:R-:W-:Y:S02]  /*afb0*/  F2FP.BF16.F32.PACK_AB R162, R161, R162 ;  /* 0x000000a2a1a2723e */ /* 0x000fe400000010ff */
[----:B------:R-:W-:Y:S02]  /*afc0*/  SHF.R.U64 R12, R12, 0x3, RZ ;  /* 0x000000030c0c7819 */ /* 0x000fe400000012ff */
[----:B------:R-:W-:Y:S02]  /*afd0*/  LOP3.LUT R8, R155, 0x380, RZ, 0xc0, !PT ;  /* 0x000003809b087812 */ /* 0x000fe400078ec0ff */
[----:B------:R-:W-:-:S02]  /*afe0*/  F2FP.BF16.F32.PACK_AB R69, R72, R69 ;  /* 0x000000454845723e */ /* 0x000fc400000010ff */
[----:B------:R-:W-:Y:S02]  /*aff0*/  F2FP.BF16.F32.PACK_AB R96, R101, R96 ;  /* 0x000000606560723e */ /* 0x000fe400000010ff */
[----:B------:R-:W-:Y:S02]  /*b000*/  SEL R135, R74, R43, P0 ;  /* 0x0000002b4a877207 */ /* 0x000fe40000000000 */
[----:B------:R-:W-:Y:S02]  /*b010*/  SHF.R.U64 R10, R10, 0x3, RZ ;  /* 0x000000030a0a7819 */ /* 0x000fe400000012ff */
[----:B------:R-:W-:Y:S02]  /*b020*/  F2FP.BF16.F32.PACK_AB R72, R63, R66 ;  /* 0x000000423f48723e */ /* 0x000fe400000010ff */
[----:B------:R-:W-:Y:S02]  /*b030*/  SEL R101, R76, R13, P0 ;  /* 0x0000000d4c657207 */ /* 0x000fe40000000000 */
[----:B------:R-:W-:-:S02]  /*b040*/  SEL R50, R13, R76, P0 ;  /* 0x0000004c0d327207 */ /* 0x000fc40000000000 */
[----:B------:R-:W-:Y:S01]  /*b050*/  SEL R74, R43, R74, P0 ;  /* 0x0000004a2b4a7207 */ /* 0x000fe20000000000 */
[--C-:B------:R-:W-:Y:S01]  /*b060*/  IMAD.X R43, RZ, RZ, R61.reuse, P6 ;  /* 0x000000ffff2b7224 */ /* 0x100fe200030e063d */
[----:B------:R-:W-:Y:S02]  /*b070*/  SEL R111, R5, R170, P0 ;  /* 0x000000aa056f7207 */ /* 0x000fe40000000000 */
[----:B------:R-:W-:Y:S02]  /*b080*/  SEL R66, R170, R5, P0 ;  /* 0x00000005aa427207 */ /* 0x000fe40000000000 */
[----:B------:R-:W-:Y:S02]  /*b090*/  SEL R137, R39, R38, P0 ;  /* 0x0000002627897207 */ /* 0x000fe40000000000 */
[----:B------:R-:W-:Y:S01]  /*b0a0*/  SEL R76, R38, R39, P0 ;  /* 0x00000027264c7207 */ /* 0x000fe20000000000 */
[----:B------:R-:W-:Y:S01]  /*b0b0*/  IMAD.X R39, RZ, RZ, R61, P1 ;  /* 0x000000ffff277224 */ /* 0x000fe200008e063d */
[----:B------:R-:W-:-:S02]  /*b0c0*/  SHF.R.U64 R20, R20, 0x3, RZ ;  /* 0x0000000314147819 */ /* 0x000fc400000012ff */
[----:B------:R-:W-:Y:S02]  /*b0d0*/  SEL R115, R163, R162, P0 ;  /* 0x000000a2a3737207 */ /* 0x000fe40000000000 */
[----:B------:R-:W-:Y:S02]  /*b0e0*/  SEL R5, R162, R163, P0 ;  /* 0x000000a3a2057207 */ /* 0x000fe40000000000 */
[----:B------:R-:W-:Y:S02]  /*b0f0*/  IADD3 R161, P6, R60, 0x8060, RZ ;  /* 0x000080603ca17810 */ /* 0x000fe40007fde0ff */
[----:B------:R-:W-:Y:S02]  /*b100*/  LOP3.LUT R48, R12, R145, RZ, 0x3c, !PT ;  /* 0x000000910c307212 */ /* 0x000fe400078e3cff */
[----:B------:R-:W-:Y:S02]  /*b110*/  SHF.R.U64 R8, R8, 0x3, RZ ;  /* 0x0000000308087819 */ /* 0x000fe400000012ff */
[----:B------:R-:W-:-:S02]  /*b120*/  F2FP.BF16.F32.PACK_AB R159, R159, R160 ;  /* 0x000000a09f9f723e */ /* 0x000fc400000010ff */
[----:B------:R-:W-:Y:S02]  /*b130*/  F2FP.BF16.F32.PACK_AB R158, R157, R158 ;  /* 0x0000009e9d9e723e */ /* 0x000fe400000010ff */
[----:B------:R-:W-:Y:S02]  /*b140*/  F2FP.BF16.F32.PACK_AB R28, R33, R28 ;  /* 0x0000001c211c723e */ /* 0x000fe400000010ff */
[----:B------:R-:W-:Y:S02]  /*b150*/  F2FP.BF16.F32.PACK_AB R90, R87, R90 ;  /* 0x0000005a575a723e */ /* 0x000fe400000010ff */
[----:B------:R-:W-:Y:S02]  /*b160*/  IADD3 R163, P1, R60, 0xc000, RZ ;  /* 0x0000c0003ca37810 */ /* 0x000fe40007f3e0ff */
[----:B------:R-:W-:Y:S02]  /*b170*/  LOP3.LUT R52, R10, R143, RZ, 0x3c, !PT ;  /* 0x0000008f0a347212 */ /* 0x000fe400078e3cff */
[----:B------:R-:W-:Y:S01]  /*b180*/  LOP3.LUT R12, R151, 0x380, RZ, 0xc0, !PT ;  /* 0x00000380970c7812 */ /* 0x000fe200078ec0ff */
[----:B------:R-:W-:Y:S01]  /*b190*/  IMAD.X R21, RZ, RZ, R61, P1 ;  /* 0x000000ffff157224 */ /* 0x000fe200008e063d */
[----:B------:R-:W-:-:S02]  /*b1a0*/  SEL R87, R36, R37, P0 ;  /* 0x0000002524577207 */ /* 0x000fc40000000000 */
[----:B------:R-:W-:Y:S01]  /*b1b0*/  SEL R33, R37, R36, P0 ;  /* 0x0000002425217207 */ /* 0x000fe20000000000 */
[----:B------:R-:W-:Y:S01]  /*b1c0*/  IMAD.X R37, RZ, RZ, R61, P2 ;  /* 0x000000ffff257224 */ /* 0x000fe200010e063d */
[----:B------:R-:W-:Y:S02]  /*b1d0*/  LOP3.LUT R10, R149, 0x380, RZ, 0xc0, !PT ;  /* 0x00000380950a7812 */ /* 0x000fe400078ec0ff */
[----:B------:R-:W-:Y:S02]  /*b1e0*/  F2FP.BF16.F32.PACK_AB R31, R31, R34 ;  /* 0x000000221f1f723e */ /* 0x000fe400000010ff */
[----:B------:R-:W-:Y:S02]  /*b1f0*/  LOP3.LUT R36, R20, R153, RZ, 0x3c, !PT ;  /* 0x0000009914247212 */ /* 0x000fe400078e3cff */
[----:B------:R-:W-:Y:S02]  /*b200*/  F2FP.BF16.F32.PACK_AB R68, R73, R68 ;  /* 0x000000444944723e */ /* 0x000fe400000010ff */
[----:B------:R-:W-:-:S02]  /*b210*/  F2FP.BF16.F32.PACK_AB R112, R117, R112 ;  /* 0x000000707570723e */ /* 0x000fc400000010ff */
[----:B------:R-:W-:Y:S02]  /*b220*/  SEL R131, R72, R49, P0 ;  /* 0x0000003148837207 */ /* 0x000fe40000000000 */
[----:B------:R-:W-:Y:S02]  /*b230*/  LOP3.LUT R20, R161, 0x380, RZ, 0xc0, !PT ;  /* 0x00000380a1147812 */ /* 0x000fe400078ec0ff */
[----:B------:R-:W-:Y:S02]  /*b240*/  LOP3.LUT R34, R8, R155, RZ, 0x3c, !PT ;  /* 0x0000009b08227212 */ /* 0x000fe400078e3cff */
[----:B------:R-:W-:Y:S02]  /*b250*/  F2FP.BF16.F32.PACK_AB R133, R133, R136 ;  /* 0x000000888585723e */ /* 0x000fe400000010ff */
[----:B------:R-:W-:Y:S02]  /*b260*/  SEL R117, R159, R158, P0 ;  /* 0x0000009e9f757207 */ /* 0x000fe40000000000 */
[----:B------:R-:W-:-:S02]  /*b270*/  SEL R62, R158, R159, P0 ;  /* 0x0000009f9e3e7207 */ /* 0x000fc40000000000 */
[----:B------:R-:W-:Y:S01]  /*b280*/  SEL R72, R49, R72, P0 ;  /* 0x0000004831487207 */ /* 0x000fe20000000000 */
[----:B------:R-:W-:Y:S01]  /*b290*/  IMAD.X R49, RZ, RZ, R61, P4 ;  /* 0x000000ffff317224 */ /* 0x000fe200020e063d */
[----:B------:R-:W-:Y:S02]  /*b2a0*/  SHF.R.U64 R12, R12, 0x3, RZ ;  /* 0x000000030c0c7819 */ /* 0x000fe400000012ff */
[----:B------:R-:W-:Y:S02]  /*b2b0*/  LOP3.LUT R8, R163, 0x380, RZ, 0xc0, !PT ;  /* 0x00000380a3087812 */ /* 0x000fe400078ec0ff */
[----:B------:R-:W-:Y:S02]  /*b2c0*/  F2FP.BF16.F32.PACK_AB R73, R55, R58 ;  /* 0x0000003a3749723e */ /* 0x000fe400000010ff */
[----:B------:R-:W-:Y:S02]  /*b2d0*/  F2FP.BF16.F32.PACK_AB R24, R51, R54 ;  /* 0x000000363318723e */ /* 0x000fe400000010ff */
[----:B------:R-:W-:-:S02]  /*b2e0*/  IADD3 R159, P5, R60, 0x8040, RZ ;  /* 0x000080403c9f7810 */ /* 0x000fc40007fbe0ff */
[----:B------:R-:W-:Y:S02]  /*b2f0*/  SHF.R.U64 R10, R10, 0x3, RZ ;  /* 0x000000030a0a7819 */ /* 0x000fe400000012ff */
[----:B------:R-:W-:Y:S02]  /*b300*/  F2FP.BF16.F32.PACK_AB R97, R100, R97 ;  /* 0x000000616461723e */ /* 0x000fe400000010ff */
[----:B------:R-:W-:Y:S02]  /*b310*/  IADD3 R157, P4, R60, 0x8020, RZ ;  /* 0x000080203c9d7810 */ /* 0x000fe40007f9e0ff */
[----:B------:R-:W-:Y:S02]  /*b320*/  F2FP.BF16.F32.PACK_AB R105, R108, R105 ;  /* 0x000000696c69723e */ /* 0x000fe400000010ff */
[----:B------:R-:W-:Y:S02]  /*b330*/  SEL R99, R68, R69, P0 ;  /* 0x0000004544637207 */ /* 0x000fe40000000000 */
[----:B------:R-:W-:-:S02]  /*b340*/  SEL R47, R69, R68, P0 ;  /* 0x00000044452f7207 */ /* 0x000fc40000000000 */
[----:B------:R-:W-:Y:S02]  /*b350*/  SHF.R.U64 R20, R20, 0x3, RZ ;  /* 0x0000000314147819 */ /* 0x000fe400000012ff */
[----:B------:R-:W-:Y:S02]  /*b360*/  F2FP.BF16.F32.PACK_AB R113, R116, R113 ;  /* 0x000000717471723e */ /* 0x000fe400000010ff */
[----:B------:R-:W-:Y:S02]  /*b370*/  SEL R125, R133, R132, P0 ;  /* 0x00000084857d7207 */ /* 0x000fe40000000000 */
[----:B------:R-:W-:Y:S02]  /*b380*/  SEL R68, R132, R133, P0 ;  /* 0x0000008584447207 */ /* 0x000fe40000000000 */
[----:B------:R-:W-:Y:S02]  /*b390*/  LOP3.LUT R38, R12, R151, RZ, 0x3c, !PT ;  /* 0x000000970c267212 */ /* 0x000fe400078e3cff */
[----:B------:R-:W-:-:S02]  /*b3a0*/  SHF.R.U64 R8, R8, 0x3, RZ ;  /* 0x0000000308087819 */ /* 0x000fc400000012ff */
[----:B------:R-:W-:Y:S02]  /*b3b0*/  F2FP.BF16.F32.PACK_AB R167, R167, R168 ;  /* 0x000000a8a7a7723e */ /* 0x000fe400000010ff */
[----:B------:R-:W-:Y:S02]  /*b3c0*/  F2FP.BF16.F32.PACK_AB R166, R165, R166 ;  /* 0x000000a6a5a6723e */ /* 0x000fe400000010ff */
[----:B------:R-:W-:Y:S02]  /*b3d0*/  SEL R133, R73, R24, P0 ;  /* 0x0000001849857207 */ /* 0x000fe40000000000 */
[----:B------:R-:W-:Y:S02]  /*b3e0*/  LOP3.LUT R42, R10, R149, RZ, 0x3c, !PT ;  /* 0x000000950a2a7212 */ /* 0x000fe400078e3cff */
[----:B------:R-:W-:Y:S02]  /*b3f0*/  LOP3.LUT R12, R159, 0x380, RZ, 0xc0, !PT ;  /* 0x000003809f0c7812 */ /* 0x000fe400078ec0ff */
[----:B------:R-:W-:Y:S01]  /*b400*/  SEL R107, R96, R97, P0 ;  /* 0x00000061606b7207 */ /* 0x000fe20000000000 */
[----:B--2---:R-:W-:Y:S01]  /*b410*/  SHFL.IDX PT, R75, R75, R26, 0x1c1f ;  /* 0x001c1f1a4b4b7589 */ /* 0x004fe200000e0000 */
[----:B------:R-:W-:-:S02]  /*b420*/  SEL R54, R97, R96, P0 ;  /* 0x0000006061367207 */ /* 0x000fc40000000000 */
[----:B------:R-:W-:Y:S01]  /*b430*/  SEL R73, R24, R73, P0 ;  /* 0x0000004918497207 */ /* 0x000fe20000000000 */
[----:B------:R-:W-:Y:S01]  /*b440*/  SHFL.IDX PT, R77, R77, R26, 0x1c1f ;  /* 0x001c1f1a4d4d7589 */ /* 0x000fe200000e0000 */
[----:B------:R-:W-:Y:S02]  /*b450*/  LOP3.LUT R10, R157, 0x380, RZ, 0xc0, !PT ;  /* 0x000003809d0a7812 */ /* 0x000fe400078ec0ff */
[----:B------:R-:W-:Y:S01]  /*b460*/  SEL R97, R104, R105, P0 ;  /* 0x0000006968617207 */ /* 0x000fe20000000000 */
[----:B------:R-:W-:Y:S01]  /*b470*/  SHFL.IDX PT, R111, R111, R26, 0x1c1f ;  /* 0x001c1f1a6f6f7589 */ /* 0x000fe200000e0000 */
[----:B------:R-:W-:Y:S02]  /*b480*/  SEL R55, R105, R104, P0 ;  /* 0x0000006869377207 */ /* 0x000fe40000000000 */
[----:B------:R-:W-:Y:S01]  /*b490*/  LOP3.LUT R24, R20, R161, RZ, 0x3c, !PT ;  /* 0x000000a114187212 */ /* 0x000fe200078e3cff */
[----:B------:R-:W-:Y:S01]  /*b4a0*/  SHFL.IDX PT, R115, R115, R26, 0x1c1f ;  /* 0x001c1f1a73737589 */ /* 0x000fe200000e0000 */
[----:B------:R-:W-:-:S02]  /*b4b0*/  F2FP.BF16.F32.PACK_AB R29, R32, R29 ;  /* 0x0000001d201d723e */ /* 0x000fc400000010ff */
[----:B------:R-:W-:Y:S01]  /*b4c0*/  SEL R105, R112, R113, P0 ;  /* 0x0000007170697207 */ /* 0x000fe20000000000 */
[----:B------:R-:W-:Y:S01]  /*b4d0*/  SHFL.IDX PT, R79, R79, R26, 0x1c1f ;  /* 0x001c1f1a4f4f7589 */ /* 0x000fe200000e0000 */
[----:B------:R-:W-:Y:S02]  /*b4e0*/  SEL R58, R113, R112, P0 ;  /* 0x00000070713a7207 */ /* 0x000fe40000000000 */
[----:B------:R-:W-:Y:S01]  /*b4f0*/  LOP3.LUT R20, R8, R163, RZ, 0x3c, !PT ;  /* 0x000000a308147212 */ /* 0x000fe200078e3cff */
[----:B------:R-:W-:Y:S01]  /*b500*/  SHFL.IDX PT, R81, R81, R26, 0x1c1f ;  /* 0x001c1f1a51517589 */ /* 0x000fe200000e0000 */
[----:B------:R-:W-:Y:S02]  /*b510*/  SEL R113, R167, R166, P0 ;  /* 0x000000a6a7717207 */ /* 0x000fe40000000000 */
[----:B------:R-:W-:Y:S01]  /*b520*/  SEL R63, R166, R167, P0 ;  /* 0x000000a7a63f7207 */ /* 0x000fe20000000000 */
[----:B------:R-:W-:Y:S01]  /*b530*/  SHFL.IDX PT, R117, R117, R26, 0x1c1f ;  /* 0x001c1f1a75757589 */ /* 0x000fe200000e0000 */
[----:B------:R-:W-:-:S02]  /*b540*/  SHF.R.U64 R12, R12, 0x3, RZ ;  /* 0x000000030c0c7819 */ /* 0x000fc400000012ff */
[----:B------:R-:W-:Y:S01]  /*b550*/  SEL R139, R31, R30, P0 ;  /* 0x0000001e1f8b7207 */ /* 0x000fe20000000000 */
[----:B------:R-:W-:Y:S01]  /*b560*/  SHFL.IDX PT, R113, R113, R26, 0x1c1f ;  /* 0x001c1f1a71717589 */ /* 0x000fe200000e0000 */
[----:B------:R-:W-:Y:S01]  /*b570*/  SEL R78, R30, R31, P0 ;  /* 0x0000001f1e4e7207 */ /* 0x000fe20000000000 */
[--C-:B------:R-:W-:Y:S01]  /*b580*/  IMAD.X R31, RZ, RZ, R61.reuse, P4 ;  /* 0x000000ffff1f7224 */ /* 0x100fe200020e063d */
[----:B------:R-:W-:Y:S01]  /*b590*/  IADD3 R167, P3, R60, 0xc040, RZ ;  /* 0x0000c0403ca77810 */ /* 0x000fe20007f7e0ff */
[----:B------:R-:W-:Y:S01]  /*b5a0*/  SHFL.IDX PT, R87, R87, R26, 0x1c1f ;  /* 0x001c1f1a57577589 */ /* 0x000fe200000e0000 */
[----:B------:R-:W-:Y:S02]  /*b5b0*/  SHF.R.U64 R10, R10, 0x3, RZ ;  /* 0x000000030a0a7819 */ /* 0x000fe400000012ff */
[----:B------:R-:W-:Y:S01]  /*b5c0*/  MOV R106, R56 ;  /* 0x00000038006a7202 */ /* 0x000fe20000000f00 */
[----:B------:R-:W-:Y:S01]  /*b5d0*/  SHFL.IDX PT, R119, R119, R26, 0x1c1f ;  /* 0x001c1f1a77777589 */ /* 0x000fe200000e0000 */
[----:B------:R-:W-:Y:S01]  /*b5e0*/  SEL R85, R28, R29, P0 ;  /* 0x0000001d1c557207 */ /* 0x000fe20000000000 */
[--C-:B------:R-:W-:Y:S01]  /*b5f0*/  IMAD.X R9, RZ, RZ, R61.reuse, P3 ;  /* 0x000000ffff097224 */ /* 0x100fe200018e063d */
[----:B------:R-:W-:Y:S01]  /*b600*/  SEL R32, R29, R28, P0 ;  /* 0x0000001c1d207207 */ /* 0x000fe20000000000 */
[--C-:B------:R-:W-:Y:S01]  /*b610*/  IMAD.X R29, RZ, RZ, R61.reuse, P5 ;  /* 0x000000ffff1d7224 */ /* 0x100fe200028e063d */
[----:B------:R-:W-:Y:S01]  /*b620*/  SEL R103, R88, R25, P0 ;  /* 0x0000001958677207 */ /* 0x000fe20000000000 */
[----:B------:R-:W-:Y:S01]  /*b630*/  SHFL.IDX PT, R121, R121, R26, 0x1c1f ;  /* 0x001c1f1a79797589 */ /* 0x000fe200000e0000 */
[----:B------:R-:W-:Y:S01]  /*b640*/  SEL R51, R25, R88, P0 ;  /* 0x0000005819337207 */ /* 0x000fe20000000000 */
[----:B------:R-:W-:Y:S01]  /*b650*/  IMAD.X R25, RZ, RZ, R61, P6 ;  /* 0x000000ffff197224 */ /* 0x000fe200030e063d */
[C---:B------:R-:W-:Y:S01]  /*b660*/  IADD3 R165, P2, R60.reuse, 0xc020, RZ ;  /* 0x0000c0203ca57810 */ /* 0x040fe20007f5e0ff */
[----:B------:R-:W-:Y:S01]  /*b670*/  SHFL.IDX PT, R85, R85, R26, 0x1c1f ;  /* 0x001c1f1a55557589 */ /* 0x000fe200000e0000 */
[----:B------:R-:W-:-:S02]  /*b680*/  IADD3 R169, P4, R60, 0xc060, RZ ;  /* 0x0000c0603ca97810 */ /* 0x000fc40007f9e0ff */
[----:B------:R-:W-:Y:S01]  /*b690*/  MOV R57, R20 ;  /* 0x0000001400397202 */ /* 0x000fe20000000f00 */
[----:B------:R-:W-:Y:S01]  /*b6a0*/  SHFL.IDX PT, R89, R89, R26, 0x1c1f ;  /* 0x001c1f1a59597589 */ /* 0x000fe200000e0000 */
[----:B------:R-:W-:Y:S01]  /*b6b0*/  F2FP.BF16.F32.PACK_AB R91, R91, R128 ;  /* 0x000000805b5b723e */ /* 0x000fe200000010ff */
[----:B------:R-:W-:Y:S01]  /*b6c0*/  IMAD.X R13, RZ, RZ, R61, P2 ;  /* 0x000000ffff0d7224 */ /* 0x000fe200010e063d */
[----:B------:R-:W-:Y:S01]  /*b6d0*/  LOP3.LUT R28, R12, R159, RZ, 0x3c, !PT ;  /* 0x0000009f0c1c7212 */ /* 0x000fe200078e3cff */
[----:B------:R-:W-:Y:S01]  /*b6e0*/  SHFL.IDX PT, R123, R123, R26, 0x1c1f ;  /* 0x001c1f1a7b7b7589 */ /* 0x000fe200000e0000 */
[----:B------:R-:W-:Y:S02]  /*b6f0*/  LOP3.LUT R21, R26, 0x2, RZ, 0x3c, !PT ;  /* 0x000000021a157812 */ /* 0x000fe400078e3cff */
[----:B------:R-:W-:Y:S01]  /*b700*/  LOP3.LUT R30, R10, R157, RZ, 0x3c, !PT ;  /* 0x0000009d0a1e7212 */ /* 0x000fe200078e3cff */
[----:B------:R-:W-:Y:S01]  /*b710*/  SHFL.IDX PT, R93, R93, R26, 0x1c1f ;  /* 0x001c1f1a5d5d7589 */ /* 0x000fe200000e0000 */
[----:B------:R-:W-:-:S02]  /*b720*/  LOP3.LUT R80, R167, 0x380, RZ, 0xc0, !PT ;  /* 0x00000380a7507812 */ /* 0x000fc400078ec0ff */
[----:B------:R-:W-:Y:S01]  /*b730*/  LOP3.LUT R10, R165, 0x380, RZ, 0xc0, !PT ;  /* 0x00000380a50a7812 */ /* 0x000fe200078ec0ff */
[----:B------:R-:W-:Y:S01]  /*b740*/  SHFL.IDX PT, R2, R2, R21, 0x1c1f ;  /* 0x001c1f1502027589 */ /* 0x000fe200000e0000 */
[----:B------:R-:W-:Y:S02]  /*b750*/  LOP3.LUT R82, R169, 0x380, RZ, 0xc0, !PT ;  /* 0x00000380a9527812 */ /* 0x000fe400078ec0ff */
[----:B------:R-:W-:Y:S01]  /*b760*/  SEL R127, R91, R90, P0 ;  /* 0x0000005a5b7f7207 */ /* 0x000fe20000000000 */
[----:B------:R-:W0:Y:S01]  /*b770*/  SHFL.IDX PT, R14, R14, R21, 0x1c1f ;  /* 0x001c1f150e0e7589 */ /* 0x000e2200000e0000 */
[----:B------:R-:W-:Y:S02]  /*b780*/  SEL R69, R90, R91, P0 ;  /* 0x0000005b5a457207 */ /* 0x000fe40000000000 */
[----:B------:R-:W-:Y:S01]  /*b790*/  SHF.R.U64 R80, R80, 0x3, RZ ;  /* 0x0000000350507819 */ /* 0x000fe200000012ff */
[----:B------:R-:W1:Y:S01]  /*b7a0*/  SHFL.IDX PT, R66, R66, R21, 0x1c1f ;  /* 0x001c1f1542427589 */ /* 0x000e6200000e0000 */
[----:B------:R-:W-:-:S02]  /*b7b0*/  MOV R104, R52 ;  /* 0x0000003400687202 */ /* 0x000fc40000000f00 */
[----:B------:R-:W-:Y:S01]  /*b7c0*/  MOV R92, R28 ;  /* 0x0000001c005c7202 */ /* 0x000fe20000000f00 */
[----:B------:R-:W-:Y:S01]  /*b7d0*/  SHFL.IDX PT, R20, R15, R21, 0x1c1f ;  /* 0x001c1f150f147589 */ /* 0x000fe200000e0000 */
[----:B------:R-:W-:Y:S02]  /*b7e0*/  MOV R90, R24 ;  /* 0x00000018005a7202 */ /* 0x000fe40000000f00 */
[----:B------:R-:W-:Y:S01]  /*b7f0*/  MOV R53, R30 ;  /* 0x0000001e00357202 */ /* 0x000fe20000000f00 */
[----:B------:R-:W2:Y:S01]  /*b800*/  SHFL.IDX PT, R24, R63, R21, 0x1c1f ;  /* 0x001c1f153f187589 */ /* 0x000ea200000e0000 */
[----:B------:R-:W-:Y:S02]  /*b810*/  SHF.R.U64 R10, R10, 0x3, RZ ;  /* 0x000000030a0a7819 */ /* 0x000fe400000012ff */
[----:B------:R-:W-:Y:S01]  /*b820*/  SHF.R.U64 R82, R82, 0x3, RZ ;  /* 0x0000000352527819 */ /* 0x000fe200000012ff */
[----:B------:R-:W3:Y:S01]  /*b830*/  SHFL.IDX PT, R28, R5, R21, 0x1c1f ;  /* 0x001c1f15051c7589 */ /* 0x000ee200000e0000 */
[----:B------:R-:W-:-:S02]  /*b840*/  MOV R100, R42 ;  /* 0x0000002a00647202 */ /* 0x000fc40000000f00 */
[----:B------:R-:W-:Y:S01]  /*b850*/  MOV R94, R34 ;  /* 0x00000022005e7202 */ /* 0x000fe20000000f00 */
[----:B------:R4:W5:Y:S01]  /*b860*/  SHFL.IDX PT, R30, R27, R21, 0x1c1f ;  /* 0x001c1f151b1e7589 */ /* 0x00096200000e0000 */
[----:B------:R-:W-:Y:S02]  /*b870*/  SEL R91, R86, R11, P0 ;  /* 0x0000000b565b7207 */ /* 0x000fe40000000000 */
[----:B------:R-:W-:Y:S01]  /*b880*/  SEL R70, R11, R86, P0 ;  /* 0x000000560b467207 */ /* 0x000fe20000000000 */
[----:B------:R-:W-:Y:S01]  /*b890*/  SHFL.IDX PT, R34, R32, R21, 0x1c1f ;  /* 0x001c1f1520227589 */ /* 0x000fe200000e0000 */
[----:B------:R-:W-:Y:S02]  /*b8a0*/  MOV R98, R38 ;  /* 0x0000002600627202 */ /* 0x000fe40000000f00 */
[----:B------:R-:W-:Y:S01]  /*b8b0*/  LOP3.LUT R8, R80, R167, RZ, 0x3c, !PT ;  /* 0x000000a750087212 */ /* 0x000fe200078e3cff */
[----:B------:R-:W-:Y:S01]  /*b8c0*/  SHFL.IDX PT, R42, R40, R21, 0x1c1f ;  /* 0x001c1f15282a7589 */ /* 0x000fe200000e0000 */
[----:B------:R-:W-:-:S02]  /*b8d0*/  MOV R102, R48 ;  /* 0x0000003000667202 */ /* 0x000fc40000000f00 */
[----:B------:R-:W-:Y:S01]  /*b8e0*/  LOP3.LUT R12, R10, R165, RZ, 0x3c, !PT ;  /* 0x000000a50a0c7212 */ /* 0x000fe200078e3cff */
[----:B------:R-:W5:Y:S01]  /*b8f0*/  SHFL.IDX PT, R62, R62, R21, 0x1c1f ;  /* 0x001c1f153e3e7589 */ /* 0x000f6200000e0000 */
[----:B------:R-:W-:Y:S02]  /*b900*/  MOV R49, R44 ;  /* 0x0000002c00317202 */ /* 0x000fe40000000f00 */
[----:B------:R-:W-:Y:S01]  /*b910*/  LOP3.LUT R10, R82, R169, RZ, 0x3c, !PT ;  /* 0x000000a9520a7212 */ /* 0x000fe200078e3cff */
[----:B------:R-:W-:Y:S01]  /*b920*/  SHFL.IDX PT, R38, R33, R21, 0x1c1f ;  /* 0x001c1f1521267589 */ /* 0x000fe200000e0000 */
[----:B------:R-:W-:Y:S02]  /*b930*/  LOP3.LUT R11, R60, 0x380, RZ, 0xc0, !PT ;  /* 0x000003803c0b7812 */ /* 0x000fe400078ec0ff */
[----:B------:R-:W-:Y:S01]  /*b940*/  MOV R88, R12 ;  /* 0x0000000c00587202 */ /* 0x000fe20000000f00 */
[----:B------:R-:W5:Y:S01]  /*b950*/  SHFL.IDX PT, R64, R64, R21, 0x1c1f ;  /* 0x001c1f1540407589 */ /* 0x000f6200000e0000 */
[----:B------:R-:W-:-:S02]  /*b960*/  SHF.R.U64 R11, R11, 0x3, RZ ;  /* 0x000000030b0b7819 */ /* 0x000fc400000012ff */
[----:B0-----:R-:W-:Y:S01]  /*b970*/  SEL R12, R77, R14, P0 ;  /* 0x0000000e4d0c7207 */ /* 0x001fe20000000000 */
[----:B------:R-:W0:Y:S01]  /*b980*/  SHFL.IDX PT, R40, R65, R21, 0x1c1f ;  /* 0x001c1f1541287589 */ /* 0x000e2200000e0000 */
[----:B------:R-:W-:Y:S01]  /*b990*/  LOP3.LUT R60, R11, R60, RZ, 0x3c, !PT ;  /* 0x0000003c0b3c7212 */ /* 0x000fe200078e3cff */
[----:B------:R-:W-:Y:S01]  /*b9a0*/  IMAD.X R11, RZ, RZ, R61, P4 ;  /* 0x000000ffff0b7224 */ /* 0x000fe200020e063d */
[----:B------:R-:W-:Y:S01]  /*b9b0*/  SEL R14, R14, R77, P0 ;  /* 0x0000004d0e0e7207 */ /* 0x000fe20000000000 */
[----:B------:R-:W0:Y:S01]  /*b9c0*/  SHFL.IDX PT, R80, R67, R21, 0x1c1f ;  /* 0x001c1f1543507589 */ /* 0x000e2200000e0000 */
[----:B------:R-:W-:Y:S02]  /*b9d0*/  MOV R108, R60 ;  /* 0x0000003c006c7202 */ /* 0x000fe40000000f00 */
[----:B------:R-:W-:Y:S01]  /*b9e0*/  MOV R61, R8 ;  /* 0x00000008003d7202 */ /* 0x000fe20000000f00 */
[----:B------:R-:W-:Y:S01]  /*b9f0*/  SHFL.IDX PT, R125, R125, R26, 0x1c1f ;  /* 0x001c1f1a7d7d7589 */ /* 0x000fe200000e0000 */
[----:B------:R-:W-:-:S02]  /*ba00*/  MOV R45, R10 ;  /* 0x0000000a002d7202 */ /* 0x000fc40000000f00 */
[----:B------:R-:W-:Y:S01]  /*ba10*/  SEL R8, R75, R2, P0 ;  /* 0x000000024b087207 */ /* 0x000fe20000000000 */
[----:B------:R0:W-:Y:S01]  /*ba20*/  SHFL.IDX PT, R44, R41, R21, 0x1c1f ;  /* 0x001c1f15292c7589 */ /* 0x0001e200000e0000 */
[----:B------:R-:W-:Y:S02]  /*ba30*/  SEL R10, R2, R75, P0 ;  /* 0x0000004b020a7207 */ /* 0x000fe40000000000 */
[----:B-1----:R-:W-:Y:S01]  /*ba40*/  SEL R9, R111, R66, P0 ;  /* 0x000000426f097207 */ /* 0x002fe20000000000 */
[----:B------:R-:W-:Y:S01]  /*ba50*/  SHFL.IDX PT, R68, R68, R21, 0x1c1f ;  /* 0x001c1f1544447589 */ /* 0x000fe200000e0000 */
[----:B------:R-:W-:Y:S02]  /*ba60*/  SEL R11, R66, R111, P0 ;  /* 0x0000006f420b7207 */ /* 0x000fe40000000000 */
[----:B--2---:R-:W-:Y:S01]  /*ba70*/  SEL R13, R113, R24, P0 ;  /* 0x00000018710d7207 */ /* 0x004fe20000000000 */
[----:B------:R-:W-:Y:S01]  /*ba80*/  BAR.SYNC.DEFER_BLOCKING 0x1, 0x100 ;  /* 0x0044000000007b1d */ /* 0x000fe20000010000 */
[----:B------:R-:W-:-:S02]  /*ba90*/  SEL R15, R24, R113, P0 ;  /* 0x00000071180f7207 */ /* 0x000fc40000000000 */
[----:B---3--:R-:W-:Y:S02]  /*baa0*/  SEL R25, R115, R28, P0 ;  /* 0x0000001c73197207 */ /* 0x008fe40000000000 */
[----:B----4-:R-:W-:Y:S02]  /*bab0*/  SEL R27, R28, R115, P0 ;  /* 0x000000731c1b7207 */ /* 0x010fe40000000000 */
[----:B------:R-:W-:Y:S01]  /*bac0*/  SEL R24, R79, R20, P0 ;  /* 0x000000144f187207 */ /* 0x000fe20000000000 */
[----:B------:R-:W-:Y:S01]  /*bad0*/  SHFL.IDX PT, R95, R95, R26, 0x1c1f ;  /* 0x001c1f1a5f5f7589 */ /* 0x000fe200000e0000 */
[----:B-----5:R-:W-:Y:S02]  /*bae0*/  SEL R28, R81, R30, P0 ;  /* 0x0000001e511c7207 */ /* 0x020fe40000000000 */
[----:B------:R-:W-:Y:S01]  /*baf0*/  MOV R96, R36 ;  /* 0x0000002400607202 */ /* 0x000fe20000000f00 */
        /* <DEDUP_REMOVED lines=23> */
[----:B------:R-:W-:Y:S01]  /*bc70*/  PLOP3.LUT P1, PT, PT, PT, UP0, 0x80, 0x0 ;  /* 0x000000000000781c */ /* 0x000fe20003f2f008 */
[----:B------:R-:W-:Y:S01]  /*bc80*/  SHFL.IDX PT, R50, R50, R21, 0x1c1f ;  /* 0x001c1f1532327589 */ /* 0x000fe200000e0000 */
[----:B------:R-:W-:-:S03]  /*bc90*/  PLOP3.LUT P2, PT, PT, PT, UP1, 0x80, 0x0 ;  /* 0x000000000000781c */ /* 0x000fc60003f4f018 */
        /* <DEDUP_REMOVED lines=9> */
[----:B------:R-:W1:Y:S01]  /*bd30*/  SHFL.IDX PT, R86, R73, R21, 0x1c1f ;  /* 0x001c1f1549567589 */ /* 0x000e6200000e0000 */
[----:B0-----:R-:W-:-:S03]  /*bd40*/  SEL R51, R84, R129, P0 ;  /* 0x0000008154337207 */ /* 0x001fc60000000000 */
[----:B------:R-:W-:Y:S04]  /*bd50*/  SHFL.IDX PT, R97, R97, R26, 0x1c1f ;  /* 0x001c1f1a61617589 */ /* 0x000fe800000e0000 */
[----:B------:R1:W-:Y:S04]  /*bd60*/  SHFL.IDX PT, R56, R55, R21, 0x1c1f ;  /* 0x001c1f1537387589 */ /* 0x0003e800000e0000 */
[----:B------:R-:W-:Y:S04]  /*bd70*/  SHFL.IDX PT, R105, R105, R26, 0x1c1f ;  /* 0x001c1f1a69697589 */ /* 0x000fe800000e0000 */
[----:B------:R-:W-:Y:S04]  /*bd80*/  SHFL.IDX PT, R135, R135, R26, 0x1c1f ;  /* 0x001c1f1a87877589 */ /* 0x000fe800000e0000 */
[----:B------:R-:W-:Y:S04]  /*bd90*/  SHFL.IDX PT, R58, R58, R21, 0x1c1f ;  /* 0x001c1f153a3a7589 */ /* 0x000fe800000e0000 */
[----:B------:R-:W-:Y:S01]  /*bda0*/  SHFL.IDX PT, R74, R74, R21, 0x1c1f ;  /* 0x001c1f154a4a7589 */ /* 0x000fe200000e0000 */
[----:B-1----:R-:W-:-:S03]  /*bdb0*/  SEL R55, R86, R133, P0 ;  /* 0x0000008556377207 */ /* 0x002fc60000000000 */
[----:B------:R-:W-:Y:S04]  /*bdc0*/  SHFL.IDX PT, R137, R137, R26, 0x1c1f ;  /* 0x001c1f1a89897589 */ /* 0x000fe800000e0000 */
[----:B------:R-:W0:Y:S04]  /*bdd0*/  SHFL.IDX PT, R76, R76, R21, 0x1c1f ;  /* 0x001c1f154c4c7589 */ /* 0x000e2800000e0000 */
[----:B------:R-:W-:Y:S04]  /*bde0*/  SHFL.IDX PT, R109, R109, R26, 0x1c1f ;  /* 0x001c1f1a6d6d7589 */ /* 0x000fe800000e0000 */
[----:B------:R1:W-:Y:S04]  /*bdf0*/  SHFL.IDX PT, R139, R139, R26, 0x1c1f ;  /* 0x001c1f1a8b8b7589 */ /* 0x0003e800000e0000 */
[----:B------:R0:W-:Y:S04]  /*be00*/  SHFL.IDX PT, R60, R59, R21, 0x1c1f ;  /* 0x001c1f153b3c7589 */ /* 0x0001e800000e0000 */
[----:B------:R-:W2:Y:S01]  /*be10*/  SHFL.IDX PT, R78, R78, R21, 0x1c1f ;  /* 0x001c1f154e4e7589 */ /* 0x000ea200000e0000 */
[----:B-1----:R-:W-:-:S03]  /*be20*/  SEL R26, R20, R79, P0 ;  /* 0x0000004f141a7207 */ /* 0x002fc60000000000 */
[----:B------:R1:W-:Y:S04]  /*be30*/  STSM.16.M88.4 [R108], R8 ;  /* 0x000000086c007844 */ /* 0x0003e80000000200 */
[----:B------:R3:W-:Y:S01]  /*be40*/  STSM.16.M88.4 [R106], R12 ;  /* 0x0000000c6a007844 */ /* 0x0007e20000000200 */
[----:B0-----:R-:W-:-:S03]  /*be50*/  SEL R59, R76, R137, P0 ;  /* 0x000000894c3b7207 */ /* 0x001fc60000000000 */
[----:B------:R0:W-:Y:S04]  /*be60*/  STSM.16.M88.4 [R104], R24 ;  /* 0x0000001868007844 */ /* 0x0001e80000000200 */
[----:B------:R-:W-:Y:S01]  /*be70*/  STSM.16.M88.4 [R102], R28 ;  /* 0x0000001c66007844 */ /* 0x000fe20000000200 */
[----:B-1----:R-:W-:-:S03]  /*be80*/  SEL R8, R93, R44, P0 ;  /* 0x0000002c5d087207 */ /* 0x002fc60000000000 */
[----:B------:R1:W-:Y:S01]  /*be90*/  STSM.16.M88.4 [R49], R32 ;  /* 0x0000002031007844 */ /* 0x0003e20000000200 */
[----:B------:R-:W-:Y:S02]  /*bea0*/  SEL R10, R44, R93, P0 ;  /* 0x0000005d2c0a7207 */ /* 0x000fe40000000000 */
[----:B------:R-:W-:Y:S01]  /*beb0*/  SEL R9, R125, R68, P0 ;  /* 0x000000447d097207 */ /* 0x000fe20000000000 */
[----:B------:R-:W-:Y:S01]  /*bec0*/  STSM.16.M88.4 [R100], R36 ;  /* 0x0000002464007844 */ /* 0x000fe20000000200 */
[----:B------:R-:W-:Y:S02]  /*bed0*/  SEL R11, R68, R125, P0 ;  /* 0x0000007d440b7207 */ /* 0x000fe40000000000 */
[----:B---3--:R-:W-:Y:S01]  /*bee0*/  SEL R12, R95, R46, P0 ;  /* 0x0000002e5f0c7207 */ /* 0x008fe20000000000 */
[----:B------:R-:W-:Y:S01]  /*bef0*/  STSM.16.M88.4 [R98], R40 ;  /* 0x0000002862007844 */ /* 0x000fe20000000200 */
[----:B------:R-:W-:Y:S02]  /*bf00*/  SEL R14, R46, R95, P0 ;  /* 0x0000005f2e0e7207 */ /* 0x000fe40000000000 */
[----:B------:R-:W-:Y:S01]  /*bf10*/  SEL R13, R127, R82, P0 ;  /* 0x000000527f0d7207 */ /* 0x000fe20000000000 */
[----:B------:R3:W-:Y:S01]  /*bf20*/  STSM.16.M88.4 [R96], R8 ;  /* 0x0000000860007844 */ /* 0x0007e20000000200 */
[----:B------:R-:W-:-:S02]  /*bf30*/  SEL R15, R82, R127, P0 ;  /* 0x0000007f520f7207 */ /* 0x000fc40000000000 */
[----:B0-----:R-:W-:Y:S02]  /*bf40*/  SEL R24, R99, R48, P0 ;  /* 0x0000003063187207 */ /* 0x001fe40000000000 */
[----:B------:R-:W-:Y:S01]  /*bf50*/  SEL R26, R48, R99, P0 ;  /* 0x00000063301a7207 */ /* 0x000fe20000000000 */
[----:B------:R0:W-:Y:S01]  /*bf60*/  STSM.16.M88.4 [R94], R12 ;  /* 0x0000000c5e007844 */ /* 0x0001e20000000200 */
[----:B------:R-:W-:Y:S02]  /*bf70*/  SEL R25, R91, R70, P0 ;  /* 0x000000465b197207 */ /* 0x000fe40000000000 */
[----:B------:R-:W-:Y:S02]  /*bf80*/  SEL R27, R70, R91, P0 ;  /* 0x0000005b461b7207 */ /* 0x000fe40000000000 */
[----:B------:R-:W-:Y:S02]  /*bf90*/  SEL R48, R101, R50, P0 ;  /* 0x0000003265307207 */ /* 0x000fe40000000000 */
[----:B------:R-:W-:Y:S01]  /*bfa0*/  SEL R50, R50, R101, P0 ;  /* 0x0000006532327207 */ /* 0x000fe20000000000 */
[----:B------:R4:W-:Y:S01]  /*bfb0*/  STSM.16.M88.4 [R53], R24 ;  /* 0x0000001835007844 */ /* 0x0009e20000000200 */
[----:B-1----:R-:W-:-:S02]  /*bfc0*/  SEL R49, R129, R84, P0 ;  /* 0x0000005481317207 */ /* 0x002fc40000000000 */
[----:B---3--:R-:W-:Y:S02]  /*bfd0*/  SEL R8, R103, R52, P0 ;  /* 0x0000003467087207 */ /* 0x008fe40000000000 */
[----:B------:R-:W-:Y:S01]  /*bfe0*/  SEL R10, R52, R103, P0 ;  /* 0x00000067340a7207 */ /* 0x000fe20000000000 */
[----:B------:R-:W-:Y:S01]  /*bff0*/  STSM.16.M88.4 [R92], R48 ;  /* 0x000000305c007844 */ /* 0x000fe20000000200 */
[----:B------:R-:W-:Y:S02]  /*c000*/  SEL R9, R131, R72, P0 ;  /* 0x0000004883097207 */ /* 0x000fe40000000000 */
[----:B------:R-:W-:Y:S02]  /*c010*/  SEL R11, R72, R131, P0 ;  /* 0x00000083480b7207 */ /* 0x000fe40000000000 */
[----:B------:R-:W-:Y:S02]  /*c020*/  SEL R52, R107, R54, P0 ;  /* 0x000000366b347207 */ /* 0x000fe40000000000 */
[----:B------:R-:W-:Y:S01]  /*c030*/  SEL R54, R54, R107, P0 ;  /* 0x0000006b36367207 */ /* 0x000fe20000000000 */
[----:B------:R1:W-:Y:S01]  /*c040*/  STSM.16.M88.4 [R90], R8 ;  /* 0x000000085a007844 */ /* 0x0003e20000000200 */
[----:B0-----:R-:W-:-:S02]  /*c050*/  SEL R12, R97, R56, P0 ;  /* 0x00000038610c7207 */ /* 0x001fc40000000000 */
[----:B----4-:R-:W-:Y:S02]  /*c060*/  SEL R53, R133, R86, P0 ;  /* 0x0000005685357207 */ /* 0x010fe40000000000 */
[----:B------:R-:W-:Y:S02]  /*c070*/  SEL R14, R56, R97, P0 ;  /* 0x00000061380e7207 */ /* 0x000fe40000000000 */
[----:B------:R-:W-:Y:S01]  /*c080*/  SEL R13, R135, R74, P0 ;  /* 0x0000004a870d7207 */ /* 0x000fe20000000000 */
[----:B------:R0:W-:Y:S01]  /*c090*/  STSM.16.M88.4 [R57], R52 ;  /* 0x0000003439007844 */ /* 0x0001e20000000200 */
[----:B------:R-:W-:Y:S02]  /*c0a0*/  SEL R15, R74, R135, P0 ;  /* 0x000000874a0f7207 */ /* 0x000fe40000000000 */
[----:B------:R-:W-:Y:S02]  /*c0b0*/  SEL R56, R105, R58, P0 ;  /* 0x0000003a69387207 */ /* 0x000fe40000000000 */
[----:B------:R-:W-:Y:S01]  /*c0c0*/  SEL R58, R58, R105, P0 ;  /* 0x000000693a3a7207 */ /* 0x000fe20000000000 */
[----:B------:R3:W-:Y:S01]  /*c0d0*/  STSM.16.M88.4 [R88], R12 ;  /* 0x0000000c58007844 */ /* 0x0007e20000000200 */
[----:B--2---:R-:W-:Y:S01]  /*c0e0*/  SEL R25, R139, R78, P0 ;  /* 0x0000004e8b197207 */ /* 0x004fe20000000000 */
[----:B-1----:R-:W-:Y:S01]  /*c0f0*/  IMAD.U32 R8, RZ, RZ, UR6 ;  /* 0x00000006ff087e24 */ /* 0x002fe2000f8e00ff */
[----:B------:R-:W-:Y:S01]  /*c100*/  SEL R27, R78, R139, P0 ;  /* 0x0000008b4e1b7207 */ /* 0x000fe20000000000 */
[----:B------:R-:W-:Y:S01]  /*c110*/  IMAD.U32 R9, RZ, RZ, UR7 ;  /* 0x00000007ff097e24 */ /* 0x000fe2000f8e00ff */
[----:B------:R-:W-:-:S02]  /*c120*/  SEL R24, R109, R60, P0 ;  /* 0x0000003c6d187207 */ /* 0x000fc40000000000 */
[----:B------:R-:W-:Y:S02]  /*c130*/  SEL R26, R60, R109, P0 ;  /* 0x0000006d3c1a7207 */ /* 0x000fe40000000000 */
[----:B0-----:R-:W-:-:S05]  /*c140*/  SEL R57, R137, R76, P0 ;  /* 0x0000004c89397207 */ /* 0x001fca0000000000 */
[----:B------:R3:W-:Y:S04]  /*c150*/  STSM.16.M88.4 [R61], R56 ;  /* 0x000000383d007844 */ /* 0x0007e80000000200 */
[----:B------:R3:W-:Y:S01]  /*c160*/  STSM.16.M88.4 [R45], R24 ;  /* 0x000000182d007844 */ /* 0x0007e20000000200 */
[----:B------:R-:W-:Y:S01]  /*c170*/  BAR.SYNC.DEFER_BLOCKING 0x1, 0x100 ;  /* 0x0044000000007b1d */ /* 0x000fe20000010000 */
[----:B------:R-:W-:Y:S02]  /*c180*/  IMAD.U32 R10, RZ, RZ, UR4 ;  /* 0x00000004ff0a7e24 */ /* 0x000fe4000f8e00ff */
[----:B------:R-:W-:-:S03]  /*c190*/  IMAD.U32 R11, RZ, RZ, UR5 ;  /* 0x00000005ff0b7e24 */ /* 0x000fc6000f8e00ff */
[----:B------:R-:W2:Y:S04]  /*c1a0*/  @P1 LDG.E R2, desc[UR50][R8.64] ;  /* 0x0000003208021981 */ /* 0x000ea8000c1e1900 */
[----:B------:R-:W4:Y:S01]  /*c1b0*/  @P2 LDG.E R10, desc[UR50][R10.64] ;  /* 0x000000320a0a2981 */ /* 0x000f22000c1e1900 */
[----:B------:R-:W-:Y:S01]  /*c1c0*/  IMAD R5, R18, 0x40, R16 ;  /* 0x0000004012057824 */ /* 0x000fe200078e0210 */
[----:B------:R-:W-:Y:S01]  /*c1d0*/  UMOV UR4, URZ ;  /* 0x0000003f00047c82 */ /* 0x000fe20008000000 */
[----:B------:R-:W-:Y:S02]  /*c1e0*/  ULDC UR8, c[0x0][0xa88] ;  /* 0x0002a20000087ab9 */ /* 0x000fe40000000800 */
[----:B------:R-:W-:-:S03]  /*c1f0*/  IMAD.WIDE R6, R5, 0x2, R6 ;  /* 0x0000000205067825 */ /* 0x000fc600078e0206 */
[----:B------:R-:W-:Y:S02]  /*c200*/  IADD3 R33, P0, R6, 0x1000, RZ ;  /* 0x0000100006217810 */ /* 0x000fe40007f1e0ff */
[----:B--2---:R-:W-:Y:S02]  /*c210*/  @P1 R2UR UR4, R2 ;  /* 0x00000000020412ca */ /* 0x004fe400000e0000 */
[----:B----4-:R-:W-:Y:S01]  /*c220*/  @P2 R2UR UR8, R10 ;  /* 0x000000000a0822ca */ /* 0x010fe200000e0000 */
[----:B---3--:R-:W-:-:S14]  /*c230*/  @P2 BRA `(.L_x_2038) ;  /* 0x0000000000182947 */ /* 0x008fdc0003800000 */
[----:B------:R-:W-:Y:S05]  /*c240*/  @!P1 BRA `(.L_x_2038) ;  /* 0x0000000000149947 */ /* 0x000fea0003800000 */
[----:B------:R-:W2:Y:S04]  /*c250*/  LDG.E R5, desc[UR50][R8.64] ;  /* 0x0000003208057981 */ /* 0x000ea8000c1e1900 */
[----:B------:R-:W3:Y:S01]  /*c260*/  LDG.E R2, desc[UR50][R8.64+0x4] ;  /* 0x0000043208027981 */ /* 0x000ee2000c1e1900 */
[----:B--2---:R-:W-:Y:S02]  /*c270*/  R2UR UR5, R5 ;  /* 0x00000000050572ca */ /* 0x004fe400000e0000 */
[----:B---3--:R-:W-:-:S13]  /*c280*/  R2UR UR8, R2 ;  /* 0x00000000020872ca */ /* 0x008fda00000e0000 */
[----:B------:R-:W-:-:S12]  /*c290*/  UIADD3 UR8, -UR5, UR8, URZ ;  /* 0x0000000805087290 */ /* 0x000fd8000fffe13f */
.L_x_2038:
[----:B------:R-:W-:Y:S01]  /*c2a0*/  USHF.R.S32.HI UR12, URZ, 0x1f, UR42 ;  /* 0x0000001f3f0c7899 */ /* 0x000fe2000801142a */
[----:B------:R-:W-:Y:S01]  /*c2b0*/  IADD3 R9, P2, R6, 0x3000, RZ ;  /* 0x0000300006097810 */ /* 0x000fe20007f5e0ff */
[----:B------:R-:W-:Y:S01]  /*c2c0*/  ULDC.64 UR10, c[0x0][0xb70] ;  /* 0x0002dc00000a7ab9 */ /* 0x000fe20000000a00 */
[----:B------:R-:W-:Y:S01]  /*c2d0*/  USHF.R.S32.HI UR5, URZ, 0x1f, UR4 ;  /* 0x0000001f3f057899 */ /* 0x000fe20008011404 */
[----:B------:R-:W-:Y:S01]  /*c2e0*/  IMAD.U32 R5, RZ, RZ, UR43 ;  /* 0x0000002bff057e24 */ /* 0x000fe2000f8e00ff */
[----:B------:R-:W-:Y:S01]  /*c2f0*/  UIMAD UR9, UR12, UR10, URZ ;  /* 0x0000000a0c0972a4 */ /* 0x000fe2000f8e023f */
[----:B------:R-:W-:Y:S01]  /*c300*/  LOP3.LUT R8, R9, 0x380, RZ, 0xc0, !PT ;  /* 0x0000038009087812 */ /* 0x000fe200078ec0ff */
[----:B------:R-:W-:Y:S01]  /*c310*/  UIMAD.WIDE.U32 UR6, UR42, UR10, UR4 ;  /* 0x0000000a2a0672a5 */ /* 0x000fe2000f8e0004 */
[----:B------:R-:W-:Y:S01]  /*c320*/  IMAD R10, R5, 0x80, R22 ;  /* 0x00000080050a7824 */ /* 0x000fe200078e0216 */
[----:B------:R-:W-:Y:S01]  /*c330*/  UIMAD UR9, UR42, UR11, UR9 ;  /* 0x0000000b2a0972a4 */ /* 0x000fe2000f8e0209 */
[----:B------:R-:W-:Y:S01]  /*c340*/  SHF.R.U64 R8, R8, 0x3, RZ ;  /* 0x0000000308087819 */ /* 0x000fe200000012ff */
[----:B------:R-:W-:Y:S01]  /*c350*/  USEL UR37, UR37, URZ, !UP0 ;  /* 0x0000003f25257287 */ /* 0x000fe2000c000000 */
[----:B------:R-:W-:Y:S01]  /*c360*/  LOP3.LUT R32, R33, 0x380, RZ, 0xc0, !PT ;  /* 0x0000038021207812 */ /* 0x000fe200078ec0ff */
[----:B------:R-:W-:Y:S01]  /*c370*/  ULDC.64 UR10, c[0x0][0xb78] ;  /* 0x0002de00000a7ab9 */ /* 0x000fe20000000a00 */
[----:B------:R-:W-:Y:S01]  /*c380*/  UIADD3 UR7, UR7, UR9, URZ ;  /* 0x0000000907077290 */ /* 0x000fe2000fffe03f */
[----:B------:R-:W-:Y:S01]  /*c390*/  IADD3 R13, P1, R6, 0x2000, RZ ;  /* 0x00002000060d7810 */ /* 0x000fe20007f3e0ff */
[----:B------:R-:W-:Y:S01]  /*c3a0*/  USEL UR36, UR36, URZ, !UP0 ;  /* 0x0000003f24247287 */ /* 0x000fe2000c000000 */
[----:B------:R-:W-:Y:S01]  /*c3b0*/  LOP3.LUT R8, R8, R9, RZ, 0x3c, !PT ;  /* 0x0000000908087212 */ /* 0x000fe200078e3cff */
[----:B------:R-:W-:Y:S01]  /*c3c0*/  UIMAD UR9, UR37, UR10, URZ ;  /* 0x0000000a250972a4 */ /* 0x000fe2000f8e023f */
[----:B------:R-:W-:Y:S01]  /*c3d0*/  SHF.R.U64 R32, R32, 0x3, RZ ;  /* 0x0000000320207819 */ /* 0x000fe200000012ff */
[----:B------:R-:W-:Y:S01]  /*c3e0*/  UIMAD.WIDE.U32 UR6, UR36, UR10, UR6 ;  /* 0x0000000a240672a5 */ /* 0x000fe2000f8e0006 */
[----:B------:R-:W-:Y:S01]  /*c3f0*/  LOP3.LUT R12, R13, 0x380, RZ, 0xc0, !PT ;  /* 0x000003800d0c7812 */ /* 0x000fe200078ec0ff */
[----:B------:R-:W-:Y:S01]  /*c400*/  UIMAD UR9, UR36, UR11, UR9 ;  /* 0x0000000b240972a4 */ /* 0x000fe2000f8e0209 */
[----:B------:R-:W-:-:S02]  /*c410*/  SHF.R.S32.HI R2, RZ, 0x1f, R10 ;  /* 0x0000001fff027819 */ /* 0x000fc4000001140a */
[----:B------:R-:W-:Y:S01]  /*c420*/  LOP3.LUT R32, R32, R33, RZ, 0x3c, !PT ;  /* 0x0000002120207212 */ /* 0x000fe200078e3cff */
[----:B------:R-:W-:Y:S01]  /*c430*/  IMAD.X R33, RZ, RZ, R7, P0 ;  /* 0x000000ffff217224 */ /* 0x000fe200000e0607 */
[----:B------:R-:W-:Y:S01]  /*c440*/  IADD3 R5, P3, R10, UR6, RZ ;  /* 0x000000060a057c10 */ /* 0x000fe2000ff7e0ff */
[----:B------:R-:W-:Y:S01]  /*c450*/  IMAD.U32 R9, RZ, RZ, UR9 ;  /* 0x00000009ff097e24 */ /* 0x000fe2000f8e00ff */
[----:B------:R-:W-:Y:S02]  /*c460*/  SHF.R.U64 R12, R12, 0x3, RZ ;  /* 0x000000030c0c7819 */ /* 0x000fe400000012ff */
[----:B------:R-:W-:Y:S02]  /*c470*/  IADD3 R69, P0, R6, 0x8000, RZ ;  /* 0x0000800006457810 */ /* 0x000fe40007f1e0ff */
[----:B------:R-:W-:Y:S01]  /*c480*/  IADD3.X R2, R2, UR7, R9, P3, !PT ;  /* 0x0000000702027c10 */ /* 0x000fe20009ffe409 */
[----:B------:R-:W-:Y:S01]  /*c490*/  ULDC.64 UR6, c[0x0][0xb40] ;  /* 0x0002d00000067ab9 */ /* 0x000fe20000000a00 */
[----:B------:R-:W-:Y:S01]  /*c4a0*/  LOP3.LUT R12, R12, R13, RZ, 0x3c, !PT ;  /* 0x0000000d0c0c7212 */ /* 0x000fe200078e3cff */
[--C-:B------:R-:W-:Y:S01]  /*c4b0*/  IMAD.X R13, RZ, RZ, R7.reuse, P1 ;  /* 0x000000ffff0d7224 */ /* 0x100fe200008e0607 */
[----:B------:R-:W-:Y:S01]  /*c4c0*/  LEA R38, P3, R5, UR6, 0x2 ;  /* 0x0000000605267c11 */ /* 0x000fe2000f8610ff */
[----:B------:R-:W-:Y:S01]  /*c4d0*/  IMAD.X R9, RZ, RZ, R7, P2 ;  /* 0x000000ffff097224 */ /* 0x000fe200010e0607 */
[----:B------:R-:W-:-:S02]  /*c4e0*/  IADD3 R57, P1, R6, 0x9000, RZ ;  /* 0x0000900006397810 */ /* 0x000fc40007f3e0ff */
[----:B------:R-:W-:Y:S02]  /*c4f0*/  LOP3.LUT R68, R69, 0x380, RZ, 0xc0, !PT ;  /* 0x0000038045447812 */ /* 0x000fe400078ec0ff */
[----:B------:R-:W-:Y:S01]  /*c500*/  LEA.HI.X R39, R5, UR7, R2, 0x2, P3 ;  /* 0x0000000705277c11 */ /* 0x000fe200098f1402 */
[----:B------:R-:W-:Y:S01]  /*c510*/  VIADD R2, R10, 0x8 ;  /* 0x000000080a027836 */ /* 0x000fe20000000000 */
[C---:B------:R-:W-:Y:S01]  /*c520*/  IADD3 R45, P5, R6.reuse, 0x5000, RZ ;  /* 0x00005000062d7810 */ /* 0x040fe20007fbe0ff */
[----:B------:R-:W-:Y:S01]  /*c530*/  ULDC.64 UR6, c[0x0][0xaa0] ;  /* 0x0002a80000067ab9 */ /* 0x000fe20000000a00 */
[C---:B------:R-:W-:Y:S02]  /*c540*/  IADD3 R29, P4, R6.reuse, 0x6000, RZ ;  /* 0x00006000061d7810 */ /* 0x040fe40007f9e0ff */
[C---:B------:R-:W-:Y:S02]  /*c550*/  IADD3 R25, P3, R6.reuse, 0x7000, RZ ;  /* 0x0000700006197810 */ /* 0x040fe40007f7e0ff */
[----:B------:R-:W-:-:S02]  /*c560*/  IADD3 R61, P6, R6, 0x4000, RZ ;  /* 0x00004000063d7810 */ /* 0x000fc40007fde0ff */
[----:B------:R-:W-:Y:S02]  /*c570*/  IADD3 R41, P2, R6, 0xa000, RZ ;  /* 0x0000a00006297810 */ /* 0x000fe40007f5e0ff */
[----:B------:R-:W-:Y:S02]  /*c580*/  LOP3.LUT R56, R57, 0x380, RZ, 0xc0, !PT ;  /* 0x0000038039387812 */ /* 0x000fe400078ec0ff */
[----:B------:R-:W-:Y:S02]  /*c590*/  SHF.R.U64 R68, R68, 0x3, RZ ;  /* 0x0000000344447819 */ /* 0x000fe400000012ff */
[----:B------:R-:W-:Y:S02]  /*c5a0*/  LOP3.LUT R44, R45, 0x380, RZ, 0xc0, !PT ;  /* 0x000003802d2c7812 */ /* 0x000fe400078ec0ff */
[----:B------:R-:W-:Y:S02]  /*c5b0*/  LOP3.LUT R28, R29, 0x380, RZ, 0xc0, !PT ;  /* 0x000003801d1c7812 */ /* 0x000fe400078ec0ff */
[----:B------:R-:W-:-:S02]  /*c5c0*/  LOP3.LUT R24, R25, 0x380, RZ, 0xc0, !PT ;  /* 0x0000038019187812 */ /* 0x000fc400078ec0ff */
[----:B------:R-:W-:Y:S02]  /*c5d0*/  LOP3.LUT R60, R61, 0x380, RZ, 0xc0, !PT ;  /* 0x000003803d3c7812 */ /* 0x000fe400078ec0ff */
[----:B------:R-:W-:Y:S02]  /*c5e0*/  LOP3.LUT R40, R41, 0x380, RZ, 0xc0, !PT ;  /* 0x0000038029287812 */ /* 0x000fe400078ec0ff */
[----:B------:R-:W-:Y:S02]  /*c5f0*/  SHF.R.U64 R56, R56, 0x3, RZ ;  /* 0x0000000338387819 */ /* 0x000fe400000012ff */
[----:B------:R-:W-:Y:S01]  /*c600*/  LOP3.LUT R68, R68, R69, RZ, 0x3c, !PT ;  /* 0x0000004544447212 */ /* 0x000fe200078e3cff */
[----:B------:R-:W-:Y:S01]  /*c610*/  IMAD.X R69, RZ, RZ, R7, P0 ;  /* 0x000000ffff457224 */ /* 0x000fe200000e0607 */
[----:B------:R-:W-:Y:S02]  /*c620*/  SHF.R.U64 R44, R44, 0x3, RZ ;  /* 0x000000032c2c7819 */ /* 0x000fe400000012ff */
[----:B------:R-:W-:-:S02]  /*c630*/  SHF.R.U64 R28, R28, 0x3, RZ ;  /* 0x000000031c1c7819 */ /* 0x000fc400000012ff */
[----:B------:R-:W-:Y:S02]  /*c640*/  SHF.R.U64 R24, R24, 0x3, RZ ;  /* 0x0000000318187819 */ /* 0x000fe400000012ff */
[----:B------:R-:W-:Y:S02]  /*c650*/  LOP3.LUT P0, RZ, R232, 0x3, RZ, 0xc0, !PT ;  /* 0x00000003e8ff7812 */ /* 0x000fe4000780c0ff */
        /* <DEDUP_REMOVED lines=10> */
[----:B------:R-:W-:-:S02]  /*c700*/  ISETP.GE.OR P1, PT, R10, UR8, P0 ;  /* 0x000000080a007c0c */ /* 0x000fc40008726670 */
[----:B------:R-:W-:Y:S01]  /*c710*/  LOP3.LUT R60, R60, R61, RZ, 0x3c, !PT ;  /* 0x0000003d3c3c7212 */ /* 0x000fe200078e3cff */
[--C-:B------:R-:W-:Y:S01]  /*c720*/  IMAD.X R61, RZ, RZ, R7.reuse, P6 ;  /* 0x000000ffff3d7224 */ /* 0x100fe200030e0607 */
[----:B------:R-:W-:Y:S01]  /*c730*/  LOP3.LUT R40, R40, R41, RZ, 0x3c, !PT ;  /* 0x0000002928287212 */ /* 0x000fe200078e3cff */
[----:B------:R-:W-:Y:S01]  /*c740*/  IMAD.X R41, RZ, RZ, R7, P2 ;  /* 0x000000ffff297224 */ /* 0x000fe200010e0607 */
[----:B------:R-:W-:Y:S02]  /*c750*/  ISETP.GE.OR P0, PT, R2, UR8, P0 ;  /* 0x0000000802007c0c */ /* 0x000fe40008706670 */
[C---:B------:R-:W-:Y:S02]  /*c760*/  IADD3 R73, P5, R6.reuse, 0xc000, RZ ;  /* 0x0000c00006497810 */ /* 0x040fe40007fbe0ff */
[C---:B------:R-:W-:Y:S02]  /*c770*/  IADD3 R65, P4, R6.reuse, 0xd000, RZ ;  /* 0x0000d00006417810 */ /* 0x040fe40007f9e0ff */
[----:B------:R-:W-:-:S02]  /*c780*/  IADD3 R49, P3, R6, 0xe000, RZ ;  /* 0x0000e00006317810 */ /* 0x000fc40007f7e0ff */
[C---:B------:R-:W-:Y:S01]  /*c790*/  LOP3.LUT R11, R6.reuse, 0x380, RZ, 0xc0, !PT ;  /* 0x00000380060b7812 */ /* 0x040fe200078ec0ff */
[----:B------:R-:W-:Y:S01]  /*c7a0*/  UIMAD UR5, UR5, UR6, URZ ;  /* 0x00000006050572a4 */ /* 0x000fe2000f8e023f */
[C---:B------:R-:W-:Y:S01]  /*c7b0*/  IADD3 R21, P6, R6.reuse, 0xb000, RZ ;  /* 0x0000b00006157810 */ /* 0x040fe20007fde0ff */
[----:B------:R-:W-:Y:S01]  /*c7c0*/  IMAD.U32 R19, RZ, RZ, UR6 ;  /* 0x00000006ff137e24 */ /* 0x000fe2000f8e00ff */
[----:B------:R-:W-:Y:S01]  /*c7d0*/  IADD3 R5, P2, R6, 0xf000, RZ ;  /* 0x0000f00006057810 */ /* 0x000fe20007f5e0ff */
[----:B------:R0:W-:Y:S01]  /*c7e0*/  @!P0 STG.E desc[UR50][R38.64+0x20], R3 ;  /* 0x0000200326008986 */ /* 0x0001e2000c101932 */
[----:B------:R-:W-:Y:S02]  /*c7f0*/  LOP3.LUT R72, R73, 0x380, RZ, 0xc0, !PT ;  /* 0x0000038049487812 */ /* 0x000fe400078ec0ff */
[----:B------:R-:W-:Y:S01]  /*c800*/  LOP3.LUT R64, R65, 0x380, RZ, 0xc0, !PT ;  /* 0x0000038041407812 */ /* 0x000fe200078ec0ff */
[----:B------:R-:W-:Y:S01]  /*c810*/  IMAD.X R37, RZ, RZ, R7, P2 ;  /* 0x000000ffff257224 */ /* 0x000fe200010e0607 */
[----:B------:R-:W-:Y:S01]  /*c820*/  LOP3.LUT R48, R49, 0x380, RZ, 0xc0, !PT ;  /* 0x0000038031307812 */ /* 0x000fe200078ec0ff */
[----:B------:R1:W-:Y:S01]  /*c830*/  @!P1 STG.E desc[UR50][R38.64], R4 ;  /* 0x0000000426009986 */ /* 0x0003e2000c101932 */
[----:B------:R-:W-:-:S02]  /*c840*/  LOP3.LUT R20, R21, 0x380, RZ, 0xc0, !PT ;  /* 0x0000038015147812 */ /* 0x000fc400078ec0ff */
[----:B------:R-:W-:Y:S02]  /*c850*/  LOP3.LUT R2, R5, 0x380, RZ, 0xc0, !PT ;  /* 0x0000038005027812 */ /* 0x000fe400078ec0ff */
[----:B------:R-:W-:Y:S01]  /*c860*/  SHF.R.U64 R11, R11, 0x3, RZ ;  /* 0x000000030b0b7819 */ /* 0x000fe200000012ff */
[----:B------:R-:W-:Y:S01]  /*c870*/  UIMAD UR5, UR4, UR7, UR5 ;  /* 0x00000007040572a4 */ /* 0x000fe2000f8e0205 */
[----:B------:R-:W-:Y:S01]  /*c880*/  SHF.R.U64 R72, R72, 0x3, RZ ;  /* 0x0000000348487819 */ /* 0x000fe200000012ff */
[----:B------:R-:W5:Y:S01]  /*c890*/  LD.E.128 R32, desc[UR50][R32.64] ;  /* 0x0000003220207980 */ /* 0x000f62000c101d00 */
[----:B------:R-:W-:Y:S01]  /*c8a0*/  SHF.R.U64 R64, R64, 0x3, RZ ;  /* 0x0000000340407819 */ /* 0x000fe200000012ff */
[----:B------:R-:W-:Y:S01]  /*c8b0*/  ULDC.64 UR6, c[0x0][0xae0] ;  /* 0x0002b80000067ab9 */ /* 0x000fe20000000a00 */
[----:B------:R-:W-:Y:S01]  /*c8c0*/  SHF.R.U64 R48, R48, 0x3, RZ ;  /* 0x0000000330307819 */ /* 0x000fe200000012ff */
[----:B------:R-:W5:Y:S01]  /*c8d0*/  LD.E.128 R12, desc[UR50][R12.64] ;  /* 0x000000320c0c7980 */ /* 0x000f62000c101d00 */
[----:B------:R-:W-:-:S02]  /*c8e0*/  SHF.R.U64 R20, R20, 0x3, RZ ;  /* 0x0000000314147819 */ /* 0x000fc400000012ff */
[----:B------:R-:W-:Y:S01]  /*c8f0*/  SHF.R.U64 R2, R2, 0x3, RZ ;  /* 0x0000000302027819 */ /* 0x000fe200000012ff */
[----:B------:R-:W5:Y:S01]  /*c900*/  LD.E.128 R60, desc[UR50][R60.64] ;  /* 0x000000323c3c7980 */ /* 0x000f62000c101d00 */
        /* <DEDUP_REMOVED lines=10> */
[----:B------:R-:W-:Y:S01]  /*c9b0*/  LOP3.LUT R36, R2, R5, RZ, 0x3c, !PT ;  /* 0x0000000502247212 */ /* 0x000fe200078e3cff */
[--C-:B------:R-:W-:Y:S01]  /*c9c0*/  IMAD.MOV.U32 R2, RZ, RZ, R16.reuse ;  /* 0x000000ffff027224 */ /* 0x100fe200078e0010 */
[----:B0-----:R-:W-:Y:S01]  /*c9d0*/  SHF.R.S32.HI R3, RZ, 0x1f, R16 ;  /* 0x0000001fff037819 */ /* 0x001fe20000011410 */
[----:B------:R-:W5:Y:S02]  /*c9e0*/  LD.E.128 R52, desc[UR50][R6.64] ;  /* 0x0000003206347980 */ /* 0x000f64000c101d00 */
[----:B------:R-:W-:-:S02]  /*c9f0*/  IMAD.WIDE.U32 R2, R19, UR4, R2 ;  /* 0x0000000413027c25 */ /* 0x000fc4000f8e0002 */
[----:B------:R-:W5:Y:S01]  /*ca00*/  LD.E.128 R8, desc[UR50][R8.64] ;  /* 0x0000003208087980 */ /* 0x000f62000c101d00 */
[----:B------:R-:W-:-:S03]  /*ca10*/  UIMAD UR4, UR12, UR6, URZ ;  /* 0x000000060c0472a4 */ /* 0x000fc6000f8e023f */
[----:B------:R-:W5:Y:S01]  /*ca20*/  LD.E.128 R28, desc[UR50][R28.64] ;  /* 0x000000321c1c7980 */ /* 0x000f62000c101d00 */
[----:B------:R-:W-:-:S03]  /*ca30*/  VIADD R3, R3, UR5 ;  /* 0x0000000503037c36 */ /* 0x000fc60008000000 */
[----:B------:R-:W5:Y:S01]  /*ca40*/  LD.E.128 R24, desc[UR50][R24.64] ;  /* 0x0000003218187980 */ /* 0x000f62000c101d00 */
[----:B------:R-:W-:-:S03]  /*ca50*/  IMAD.U32 R19, RZ, RZ, UR6 ;  /* 0x00000006ff137e24 */ /* 0x000fc6000f8e00ff */
[----:B------:R-:W5:Y:S04]  /*ca60*/  LD.E.128 R68, desc[UR50][R68.64] ;  /* 0x0000003244447980 */ /* 0x000f68000c101d00 */
[----:B------:R-:W5:Y:S04]  /*ca70*/  LD.E.128 R56, desc[UR50][R56.64] ;  /* 0x0000003238387980 */ /* 0x000f68000c101d00 */
[----:B------:R-:W5:Y:S04]  /*ca80*/  LD.E.128 R40, desc[UR50][R40.64] ;  /* 0x0000003228287980 */ /* 0x000f68000c101d00 */
[----:B-1----:R0:W5:Y:S04]  /*ca90*/  LD.E.128 R4, desc[UR50][R20.64] ;  /* 0x0000003214047980 */ /* 0x002168000c101d00 */
[----:B------:R-:W5:Y:S04]  /*caa0*/  LD.E.128 R72, desc[UR50][R72.64] ;  /* 0x0000003248487980 */ /* 0x000f68000c101d00 */
[----:B------:R-:W5:Y:S04]  /*cab0*/  LD.E.128 R64, desc[UR50][R64.64] ;  /* 0x0000003240407980 */ /* 0x000f68000c101d00 */
[----:B------:R-:W5:Y:S04]  /*cac0*/  LD.E.128 R48, desc[UR50][R48.64] ;  /* 0x0000003230307980 */ /* 0x000f68000c101d00 */
[----:B------:R-:W5:Y:S01]  /*cad0*/  LD.E.128 R36, desc[UR50][R36.64] ;  /* 0x0000003224247980 */ /* 0x000f62000c101d00 */
[----:B------:R-:W-:Y:S01]  /*cae0*/  @!PT LDS RZ, [RZ] ;  /* 0x00000000fffff984 */ /* 0x000fe20000000800 */
[----:B------:R-:W-:Y:S01]  /*caf0*/  @!PT LDS RZ, [RZ] ;  /* 0x00000000fffff984 */ /* 0x000fe20000000800 */
[----:B------:R-:W-:Y:S01]  /*cb00*/  @!PT LDS RZ, [RZ] ;  /* 0x00000000fffff984 */ /* 0x000fe20000000800 */
[----:B------:R-:W-:Y:S01]  /*cb10*/  @!PT LDS RZ, [RZ] ;  /* 0x00000000fffff984 */ /* 0x000fe20000000800 */
[----:B------:R1:W-:Y:S06]  /*cb20*/  MEMBAR.ALL.CTA ;  /* 0x0000000000007992 */ /* 0x0003ec0000008000 */
[----:B-1----:R-:W1:Y:S01]  /*cb30*/  FENCE.VIEW.ASYNC.S ;  /* 0x00000000000073c6 */ /* 0x002e620000000000 */
[----:B------:R-:W-:-:S02]  /*cb40*/  UIMAD UR4, UR42, UR7, UR4 ;  /* 0x000000072a0472a4 */ /* 0x000fc4000f8e0204 */
[----:B------:R-:W-:Y:S01]  /*cb50*/  IMAD.WIDE.U32 R2, R19, UR42, R2 ;  /* 0x0000002a13027c25 */ /* 0x000fe2000f8e0002 */
[----:B------:R-:W-:-:S03]  /*cb60*/  UIMAD UR8, UR43, -0x80, UR8 ;  /* 0xffffff802b0878a4 */ /* 0x000fc6000f8e0208 */
[----:B------:R-:W-:Y:S01]  /*cb70*/  VIADD R3, R3, UR4 ;  /* 0x0000000403037c36 */ /* 0x000fe20008000000 */
[----:B------:R-:W-:Y:S02]  /*cb80*/  ULDC.64 UR4, c[0x0][0xae8] ;  /* 0x0002ba0000047ab9 */ /* 0x000fe40000000a00 */
[----:B------:R-:W-:Y:S01]  /*cb90*/  ISETP.GE.AND P3, PT, R18, UR8, PT ;  /* 0x0000000812007c0c */ /* 0x000fe2000bf66270 */
[----:B------:R-:W-:Y:S01]  /*cba0*/  IMAD.U32 R77, RZ, RZ, UR4 ;  /* 0x00000004ff4d7e24 */ /* 0x000fe2000f8e00ff */
[----:B------:R-:W-:Y:S01]  /*cbb0*/  UIMAD UR4, UR37, UR4, URZ ;  /* 0x00000004250472a4 */ /* 0x000fe2000f8e023f */
[----:B------:R-:W-:Y:S02]  /*cbc0*/  VIADD R0, R0, 0x38820 ;  /* 0x0003882000007836 */ /* 0x000fe40000000000 */
[C---:B------:R-:W-:Y:S01]  /*cbd0*/  VIADD R19, R18.reuse, 0x20 ;  /* 0x0000002012137836 */ /* 0x040fe20000000000 */
[----:B------:R-:W-:Y:S01]  /*cbe0*/  UIMAD UR4, UR36, UR5, UR4 ;  /* 0x00000005240472a4 */ /* 0x000fe2000f8e0204 */
[----:B0-----:R-:W-:Y:S01]  /*cbf0*/  VIADD R21, R18, 0x60 ;  /* 0x0000006012157836 */ /* 0x001fe20000000000 */
[----:B------:R-:W-:Y:S01]  /*cc00*/  PRMT R0, RZ, 0x654, R0 ;  /* 0x00000654ff007816 */ /* 0x000fe20000000000 */
[----:B------:R-:W-:Y:S01]  /*cc10*/  IMAD.WIDE.U32 R76, R77, UR36, R2 ;  /* 0x000000244d4c7c25 */ /* 0x000fe2000f8e0002 */
[----:B------:R-:W-:-:S02]  /*cc20*/  ISETP.GE.AND P0, PT, R19, UR8, PT ;  /* 0x0000000813007c0c */ /* 0x000fc4000bf06270 */
[----:B------:R-:W-:Y:S01]  /*cc30*/  ISETP.GE.AND P2, PT, R21, UR8, PT ;  /* 0x0000000815007c0c */ /* 0x000fe2000bf46270 */
[----:B------:R-:W-:Y:S01]  /*cc40*/  VIADD R20, R18, 0x40 ;  /* 0x0000004012147836 */ /* 0x000fe20000000000 */
[--C-:B------:R-:W-:Y:S01]  /*cc50*/  SHF.R.S32.HI R19, RZ, 0x1f, R18.reuse ;  /* 0x0000001fff137819 */ /* 0x100fe20000011412 */
[----:B------:R-:W-:Y:S01]  /*cc60*/  IMAD.U32 R21, RZ, RZ, UR43 ;  /* 0x0000002bff157e24 */ /* 0x000fe2000f8e00ff */
[----:B-1----:R0:W-:Y:S01]  /*cc70*/  SYNCS.ARRIVE.TRANS64.RED.A1T0 RZ, [R0+URZ], RZ ;  /* 0x000000ff00ff79a7 */ /* 0x0021e2000810043f */
[----:B------:R-:W-:Y:S01]  /*cc80*/  VIADD R81, R77, UR4 ;  /* 0x000000044d517c36 */ /* 0x000fe20008000000 */
[----:B------:R-:W-:Y:S01]  /*cc90*/  BSSY B1, `(.L_x_2039) ;  /* 0x000001a000017945 */ /* 0x000fe20003800000 */
[----:B------:R-:W-:Y:S01]  /*cca0*/  ISETP.GE.AND P1, PT, R20, UR8, PT ;  /* 0x0000000814007c0c */ /* 0x000fe2000bf26270 */
[----:B------:R-:W-:Y:S02]  /*ccb0*/  IMAD.WIDE R20, R21, 0x80, R18 ;  /* 0x0000008015147825 */ /* 0x000fe400078e0212 */
[----:B------:R-:W-:Y:S10]  /*ccc0*/  @P3 BRA `(.L_x_2040) ;  /* 0x0000000000583947 */ /* 0x000ff40003800000 */
[----:B------:R-:W-:Y:S01]  /*ccd0*/  ULDC.64 UR6, c[0x0][0xad8] ;  /* 0x0002b60000067ab9 */ /* 0x000fe20000000a00 */
[----:B------:R-:W-:Y:S01]  /*cce0*/  IMAD.MOV.U32 R2, RZ, RZ, R76 ;  /* 0x000000ffff027224 */ /* 0x000fe200078e004c */
[----:B------:R-:W-:Y:S01]  /*ccf0*/  ULDC UR4, c[0x0][0xa8c] ;  /* 0x0002a30000047ab9 */ /* 0x000fe20000000800 */
[----:B------:R-:W-:Y:S01]  /*cd00*/  IMAD R79, R21, UR6, RZ ;  /* 0x00000006154f7c24 */ /* 0x000fe2000f8e02ff */
[C---:B------:R-:W-:Y:S01]  /*cd10*/  ISETP.GE.AND P4, PT, R16.reuse, UR4, PT ;  /* 0x0000000410007c0c */ /* 0x040fe2000bf86270 */
[----:B------:R-:W-:Y:S02]  /*cd20*/  IMAD.MOV.U32 R3, RZ, RZ, R81 ;  /* 0x000000ffff037224 */ /* 0x000fe400078e0051 */
[----:B0-----:R-:W-:Y:S02]  /*cd30*/  VIADD R0, R16, 0x40 ;  /* 0x0000004010007836 */ /* 0x001fe40000000000 */
        /* <DEDUP_REMOVED lines=15> */
.L_x_2040:
[----:B------:R-:W-:Y:S05]  /*ce30*/  BSYNC B1 ;  /* 0x0000000000017941 */ /* 0x000fea0003800000 */
.L_x_2039:
[----:B------:R-:W-:Y:S04]  /*ce40*/  BSSY B1, `(.L_x_2041) ;  /* 0x000001a000017945 */ /* 0x000fe80003800000 */
[----:B------:R-:W-:Y:S05]  /*ce50*/  @P0 BRA `(.L_x_2042) ;  /* 0x0000000000600947 */ /* 0x000fea0003800000 */
[----:B-1---5:R-:W-:Y:S01]  /*ce60*/  IADD3 R53, P0, R20, 0x20, RZ ;  /* 0x0000002014357810 */ /* 0x022fe20007f1e0ff */
[C---:B------:R-:W-:Y:S01]  /*ce70*/  VIADD R2, R16.reuse, 0x40 ;  /* 0x0000004010027836 */ /* 0x040fe20000000000 */
[----:B------:R-:W-:Y:S01]  /*ce80*/  ULDC UR4, c[0x0][0xa8c] ;  /* 0x0002a30000047ab9 */ /* 0x000fe20000000800 */
[----:B------:R-:W-:Y:S01]  /*ce90*/  VIADD R3, R16, 0x80 ;  /* 0x0000008010037836 */ /* 0x000fe20000000000 */
[----:B------:R-:W-:Y:S01]  /*cea0*/  ULDC.64 UR6, c[0x0][0xad8] ;  /* 0x0002b60000067ab9 */ /* 0x000fe20000000a00 */
[----:B0-----:R-:W-:Y:S01]  /*ceb0*/  IMAD.X R0, RZ, RZ, R21, P0 ;  /* 0x000000ffff007224 */ /* 0x001fe200000e0615 */
        /* <DEDUP_REMOVED lines=18> */
.L_x_2042:
[----:B------:R-:W-:Y:S05]  /*cfe0*/  BSYNC B1 ;  /* 0x0000000000017941 */ /* 0x000fea0003800000 */
.L_x_2041:
[----:B------:R-:W-:Y:S04]  /*cff0*/  BSSY B1, `(.L_x_2043) ;  /* 0x000001a000017945 */ /* 0x000fe80003800000 */
[----:B------:R-:W-:Y:S05]  /*d000*/  @P1 BRA `(.L_x_2044) ;  /* 0x0000000000601947 */ /* 0x000fea0003800000 */
[----:B--2--5:R-:W-:Y:S01]  /*d010*/  IADD3 R33, P0, R20, 0x40, RZ ;  /* 0x0000004014217810 */ /* 0x024fe20007f1e0ff */
        /* <DEDUP_REMOVED lines=23> */
.L_x_2044:
[----:B------:R-:W-:Y:S05]  /*d190*/  BSYNC B1 ;  /* 0x0000000000017941 */ /* 0x000fea0003800000 */
.L_x_2043:
[----:B------:R-:W-:Y:S05]  /*d1a0*/  @P2 BRA `(.L_x_2045) ;  /* 0x0000000c007c2947 */ /* 0x000fea0003800000 */
[----:B---3-5:R-:W-:Y:S01]  /*d1b0*/  IADD3 R13, P0, R20, 0x60, RZ ;  /* 0x00000060140d7810 */ /* 0x028fe20007f1e0ff */
[C---:B0-----:R-:W-:Y:S01]  /*d1c0*/  VIADD R0, R16.reuse, 0x40 ;  /* 0x0000004010007836 */ /* 0x041fe20000000000 */
        /* <DEDUP_REMOVED lines=24> */
.L_x_2037:
[----:B------:R-:W-:Y:S01]  /*d350*/  ULDC.64 UR4, c[0x0][0xbe0] ;  /* 0x0002f80000047ab9 */ /* 0x000fe20000000a00 */
[----:B------:R-:W-:Y:S01]  /*d360*/  ULDC.64 UR6, c[0x0][0xbd8] ;  /* 0x0002f60000067ab9 */ /* 0x000fe20000000a00 */
[----:B------:R-:W-:Y:S02]  /*d370*/  UISETP.NE.U32.AND UP0, UPT, UR4, URZ, UPT ;  /* 0x0000003f0400728c */ /* 0x000fe4000bf05070 */
[----:B------:R-:W-:Y:S02]  /*d380*/  UIMAD.WIDE UR6, UR36, 0x4, UR6 ;  /* 0x00000004240678a5 */ /* 0x000fe4000f8e0206 */
[----:B------:R-:W-:-:S03]  /*d390*/  UISETP.NE.AND.EX UP1, UPT, UR5, URZ, UPT, UP0 ;  /* 0x0000003f0500728c */ /* 0x000fc6000bf25300 */
[----:B------:R-:W-:Y:S02]  /*d3a0*/  ULDC.64 UR4, c[0x0][0xbd8] ;  /* 0x0002f60000047ab9 */ /* 0x000fe40000000a00 */
[----:B------:R-:W-:Y:S01]  /*d3b0*/  UISETP.NE.U32.AND UP0, UPT, UR4, URZ, UPT ;  /* 0x0000003f0400728c */ /* 0x000fe2000bf05070 */
[----:B------:R-:W-:-:S03]  /*d3c0*/  PLOP3.LUT P2, PT, PT, PT, UP1, 0x80, 0x0 ;  /* 0x000000000000781c */ /* 0x000fc60003f4f018 */
[----:B------:R-:W-:-:S03]  /*d3d0*/  UISETP.NE.AND.EX UP0, UPT, UR5, URZ, UPT, UP0 ;  /* 0x0000003f0500728c */ /* 0x000fc6000bf05300 */
[----:B------:R-:W-:Y:S02]  /*d3e0*/  @UP1 ULDC.64 UR4, c[0x0][0xbe0] ;  /* 0x0002f80000041ab9 */ /* 0x000fe40000000a00 */
[----:B------:R-:W-:Y:S01]  /*d3f0*/  @UP1 UIMAD.WIDE UR4, UR36, 0x4, UR4 ;  /* 0x00000004240418a5 */ /* 0x000fe2000f8e0204 */
[----:B------:R-:W-:-:S05]  /*d400*/  PLOP3.LUT P1, PT, PT, PT, UP0, 0x80, 0x0 ;  /* 0x000000000000781c */ /* 0x000fca0003f2f008 */
[----:B------:R-:W-:Y:S02]  /*d410*/  IMAD.U32 R4, RZ, RZ, UR4 ;  /* 0x00000004ff047e24 */ /* 0x000fe4000f8e00ff */
[----:B------:R-:W-:Y:S02]  /*d420*/  IMAD.U32 R5, RZ, RZ, UR5 ;  /* 0x00000005ff057e24 */ /* 0x000fe4000f8e00ff */
[----:B------:R-:W-:-:S03]  /*d430*/  IMAD.MOV.U32 R7, RZ, RZ, RZ ;  /* 0x000000ffff077224 */ /* 0x000fc600078e00ff */
[----:B------:R-:W2:Y:S01]  /*d440*/  @P2 LDG.E R4, desc[UR50][R4.64] ;  /* 0x0000003204042981 */ /* 0x000ea2000c1e1900 */
[----:B------:R-:W-:Y:S02]  /*d450*/  IMAD.U32 R2, RZ, RZ, UR6 ;  /* 0x00000006ff027e24 */ /* 0x000fe4000f8e00ff */
[----:B------:R-:W-:-:S05]  /*d460*/  IMAD.U32 R3, RZ, RZ, UR7 ;  /* 0x00000007ff037e24 */ /* 0x000fca000f8e00ff */
[----:B------:R0:W5:Y:S01]  /*d470*/  @P1 LDG.E R7, desc[UR50][R2.64] ;  /* 0x0000003202071981 */ /* 0x000162000c1e1900 */
[----:B------:R-:W-:Y:S01]  /*d480*/  ULDC UR4, c[0x0][0xa88] ;  /* 0x0002a20000047ab9 */ /* 0x000fe20000000800 */
[----:B------:R-:W-:Y:S02]  /*d490*/  ISETP.GT.AND P0, PT, R235, 0x7f, PT ;  /* 0x0000007feb00780c */ /* 0x000fe40003f04270 */
[----:B--2---:R-:W-:Y:S01]  /*d4a0*/  @P2 R2UR UR4, R4 ;  /* 0x00000000040422ca */ /* 0x004fe200000e0000 */
[----:B0-----:R-:W-:-:S14]  /*d4b0*/  @P2 BRA `(.L_x_2046) ;  /* 0x0000000000182947 */ /* 0x001fdc0003800000 */
[----:B------:R-:W-:Y:S05]  /*d4c0*/  @!P1 BRA `(.L_x_2046) ;  /* 0x0000000000149947 */ /* 0x000fea0003800000 */
[----:B------:R-:W2:Y:S04]  /*d4d0*/  LDG.E R4, desc[UR50][R2.64] ;  /* 0x0000003202047981 */ /* 0x000ea8000c1e1900 */
[----:B------:R-:W3:Y:S01]  /*d4e0*/  LDG.E R0, desc[UR50][R2.64+0x4] ;  /* 0x0000043202007981 */ /* 0x000ee2000c1e1900 */
[----:B--2---:R-:W-:Y:S02]  /*d4f0*/  R2UR UR5, R4 ;  /* 0x00000000040572ca */ /* 0x004fe400000e0000 */
[----:B---3--:R-:W-:-:S13]  /*d500*/  R2UR UR4, R0 ;  /* 0x00000000000472ca */ /* 0x008fda00000e0000 */
[----:B------:R-:W-:-:S12]  /*d510*/  UIADD3 UR4, -UR5, UR4, URZ ;  /* 0x0000000405047290 */ /* 0x000fd8000fffe13f */
.L_x_2046:
[----:B------:R-:W-:Y:S01]  /*d520*/  USHF.R.S32.HI UR7, URZ, 0x1f, UR42 ;  /* 0x0000001f3f077899 */ /* 0x000fe2000801142a */
[----:B------:R-:W-:Y:S01]  /*d530*/  BSSY B1, `(.L_x_2047) ;  /* 0x000001f000017945 */ /* 0x000fe20003800000 */
[----:B------:R-:W-:Y:S01]  /*d540*/  USEL UR36, UR36, URZ, !UP0 ;  /* 0x0000003f24247287 */ /* 0x000fe2000c000000 */
[----:B------:R-:W-:Y:S01]  /*d550*/  SHF.R.S32.HI R9, RZ, 0x1f, R16 ;  /* 0x0000001fff097819 */ /* 0x000fe20000011410 */
[----:B------:R-:W-:Y:S01]  /*d560*/  USEL UR37, UR37, URZ, !UP0 ;  /* 0x0000003f25257287 */ /* 0x000fe2000c000000 */
[----:B-----5:R-:W-:Y:S01]  /*d570*/  SHF.R.S32.HI R6, RZ, 0x1f, R7 ;  /* 0x0000001fff067819 */ /* 0x020fe20000011407 */
[----:B------:R-:W-:Y:S10]  /*d580*/  @P0 BRA `(.L_x_2048) ;  /* 0x0000000000640947 */ /* 0x000ff40003800000 */
[----:B------:R-:W0:Y:S01]  /*d590*/  S2R R2, SR_TID.X ;  /* 0x0000000000027919 */ /* 0x000e220000002100 */
[----:B------:R-:W-:-:S04]  /*d5a0*/  IMAD.U32 R0, RZ, RZ, UR43 ;  /* 0x0000002bff007e24 */ /* 0x000fc8000f8e00ff */
[----:B0-----:R-:W-:-:S04]  /*d5b0*/  IMAD R0, R0, 0x80, R2 ;  /* 0x0000008000007824 */ /* 0x001fc800078e0202 */
[----:B------:R-:W-:-:S05]  /*d5c0*/  VIADD R0, R0, 0xffffff80 ;  /* 0xffffff8000007836 */ /* 0x000fca0000000000 */
[----:B------:R-:W-:-:S13]  /*d5d0*/  ISETP.GE.AND P0, PT, R0, UR4, PT ;  /* 0x0000000400007c0c */ /* 0x000fda000bf06270 */
        /* <DEDUP_REMOVED lines=20> */
.L_x_2048:
[----:B------:R-:W-:Y:S05]  /*d720*/  BSYNC B1 ;  /* 0x0000000000017941 */ /* 0x000fea0003800000 */
.L_x_2047:
[----:B------:R-:W-:Y:S01]  /*d730*/  ULDC.64 UR8, c[0x0][0xaa0] ;  /* 0x0002a80000087ab9 */ /* 0x000fe20000000a00 */
[----:B------:R-:W-:Y:S01]  /*d740*/  IMAD.MOV.U32 R2, RZ, RZ, R16 ;  /* 0x000000ffff027224 */ /* 0x000fe200078e0010 */
[----:B------:R-:W-:Y:S01]  /*d750*/  UIMAD UR6, UR43, -0x80, UR4 ;  /* 0xffffff802b0678a4 */ /* 0x000fe2000f8e0204 */
[----:B0-----:R-:W-:Y:S01]  /*d760*/  IMAD.MOV.U32 R3, RZ, RZ, R9 ;  /* 0x000000ffff037224 */ /* 0x001fe200078e0009 */
[----:B------:R-:W-:Y:S01]  /*d770*/  BSSY B1, `(.L_x_2049) ;  /* 0x0000032000017945 */ /* 0x000fe20003800000 */
[----:B------:R-:W-:Y:S02]  /*d780*/  IMAD R0, R6, UR8, RZ ;  /* 0x0000000806007c24 */ /* 0x000fe4000f8e02ff */
[----:B------:R-:W-:Y:S01]  /*d790*/  IMAD.WIDE.U32 R2, R7, UR8, R2 ;  /* 0x0000000807027c25 */ /* 0x000fe2000f8e0002 */
[----:B------:R-:W-:-:S03]  /*d7a0*/  ISETP.GE.AND P2, PT, R18, UR6, PT ;  /* 0x0000000612007c0c */ /* 0x000fc6000bf46270 */
[----:B------:R-:W-:Y:S01]  /*d7b0*/  IMAD R7, R7, UR9, R0 ;  /* 0x0000000907077c24 */ /* 0x000fe2000f8e0200 */
[----:B------:R-:W-:Y:S01]  /*d7c0*/  ULDC.64 UR8, c[0x0][0xae0] ;  /* 0x0002b80000087ab9 */ /* 0x000fe20000000a00 */
[----:B------:R-:W-:Y:S01]  /*d7d0*/  VIADD R4, R18, 0x40 ;  /* 0x0000004012047836 */ /* 0x000fe20000000000 */
[----:B------:R-:W-:Y:S01]  /*d7e0*/  UIMAD UR5, UR7, UR8, URZ ;  /* 0x00000008070572a4 */ /* 0x000fe2000f8e023f */
[----:B------:R-:W-:Y:S01]  /*d7f0*/  IMAD.IADD R3, R3, 0x1, R7 ;  /* 0x0000000103037824 */ /* 0x000fe200078e0207 */
[----:B------:R-:W-:Y:S01]  /*d800*/  SHF.R.S32.HI R7, RZ, 0x1f, R18 ;  /* 0x0000001fff077819 */ /* 0x000fe20000011412 */
[----:B------:R-:W-:Y:S01]  /*d810*/  IMAD.U32 R5, RZ, RZ, UR8 ;  /* 0x00000008ff057e24 */ /* 0x000fe2000f8e00ff */
[----:B------:R-:W-:Y:S01]  /*d820*/  UIMAD UR5, UR42, UR9, UR5 ;  /* 0x000000092a0572a4 */ /* 0x000fe2000f8e0205 */
[----:B------:R-:W-:Y:S01]  /*d830*/  ISETP.GE.AND P0, PT, R4, UR6, PT ;  /* 0x0000000604007c0c */ /* 0x000fe2000bf06270 */
[----:B------:R-:W-:Y:S01]  /*d840*/  VIADD R0, R18, 0x20 ;  /* 0x0000002012007836 */ /* 0x000fe20000000000 */
[----:B------:R-:W-:Y:S01]  /*d850*/  ULDC.64 UR8, c[0x0][0xae8] ;  /* 0x0002ba0000087ab9 */ /* 0x000fe20000000a00 */
[----:B------:R-:W-:Y:S01]  /*d860*/  IMAD.WIDE.U32 R2, R5, UR42, R2 ;  /* 0x0000002a05027c25 */ /* 0x000fe2000f8e0002 */
[----:B------:R-:W-:-:S02]  /*d870*/  UIMAD UR4, UR37, UR8, URZ ;  /* 0x00000008250472a4 */ /* 0x000fc4000f8e023f */
[----:B------:R-:W-:Y:S01]  /*d880*/  ISETP.GE.AND P1, PT, R0, UR6, PT ;  /* 0x0000000600007c0c */ /* 0x000fe2000bf26270 */
[----:B------:R-:W-:Y:S01]  /*d890*/  VIADD R3, R3, UR5 ;  /* 0x0000000503037c36 */ /* 0x000fe20008000000 */
[----:B------:R-:W-:Y:S01]  /*d8a0*/  UIMAD UR4, UR36, UR9, UR4 ;  /* 0x00000009240472a4 */ /* 0x000fe2000f8e0204 */
[----:B------:R-:W-:Y:S02]  /*d8b0*/  IMAD.U32 R5, RZ, RZ, UR8 ;  /* 0x00000008ff057e24 */ /* 0x000fe4000f8e00ff */
[----:B------:R-:W-:Y:S02]  /*d8c0*/  IMAD.U32 R9, RZ, RZ, UR43 ;  /* 0x0000002bff097e24 */ /* 0x000fe4000f8e00ff */
[----:B------:R-:W-:-:S04]  /*d8d0*/  IMAD.WIDE.U32 R4, R5, UR36, R2 ;  /* 0x0000002405047c25 */ /* 0x000fc8000f8e0002 */
[----:B------:R-:W-:Y:S02]  /*d8e0*/  IMAD.MOV.U32 R6, RZ, RZ, R18 ;  /* 0x000000ffff067224 */ /* 0x000fe400078e0012 */
[----:B------:R-:W-:Y:S02]  /*d8f0*/  VIADD R11, R5, UR4 ;  /* 0x00000004050b7c36 */ /* 0x000fe40008000000 */
[----:B------:R-:W-:-:S04]  /*d900*/  IMAD.WIDE R6, R9, 0x80, R6 ;  /* 0x0000008009067825 */ /* 0x000fc800078e0206 */
[----:B------:R-:W-:Y:S01]  /*d910*/  VIADD R10, R18, 0x60 ;  /* 0x00000060120a7836 */ /* 0x000fe20000000000 */
        /* <DEDUP_REMOVED lines=23> */
.L_x_2050:
[----:B------:R-:W-:Y:S05]  /*da90*/  BSYNC B1 ;  /* 0x0000000000017941 */ /* 0x000fea0003800000 */
.L_x_2049:
[----:B------:R-:W-:Y:S01]  /*daa0*/  BSSY B1, `(.L_x_2051) ;  /* 0x000001b000017945 */ /* 0x000fe20003800000 */
[----:B------:R-:W-:-:S03]  /*dab0*/  ISETP.GE.AND P2, PT, R10, UR6, PT ;  /* 0x000000060a007c0c */ /* 0x000fc6000bf46270 */
        /* <DEDUP_REMOVED lines=25> */
.L_x_2052:
[----:B------:R-:W-:Y:S05]  /*dc50*/  BSYNC B1 ;  /* 0x0000000000017941 */ /* 0x000fea0003800000 */
.L_x_2051:
        /* <DEDUP_REMOVED lines=26> */
.L_x_2054:
[----:B------:R-:W-:Y:S05]  /*de00*/  BSYNC B1 ;  /* 0x0000000000017941 */ /* 0x000fea0003800000 */
.L_x_2053:
        /* <DEDUP_REMOVED lines=25> */
.L_x_2045:
[----:B------:R-:W-:Y:S05]  /*dfa0*/  BSYNC B0 ;  /* 0x0000000000007941 */ /* 0x000fea0003800000 */
.L_x_2036:
[----:B------:R-:W-:Y:S02]  /*dfb0*/  ULDC UR4, c[0x0][0xc14] ;  /* 0x0003050000047ab9 */ /* 0x000fe40000000800 */
[----:B------:R-:W-:-:S13]  /*dfc0*/  ISETP.GE.AND P0, PT, R83, UR4, PT ;  /* 0x0000000453007c0c */ /* 0x000fda000bf06270 */
[----:B------:R-:W-:Y:S05]  /*dfd0*/  @!P0 BRA `(.L_x_2055) ;  /* 0xffffff2c006c8947 */ /* 0x000fea000383ffff */
[----:B------:R-:W-:Y:S05]  /*dfe0*/  EXIT ;  /* 0x000000000000794d */ /* 0x000fea0003800000 */
.L_x_1997:
[----:B------:R-:W-:-:S08]  /*dff0*/  NOP ;  /* 0x0000000000007918 */ /* 0x000fd00000000000 */
[----:B------:R-:W0:-:S00]  /*e000*/  USETMAXREG.DEALLOC.CTAPOOL 0x18 ;  /* 0x00000018000079c8 */ /* 0x000e0000080e0500 */
[----:B0-----:R-:W-:Y:S01]  /*e010*/  LOP3.LUT R0, R0, 0x3, RZ, 0xc0, !PT ;  /* 0x0000000300007812 */ /* 0x001fe200078ec0ff */
[----:B------:R-:W-:-:S05]  /*e020*/  IMAD.MOV.U32 R6, RZ, RZ, RZ ;  /* 0x000000ffff067224 */ /* 0x000fca00078e00ff */
[----:B------:R-:W0:Y:S02]  /*e030*/  SHFL.IDX PT, R0, R0, RZ, 0x1f ;  /* 0x00001fff00007589 */ /* 0x000e2400000e0000 */
[----:B0-----:R-:W-:-:S04]  /*e040*/  ISETP.NE.AND P0, PT, R0, RZ, PT ;  /* 0x000000ff0000720c */ /* 0x001fc80003f05270 */
[----:B------:R-:W-:-:S05]  /*e050*/  P2R R0, PR, RZ, 0x1 ;  /* 0x00000001ff007803 */ /* 0x000fca0000000000 */
[----:B------:R0:W-:Y:S04]  /*e060*/  STL [R1+0x38], R0 ;  /* 0x0000380001007387 */ /* 0x0001e80000100800 */
        /* <DEDUP_REMOVED lines=12> */
.L_x_2056:
[----:B0-----:R-:W0:Y:S01]  /*e130*/  S2R R0, SR_TID.X ;  /* 0x0000000000007919 */ /* 0x001e220000002100 */
        /* <DEDUP_REMOVED lines=40> */
.L_x_2062:
        /* <DEDUP_REMOVED lines=14> */
.L_x_2061:
[----:B------:R-:W-:Y:S05]  /*e4a0*/  BSYNC B0 ;  /* 0x0000000000007941 */ /* 0x000fea0003800000 */
.L_x_2060:
        /* <DEDUP_REMOVED lines=22> */
.L_x_2058:
        /* <DEDUP_REMOVED lines=25> */
.L_x_2063:
        /* <DEDUP_REMOVED lines=58> */
.L_x_2059:
[----:B------:R0:W-:Y:S01]  /*eb40*/  STL [R1+0x20], R0 ;  /* 0x0000200001007387 */ /* 0x0001e20000100800 */
[----:B------:R-:W-:-:S03]  /*eb50*/  UMOV UR38, URZ ;  /* 0x0000003f00267c82 */ /* 0x000fc60008000000 */
[----:B------:R0:W-:Y:S02]  /*eb60*/  STL [R1+0x24], RZ ;  /* 0x000024ff01007387 */ /* 0x0001e40000100800 */
.L_x_2064:
        /* <DEDUP_REMOVED lines=11> */
.L_x_2057:
[----:B0-----:R-:W-:Y:S01]  /*ec20*/  IMAD.MOV.U32 R0, RZ, RZ, 0x1 ;  /* 0x00000001ff007424 */ /* 0x001fe200078e00ff */
[----:B------:R-:W-:Y:S01]  /*ec30*/  ULDC UR4, c[0x0][0xc14] ;  /* 0x0003050000047ab9 */ /* 0x000fe20000000800 */
[----:B------:R0:W-:Y:S01]  /*ec40*/  STL [R1+0x34], RZ ;  /* 0x000034ff01007387 */ /* 0x0001e20000100800 */
[----:B------:R-:W-:-:S03]  /*ec50*/  UISETP.GE.AND UP0, UPT, UR48, UR4, UPT ;  /* 0x000000043000728c */ /* 0x000fc6000bf06270 */
[----:B------:R0:W-:Y:S03]  /*ec60*/  STL [R1+0xc], R0 ;  /* 0x00000c0001007387 */ /* 0x0001e60000100800 */
[----:B------:R-:W-:Y:S01]  /*ec70*/  PLOP3.LUT P0, PT, PT, PT, UP0, 0x80, 0x0 ;  /* 0x000000000000781c */ /* 0x000fe20003f0f008 */
[----:B------:R0:W-:-:S12]  /*ec80*/  STL [R1+0x8], RZ ;  /* 0x000008ff01007387 */ /* 0x0001d80000100800 */
[----:B0-----:R-:W-:Y:S05]  /*ec90*/  @P0 BRA `(.L_x_2065) ;  /* 0x0000004400040947 */ /* 0x001fea0003800000 */
        /* <DEDUP_REMOVED lines=33> */
.L_x_2127:
[----:B------:R-:W-:Y:S01]  /*eeb0*/  ULDC.64 UR4, c[0x0][0xc60] ;  /* 0x0003180000047ab9 */ /* 0x000fe20000000a00 */
[----:B------:R-:W-:Y:S01]  /*eec0*/  ULDC.64 UR10, c[0x0][0xa00] ;  /* 0x00028000000a7ab9 */ /* 0x000fe20000000a00 */
[----:B------:R-:W-:Y:S01]  /*eed0*/  UIMAD.WIDE UR4, UR48, 0x4, UR4 ;  /* 0x00000004300478a5 */ /* 0x000fe2000f8e0204 */
[----:B------:R-:W-:Y:S01]  /*eee0*/  ULDC.64 UR6, c[0x0][0xa18] ;  /* 0x0002860000067ab9 */ /* 0x000fe20000000a00 */
[----:B------:R-:W-:-:S04]  /*eef0*/  ULDC.64 UR12, c[0x0][0xa08] ;  /* 0x00028200000c7ab9 */ /* 0x000fc80000000a00 */
[----:B0-----:R-:W-:Y:S02]  /*ef00*/  IMAD.U32 R2, RZ, RZ, UR4 ;  /* 0x00000004ff027e24 */ /* 0x001fe4000f8e00ff */
[----:B------:R-:W-:Y:S01]  /*ef10*/  IMAD.U32 R3, RZ, RZ, UR5 ;  /* 0x00000005ff037e24 */ /* 0x000fe2000f8e00ff */
[----:B------:R-:W-:-:S04]  /*ef20*/  ULDC.64 UR4, c[0x0][0xa28] ;  /* 0x00028a0000047ab9 */ /* 0x000fc80000000a00 */
[----:B--2---:R-:W2:Y:S01]  /*ef30*/  LDG.E R2, desc[UR50][R2.64] ;  /* 0x0000003202027981 */ /* 0x004ea2000c1e1900 */
[----:B------:R-:W-:Y:S01]  /*ef40*/  UISETP.NE.U32.AND UP0, UPT, UR4, URZ, UPT ;  /* 0x0000003f0400728c */ /* 0x000fe2000bf05070 */
[----:B------:R-:W-:-:S03]  /*ef50*/  IMAD.MOV.U32 R0, RZ, RZ, RZ ;  /* 0x000000ffff007224 */ /* 0x000fc600078e00ff */
[----:B------:R-:W-:-:S06]  /*ef60*/  UISETP.NE.AND.EX UP0, UPT, UR5, URZ, UPT, UP0 ;  /* 0x0000003f0500728c */ /* 0x000fcc000bf05300 */
[----:B------:R-:W-:Y:S02]  /*ef70*/  PLOP3.LUT P0, PT, PT, PT, UP0, 0x80, 0x0 ;  /* 0x000000000000781c */ /* 0x000fe40003f0f008 */
[----:B------:R-:W-:-:S04]  /*ef80*/  ISETP.NE.U32.AND P1, PT, RZ, UR12, PT ;  /* 0x0000000cff007c0c */ /* 0x000fc8000bf25070 */
[----:B------:R-:W-:Y:S01]  /*ef90*/  ISETP.NE.AND.EX P1, PT, RZ, UR13, PT, P1 ;  /* 0x0000000dff007c0c */ /* 0x000fe2000bf25310 */
[----:B------:R-:W-:Y:S02]  /*efa0*/  IMAD.MOV.U32 R18, RZ, RZ, RZ ;  /* 0x000000ffff127224 */ /* 0x000fe400078e00ff */
[----:B------:R-:W-:Y:S01]  /*efb0*/  IMAD.MOV.U32 R9, RZ, RZ, RZ ;  /* 0x000000ffff097224 */ /* 0x000fe200078e00ff */
[----:B--2---:R-:W-:-:S13]  /*efc0*/  R2UR UR45, R2 ;  /* 0x00000000022d72ca */ /* 0x004fda00000e0000 */
[----:B------:R-:W-:Y:S02]  /*efd0*/  USHF.R.S32.HI UR44, URZ, 0x1f, UR45 ;  /* 0x0000001f3f2c7899 */ /* 0x000fe4000801142d */
[----:B------:R-:W-:-:S04]  /*efe0*/  @UP0 ULEA UR4, UP1, UR45, UR4, 0x2 ;  /* 0x000000042d040291 */ /* 0x000fc8000f82103f */
[----:B------:R-:W-:Y:S02]  /*eff0*/  @UP0 ULEA.HI.X UR5, UR45, UR5, UR44, 0x2, UP1 ;  /* 0x000000052d050291 */ /* 0x000fe400088f142c */
[----:B------:R-:W-:Y:S01]  /*f000*/  USHF.L.U32 UR43, UR45, 0x2, URZ ;  /* 0x000000022d2b7899 */ /* 0x000fe2000800063f */
[----:B------:R-:W-:Y:S01]  /*f010*/  IMAD.U32 R2, RZ, RZ, UR4 ;  /* 0x00000004ff027e24 */ /* 0x000fe2000f8e00ff */
[----:B------:R-:W-:Y:S02]  /*f020*/  USHF.L.U64.HI UR44, UR45, 0x2, UR44 ;  /* 0x000000022d2c7899 */ /* 0x000fe4000801022c */
[----:B------:R-:W-:Y:S01]  /*f030*/  IMAD.U32 R3, RZ, RZ, UR5 ;  /* 0x00000005ff037e24 */ /* 0x000fe2000f8e00ff */
[----:B------:R-:W-:-:S04]  /*f040*/  UIADD3 UR5, UP0, UR43, UR10, URZ ;  /* 0x0000000a2b057290 */ /* 0x000fc8000ff1e03f */
[----:B------:R-:W-:Y:S01]  /*f050*/  UIADD3.X UR8, UR44, UR11, URZ, UP0, !UPT ;  /* 0x0000000b2c087290 */ /* 0x000fe200087fe43f */
[----:B------:R0:W5:Y:S01]  /*f060*/  @P0 LDG.E R0, desc[UR50][R2.64] ;  /* 0x0000003202000981 */ /* 0x000162000c1e1900 */
[----:B------:R-:W-:Y:S01]  /*f070*/  UISETP.NE.U32.AND UP0, UPT, UR6, URZ, UPT ;  /* 0x0000003f0600728c */ /* 0x000fe2000bf05070 */
[----:B------:R-:W-:Y:S01]  /*f080*/  ISETP.NE.U32.AND P0, PT, RZ, UR10, PT ;  /* 0x0000000aff007c0c */ /* 0x000fe2000bf05070 */
[----:B------:R-:W-:Y:S02]  /*f090*/  UIADD3 UR9, UP1, UR43, UR12, URZ ;  /* 0x0000000c2b097290 */ /* 0x000fe4000ff3e03f */
[----:B------:R-:W-:Y:S01]  /*f0a0*/  UISETP.NE.AND.EX UP0, UPT, UR7, URZ, UPT, UP0 ;  /* 0x0000003f0700728c */ /* 0x000fe2000bf05300 */
[----:B------:R-:W-:Y:S01]  /*f0b0*/  ISETP.NE.AND.EX P0, PT, RZ, UR11, PT, P0 ;  /* 0x0000000bff007c0c */ /* 0x000fe2000bf05300 */
[----:B------:R-:W-:Y:S02]  /*f0c0*/  UIADD3.X UR4, UR44, UR13, URZ, UP1, !UPT ;  /* 0x0000000d2c047290 */ /* 0x000fe40008ffe43f */
[----:B------:R-:W-:-:S02]  /*f0d0*/  IMAD.U32 R4, RZ, RZ, UR9 ;  /* 0x00000009ff047e24 */ /* 0x000fc4000f8e00ff */
[----:B0-----:R-:W-:Y:S02]  /*f0e0*/  IMAD.U32 R2, RZ, RZ, UR5 ;  /* 0x00000005ff027e24 */ /* 0x001fe4000f8e00ff */
[----:B------:R-:W-:Y:S01]  /*f0f0*/  IMAD.U32 R5, RZ, RZ, UR4 ;  /* 0x00000004ff057e24 */ /* 0x000fe2000f8e00ff */
[----:B------:R-:W-:Y:S01]  /*f100*/  PLOP3.LUT P2, PT, PT, PT, UP0, 0x80, 0x0 ;  /* 0x000000000000781c */ /* 0x000fe20003f4f008 */
[----:B------:R-:W-:Y:S01]  /*f110*/  IMAD.U32 R3, RZ, RZ, UR8 ;  /* 0x00000008ff037e24 */ /* 0x000fe2000f8e00ff */
[----:B------:R-:W-:Y:S02]  /*f120*/  @UP0 UIADD3 UR4, UP1, UR43, UR6, URZ ;  /* 0x000000062b040290 */ /* 0x000fe4000ff3e03f */
[----:B------:R0:W5:Y:S02]  /*f130*/  @P1 LDG.E R9, desc[UR50][R4.64] ;  /* 0x0000003204091981 */ /* 0x000164000c1e1900 */
[----:B------:R-:W-:Y:S01]  /*f140*/  @UP0 UIADD3.X UR5, UR44, UR7, URZ, UP1, !UPT ;  /* 0x000000072c050290 */ /* 0x000fe20008ffe43f */
[----:B------:R-:W-:Y:S01]  /*f150*/  ULDC UR6, c[0x0][0x288] ;  /* 0x0000a20000067ab9 */ /* 0x000fe20000000800 */
[----:B------:R-:W-:Y:S01]  /*f160*/  IMAD.U32 R6, RZ, RZ, UR4 ;  /* 0x00000004ff067e24 */ /* 0x000fe2000f8e00ff */
[----:B------:R0:W5:Y:S01]  /*f170*/  @P0 LDG.E R18, desc[UR50][R2.64] ;  /* 0x0000003202120981 */ /* 0x000162000c1e1900 */
[----:B------:R-:W-:-:S02]  /*f180*/  IMAD.U32 R8, RZ, RZ, UR6 ;  /* 0x00000006ff087e24 */ /* 0x000fc4000f8e00ff */
[----:B------:R-:W-:-:S05]  /*f190*/  IMAD.U32 R7, RZ, RZ, UR5 ;  /* 0x00000005ff077e24 */ /* 0x000fca000f8e00ff */
[----:B------:R0:W5:Y:S01]  /*f1a0*/  @P2 LDG.E R8, desc[UR50][R6.64] ;  /* 0x0000003206082981 */ /* 0x000162000c1e1900 */
[----:B-1----:R-:W-:Y:S05]  /*f1b0*/  @P2 BRA `(.L_x_2066) ;  /* 0x0000000000102947 */ /* 0x002fea0003800000 */
[----:B------:R-:W-:Y:S05]  /*f1c0*/  @!P0 BRA `(.L_x_2066) ;  /* 0x00000000000c8947 */ /* 0x000fea0003800000 */
[----:B-----5:R-:W2:Y:S04]  /*f1d0*/  LDG.E R8, desc[UR50][R2.64] ;  /* 0x0000003202087981 */ /* 0x020ea8000c1e1900 */
[----:B0-----:R-:W2:Y:S02]  /*f1e0*/  LDG.E R7, desc[UR50][R2.64+0x4] ;  /* 0x0000043202077981 */ /* 0x001ea4000c1e1900 */
[----:B--2---:R-:W-:-:S07]  /*f1f0*/  IMAD.IADD R8, R7, 0x1, -R8 ;  /* 0x0000000107087824 */ /* 0x004fce00078e0a08 */
.L_x_2066:
[----:B0----5:R-:W-:Y:S01]  /*f200*/  IMAD.IADD R2, R9, 0x1, R0 ;  /* 0x0000000109027824 */ /* 0x021fe200078e0200 */
[----:B------:R-:W-:Y:S01]  /*f210*/  ULDC.64 UR4, c[0x0][0x3f8] ;  /* 0x0000fe0000047ab9 */ /* 0x000fe20000000a00 */
[----:B------:R-:W-:Y:S01]  /*f220*/  ULDC.64 UR6, c[0x0][0xa20] ;  /* 0x0002880000067ab9 */ /* 0x000fe20000000a00 */
[----:B------:R-:W-:Y:S01]  /*f230*/  UISETP.NE.U32.AND UP0, UPT, UR4, URZ, UPT ;  /* 0x0000003f0400728c */ /* 0x000fe2000bf05070 */
[----:B------:R-:W-:Y:S01]  /*f240*/  ISETP.NE.U32.AND P0, PT, RZ, UR6, PT ;  /* 0x00000006ff007c0c */ /* 0x000fe2000bf05070 */
[----:B------:R0:W-:Y:S01]  /*f250*/  STL [R1+0x28], R2 ;  /* 0x0000280201007387 */ /* 0x0001e20000100800 */
[----:B------:R-:W-:Y:S01]  /*f260*/  ULDC UR4, c[0x0][0x404] ;  /* 0x0001010000047ab9 */ /* 0x000fe20000000800 */
[----:B------:R-:W-:Y:S01]  /*f270*/  UISETP.NE.AND.EX UP0, UPT, UR5, URZ, UPT, UP0 ;  /* 0x0000003f0500728c */ /* 0x000fe2000bf05300 */
[----:B------:R-:W-:Y:S02]  /*f280*/  ISETP.NE.AND.EX P0, PT, RZ, UR7, PT, P0 ;  /* 0x00000007ff007c0c */ /* 0x000fe4000bf05300 */
[----:B------:R-:W-:Y:S01]  /*f290*/  ULDC UR5, c[0x0][0x2e0] ;  /* 0x0000b80000057ab9 */ /* 0x000fe20000000800 */
[----:B------:R-:W-:-:S04]  /*f2a0*/  USEL UR4, UR4, 0x1, UP0 ;  /* 0x0000000104047887 */ /* 0x000fc80008000000 */
[----:B------:R-:W-:-:S06]  /*f2b0*/  UIMAD UR4, UR4, UR5, URZ ;  /* 0x00000005040472a4 */ /* 0x000fcc000f8e023f */
[----:B------:R-:W-:Y:S01]  /*f2c0*/  IMAD.U32 R3, RZ, RZ, UR4 ;  /* 0x00000004ff037e24 */ /* 0x000fe2000f8e00ff */
[----:B0-----:R-:W-:Y:S06]  /*f2d0*/  @!P0 BRA `(.L_x_2067) ;  /* 0x0000000000188947 */ /* 0x001fec0003800000 */
[----:B------:R-:W-:-:S04]  /*f2e0*/  UIADD3 UR4, UP0, UR43, UR6, URZ ;  /* 0x000000062b047290 */ /* 0x000fc8000ff1e03f */
[----:B------:R-:W-:Y:S02]  /*f2f0*/  UIADD3.X UR5, UR44, UR7, URZ, UP0, !UPT ;  /* 0x000000072c057290 */ /* 0x000fe400087fe43f */
[----:B------:R-:W-:-:S04]  /*f300*/  IMAD.U32 R2, RZ, RZ, UR4 ;  /* 0x00000004ff027e24 */ /* 0x000fc8000f8e00ff */
[----:B------:R-:W-:-:S06]  /*f310*/  IMAD.U32 R3, RZ, RZ, UR5 ;  /* 0x00000005ff037e24 */ /* 0x000fcc000f8e00ff */
[----:B------:R0:W5:Y:S01]  /*f320*/  LDG.E R3, desc[UR50][R2.64] ;  /* 0x0000003202037981 */ /* 0x000162000c1e1900 */
[----:B------:R-:W-:Y:S05]  /*f330*/  BRA `(.L_x_2068) ;  /* 0x0000000000107947 */ /* 0x000fea0003800000 */
.L_x_2067:
[----:B------:R-:W-:Y:S05]  /*f340*/  @!P1 BRA `(.L_x_2068) ;  /* 0x00000000000c9947 */ /* 0x000fea0003800000 */
[----:B------:R-:W2:Y:S04]  /*f350*/  LDG.E R2, desc[UR50][R4.64] ;  /* 0x0000003204027981 */ /* 0x000ea8000c1e1900 */
[----:B------:R-:W2:Y:S02]  /*f360*/  LDG.E R3, desc[UR50][R4.64+0x4] ;  /* 0x0000043204037981 */ /* 0x000ea4000c1e1900 */
[----:B--2---:R-:W-:-:S07]  /*f370*/  IMAD.IADD R3, R3, 0x1, -R2 ;  /* 0x0000000103037824 */ /* 0x004fce00078e0a02 */
.L_x_2068:
[----:B------:R-:W2:Y:S01]  /*f380*/  LDL R19, [R1+0x24] ;  /* 0x0000240001137983 */ /* 0x000ea20000100800 */
[----:B-----5:R-:W-:Y:S01]  /*f390*/  IMAD.IADD R3, R3, 0x1, -R0 ;  /* 0x0000000103037824 */ /* 0x020fe200078e0a00 */
[----:B------:R-:W-:Y:S01]  /*f3a0*/  BSSY B6, `(.L_x_2069) ;  /* 0x0000309000067945 */ /* 0x000fe20003800000 */
[----:B--2---:R-:W-:-:S04]  /*f3b0*/  LEA R0, R19, 0xff, 0x7 ;  /* 0x000000ff13007811 */ /* 0x004fc800078e38ff */
[C---:B------:R-:W-:Y:S01]  /*f3c0*/  IADD3 R8, R3.reuse, R0, -R8 ;  /* 0x0000000003087210 */ /* 0x040fe20007ffe808 */
[----:B------:R-:W-:-:S05]  /*f3d0*/  VIADD R3, R3, 0x7f ;  /* 0x0000007f03037836 */ /* 0x000fca0000000000 */
[----:B------:R-:W-:-:S04]  /*f3e0*/  SHF.R.S32.HI R0, RZ, 0x1f, R3 ;  /* 0x0000001fff007819 */ /* 0x000fc80000011403 */
[----:B------:R-:W-:Y:S02]  /*f3f0*/  LEA.HI R0, R0, R3, RZ, 0x7 ;  /* 0x0000000300007211 */ /* 0x000fe400078f38ff */
[----:B------:R-:W-:Y:S02]  /*f400*/  SHF.R.S32.HI R3, RZ, 0x1f, R8 ;  /* 0x0000001fff037819 */ /* 0x000fe40000011408 */
[----:B------:R-:W-:Y:S02]  /*f410*/  SHF.R.S32.HI R0, RZ, 0x7, R0 ;  /* 0x00000007ff007819 */ /* 0x000fe40000011400 */
[----:B------:R-:W-:-:S04]  /*f420*/  LEA.HI R3, R3, R8, RZ, 0x7 ;  /* 0x0000000803037211 */ /* 0x000fc800078f38ff */
[----:B------:R-:W-:-:S04]  /*f430*/  SHF.R.S32.HI R3, RZ, 0x7, R3 ;  /* 0x00000007ff037819 */ /* 0x000fc80000011403 */
[----:B------:R-:W-:-:S04]  /*f440*/  VIMNMX R16, R0, R3, PT ;  /* 0x0000000300107248 */ /* 0x000fc80003fe0100 */
[----:B------:R-:W-:-:S13]  /*f450*/  ISETP.GT.AND P0, PT, R16, RZ, PT ;  /* 0x000000ff1000720c */ /* 0x000fda0003f04270 */
        /* <DEDUP_REMOVED lines=19> */
.L_x_2070:
[----:B------:R-:W1:Y:S01]  /*f590*/  S2UR UR4, SR_CgaCtaId ;  /* 0x00000000000479c3 */ /* 0x000e620000008800 */
[----:B------:R-:W-:Y:S02]  /*f5a0*/  UMOV UR41, 0x400 ;  /* 0x0000040000297882 */ /* 0x000fe40000000000 */
[----:B-1----:R-:W-:-:S04]  /*f5b0*/  ULEA UR41, UR4, UR41, 0x18 ;  /* 0x0000002904297291 */ /* 0x002fc8000f8ec03f */
        /* <DEDUP_REMOVED lines=20> */
.L_x_2072:
[----:B------:R-:W-:-:S06]  /*f700*/  UIADD3 UR4, UR41, 0x10400, URZ ;  /* 0x0001040029047890 */ /* 0x000fcc000fffe03f */
[----:B------:R-:W-:-:S05]  /*f710*/  IMAD.U32 R17, RZ, RZ, UR4 ;  /* 0x00000004ff117e24 */ /* 0x000fca000f8e00ff */
        /* <DEDUP_REMOVED lines=18> */
.L_x_2073:
        /* <DEDUP_REMOVED lines=20> */
.L_x_2074:
        /* <DEDUP_REMOVED lines=18> */
.L_x_2075:
        /* <DEDUP_REMOVED lines=8> */
[----:B------:R-:W-:-:S05]  /*fb20*/  ULDC.64 UR6, c[0x0][0xa08] ;  /* 0x0002820000067ab9 */ /* 0x000fca0000000a00 */
        /* <DEDUP_REMOVED lines=13> */
[----:B------:R0:W2:Y:S01]  /*fc00*/  @P1 LDG.E R10, desc[UR50][R2.64] ;  /* 0x00000032020a1981 */ /* 0x0000a2000c1e1900 */
[----:B------:R-:W-:Y:S01]  /*fc10*/  ISETP.NE.AND P1, PT, R17, RZ, PT ;  /* 0x000000ff1100720c */ /* 0x000fe20003f25270 */
[----:B------:R-:W-:Y:S01]  /*fc20*/  UMOV UR36, URZ ;  /* 0x0000003f00247c82 */ /* 0x000fe20008000000 */
[----:B------:R-:W-:Y:S01]  /*fc30*/  ISETP.NE.U32.AND P0, PT, RZ, UR4, PT ;  /* 0x00000004ff007c0c */ /* 0x000fe2000bf05070 */
[----:B------:R-:W-:Y:S01]  /*fc40*/  UMOV UR8, 0x80 ;  /* 0x0000008000087882 */ /* 0x000fe20000000000 */
[----:B------:R-:W-:Y:S01]  /*fc50*/  R2UR UR37, R7 ;  /* 0x00000000072572ca */ /* 0x000fe200000e0000 */
[----:B------:R-:W-:Y:S01]  /*fc60*/  UMOV UR10, UR38 ;  /* 0x00000026000a7c82 */ /* 0x000fe20008000000 */
[----:B------:R-:W-:Y:S02]  /*fc70*/  ISETP.NE.AND.EX P0, PT, RZ, UR5, PT, P0 ;  /* 0x00000005ff007c0c */ /* 0x000fe4000bf05300 */
[----:B------:R-:W-:Y:S01]  /*fc80*/  SHF.R.U32.HI R4, RZ, 0x5, R4 ;  /* 0x00000005ff047819 */ /* 0x000fe20000011604 */
[----:B0-----:R-:W0:Y:S01]  /*fc90*/  LDC.64 R2, c[0x0][0x3f8] ;  /* 0x0000fe00ff027b82 */ /* 0x001e220000000a00 */
[----:B------:R-:W-:-:S02]  /*fca0*/  SEL R8, RZ, UR45, P0 ;  /* 0x0000002dff087c07 */ /* 0x000fc40008000000 */
[----:B------:R-:W-:Y:S01]  /*fcb0*/  LOP3.LUT R4, R4, 0x3, RZ, 0xc0, !PT ;  /* 0x0000000304047812 */ /* 0x000fe200078ec0ff */
[----:B------:R-:W-:Y:S01]  /*fcc0*/  VOTEU.ALL UP1, P1 ;  /* 0x00000000003f7886 */ /* 0x000fe20000820000 */
[----:B------:R-:W-:-:S03]  /*fcd0*/  R2UR UR39, R8 ;  /* 0x00000000082772ca */ /* 0x000fc600000e0000 */
[----:B------:R-:W-:Y:S01]  /*fce0*/  UMOV UR9, UR37 ;  /* 0x0000002500097c82 */ /* 0x000fe20008000000 */
[----:B------:R-:W-:-:S04]  /*fcf0*/  @!UP1 UIADD3 UR4, UP0, UR52, 0x270, URZ ;  /* 0x0000027034049890 */ /* 0x000fc8000ff1e03f */
[----:B------:R-:W-:-:S05]  /*fd00*/  @!UP1 UIADD3.X UR5, URZ, UR53, URZ, UP0, !UPT ;  /* 0x000000353f059290 */ /* 0x000fca00087fe43f */
[----:B------:R-:W-:-:S04]  /*fd10*/  UMOV UR11, UR39 ;  /* 0x00000027000b7c82 */ /* 0x000fc80008000000 */
[----:B------:R1:W-:Y:S01]  /*fd20*/  @!UP1 UTMAPF.L2.4D [UR36], [UR4] ;  /* 0x00000024040095b8 */ /* 0x0003e20008018000 */
[----:B0-----:R-:W-:Y:S01]  /*fd30*/  LOP3.LUT P0, RZ, R2, UR6, RZ, 0xfc, !PT ;  /* 0x0000000602ff7c12 */ /* 0x001fe2000f80fcff */
[----:B------:R-:W-:-:S03]  /*fd40*/  UMOV UR6, 0xffffffff ;  /* 0xffffffff00067882 */ /* 0x000fc60000000000 */
[----:B------:R-:W-:Y:S01]  /*fd50*/  LOP3.LUT P0, RZ, R3, UR7, RZ, 0xfc, P0 ;  /* 0x0000000703ff7c12 */ /* 0x000fe2000800fcff */
[----:B------:R1:W-:Y:S01]  /*fd60*/  @!UP1 UTMAPF.L2.4D [UR8], [UR4] ;  /* 0x00000008040095b8 */ /* 0x0003e20008018000 */
[----:B--2---:R-:W-:Y:S01]  /*fd70*/  SHF.R.S32.HI R19, RZ, 0x1f, R10 ;  /* 0x0000001fff137819 */ /* 0x004fe2000001140a */
[----:B------:R1:W-:Y:S01]  /*fd80*/  STL [R1+0x10], R10 ;  /* 0x0000100a01007387 */ /* 0x0003e20000100800 */
[----:B------:R-:W-:-:S03]  /*fd90*/  SEL R0, R10, RZ, !P0 ;  /* 0x000000ff0a007207 */ /* 0x000fc60004000000 */
[----:B------:R1:W-:Y:S01]  /*fda0*/  STL [R1+0x24], R19 ;  /* 0x0000241301007387 */ /* 0x0003e20000100800 */
[----:B------:R-:W-:Y:S05]  /*fdb0*/  BRA.DIV UR6, `(.L_x_2076) ;  /* 0x0000003a06707947 */ /* 0x000fea000b800000 */
[----:B------:R0:W2:Y:S02]  /*fdc0*/  SHFL.IDX PT, R14, R4, RZ, 0x1f ;  /* 0x00001fff040e7589 */ /* 0x0000a400000e0000 */
.L_x_2146:
[----:B--2---:R-:W-:Y:S02]  /*fdd0*/  ISETP.NE.AND P0, PT, R14, RZ, PT ;  /* 0x000000ff0e00720c */ /* 0x004fe40003f05270 */
[----:B------:R-:W-:-:S11]  /*fde0*/  PLOP3.LUT P6, PT, PT, PT, PT, 0x8, 0x0 ;  /* 0x000000000000781c */ /* 0x000fd60003fce170 */
[----:B------:R-:W-:Y:S05]  /*fdf0*/  @P0 BRA `(.L_x_2077) ;  /* 0x0000000400d80947 */ /* 0x000fea0003800000 */
[----:B-1----:R-:W-:Y:S01]  /*fe00*/  UMOV UR4, 0xffffffff ;  /* 0xffffffff00047882 */ /* 0x002fe20000000000 */
[----:B------:R-:W-:Y:S02]  /*fe10*/  VIADD R6, R16, 0xffffffff ;  /* 0xffffffff10067836 */ /* 0x000fe40000000000 */
[----:B------:R-:W-:Y:S05]  /*fe20*/  BRA.DIV UR4, `(.L_x_2078) ;  /* 0x0000003a04747947 */ /* 0x000fea000b800000 */
[----:B------:R-:W-:-:S13]  /*fe30*/  ELECT P6, URZ, PT ;  /* 0x00000000003f782f */ /* 0x000fda00038c0000 */
.L_x_2149:
        /* <DEDUP_REMOVED lines=22> */
.L_x_2080:
[----:B-1----:R-:W0:Y:S04]  /*ffa0*/  LDL R3, [R1+0x8] ;  /* 0x0000080001037983 */ /* 0x002e280000100800 */
[----:B------:R-:W2:Y:S01]  /*ffb0*/  LDL R2, [R1+0xc] ;  /* 0x00000c0001027983 */ /* 0x000ea20000100800 */
[----:B------:R-:W-:Y:S02]  /*ffc0*/  ISETP.NE.AND P0, PT, R17, RZ, PT ;  /* 0x000000ff1100720c */ /* 0x000fe40003f05270 */
[----:B0-----:R-:W-:Y:S02]  /*ffd0*/  LEA R4, R3, UR41, 0x3 ;  /* 0x0000002903047c11 */ /* 0x001fe4000f8e18ff */
[----:B--2---:R-:W-:-:S04]  /*ffe0*/  SHF.L.U32 R3, R2, 0x1f, RZ ;  /* 0x0000001f02037819 */ /* 0x004fc800000006ff */
[----:B------:R-:W0:Y:S02]  /*fff0*/  SYNCS.PHASECHK.TRANS64.TRYWAIT P2, [R4+URZ+0x38880], R3 ;  /* 0x03888003040075a7 */ /* 0x000e24000804017f */
[----:B0-----:R-:W-:Y:S05]  /*10000*/  @!P2 BRA `(.L_x_2081) ;  /* 0x00000038001ca947 */ /* 0x001fea0003800000 */
.L_x_2150:
        /* <DEDUP_REMOVED lines=8> */
.L_x_2082:
        /* <DEDUP_REMOVED lines=25> */
.L_x_2151:
        /* <DEDUP_REMOVED lines=8> */
.L_x_2084:
        /* <DEDUP_REMOVED lines=20> */
.L_x_2079:
        /* <DEDUP_REMOVED lines=24> */
.L_x_2077:
[----:B------:R-:W2:Y:S01]  /*10560*/  LDL.LU R3, [R1+0x34] ;  /* 0x0000340001037983 */ /* 0x000ea20000300800 */
[----:B------:R-:W-:Y:S01]  /*10570*/  BSSY B0, `(.L_x_2085) ;  /* 0x000000a000007945 */ /* 0x000fe20003800000 */
[----:B------:R-:W-:Y:S01]  /*10580*/  ISETP.GE.AND P2, PT, R16, 0x2, PT ;  /* 0x000000021000780c */ /* 0x000fe20003f46270 */
        /* <DEDUP_REMOVED lines=8> */
.L_x_2152:
[----:B-1----:R-:W-:Y:S05]  /*10610*/  BSYNC B0 ;  /* 0x0000000000007941 */ /* 0x002fea0003800000 */
.L_x_2085:
[----:B------:R-:W-:Y:S05]  /*10620*/  @!P2 BRA `(.L_x_2087) ;  /* 0x0000001000c0a947 */ /* 0x000fea0003800000 */
[----:B------:R1:W5:Y:S01]  /*10630*/  LDL.LU R6, [R1+0xc] ;  /* 0x00000c0001067983 */ /* 0x0003620000300800 */
[----:B------:R-:W-:-:S03]  /*10640*/  VIADD R21, R16, 0xfffffffe ;  /* 0xfffffffe10157836 */ /* 0x000fc60000000000 */
[----:B------:R1:W5:Y:S04]  /*10650*/  LDL.LU R7, [R1+0x8] ;  /* 0x0000080001077983 */ /* 0x0003680000300800 */
.L_x_2109:
[----:B--23-5:R-:W-:Y:S01]  /*10660*/  VIADD R2, R7, 0x1 ;  /* 0x0000000107027836 */ /* 0x02cfe20000000000 */
[----:B------:R-:W-:Y:S05]  /*10670*/  YIELD ;  /* 0x0000000000007946 */ /* 0x000fea0003800000 */
[----:B------:R-:W-:Y:S01]  /*10680*/  ISETP.NE.AND P0, PT, R2, 0x2, PT ;  /* 0x000000020200780c */ /* 0x000fe20003f05270 */
[----:B------:R-:W-:Y:S03]  /*10690*/  BSSY B0, `(.L_x_2088) ;  /* 0x000008e000007945 */ /* 0x000fe60003800000 */
[----:B------:R-:W-:-:S02]  /*106a0*/  SEL R3, RZ, 0x1, P0 ;  /* 0x00000001ff037807 */ /* 0x000fc40000000000 */
[----:B0-----:R-:W-:Y:S02]  /*106b0*/  SEL R10, R2, RZ, P0 ;  /* 0x000000ff020a7207 */ /* 0x001fe40000000000 */
        /* <DEDUP_REMOVED lines=12> */
[----:B0-----:R-:W2:Y:S01]  /*10780*/  LDL R4, [R1+0x10] ;  /* 0x0000100001047983 */ /* 0x001ea20000100800 */
[----:B----4-:R-:W-:-:S13]  /*10790*/  ISETP.NE.AND P0, PT, R8, 0x1, PT ;  /* 0x000000010800780c */ /* 0x010fda0003f05270 */
[----:B------:R-:W0:Y:S02]  /*107a0*/  @P0 LDC.64 R2, c[0x0][0x420] ;  /* 0x00010800ff020b82 */ /* 0x000e240000000a00 */
[----:B0-----:R-:W-:-:S04]  /*107b0*/  @P0 IMAD.HI.U32 R0, R21, R2, RZ ;  /* 0x0000000215000227 */ /* 0x001fc800078e00ff */
        /* <DEDUP_REMOVED lines=12> */
.L_x_2090:
[----:B0--3--:R-:W-:Y:S01]  /*10880*/  LEA R4, R10, UR41, 0x3 ;  /* 0x000000290a047c11 */ /* 0x009fe2000f8e18ff */
[----:B------:R-:W0:Y:S01]  /*10890*/  S2R R2, SR_TID.X ;  /* 0x0000000000027919 */ /* 0x000e220000002100 */
[----:B------:R-:W-:Y:S01]  /*108a0*/  SHF.L.U32 R3, R9, 0x1f, RZ ;  /* 0x0000001f09037819 */ /* 0x000fe200000006ff */
[----:B------:R-:W-:Y:S03]  /*108b0*/  BSSY B1, `(.L_x_2091) ;  /* 0x0000005000017945 */ /* 0x000fe60003800000 */
[----:B------:R-:W3:Y:S01]  /*108c0*/  SYNCS.PHASECHK.TRANS64.TRYWAIT P0, [R4+URZ+0x38880], R3 ;  /* 0x03888003040075a7 */ /* 0x000ee2000800017f */
[----:B0-----:R-:W-:-:S04]  /*108d0*/  LOP3.LUT R2, R2, 0x7f, RZ, 0xc0, !PT ;  /* 0x0000007f02027812 */ /* 0x001fc800078ec0ff */
[----:B------:R-:W-:Y:S01]  /*108e0*/  ISETP.NE.AND P2, PT, R2, RZ, PT ;  /* 0x000000ff0200720c */ /* 0x000fe20003f45270 */
[----:B---3--:R-:W-:-:S12]  /*108f0*/  @!P0 BRA `(.L_x_2092) ;  /* 0x0000003000208947 */ /* 0x008fd80003800000 */
.L_x_2153:
[----:B------:R-:W-:Y:S05]  /*10900*/  BSYNC B1 ;  /* 0x0000000000017941 */ /* 0x000fea0003800000 */
.L_x_2091:
        /* <DEDUP_REMOVED lines=9> */
.L_x_2094:
[----:B------:R-:W-:Y:S05]  /*109a0*/  BSYNC B1 ;  /* 0x0000000000017941 */ /* 0x000fea0003800000 */
.L_x_2093:
        /* <DEDUP_REMOVED lines=15> */
.L_x_2095:
        /* <DEDUP_REMOVED lines=17> */
.L_x_2096:
        /* <DEDUP_REMOVED lines=12> */
.L_x_2154:
[----:B------:R-:W-:Y:S05]  /*10c70*/  BSYNC B1 ;  /* 0x0000000000017941 */ /* 0x000fea0003800000 */
.L_x_2097:
[----:B------:R-:W-:Y:S01]  /*10c80*/  BSSY B1, `(.L_x_2099) ;  /* 0x000000b000017945 */ /* 0x000fe20003800000 */
[----:B------:R-:W-:Y:S02]  /*10c90*/  IMAD.MOV.U32 R10, RZ, RZ, 0x0 ;  /* 0x00000000ff0a7424 */ /* 0x000fe400078e00ff */
[----:B------:R-:W-:Y:S01]  /*10ca0*/  IMAD.MOV.U32 R11, RZ, RZ, 0x14f00000 ;  /* 0x14f00000ff0b7424 */ /* 0x000fe200078e00ff */
[----:B------:R-:W-:Y:S06]  /*10cb0*/  @P2 BRA `(.L_x_2100) ;  /* 0x00000000001c2947 */ /* 0x000fec0003800000 */
[----:B------:R-:W3:Y:S01]  /*10cc0*/  S2R R5, SR_TID.X ;  /* 0x0000000000057919 */ /* 0x000ee20000002100 */
[----:B0-2---:R-:W-:-:S04]  /*10cd0*/  IMAD.MOV.U32 R3, RZ, RZ, 0x8000 ;  /* 0x00008000ff037424 */ /* 0x005fc800078e00ff */
[----:B------:R4:W-:Y:S01]  /*10ce0*/  SYNCS.ARRIVE.TRANS64 RZ, [R4+URZ+0x38830], R3 ;  /* 0x0388300304ff79a7 */ /* 0x0009e2000800003f */
[----:B---3--:R-:W-:-:S04]  /*10cf0*/  LOP3.LUT R5, R5, 0x1f, RZ, 0xc0, !PT ;  /* 0x0000001f05057812 */ /* 0x008fc800078ec0ff */
[----:B------:R-:W-:-:S13]  /*10d00*/  ISETP.NE.AND P0, PT, R5, RZ, PT ;  /* 0x000000ff0500720c */ /* 0x000fda0003f05270 */
[----:B----4-:R-:W-:Y:S05]  /*10d10*/  @!P0 BRA `(.L_x_2100) ;  /* 0x0000000000048947 */ /* 0x010fea0003800000 */
[----:B------:R-:W-:Y:S01]  /*10d20*/  BPT.TRAP 0x1 ;  /* 0x000000040000795c */ /* 0x000fe20000300000 */
.L_x_2100:
[----:B------:R-:W-:Y:S05]  /*10d30*/  BSYNC B1 ;  /* 0x0000000000017941 */ /* 0x000fea0003800000 */
.L_x_2099:
[----:B0-2---:R-:W2:Y:S01]  /*10d40*/  LDL R3, [R1+0x4] ;  /* 0x0000040001037983 */ /* 0x005ea20000100800 */
        /* <DEDUP_REMOVED lines=9> */
.L_x_2101:
        /* <DEDUP_REMOVED lines=16> */
.L_x_2102:
        /* <DEDUP_REMOVED lines=9> */
.L_x_2089:
[----:B------:R-:W-:Y:S05]  /*10f70*/  BSYNC B0 ;  /* 0x0000000000007941 */ /* 0x000fea0003800000 */
.L_x_2088:
[----:B------:R-:W-:-:S06]  /*10f80*/  UISETP.NE.AND UP0, UPT, UR42, 0x3, UPT ;  /* 0x000000032a00788c */ /* 0x000fcc000bf05270 */
[----:B------:R-:W-:-:S13]  /*10f90*/  PLOP3.LUT P0, PT, PT, PT, UP0, 0x80, 0x0 ;  /* 0x000000000000781c */ /* 0x000fda0003f0f008 */
[----:B------:R-:W-:Y:S05]  /*10fa0*/  @!P0 BRA `(.L_x_2103) ;  /* 0x0000000000048947 */ /* 0x000fea0003800000 */
[----:B------:R-:W-:Y:S01]  /*10fb0*/  BPT.TRAP 0x1 ;  /* 0x000000040000795c */ /* 0x000fe20000300000 */
.L_x_2103:
        /* <DEDUP_REMOVED lines=9> */
.L_x_2155:
[----:B------:R-:W-:Y:S05]  /*11050*/  BSYNC B0 ;  /* 0x0000000000007941 */ /* 0x000fea0003800000 */
.L_x_2104:
[----:B------:R-:W-:Y:S05]  /*11060*/  @!P0 BRA `(.L_x_2106) ;  /* 0x0000000000048947 */ /* 0x000fea0003800000 */
[----:B------:R-:W-:Y:S01]  /*11070*/  BPT.TRAP 0x1 ;  /* 0x000000040000795c */ /* 0x000fe20000300000 */
.L_x_2106:
[----:B---3--:R-:W3:Y:S01]  /*11080*/  LDL R3, [R1] ;  /* 0x0000000001037983 */ /* 0x008ee20000100800 */
[----:B------:R-:W-:Y:S01]  /*11090*/  SHF.L.U32 R2, R6, 0x1f, RZ ;  /* 0x0000001f06027819 */ /* 0x000fe200000006ff */
[----:B------:R-:W-:-:S03]  /*110a0*/  IMAD.SHL.U32 R12, R7, 0x8000, RZ ;  /* 0x00008000070c7824 */ /* 0x000fc600078e00ff */
[----:B---3--:R-:W3:Y:S02]  /*110b0*/  SYNCS.PHASECHK.TRANS64.TRYWAIT P2, [R3+URZ+0x38860], R2 ;  /* 0x03886002030075a7 */ /* 0x008ee4000804017f */
[----:B---3--:R-:W-:Y:S05]  /*110c0*/  @!P2 BRA `(.L_x_2107) ;  /* 0x00000028006ca947 */ /* 0x008fea0003800000 */
.L_x_2156:
[----:B---3--:R-:W3:Y:S04]  /*110d0*/  LDL R3, [R1+0x30] ;  /* 0x0000300001037983 */ /* 0x008ee80000100800 */
[----:B------:R-:W4:Y:S04]  /*110e0*/  LDL R16, [R1+0x18] ;  /* 0x0000180001107983 */ /* 0x000f280000100800 */
[----:B------:R-:W5:Y:S01]  /*110f0*/  LDL R13, [R1+0x2c] ;  /* 0x00002c00010d7983 */ /* 0x000f620000100800 */
[----:B------:R-:W-:Y:S05]  /*11100*/  WARPSYNC.ALL ;  /* 0x0000000000007948 */ /* 0x000fea0003800000 */
[----:B---3--:R-:W-:-:S05]  /*11110*/  LOP3.LUT R2, R12, R3, RZ, 0xfc, !PT ;  /* 0x000000030c027212 */ /* 0x008fca00078efcff */
[----:B--2---:R-:W0:Y:S01]  /*11120*/  LDSM.16.MT88.4 R8, [R2+UR41+0x10400] ;  /* 0x010400290208783b */ /* 0x004e220008004200 */
[----:B------:R-:W-:-:S04]  /*11130*/  VIADD R3, R2, UR41 ;  /* 0x0000002902037c36 */ /* 0x000fc80008000000 */
[----:B----4-:R-:W-:Y:S01]  /*11140*/  IMAD.IADD R3, R16, 0x1, R3 ;  /* 0x0000000110037824 */ /* 0x010fe200078e0203 */
[C-C-:B0-----:R-:W-:Y:S02]  /*11150*/  PRMT R4, R8.reuse, 0x6420, R9.reuse ;  /* 0x0000642008047816 */ /* 0x141fe40000000009 */
[----:B------:R-:W-:Y:S02]  /*11160*/  PRMT R5, R8, 0x7531, R9 ;  /* 0x0000753108057816 */ /* 0x000fe40000000009 */
[C-C-:B------:R-:W-:Y:S02]  /*11170*/  PRMT R6, R10.reuse, 0x6420, R11.reuse ;  /* 0x000064200a067816 */ /* 0x140fe4000000000b */
[----:B------:R-:W-:Y:S02]  /*11180*/  PRMT R7, R10, 0x7531, R11 ;  /* 0x000075310a077816 */ /* 0x000fe4000000000b */
[----:B------:R-:W0:Y:S01]  /*11190*/  LDSM.16.MT88.4 R8, [R3+0x10400] ;  /* 0x010400000308783b */ /* 0x000e220000004200 */
[----:B-----5:R-:W-:-:S05]  /*111a0*/  IADD3 R20, R12, UR41, R13 ;  /* 0x000000290c147c10 */ /* 0x020fca000fffe00d */
[----:B------:R-:W-:Y:S01]  /*111b0*/  STSM.16.M88.4 [R20+0x400], R4 ;  /* 0x0004000414007844 */ /* 0x000fe20000000200 */
[C-C-:B0-----:R-:W-:Y:S02]  /*111c0*/  PRMT R12, R8.reuse, 0x6420, R9.reuse ;  /* 0x00006420080c7816 */ /* 0x141fe40000000009 */
        /* <DEDUP_REMOVED lines=9> */
[----:B------:R-:W0:Y:S01]  /*11260*/  LDSM.16.MT88.4 R8, [R3+0x14400] ;  /* 0x014400000308783b */ /* 0x000e220000004200 */
[----:B------:R-:W-:-:S03]  /*11270*/  IMAD.MOV.U32 R15, RZ, RZ, R16 ;  /* 0x000000ffff0f7224 */ /* 0x000fc600078e0010 */
[----:B------:R-:W-:Y:S01]  /*11280*/  STSM.16.M88.4 [R20+0x4400], R4 ;  /* 0x0044000414007844 */ /* 0x000fe20000000200 */
[C-C-:B0-----:R-:W-:Y:S02]  /*11290*/  PRMT R16, R8.reuse, 0x6420, R9.reuse ;  /* 0x0000642008107816 */ /* 0x141fe40000000009 */
[----:B------:R-:W-:Y:S02]  /*112a0*/  PRMT R17, R8, 0x7531, R9 ;  /* 0x0000753108117816 */ /* 0x000fe40000000009 */
[C-C-:B------:R-:W-:Y:S02]  /*112b0*/  PRMT R18, R10.reuse, 0x6420, R11.reuse ;  /* 0x000064200a127816 */ /* 0x140fe4000000000b */
[----:B------:R-:W-:-:S05]  /*112c0*/  PRMT R19, R10, 0x7531, R11 ;  /* 0x000075310a137816 */ /* 0x000fca000000000b */
[----:B------:R0:W-:Y:S04]  /*112d0*/  STSM.16.M88.4 [R20+0x6400], R16 ;  /* 0x0064001014007844 */ /* 0x0001e80000000200 */
[----:B------:R-:W2:Y:S04]  /*112e0*/  LDSM.16.MT88.4 R8, [R2+UR41+0x11400] ;  /* 0x011400290208783b */ /* 0x000ea80008004200 */
[----:B0-----:R-:W3:Y:S01]  /*112f0*/  LDL R18, [R1+0x14] ;  /* 0x0000140001127983 */ /* 0x001ee20000100800 */
[C-C-:B--2---:R-:W-:Y:S02]  /*11300*/  PRMT R4, R8.reuse, 0x6420, R9.reuse ;  /* 0x0000642008047816 */ /* 0x144fe40000000009 */
[----:B------:R-:W-:-:S02]  /*11310*/  PRMT R5, R8, 0x7531, R9 ;  /* 0x0000753108057816 */ /* 0x000fc40000000009 */
[C-C-:B------:R-:W-:Y:S02]  /*11320*/  PRMT R6, R10.reuse, 0x6420, R11.reuse ;  /* 0x000064200a067816 */ /* 0x140fe4000000000b */
[----:B------:R-:W-:Y:S02]  /*11330*/  PRMT R7, R10, 0x7531, R11 ;  /* 0x000075310a077816 */ /* 0x000fe4000000000b */
[----:B------:R-:W0:Y:S01]  /*11340*/  LDSM.16.MT88.4 R8, [R3+0x11400] ;  /* 0x011400000308783b */ /* 0x000e220000004200 */
[----:B------:R-:W-:Y:S01]  /*11350*/  IMAD.MOV.U32 R19, RZ, RZ, R15 ;  /* 0x000000ffff137224 */ /* 0x000fe200078e000f */
[C-C-:B0-----:R-:W-:Y:S02]  /*11360*/  PRMT R12, R8.reuse, 0x6420, R9.reuse ;  /* 0x00006420080c7816 */ /* 0x141fe40000000009 */
[----:B------:R-:W-:Y:S02]  /*11370*/  PRMT R13, R8, 0x7531, R9 ;  /* 0x00007531080d7816 */ /* 0x000fe40000000009 */
[----:B------:R-:W-:-:S02]  /*11380*/  PRMT R14, R10, 0x6420, R11 ;  /* 0x000064200a0e7816 */ /* 0x000fc4000000000b */
[----:B------:R-:W-:Y:S02]  /*11390*/  PRMT R15, R10, 0x7531, R11 ;  /* 0x000075310a0f7816 */ /* 0x000fe4000000000b */
[----:B---3--:R-:W-:-:S05]  /*113a0*/  IADD3 R16, R18, 0x400, R20 ;  /* 0x0000040012107810 */ /* 0x008fca0007ffe014 */
[----:B------:R-:W-:Y:S04]  /*113b0*/  STSM.16.M88.4 [R16], R4 ;  /* 0x0000000410007844 */ /* 0x000fe80000000200 */
[----:B------:R-:W-:Y:S04]  /*113c0*/  STSM.16.M88.4 [R16+0x2000], R12 ;  /* 0x0020000c10007844 */ /* 0x000fe80000000200 */
[----:B------:R-:W0:Y:S02]  /*113d0*/  LDSM.16.MT88.4 R8, [R2+UR41+0x15400] ;  /* 0x015400290208783b */ /* 0x000e240008004200 */
[----:B0-----:R-:W-:-:S02]  /*113e0*/  PRMT R4, R8, 0x6420, R9 ;  /* 0x0000642008047816 */ /* 0x001fc40000000009 */
[----:B------:R-:W-:Y:S02]  /*113f0*/  PRMT R5, R8, 0x7531, R9 ;  /* 0x0000753108057816 */ /* 0x000fe40000000009 */
[C-C-:B------:R-:W-:Y:S02]  /*11400*/  PRMT R6, R10.reuse, 0x6420, R11.reuse ;  /* 0x000064200a067816 */ /* 0x140fe4000000000b */
[----:B------:R-:W-:Y:S02]  /*11410*/  PRMT R7, R10, 0x7531, R11 ;  /* 0x000075310a077816 */ /* 0x000fe4000000000b */
[----:B------:R-:W0:Y:S01]  /*11420*/  LDSM.16.MT88.4 R8, [R3+0x15400] ;  /* 0x015400000308783b */ /* 0x000e220000004200 */
[----:B------:R-:W-:Y:S02]  /*11430*/  IMAD.MOV.U32 R13, RZ, RZ, R16 ;  /* 0x000000ffff0d7224 */ /* 0x000fe400078e0010 */
[----:B------:R-:W-:Y:S02]  /*11440*/  IMAD.MOV.U32 R14, RZ, RZ, R18 ;  /* 0x000000ffff0e7224 */ /* 0x000fe400078e0012 */
[----:B------:R-:W-:Y:S01]  /*11450*/  IMAD.MOV.U32 R15, RZ, RZ, R19 ;  /* 0x000000ffff0f7224 */ /* 0x000fe200078e0013 */
[----:B------:R-:W-:Y:S01]  /*11460*/  STSM.16.M88.4 [R13+0x4000], R4 ;  /* 0x004000040d007844 */ /* 0x000fe20000000200 */
        /* <DEDUP_REMOVED lines=11> */
[----:B------:R-:W-:Y:S01]  /*11520*/  IMAD.MOV.U32 R19, RZ, RZ, R14 ;  /* 0x000000ffff137224 */ /* 0x000fe200078e000e */
[----:B------:R-:W-:-:S05]  /*11530*/  IADD3 R20, R15, 0x400, R20 ;  /* 0x000004000f147810 */ /* 0x000fca0007ffe014 */
[----:B------:R-:W-:Y:S01]  /*11540*/  STSM.16.M88.4 [R20], R4 ;  /* 0x0000000414007844 */ /* 0x000fe20000000200 */
        /* <DEDUP_REMOVED lines=24> */
[----:B------:R-:W-:-:S05]  /*116d0*/  IMAD.IADD R16, R15, 0x1, R20 ;  /* 0x000000010f107824 */ /* 0x000fca00078e0214 */
[----:B------:R0:W-:Y:S02]  /*116e0*/  STSM.16.M88.4 [R16], R4 ;  /* 0x0000000410007844 */ /* 0x0001e40000000200 */
[C-C-:B0-----:R-:W-:Y:S02]  /*116f0*/  PRMT R4, R8.reuse, 0x6420, R9.reuse ;  /* 0x0000642008047816 */ /* 0x141fe40000000009 */
[----:B------:R-:W-:Y:S02]  /*11700*/  PRMT R5, R8, 0x7531, R9 ;  /* 0x0000753108057816 */ /* 0x000fe40000000009 */
[C-C-:B------:R-:W-:Y:S02]  /*11710*/  PRMT R6, R10.reuse, 0x6420, R11.reuse ;  /* 0x000064200a067816 */ /* 0x140fe4000000000b */
[----:B------:R-:W-:-:S05]  /*11720*/  PRMT R7, R10, 0x7531, R11 ;  /* 0x000075310a077816 */ /* 0x000fca000000000b */
[----:B------:R-:W-:Y:S04]  /*11730*/  STSM.16.M88.4 [R16+0x2000], R4 ;  /* 0x0020000410007844 */ /* 0x000fe80000000200 */
[----:B------:R-:W0:Y:S04]  /*11740*/  LDSM.16.MT88.4 R8, [R2+UR41+0x17400] ;  /* 0x017400290208783b */ /* 0x000e280008004200 */
[----:B------:R-:W2:Y:S01]  /*11750*/  LDSM.16.MT88.4 R4, [R3+0x17400] ;  /* 0x017400000304783b */ /* 0x000ea20000004200 */
[C-C-:B0-----:R-:W-:Y:S02]  /*11760*/  PRMT R12, R8.reuse, 0x6420, R9.reuse ;  /* 0x00006420080c7816 */ /* 0x141fe40000000009 */
        /* <DEDUP_REMOVED lines=17> */
.L_x_2108:
        /* <DEDUP_REMOVED lines=11> */
.L_x_2087:
        /* <DEDUP_REMOVED lines=9> */
[----:B0-----:R-:W0:Y:S02]  /*119c0*/  S2R R4, SR_LTMASK ;  /* 0x0000000000047919 */ /* 0x001e240000003900 */
[----:B0-----:R-:W-:-:S04]  /*119d0*/  LOP3.LUT R4, R4, UR4, RZ, 0xc0, !PT ;  /* 0x0000000404047c12 */ /* 0x001fc8000f8ec0ff */
[----:B-----5:R-:W0:Y:S01]  /*119e0*/  POPC R7, R4 ;  /* 0x0000000400077309 */ /* 0x020e220000000000 */
[----:B--2---:R-:W0:Y:S02]  /*119f0*/  SHFL.IDX PT, R0, R3, R0, 0x1f ;  /* 0x00001f0003007589 */ /* 0x004e2400000e0000 */
[----:B0-----:R-:W-:-:S05]  /*11a00*/  IADD3 R0, R0, UR46, R7 ;  /* 0x0000002e00007c10 */ /* 0x001fca000fffe007 */
[----:B------:R4:W-:Y:S02]  /*11a10*/  STL [R1+0x20], R0 ;  /* 0x0000200001007387 */ /* 0x0009e40000100800 */
.L_x_2111:
[----:B------:R-:W-:Y:S05]  /*11a20*/  BSYNC B0 ;  /* 0x0000000000007941 */ /* 0x000fea0003800000 */
.L_x_2110:
[----:B------:R-:W-:-:S06]  /*11a30*/  UISETP.NE.AND UP0, UPT, UR42, 0x3, UPT ;  /* 0x000000032a00788c */ /* 0x000fcc000bf05270 */
[----:B------:R-:W-:-:S13]  /*11a40*/  PLOP3.LUT P0, PT, PT, PT, UP0, 0x80, 0x0 ;  /* 0x000000000000781c */ /* 0x000fda0003f0f008 */
[----:B------:R-:W-:Y:S05]  /*11a50*/  @!P0 BRA `(.L_x_2112) ;  /* 0x0000000000048947 */ /* 0x000fea0003800000 */
[----:B------:R-:W-:Y:S01]  /*11a60*/  BPT.TRAP 0x1 ;  /* 0x000000040000795c */ /* 0x000fe20000300000 */
.L_x_2112:
        /* <DEDUP_REMOVED lines=10> */
.L_x_2157:
[----:B------:R-:W-:Y:S05]  /*11b10*/  BSYNC B0 ;  /* 0x0000000000007941 */ /* 0x000fea0003800000 */
.L_x_2113:
[----:B------:R-:W-:Y:S05]  /*11b20*/  @!P2 BRA `(.L_x_2115) ;  /* 0x000000000004a947 */ /* 0x000fea0003800000 */
[----:B------:R-:W-:Y:S01]  /*11b30*/  BPT.TRAP 0x1 ;  /* 0x000000040000795c */ /* 0x000fe20000300000 */
.L_x_2115:
[----:B--2---:R-:W2:Y:S02]  /*11b40*/  LDL R0, [R1+0xc] ;  /* 0x00000c0001007983 */ /* 0x004ea40000100800 */
[----:B--2---:R-:W-:-:S04]  /*11b50*/  SHF.L.U32 R0, R0, 0x1f, RZ ;  /* 0x0000001f00007819 */ /* 0x004fc800000006ff */
[----:B------:R-:W2:Y:S02]  /*11b60*/  SYNCS.PHASECHK.TRANS64.TRYWAIT P0, [R21+URZ+0x38860], R0 ;  /* 0x03886000150075a7 */ /* 0x000ea4000800017f */
[----:B--2---:R-:W-:Y:S05]  /*11b70*/  @!P0 BRA `(.L_x_2116) ;  /* 0x0000001c00ec8947 */ /* 0x004fea0003800000 */
.L_x_2158:
[----:B------:R-:W3:Y:S04]  /*11b80*/  LDL R3, [R1+0x8] ;  /* 0x0000080001037983 */ /* 0x000ee80000100800 */
[----:B------:R-:W2:Y:S04]  /*11b90*/  LDL R2, [R1+0x30] ;  /* 0x0000300001027983 */ /* 0x000ea80000100800 */
[----:B0-----:R-:W4:Y:S04]  /*11ba0*/  LDL R16, [R1+0x18] ;  /* 0x0000180001107983 */ /* 0x001f280000100800 */
[----:B------:R-:W4:Y:S01]  /*11bb0*/  LDL R12, [R1+0x2c] ;  /* 0x00002c00010c7983 */ /* 0x000f220000100800 */
[----:B------:R-:W-:Y:S05]  /*11bc0*/  WARPSYNC.ALL ;  /* 0x0000000000007948 */ /* 0x000fea0003800000 */
[----:B---3--:R-:W-:-:S05]  /*11bd0*/  IMAD.SHL.U32 R3, R3, 0x8000, RZ ;  /* 0x0000800003037824 */ /* 0x008fca00078e00ff */
[----:B--2---:R-:W-:-:S05]  /*11be0*/  LOP3.LUT R0, R3, R2, RZ, 0xfc, !PT ;  /* 0x0000000203007212 */ /* 0x004fca00078efcff */
[----:B-----5:R-:W0:Y:S01]  /*11bf0*/  LDSM.16.MT88.4 R4, [R0+UR41+0x10400] ;  /* 0x010400290004783b */ /* 0x020e220008004200 */
[----:B------:R-:W-:-:S04]  /*11c00*/  VIADD R2, R0, UR41 ;  /* 0x0000002900027c36 */ /* 0x000fc80008000000 */
[----:B----4-:R-:W-:Y:S01]  /*11c10*/  IMAD.IADD R2, R16, 0x1, R2 ;  /* 0x0000000110027824 */ /* 0x010fe200078e0202 */
[C-C-:B0-----:R-:W-:Y:S02]  /*11c20*/  PRMT R8, R4.reuse, 0x6420, R5.reuse ;  /* 0x0000642004087816 */ /* 0x141fe40000000005 */
[----:B------:R-:W-:Y:S02]  /*11c30*/  PRMT R9, R4, 0x7531, R5 ;  /* 0x0000753104097816 */ /* 0x000fe40000000005 */
[C-C-:B------:R-:W-:Y:S02]  /*11c40*/  PRMT R10, R6.reuse, 0x6420, R7.reuse ;  /* 0x00006420060a7816 */ /* 0x140fe40000000007 */
[----:B------:R-:W-:Y:S02]  /*11c50*/  PRMT R11, R6, 0x7531, R7 ;  /* 0x00007531060b7816 */ /* 0x000fe40000000007 */
[----:B------:R-:W0:Y:S01]  /*11c60*/  LDSM.16.MT88.4 R4, [R2+0x10400] ;  /* 0x010400000204783b */ /* 0x000e220000004200 */
[----:B------:R-:W-:-:S05]  /*11c70*/  IADD3 R3, R3, UR41, R12 ;  /* 0x0000002903037c10 */ /* 0x000fca000fffe00c */
[----:B------:R0:W-:Y:S02]  /*11c80*/  STSM.16.M88.4 [R3+0x400], R8 ;  /* 0x0004000803007844 */ /* 0x0001e40000000200 */
        /* <DEDUP_REMOVED lines=18> */
[----:B------:R-:W0:Y:S01]  /*11db0*/  LDSM.16.MT88.4 R4, [R0+UR41+0x11400] ;  /* 0x011400290004783b */ /* 0x000e220008004200 */
        /* <DEDUP_REMOVED lines=13> */
[----:B------:R-:W2:Y:S01]  /*11e90*/  LDSM.16.MT88.4 R4, [R0+UR41+0x15400] ;  /* 0x015400290004783b */ /* 0x000ea20008004200 */
[----:B0-----:R-:W-:Y:S02]  /*11ea0*/  IMAD.MOV.U32 R18, RZ, RZ, R14 ;  /* 0x000000ffff127224 */ /* 0x001fe400078e000e */
[----:B------:R-:W-:Y:S01]  /*11eb0*/  IMAD.MOV.U32 R19, RZ, RZ, R15 ;  /* 0x000000ffff137224 */ /* 0x000fe200078e000f */
[----:B--2---:R-:W-:-:S02]  /*11ec0*/  PRMT R12, R4, 0x6420, R5 ;  /* 0x00006420040c7816 */ /* 0x004fc40000000005 */
        /* <DEDUP_REMOVED lines=10> */
[----:B------:R-:W0:Y:S01]  /*11f70*/  LDSM.16.MT88.4 R4, [R0+UR41+0x12400] ;  /* 0x012400290004783b */ /* 0x000e220008004200 */
[----:B--2---:R-:W-:Y:S02]  /*11f80*/  IMAD.MOV.U32 R14, RZ, RZ, R18 ;  /* 0x000000ffff0e7224 */ /* 0x004fe400078e0012 */
[----:B------:R-:W-:Y:S01]  /*11f90*/  IMAD.MOV.U32 R15, RZ, RZ, R19 ;  /* 0x000000ffff0f7224 */ /* 0x000fe200078e0013 */
[C-C-:B0-----:R-:W-:Y:S02]  /*11fa0*/  PRMT R16, R4.reuse, 0x6420, R5.reuse ;  /* 0x0000642004107816 */ /* 0x141fe40000000005 */
[----:B------:R-:W-:-:S02]  /*11fb0*/  PRMT R17, R4, 0x7531, R5 ;  /* 0x0000753104117816 */ /* 0x000fc40000000005 */
[C-C-:B------:R-:W-:Y:S02]  /*11fc0*/  PRMT R18, R6.reuse, 0x6420, R7.reuse ;  /* 0x0000642006127816 */ /* 0x140fe40000000007 */
        /* <DEDUP_REMOVED lines=9> */
[----:B------:R-:W0:Y:S01]  /*12060*/  LDSM.16.MT88.4 R4, [R0+UR41+0x16400] ;  /* 0x016400290004783b */ /* 0x000e220008004200 */
[----:B--2---:R-:W-:Y:S01]  /*12070*/  IMAD.MOV.U32 R19, RZ, RZ, R15 ;  /* 0x000000ffff137224 */ /* 0x004fe200078e000f */
        /* <DEDUP_REMOVED lines=45> */
.L_x_2117:
[----:B------:R-:W3:Y:S01]  /*12350*/  LDL.LU R2, [R1+0x8] ;  /* 0x0000080001027983 */ /* 0x000ee20000300800 */
[----:B0-----:R-:W-:Y:S03]  /*12360*/  SYNCS.ARRIVE.TRANS64.A1T0 RZ, [R21+URZ+0x38850], RZ ;  /* 0x038850ff15ff79a7 */ /* 0x001fe6000810003f */
        /* <DEDUP_REMOVED lines=12> */
.L_x_2071:
[----:B------:R-:W-:Y:S05]  /*12430*/  BSYNC B6 ;  /* 0x0000000000067941 */ /* 0x000fea0003800000 */
.L_x_2069:
[----:B0-2---:R-:W2:Y:S02]  /*12440*/  LDL R0, [R1+0x38] ;  /* 0x0000380001007983 */ /* 0x005ea40000100800 */
[----:B--2---:R-:W-:-:S13]  /*12450*/  ISETP.NE.AND P0, PT, R0, RZ, PT ;  /* 0x000000ff0000720c */ /* 0x004fda0003f05270 */
        /* <DEDUP_REMOVED lines=13> */
.L_x_2118:
        /* <DEDUP_REMOVED lines=28> */
[----:B------:R-:W2:Y:S02]  /*126f0*/  SHFL.UP PT, R3, R2, 0x8, RZ ;  /* 0x0500000002037989 */ /* 0x000ea400000e00ff */
[----:B--2---:R-:W-:-:S05]  /*12700*/  SEL R3, R3, RZ, P4 ;  /* 0x000000ff03037207 */ /* 0x004fca0002000000 */
[----:B------:R-:W-:-:S05]  /*12710*/  IMAD.IADD R3, R2, 0x1, R3 ;  /* 0x0000000102037824 */ /* 0x000fca00078e0203 */
[----:B------:R-:W2:Y:S04]  /*12720*/  SHFL.UP PT, R0, R3, 0x10, RZ ;  /* 0x0600000003007989 */ /* 0x000ea800000e00ff */
[----:B------:R-:W-:Y:S01]  /*12730*/  SHFL.IDX PT, R9, R6, 0x1, 0x1f ;  /* 0x00201f0006097f89 */ /* 0x000fe200000e0000 */
[----:B--2---:R-:W-:-:S05]  /*12740*/  SEL R0, R0, RZ, P5 ;  /* 0x000000ff00007207 */ /* 0x004fca0002800000 */
[----:B------:R-:W-:-:S05]  /*12750*/  IMAD.IADD R8, R3, 0x1, R0 ;  /* 0x0000000103087824 */ /* 0x000fca00078e0200 */
[----:B------:R-:W0:Y:S04]  /*12760*/  SHFL.IDX PT, R7, R8, 0x1f, 0x1f ;  /* 0x03e01f0008077f89 */ /* 0x000e2800000e0000 */
[----:B------:R-:W2:Y:S01]  /*12770*/  SHFL.IDX PT, R0, R6, RZ, 0x1f ;  /* 0x00001fff06007589 */ /* 0x000ea200000e0000 */
[----:B0-----:R-:W-:-:S04]  /*12780*/  IMAD R2, R7, R4, RZ ;  /* 0x0000000407027224 */ /* 0x001fc800078e02ff */
[----:B------:R-:W-:-:S05]  /*12790*/  IMAD.IADD R7, R9, 0x1, R2 ;  /* 0x0000000109077824 */ /* 0x000fca00078e0202 */
[----:B--2---:R-:W-:-:S13]  /*127a0*/  ISETP.GT.AND P6, PT, R7, R0, PT ;  /* 0x000000000700720c */ /* 0x004fda0003fc4270 */
[----:B------:R-:W-:Y:S05]  /*127b0*/  @P6 BRA `(.L_x_2120) ;  /* 0x0000000000906947 */ /* 0x000fea0003800000 */
.L_x_2124:
        /* <DEDUP_REMOVED lines=14> */
.L_x_2123:
[----:B------:R-:W-:Y:S05]  /*128a0*/  BSYNC B0 ;  /* 0x0000000000007941 */ /* 0x000fea0003800000 */
.L_x_2122:
        /* <DEDUP_REMOVED lines=21> */
.L_x_2120:
        /* <DEDUP_REMOVED lines=20> */
[----:B------:R0:W2:Y:S02]  /*12b40*/  SHFL.IDX PT, R2, R8, R3, 0x1f ;  /* 0x00001f0308027589 */ /* 0x0000a400000e0000 */
.L_x_2125:
[----:B0-----:R-:W0:Y:S01]  /*12b50*/  I2F.RP R8, R10 ;  /* 0x0000000a00087306 */ /* 0x001e220000209400 */
[----:B--2---:R-:W-:Y:S02]  /*12b60*/  IMAD R12, R2, R4, R7 ;  /* 0x00000004020c7224 */ /* 0x004fe400078e0207 */
        /* <DEDUP_REMOVED lines=61> */
.L_x_2121:
[----:B------:R0:W-:Y:S01]  /*12f40*/  STL [R1+0x20], R0 ;  /* 0x0000200001007387 */ /* 0x0001e20000100800 */
[----:B------:R-:W-:Y:S01]  /*12f50*/  ULDC UR48, c[0x0][0xc14] ;  /* 0x0003050000307ab9 */ /* 0x000fe20000000800 */
[----:B------:R-:W-:Y:S02]  /*12f60*/  UMOV UR38, URZ ;  /* 0x0000003f00267c82 */ /* 0x000fe40008000000 */
[----:B------:R0:W-:Y:S03]  /*12f70*/  STL [R1+0x24], RZ ;  /* 0x000024ff01007387 */ /* 0x0001e60000100800 */
.L_x_2126:
[----:B------:R-:W3:Y:S04]  /*12f80*/  LDL R3, [R1+0x20] ;  /* 0x0000200001037983 */ /* 0x000ee80000100800 */
[----:B------:R-:W4:Y:S01]  /*12f90*/  LDL R2, [R1+0x24] ;  /* 0x0000240001027983 */ /* 0x000f220000100800 */
[----:B------:R-:W-:Y:S02]  /*12fa0*/  IMAD.U32 R6, RZ, RZ, UR38 ;  /* 0x00000026ff067e24 */ /* 0x000fe4000f8e00ff */
[----:B------:R-:W-:Y:S01]  /*12fb0*/  IMAD.U32 R7, RZ, RZ, UR48 ;  /* 0x00000030ff077e24 */ /* 0x000fe2000f8e00ff */
[----:B0-2---:R-:W0:Y:S02]  /*12fc0*/  S2R R0, SR_TID.X ;  /* 0x0000000000007919 */ /* 0x005e240000002100 */
[----:B0-----:R-:W-:Y:S01]  /*12fd0*/  LOP3.LUT R0, R0, 0x1f, RZ, 0xc0, !PT ;  /* 0x0000001f00007812 */ /* 0x001fe200078ec0ff */
[----:B------:R-:W-:Y:S03]  /*12fe0*/  BAR.SYNC.DEFER_BLOCKING 0x4, 0x180 ;  /* 0x0106000000007b1d */ /* 0x000fe60000010000 */
[----:B------:R-:W-:-:S13]  /*12ff0*/  ISETP.NE.AND P0, PT, R0, RZ, PT ;  /* 0x000000ff0000720c */ /* 0x000fda0003f05270 */
[----:B------:R-:W-:Y:S01]  /*13000*/  @!P0 MOV R0, 0x400 ;  /* 0x0000040000008802 */ /* 0x000fe20000000f00 */
[----:B---3--:R-:W-:Y:S02]  /*13010*/  IMAD.MOV.U32 R4, RZ, RZ, R3 ;  /* 0x000000ffff047224 */ /* 0x008fe400078e0003 */
[----:B------:R-:W0:Y:S01]  /*13020*/  @!P0 S2R R3, SR_CgaCtaId ;  /* 0x0000000000038919 */ /* 0x000e220000008800 */
[----:B----4-:R-:W-:Y:S01]  /*13030*/  IMAD.MOV.U32 R5, RZ, RZ, R2 ;  /* 0x000000ffff057224 */ /* 0x010fe200078e0002 */
[----:B0-----:R-:W-:-:S05]  /*13040*/  @!P0 LEA R0, R3, R0, 0x18 ;  /* 0x0000000003008211 */ /* 0x001fca00078ec0ff */
[----:B------:R2:W-:Y:S01]  /*13050*/  @!P0 STS.128 [R0+0x388d0], R4 ;  /* 0x0388d00400008388 */ /* 0x0005e20000000c00 */
[----:B------:R-:W-:Y:S06]  /*13060*/  BAR.ARV 0x5, 0x180 ;  /* 0x0146000000007b1d */ /* 0x000fec0000002000 */
.L_x_2119:
[----:B------:R-:W-:Y:S02]  /*13070*/  ULDC UR4, c[0x0][0xc14] ;  /* 0x0003050000047ab9 */ /* 0x000fe40000000800 */
[----:B------:R-:W-:-:S06]  /*13080*/  UISETP.GE.AND UP0, UPT, UR48, UR4, UPT ;  /* 0x000000043000728c */ /* 0x000fcc000bf06270 */
[----:B------:R-:W-:-:S13]  /*13090*/  PLOP3.LUT P0, PT, PT, PT, UP0, 0x80, 0x0 ;  /* 0x000000000000781c */ /* 0x000fda0003f0f008 */
[----:B------:R-:W-:Y:S05]  /*130a0*/  @!P0 BRA `(.L_x_2127) ;  /* 0xffffffbc00808947 */ /* 0x000fea000383ffff */
.L_x_2065:
[----:B--2---:R-:W2:Y:S01]  /*130b0*/  LDL.LU R0, [R1+0x34] ;  /* 0x0000340001007983 */ /* 0x004ea20000300800 */
[----:B------:R-:W-:Y:S01]  /*130c0*/  BSSY B0, `(.L_x_2128) ;  /* 0x000000b000007945 */ /* 0x000fe20003800000 */
[----:B01----:R-:W0:Y:S01]  /*130d0*/  S2R R5, SR_CgaCtaId ;  /* 0x0000000000057919 */ /* 0x003e220000008800 */
        /* <DEDUP_REMOVED lines=9> */
.L_x_2159:
[----:B------:R-:W-:Y:S05]  /*13170*/  BSYNC B0 ;  /* 0x0000000000007941 */ /* 0x000fea0003800000 */
.L_x_2128:
[----:B------:R-:W-:-:S03]  /*13180*/  UMOV UR4, 0xffffffff ;  /* 0xffffffff00047882 */ /* 0x000fc60000000000 */
[----:B------:R-:W-:Y:S05]  /*13190*/  BRA.DIV UR4, `(.L_x_2130) ;  /* 0x0000000a048c7947 */ /* 0x000fea000b800000 */
[----:B------:R-:W1:Y:S02]  /*131a0*/  S2R R2, SR_TID.X ;  /* 0x0000000000027919 */ /* 0x000e640000002100 */
[----:B-1----:R-:W-:-:S04]  /*131b0*/  SHF.R.U32.HI R2, RZ, 0x5, R2 ;  /* 0x00000005ff027819 */ /* 0x002fc80000011602 */
[----:B------:R-:W-:-:S05]  /*131c0*/  LOP3.LUT R2, R2, 0x3, RZ, 0xc0, !PT ;  /* 0x0000000302027812 */ /* 0x000fca00078ec0ff */
[----:B------:R1:W2:Y:S02]  /*131d0*/  SHFL.IDX PT, R14, R2, RZ, 0x1f ;  /* 0x00001fff020e7589 */ /* 0x0002a400000e0000 */
.L_x_2162:
[----:B--2---:R-:W-:Y:S01]  /*131e0*/  ISETP.NE.AND P0, PT, R14, RZ, PT ;  /* 0x000000ff0e00720c */ /* 0x004fe20003f05270 */
[----:B------:R-:W-:-:S12]  /*131f0*/  BSSY B0, `(.L_x_2131) ;  /* 0x000002e000007945 */ /* 0x000fd80003800000 */
[----:B------:R-:W-:Y:S05]  /*13200*/  @P0 BRA `(.L_x_2132) ;  /* 0x0000000000b00947 */ /* 0x000fea0003800000 */
[----:B------:R-:W-:-:S03]  /*13210*/  UMOV UR4, 0xffffffff ;  /* 0xffffffff00047882 */ /* 0x000fc60000000000 */
[----:B------:R-:W-:Y:S05]  /*13220*/  BRA.DIV UR4, `(.L_x_2133) ;  /* 0x0000000a049c7947 */ /* 0x000fea000b800000 */
[----:B------:R-:W-:-:S13]  /*13230*/  ELECT P6, URZ, PT ;  /* 0x00000000003f782f */ /* 0x000fda00038c0000 */
.L_x_2165:
[----:B------:R-:W-:Y:S05]  /*13240*/  @!P6 BRA `(.L_x_2132) ;  /* 0x0000000000a0e947 */ /* 0x000fea0003800000 */
[----:B------:R-:W-:-:S06]  /*13250*/  ULOP3.LUT UR4, UR40, 0x2, URZ, 0xfc, !UPT ;  /* 0x0000000228047892 */ /* 0x000fcc000f8efc3f */
[----:B-1----:R-:W-:-:S05]  /*13260*/  IMAD.U32 R2, RZ, RZ, UR4 ;  /* 0x00000004ff027e24 */ /* 0x002fca000f8e00ff */
[----:B------:R-:W-:-:S13]  /*13270*/  ISETP.NE.AND P0, PT, R2, 0x3, PT ;  /* 0x000000030200780c */ /* 0x000fda0003f05270 */
[----:B------:R-:W-:Y:S05]  /*13280*/  @!P0 BRA `(.L_x_2134) ;  /* 0x0000000000048947 */ /* 0x000fea0003800000 */
[----:B------:R-:W-:Y:S01]  /*13290*/  BPT.TRAP 0x1 ;  /* 0x000000040000795c */ /* 0x000fe20000300000 */
.L_x_2134:
        /* <DEDUP_REMOVED lines=14> */
.L_x_2166:
[----:B------:R-:W1:Y:S02]  /*13380*/  SYNCS.PHASECHK.TRANS64.TRYWAIT P1, [R7+URZ], R2 ;  /* 0x00000002070075a7 */ /* 0x000e64000802017f */
[----:B-1----:R-:W-:Y:S05]  /*13390*/  @!P1 BRA `(.L_x_2136) ;  /* 0x0000000800749947 */ /* 0x002fea0003800000 */
.L_x_2167:
[----:B------:R-:W-:Y:S05]  /*133a0*/  @!P0 BRA `(.L_x_2137) ;  /* 0x0000000000048947 */ /* 0x000fea0003800000 */
[----:B------:R-:W-:Y:S01]  /*133b0*/  BPT.TRAP 0x1 ;  /* 0x000000040000795c */ /* 0x000fe20000300000 */
.L_x_2137:
[----:B------:R-:W2:Y:S02]  /*133c0*/  LDL.LU R4, [R1+0x8] ;  /* 0x0000080001047983 */ /* 0x000ea40000300800 */
[----:B--2---:R-:W-:-:S04]  /*133d0*/  IMAD R4, R4, 0x8, R0 ;  /* 0x0000000804047824 */ /* 0x004fc800078e0200 */
[----:B------:R-:W2:Y:S02]  /*133e0*/  SYNCS.PHASECHK.TRANS64.TRYWAIT P1, [R4+URZ+0x38860], R5 ;  /* 0x03886005040075a7 */ /* 0x000ea4000802017f */
[----:B--2---:R-:W-:Y:S05]  /*133f0*/  @!P1 BRA `(.L_x_2138) ;  /* 0x0000000800709947 */ /* 0x004fea0003800000 */
.L_x_2168:
[----:B------:R-:W-:Y:S05]  /*13400*/  @!P0 BRA `(.L_x_2139) ;  /* 0x0000000000048947 */ /* 0x000fea0003800000 */
[----:B------:R-:W-:Y:S01]  /*13410*/  BPT.TRAP 0x1 ;  /* 0x000000040000795c */ /* 0x000fe20000300000 */
.L_x_2139:
[----:B------:R-:W-:-:S04]  /*13420*/  IMAD R3, R3, 0x8, R0 ;  /* 0x0000000803037824 */ /* 0x000fc800078e0200 */
[----:B------:R-:W3:Y:S02]  /*13430*/  SYNCS.PHASECHK.TRANS64.TRYWAIT P1, [R3+URZ+0x38860], R2 ;  /* 0x03886002030075a7 */ /* 0x000ee4000802017f */
[----:B---3--:R-:W-:Y:S05]  /*13440*/  @!P1 BRA `(.L_x_2140) ;  /* 0x0000000800709947 */ /* 0x008fea0003800000 */
.L_x_2169:
[----:B------:R-:W-:Y:S05]  /*13450*/  @!P0 BRA `(.L_x_2141) ;  /* 0x0000000000048947 */ /* 0x000fea0003800000 */
[----:B------:R-:W-:Y:S01]  /*13460*/  BPT.TRAP 0x1 ;  /* 0x000000040000795c */ /* 0x000fe20000300000 */
.L_x_2141:
[----:B------:R-:W4:Y:S02]  /*13470*/  SYNCS.PHASECHK.TRANS64.TRYWAIT P0, [R4+URZ+0x38880], R5 ;  /* 0x03888005040075a7 */ /* 0x000f24000800017f */
[----:B----4-:R-:W-:Y:S05]  /*13480*/  @!P0 BRA `(.L_x_2142) ;  /* 0x0000000800748947 */ /* 0x010fea0003800000 */
.L_x_2143:
[----:B------:R0:W0:Y:S02]  /*13490*/  SYNCS.PHASECHK.TRANS64.TRYWAIT P0, [R3+URZ+0x38880], R2 ;  /* 0x03888002030075a7 */ /* 0x000024000800017f */
[----:B0-----:R-:W-:Y:S05]  /*134a0*/  @!P0 NANOSLEEP.SYNCS 0x989680 ;  /* 0x009896800000895d */ /* 0x001fea0003900000 */
[----:B------:R-:W0:Y:S02]  /*134b0*/  @!P0 SYNCS.PHASECHK.TRANS64 P0, [R3+URZ+0x38880], R2 ;  /* 0x03888002030085a7 */ /* 0x000e24000800007f */
[----:B0-----:R-:W-:Y:S05]  /*134c0*/  @!P0 BRA `(.L_x_2143) ;  /* 0xfffffffc00f08947 */ /* 0x001fea000383ffff */
.L_x_2132:
[----:B------:R-:W-:Y:S05]  /*134d0*/  BSYNC B0 ;  /* 0x0000000000007941 */ /* 0x000fea0003800000 */
.L_x_2131:
[----:B------:R-:W-:Y:S05]  /*134e0*/  EXIT ;  /* 0x000000000000794d */ /* 0x000fea0003800000 */
.L_x_2004:
[----:B0-----:R-:W-:-:S04]  /*134f0*/  IMAD.U32 R3, RZ, RZ, UR41 ;  /* 0x00000029ff037e24 */ /* 0x001fc8000f8e00ff */
[----:B------:R0:W1:Y:S03]  /*13500*/  SYNCS.PHASECHK.TRANS64.TRYWAIT P1, [R3+URZ+0x38800], R0 ;  /* 0x03880000030075a7 */ /* 0x000066000802017f */
[----:B-1----:R-:W-:Y:S05]  /*13510*/  @!P1 NANOSLEEP.SYNCS 0x989680 ;  /* 0x009896800000995d */ /* 0x002fea0003900000 */
[----:B------:R-:W1:Y:S02]  /*13520*/  @!P1 SYNCS.PHASECHK.TRANS64 P1, [R3+URZ+0x38800], R0 ;  /* 0x03880000030095a7 */ /* 0x000e64000802007f */
[----:B-1----:R-:W-:Y:S05]  /*13530*/  @!P1 BRA `(.L_x_2004) ;  /* 0xfffffffc00ec9947 */ /* 0x002fea000383ffff */
[----:B------:R-:W-:Y:S05]  /*13540*/  BRA `(.L_x_2144) ;  /* 0xfffffee800047947 */ /* 0x000fea000383ffff */
.L_x_2008:
[----:B-1----:R1:W2:Y:S02]  /*13550*/  SYNCS.PHASECHK.TRANS64.TRYWAIT P2, [R3+URZ+0x38830], R0 ;  /* 0x03883000030075a7 */ /* 0x0022a4000804017f */
[----:B--2---:R-:W-:Y:S05]  /*13560*/  @!P2 NANOSLEEP.SYNCS 0x989680 ;  /* 0x009896800000a95d */ /* 0x004fea0003900000 */
[----:B------:R-:W2:Y:S02]  /*13570*/  @!P2 SYNCS.PHASECHK.TRANS64 P2, [R3+URZ+0x38830], R0 ;  /* 0x038830000300a5a7 */ /* 0x000ea4000804007f */
[----:B--2---:R-:W-:Y:S05]  /*13580*/  @!P2 BRA `(.L_x_2008) ;  /* 0xfffffffc00f0a947 */ /* 0x004fea000383ffff */
[----:B------:R-:W-:Y:S05]  /*13590*/  BRA `(.L_x_2007) ;  /* 0xfffffee8002c7947 */ /* 0x000fea000383ffff */
.L_x_2013:
[----:B-1----:R-:W-:-:S04]  /*135a0*/  IMAD.U32 R7, RZ, RZ, UR6 ;  /* 0x00000006ff077e24 */ /* 0x002fc8000f8e00ff */
[----:B------:R1:W2:Y:S03]  /*135b0*/  SYNCS.PHASECHK.TRANS64.TRYWAIT P2, [R7+URZ+0x38830], R0 ;  /* 0x03883000070075a7 */ /* 0x0002a6000804017f */
[----:B--2---:R-:W-:Y:S05]  /*135c0*/  @!P2 NANOSLEEP.SYNCS 0x989680 ;  /* 0x009896800000a95d */ /* 0x004fea0003900000 */
[----:B------:R-:W2:Y:S02]  /*135d0*/  @!P2 SYNCS.PHASECHK.TRANS64 P2, [R7+URZ+0x38830], R0 ;  /* 0x038830000700a5a7 */ /* 0x000ea4000804007f */
[----:B--2---:R-:W-:Y:S05]  /*135e0*/  @!P2 BRA `(.L_x_2013) ;  /* 0xfffffffc00eca947 */ /* 0x004fea000383ffff */
[----:B------:R-:W-:Y:S05]  /*135f0*/  BRA `(.L_x_2010) ;  /* 0xffffff14007c7947 */ /* 0x000fea000383ffff */
.L_x_2017:
[----:B-1----:R-:W-:-:S04]  /*13600*/  IMAD.U32 R7, RZ, RZ, UR6 ;  /* 0x00000006ff077e24 */ /* 0x002fc8000f8e00ff */
[----:B------:R1:W2:Y:S03]  /*13610*/  SYNCS.PHASECHK.TRANS64.TRYWAIT P2, [R7+URZ+0x38850], R0 ;  /* 0x03885000070075a7 */ /* 0x0002a6000804017f */
[----:B--2---:R-:W-:Y:S05]  /*13620*/  @!P2 NANOSLEEP.SYNCS 0x989680 ;  /* 0x009896800000a95d */ /* 0x004fea0003900000 */
[----:B------:R-:W2:Y:S02]  /*13630*/  @!P2 SYNCS.PHASECHK.TRANS64 P2, [R7+URZ+0x38850], R0 ;  /* 0x038850000700a5a7 */ /* 0x000ea4000804007f */
[----:B--2---:R-:W-:Y:S05]  /*13640*/  @!P2 BRA `(.L_x_2017) ;  /* 0xfffffffc00eca947 */ /* 0x004fea000383ffff */
[----:B------:R-:W-:Y:S05]  /*13650*/  BRA `(.L_x_2014) ;  /* 0xffffff1800487947 */ /* 0x000fea000383ffff */
.L_x_2024:
[----:B-1----:R-:W-:-:S04]  /*13660*/  IMAD.U32 R9, RZ, RZ, UR6 ;  /* 0x00000006ff097e24 */ /* 0x002fc8000f8e00ff */
[----:B------:R1:W2:Y:S03]  /*13670*/  SYNCS.PHASECHK.TRANS64.TRYWAIT P2, [R9+URZ+0x38830], R0 ;  /* 0x03883000090075a7 */ /* 0x0002a6000804017f */
[----:B--2---:R-:W-:Y:S05]  /*13680*/  @!P2 NANOSLEEP.SYNCS 0x989680 ;  /* 0x009896800000a95d */ /* 0x004fea0003900000 */
[----:B------:R-:W2:Y:S02]  /*13690*/  @!P2 SYNCS.PHASECHK.TRANS64 P2, [R9+URZ+0x38830], R0 ;  /* 0x038830000900a5a7 */ /* 0x000ea4000804007f */
[----:B--2---:R-:W-:Y:S05]  /*136a0*/  @!P2 BRA `(.L_x_2024) ;  /* 0xfffffffc00eca947 */ /* 0x004fea000383ffff */
[----:B------:R-:W-:Y:S05]  /*136b0*/  BRA `(.L_x_2021) ;  /* 0xffffff40004c7947 */ /* 0x000fea000383ffff */
.L_x_2028:
[----:B-1----:R-:W-:-:S04]  /*136c0*/  IMAD.U32 R9, RZ, RZ, UR6 ;  /* 0x00000006ff097e24 */ /* 0x002fc8000f8e00ff */
[----:B------:R1:W2:Y:S03]  /*136d0*/  SYNCS.PHASECHK.TRANS64.TRYWAIT P2, [R9+URZ+0x38850], R0 ;  /* 0x03885000090075a7 */ /* 0x0002a6000804017f */
[----:B--2---:R-:W-:Y:S05]  /*136e0*/  @!P2 NANOSLEEP.SYNCS 0x989680 ;  /* 0x009896800000a95d */ /* 0x004fea0003900000 */
[----:B------:R-:W2:Y:S02]  /*136f0*/  @!P2 SYNCS.PHASECHK.TRANS64 P2, [R9+URZ+0x38850], R0 ;  /* 0x038850000900a5a7 */ /* 0x000ea4000804007f */
[----:B--2---:R-:W-:Y:S05]  /*13700*/  @!P2 BRA `(.L_x_2028) ;  /* 0xfffffffc00eca947 */ /* 0x004fea000383ffff */
[----:B------:R-:W-:Y:S05]  /*13710*/  BRA `(.L_x_2025) ;  /* 0xffffff4400187947 */ /* 0x000fea000383ffff */
.L_x_2034:
[----:B-1----:R-:W-:-:S04]  /*13720*/  IMAD.U32 R6, RZ, RZ, UR16 ;  /* 0x00000010ff067e24 */ /* 0x002fc8000f8e00ff */
[----:B------:R1:W2:Y:S03]  /*13730*/  SYNCS.PHASECHK.TRANS64.TRYWAIT P1, [R6+URZ+0x38850], R5 ;  /* 0x03885005060075a7 */ /* 0x0002a6000802017f */
[----:B--2---:R-:W-:Y:S05]  /*13740*/  @!P1 NANOSLEEP.SYNCS 0x989680 ;  /* 0x009896800000995d */ /* 0x004fea0003900000 */
[----:B------:R-:W2:Y:S02]  /*13750*/  @!P1 SYNCS.PHASECHK.TRANS64 P1, [R6+URZ+0x38850], R5 ;  /* 0x03885005060095a7 */ /* 0x000ea4000802007f */
[----:B--2---:R-:W-:Y:S05]  /*13760*/  @!P1 BRA `(.L_x_2034) ;  /* 0xfffffffc00ec9947 */ /* 0x004fea000383ffff */
[----:B------:R-:W-:Y:S05]  /*13770*/  BRA `(.L_x_2033) ;  /* 0xffffff6000b07947 */ /* 0x000fea000383ffff */
.L_x_2076:
[----:B------:R-:W-:Y:S02]  /*13780*/  IMAD.MOV.U32 R13, RZ, RZ, R4 ;  /* 0x000000ffff0d7224 */ /* 0x000fe400078e0004 */
[----:B------:R-:W-:Y:S02]  /*13790*/  IMAD.MOV.U32 R12, RZ, RZ, RZ ;  /* 0x000000ffff0c7224 */ /* 0x000fe400078e00ff */
[----:B------:R-:W-:Y:S02]  /*137a0*/  IMAD.MOV.U32 R11, RZ, RZ, 0x1f ;  /* 0x0000001fff0b7424 */ /* 0x000fe400078e00ff */
[----:B------:R-:W-:-:S07]  /*137b0*/  IMAD.MOV.U32 R15, RZ, RZ, -0x1 ;  /* 0xffffffffff0f7424 */ /* 0x000fce00078e00ff */
[----:B-1----:R-:W-:Y:S05]  /*137c0*/  WARPSYNC.COLLECTIVE R15, `(.L_x_2145) ;  /* 0x000000000f087348 */ /* 0x002fea0003c00000 */
[----:B------:R0:W2:Y:S02]  /*137d0*/  SHFL.IDX P6, R14, R13, R12, R11 ;  /* 0x0000000c0d0e7389 */ /* 0x0000a400000c000b */
[----:B012---:R-:W-:Y:S01]  /*137e0*/  ENDCOLLECTIVE ;  /* 0x000000000000791b */ /* 0x007fe20003800000 */
.L_x_2145:
[----:B------:R-:W-:Y:S05]  /*137f0*/  BRA `(.L_x_2146) ;  /* 0xffffffc400747947 */ /* 0x000fea000383ffff */
.L_x_2078:
[----:B------:R-:W-:Y:S01]  /*13800*/  BSSY B0, `(.L_x_2147) ;  /* 0x0000006000007945 */ /* 0x000fe20003800000 */
[----:B------:R-:W-:-:S07]  /*13810*/  IMAD.MOV.U32 R15, RZ, RZ, -0x1 ;  /* 0xffffffffff0f7424 */ /* 0x000fce00078e00ff */
[----:B0-----:R-:W-:Y:S05]  /*13820*/  WARPSYNC.COLLECTIVE R15, `(.L_x_2148) ;  /* 0x000000000f0c7348 */ /* 0x001fea0003c00000 */
[----:B------:R-:W-:Y:S02]  /*13830*/  ELECT P6, UR62, PT ;  /* 0x00000000003e782f */ /* 0x000fe400038c0000 */
[----:B------:R-:W-:Y:S01]  /*13840*/  MOV R14, UR62 ;  /* 0x0000003e000e7c02 */ /* 0x000fe20008000f00 */
[----:B0-----:R-:W-:Y:S10]  /*13850*/  ENDCOLLECTIVE ;  /* 0x000000000000791b */ /* 0x001ff40003800000 */
.L_x_2148:
[----:B------:R-:W-:Y:S05]  /*13860*/  BSYNC B0 ;  /* 0x0000000000007941 */ /* 0x000fea0003800000 */
.L_x_2147:
[----:B------:R-:W-:Y:S05]  /*13870*/  BRA `(.L_x_2149) ;  /* 0xffffffc400707947 */ /* 0x000fea000383ffff */
.L_x_2081:
[----:B0-----:R0:W1:Y:S02]  /*13880*/  SYNCS.PHASECHK.TRANS64.TRYWAIT P2, [R4+URZ+0x38880], R3 ;  /* 0x03888003040075a7 */ /* 0x001064000804017f */
[----:B-1----:R-:W-:Y:S05]  /*13890*/  @!P2 NANOSLEEP.SYNCS 0x989680 ;  /* 0x009896800000a95d */ /* 0x002fea0003900000 */
[----:B------:R-:W1:Y:S02]  /*138a0*/  @!P2 SYNCS.PHASECHK.TRANS64 P2, [R4+URZ+0x38880], R3 ;  /* 0x038880030400a5a7 */ /* 0x000e64000804007f */
[----:B-1----:R-:W-:Y:S05]  /*138b0*/  @!P2 BRA `(.L_x_2081) ;  /* 0xfffffffc00f0a947 */ /* 0x002fea000383ffff */
[----:B------:R-:W-:Y:S05]  /*138c0*/  BRA `(.L_x_2150) ;  /* 0xffffffc400d07947 */ /* 0x000fea000383ffff */
.L_x_2083:
[----:B-1----:R1:W2:Y:S02]  /*138d0*/  SYNCS.PHASECHK.TRANS64.TRYWAIT P2, [R4+URZ+0x38840], R3 ;  /* 0x03884003040075a7 */ /* 0x0022a4000804017f */
[----:B--2---:R-:W-:Y:S05]  /*138e0*/  @!P2 NANOSLEEP.SYNCS 0x989680 ;  /* 0x009896800000a95d */ /* 0x004fea0003900000 */
[----:B------:R-:W2:Y:S02]  /*138f0*/  @!P2 SYNCS.PHASECHK.TRANS64 P2, [R4+URZ+0x38840], R3 ;  /* 0x038840030400a5a7 */ /* 0x000ea4000804007f */
[----:B--2---:R-:W-:Y:S05]  /*13900*/  @!P2 BRA `(.L_x_2083) ;  /* 0xfffffffc00f0a947 */ /* 0x004fea000383ffff */
[----:B------:R-:W-:Y:S05]  /*13910*/  BRA `(.L_x_2151) ;  /* 0xffffffc800407947 */ /* 0x000fea000383ffff */
.L_x_2086:
[----:B--2---:R-:W-:-:S04]  /*13920*/  IMAD.U32 R3, RZ, RZ, UR41 ;  /* 0x00000029ff037e24 */ /* 0x004fc8000f8e00ff */
[----:B------:R2:W3:Y:S03]  /*13930*/  SYNCS.PHASECHK.TRANS64.TRYWAIT P0, [R3+URZ+0x38820], R2 ;  /* 0x03882002030075a7 */ /* 0x0004e6000800017f */
[----:B---3--:R-:W-:Y:S05]  /*13940*/  @!P0 NANOSLEEP.SYNCS 0x989680 ;  /* 0x009896800000895d */ /* 0x008fea0003900000 */
[----:B------:R-:W3:Y:S02]  /*13950*/  @!P0 SYNCS.PHASECHK.TRANS64 P0, [R3+URZ+0x38820], R2 ;  /* 0x03882002030085a7 */ /* 0x000ee4000800007f */
[----:B---3--:R-:W-:Y:S05]  /*13960*/  @!P0 BRA `(.L_x_2086) ;  /* 0xfffffffc00ec8947 */ /* 0x008fea000383ffff */
[----:B------:R-:W-:Y:S05]  /*13970*/  BRA `(.L_x_2152) ;  /* 0xffffffcc00247947 */ /* 0x000fea000383ffff */
.L_x_2092:
[----:B0-----:R0:W3:Y:S02]  /*13980*/  SYNCS.PHASECHK.TRANS64.TRYWAIT P0, [R4+URZ+0x38880], R3 ;  /* 0x03888003040075a7 */ /* 0x0010e4000800017f */
[----:B---3--:R-:W-:Y:S05]  /*13990*/  @!P0 NANOSLEEP.SYNCS 0x989680 ;  /* 0x009896800000895d */ /* 0x008fea0003900000 */
[----:B------:R-:W3:Y:S02]  /*139a0*/  @!P0 SYNCS.PHASECHK.TRANS64 P0, [R4+URZ+0x38880], R3 ;  /* 0x03888003040085a7 */ /* 0x000ee4000800007f */
[----:B---3--:R-:W-:Y:S05]  /*139b0*/  @!P0 BRA `(.L_x_2092) ;  /* 0xfffffffc00f08947 */ /* 0x008fea000383ffff */
[----:B------:R-:W-:Y:S05]  /*139c0*/  BRA `(.L_x_2153) ;  /* 0xffffffcc00cc7947 */ /* 0x000fea000383ffff */
.L_x_2098:
[----:B--2---:R2:W3:Y:S02]  /*139d0*/  SYNCS.PHASECHK.TRANS64.TRYWAIT P0, [R4+URZ+0x38840], R3 ;  /* 0x03884003040075a7 */ /* 0x0044e4000800017f */
[----:B---3--:R-:W-:Y:S05]  /*139e0*/  @!P0 NANOSLEEP.SYNCS 0x989680 ;  /* 0x009896800000895d */ /* 0x008fea0003900000 */
[----:B------:R-:W3:Y:S02]  /*139f0*/  @!P0 SYNCS.PHASECHK.TRANS64 P0, [R4+URZ+0x38840], R3 ;  /* 0x03884003040085a7 */ /* 0x000ee4000800007f */
[----:B---3--:R-:W-:Y:S05]  /*13a00*/  @!P0 BRA `(.L_x_2098) ;  /* 0xfffffffc00f08947 */ /* 0x008fea000383ffff */
[----:B------:R-:W-:Y:S05]  /*13a10*/  BRA `(.L_x_2154) ;  /* 0xffffffd000947947 */ /* 0x000fea000383ffff */
.L_x_2105:
[----:B---3--:R-:W3:Y:S02]  /*13a20*/  LDL R3, [R1] ;  /* 0x0000000001037983 */ /* 0x008ee40000100800 */
[----:B---3--:R3:W4:Y:S02]  /*13a30*/  SYNCS.PHASECHK.TRANS64.TRYWAIT P2, [R3+URZ+0x38870], R2 ;  /* 0x03887002030075a7 */ /* 0x008724000804017f */
[----:B----4-:R-:W-:Y:S05]  /*13a40*/  @!P2 NANOSLEEP.SYNCS 0x989680 ;  /* 0x009896800000a95d */ /* 0x010fea0003900000 */
[----:B------:R-:W4:Y:S02]  /*13a50*/  @!P2 SYNCS.PHASECHK.TRANS64 P2, [R3+URZ+0x38870], R2 ;  /* 0x038870020300a5a7 */ /* 0x000f24000804007f */
[----:B----4-:R-:W-:Y:S05]  /*13a60*/  @!P2 BRA `(.L_x_2105) ;  /* 0xfffffffc00eca947 */ /* 0x010fea000383ffff */
[----:B------:R-:W-:Y:S05]  /*13a70*/  BRA `(.L_x_2155) ;  /* 0xffffffd400747947 */ /* 0x000fea000383ffff */
.L_x_2107:
[----:B---3--:R-:W3:Y:S02]  /*13a80*/  LDL R3, [R1] ;  /* 0x0000000001037983 */ /* 0x008ee40000100800 */
[----:B---3--:R3:W4:Y:S02]  /*13a90*/  SYNCS.PHASECHK.TRANS64.TRYWAIT P2, [R3+URZ+0x38860], R2 ;  /* 0x03886002030075a7 */ /* 0x008724000804017f */
[----:B----4-:R-:W-:Y:S05]  /*13aa0*/  @!P2 NANOSLEEP.SYNCS 0x989680 ;  /* 0x009896800000a95d */ /* 0x010fea0003900000 */
[----:B------:R-:W4:Y:S02]  /*13ab0*/  @!P2 SYNCS.PHASECHK.TRANS64 P2, [R3+URZ+0x38860], R2 ;  /* 0x038860020300a5a7 */ /* 0x000f24000804007f */
[----:B----4-:R-:W-:Y:S05]  /*13ac0*/  @!P2 BRA `(.L_x_2107) ;  /* 0xfffffffc00eca947 */ /* 0x010fea000383ffff */
[----:B------:R-:W-:Y:S05]  /*13ad0*/  BRA `(.L_x_2156) ;  /* 0xffffffd4007c7947 */ /* 0x000fea000383ffff */
.L_x_2114:
[----:B--2---:R2:W3:Y:S02]  /*13ae0*/  SYNCS.PHASECHK.TRANS64.TRYWAIT P0, [R21+URZ+0x38870], R0 ;  /* 0x03887000150075a7 */ /* 0x0044e4000800017f */
[----:B---3--:R-:W-:Y:S05]  /*13af0*/  @!P0 NANOSLEEP.SYNCS 0x989680 ;  /* 0x009896800000895d */ /* 0x008fea0003900000 */
[----:B------:R-:W3:Y:S02]  /*13b00*/  @!P0 SYNCS.PHASECHK.TRANS64 P0, [R21+URZ+0x38870], R0 ;  /* 0x03887000150085a7 */ /* 0x000ee4000800007f */
[----:B---3--:R-:W-:Y:S05]  /*13b10*/  @!P0 BRA `(.L_x_2114) ;  /* 0xfffffffc00f08947 */ /* 0x008fea000383ffff */
[----:B------:R-:W-:Y:S05]  /*13b20*/  BRA `(.L_x_2157) ;  /* 0xffffffdc00f87947 */ /* 0x000fea000383ffff */
.L_x_2116:
[----:B--2---:R2:W3:Y:S02]  /*13b30*/  SYNCS.PHASECHK.TRANS64.TRYWAIT P0, [R21+URZ+0x38860], R0 ;  /* 0x03886000150075a7 */ /* 0x0044e4000800017f */
[----:B---3--:R-:W-:Y:S05]  /*13b40*/  @!P0 NANOSLEEP.SYNCS 0x989680 ;  /* 0x009896800000895d */ /* 0x008fea0003900000 */
[----:B------:R-:W3:Y:S02]  /*13b50*/  @!P0 SYNCS.PHASECHK.TRANS64 P0, [R21+URZ+0x38860], R0 ;  /* 0x03886000150085a7 */ /* 0x000ee4000800007f */
[----:B---3--:R-:W-:Y:S05]  /*13b60*/  @!P0 BRA `(.L_x_2116) ;  /* 0xfffffffc00f08947 */ /* 0x008fea000383ffff */
[----:B------:R-:W-:Y:S05]  /*13b70*/  BRA `(.L_x_2158) ;  /* 0xffffffe000007947 */ /* 0x000fea000383ffff */
.L_x_2129:
[----:B0-----:R0:W1:Y:S02]  /*13b80*/  SYNCS.PHASECHK.TRANS64.TRYWAIT P0, [R0+URZ+0x38820], R3 ;  /* 0x03882003000075a7 */ /* 0x001064000800017f */
[----:B-1----:R-:W-:Y:S05]  /*13b90*/  @!P0 NANOSLEEP.SYNCS 0x989680 ;  /* 0x009896800000895d */ /* 0x002fea0003900000 */
[----:B------:R-:W1:Y:S02]  /*13ba0*/  @!P0 SYNCS.PHASECHK.TRANS64 P0, [R0+URZ+0x38820], R3 ;  /* 0x03882003000085a7 */ /* 0x000e64000800007f */
[----:B-1----:R-:W-:Y:S05]  /*13bb0*/  @!P0 BRA `(.L_x_2129) ;  /* 0xfffffffc00f08947 */ /* 0x002fea000383ffff */
[----:B------:R-:W-:Y:S05]  /*13bc0*/  BRA `(.L_x_2159) ;  /* 0xfffffff400687947 */ /* 0x000fea000383ffff */
.L_x_2130:
        /* <DEDUP_REMOVED lines=11> */
.L_x_2161:
[----:B------:R-:W-:Y:S05]  /*13c80*/  BSYNC B0 ;  /* 0x0000000000007941 */ /* 0x000fea0003800000 */
.L_x_2160:
[----:B------:R-:W-:Y:S05]  /*13c90*/  BRA `(.L_x_2162) ;  /* 0xfffffff400507947 */ /* 0x000fea000383ffff */
.L_x_2133:
[----:B------:R-:W-:Y:S01]  /*13ca0*/  BSSY B1, `(.L_x_2163) ;  /* 0x0000006000017945 */ /* 0x000fe20003800000 */
[----:B------:R-:W-:-:S07]  /*13cb0*/  IMAD.MOV.U32 R15, RZ, RZ, -0x1 ;  /* 0xffffffffff0f7424 */ /* 0x000fce00078e00ff */
[----:B01----:R-:W-:Y:S05]  /*13cc0*/  WARPSYNC.COLLECTIVE R15, `(.L_x_2164) ;  /* 0x000000000f0c7348 */ /* 0x003fea0003c00000 */
[----:B------:R-:W-:Y:S02]  /*13cd0*/  ELECT P6, UR62, PT ;  /* 0x00000000003e782f */ /* 0x000fe400038c0000 */
[----:B------:R-:W-:Y:S01]  /*13ce0*/  MOV R14, UR62 ;  /* 0x0000003e000e7c02 */ /* 0x000fe20008000f00 */
[----:B01----:R-:W-:Y:S10]  /*13cf0*/  ENDCOLLECTIVE ;  /* 0x000000000000791b */ /* 0x003ff40003800000 */
.L_x_2164:
[----:B------:R-:W-:Y:S05]  /*13d00*/  BSYNC B1 ;  /* 0x0000000000017941 */ /* 0x000fea0003800000 */
.L_x_2163:
[----:B------:R-:W-:Y:S05]  /*13d10*/  BRA `(.L_x_2165) ;  /* 0xfffffff400487947 */ /* 0x000fea000383ffff */
.L_x_2135:
[----:B0-----:R0:W1:Y:S02]  /*13d20*/  SYNCS.PHASECHK.TRANS64.TRYWAIT P1, [R6+URZ], R5 ;  /* 0x00000005060075a7 */ /* 0x001064000802017f */
[----:B-1----:R-:W-:Y:S05]  /*13d30*/  @!P1 NANOSLEEP.SYNCS 0x989680 ;  /* 0x009896800000995d */ /* 0x002fea0003900000 */
[----:B------:R-:W1:Y:S02]  /*13d40*/  @!P1 SYNCS.PHASECHK.TRANS64 P1, [R6+URZ], R5 ;  /* 0x00000005060095a7 */ /* 0x000e64000802007f */
[----:B-1----:R-:W-:Y:S05]  /*13d50*/  @!P1 BRA `(.L_x_2135) ;  /* 0xfffffffc00f09947 */ /* 0x002fea000383ffff */
[----:B------:R-:W-:Y:S05]  /*13d60*/  BRA `(.L_x_2166) ;  /* 0xfffffff400847947 */ /* 0x000fea000383ffff */
.L_x_2136:
[----:B-1----:R1:W2:Y:S02]  /*13d70*/  SYNCS.PHASECHK.TRANS64.TRYWAIT P1, [R7+URZ], R2 ;  /* 0x00000002070075a7 */ /* 0x0022a4000802017f */
[----:B--2---:R-:W-:Y:S05]  /*13d80*/  @!P1 NANOSLEEP.SYNCS 0x989680 ;  /* 0x009896800000995d */ /* 0x004fea0003900000 */
[----:B------:R-:W2:Y:S02]  /*13d90*/  @!P1 SYNCS.PHASECHK.TRANS64 P1, [R7+URZ], R2 ;  /* 0x00000002070095a7 */ /* 0x000ea4000802007f */
[----:B--2---:R-:W-:Y:S05]  /*13da0*/  @!P1 BRA `(.L_x_2136) ;  /* 0xfffffffc00f09947 */ /* 0x004fea000383ffff */
[----:B------:R-:W-:Y:S05]  /*13db0*/  BRA `(.L_x_2167) ;  /* 0xfffffff400787947 */ /* 0x000fea000383ffff */
.L_x_2138:
[----:B--2---:R2:W3:Y:S02]  /*13dc0*/  SYNCS.PHASECHK.TRANS64.TRYWAIT P1, [R4+URZ+0x38860], R5 ;  /* 0x03886005040075a7 */ /* 0x0044e4000802017f */
[----:B---3--:R-:W-:Y:S05]  /*13dd0*/  @!P1 NANOSLEEP.SYNCS 0x989680 ;  /* 0x009896800000995d */ /* 0x008fea0003900000 */
[----:B------:R-:W3:Y:S02]  /*13de0*/  @!P1 SYNCS.PHASECHK.TRANS64 P1, [R4+URZ+0x38860], R5 ;  /* 0x03886005040095a7 */ /* 0x000ee4000802007f */
[----:B---3--:R-:W-:Y:S05]  /*13df0*/  @!P1 BRA `(.L_x_2138) ;  /* 0xfffffffc00f09947 */ /* 0x008fea000383ffff */
[----:B------:R-:W-:Y:S05]  /*13e00*/  BRA `(.L_x_2168) ;  /* 0xfffffff4007c7947 */ /* 0x000fea000383ffff */
.L_x_2140:
[----:B---3--:R3:W4:Y:S02]  /*13e10*/  SYNCS.PHASECHK.TRANS64.TRYWAIT P1, [R3+URZ+0x38860], R2 ;  /* 0x03886002030075a7 */ /* 0x008724000802017f */
[----:B----4-:R-:W-:Y:S05]  /*13e20*/  @!P1 NANOSLEEP.SYNCS 0x989680 ;  /* 0x009896800000995d */ /* 0x010fea0003900000 */
[----:B------:R-:W4:Y:S02]  /*13e30*/  @!P1 SYNCS.PHASECHK.TRANS64 P1, [R3+URZ+0x38860], R2 ;  /* 0x03886002030095a7 */ /* 0x000f24000802007f */
[----:B----4-:R-:W-:Y:S05]  /*13e40*/  @!P1 BRA `(.L_x_2140) ;  /* 0xfffffffc00f09947 */ /* 0x010fea000383ffff */
[----:B------:R-:W-:Y:S05]  /*13e50*/  BRA `(.L_x_2169) ;  /* 0xfffffff4007c7947 */ /* 0x000fea000383ffff */
.L_x_2142:
[----:B----4-:R4:W0:Y:S02]  /*13e60*/  SYNCS.PHASECHK.TRANS64.TRYWAIT P0, [R4+URZ+0x38880], R5 ;  /* 0x03888005040075a7 */ /* 0x010824000800017f */
[----:B0-----:R-:W-:Y:S05]  /*13e70*/  @!P0 NANOSLEEP.SYNCS 0x989680 ;  /* 0x009896800000895d */ /* 0x001fea0003900000 */
[----:B------:R-:W0:Y:S02]  /*13e80*/  @!P0 SYNCS.PHASECHK.TRANS64 P0, [R4+URZ+0x38880], R5 ;  /* 0x03888005040085a7 */ /* 0x000e24000800007f */
[----:B0-----:R-:W-:Y:S05]  /*13e90*/  @!P0 BRA `(.L_x_2142) ;  /* 0xfffffffc00f08947 */ /* 0x001fea000383ffff */
[----:B------:R-:W-:Y:S05]  /*13ea0*/  BRA `(.L_x_2143) ;  /* 0xfffffff400787947 */ /* 0x000fea000383ffff */
.L_x_2170:
        /* <DEDUP_REMOVED lines=13> */
.L_x_2771:


//--------------------- .text._ZN7cutlass13device_kernelIN5flash11enable_sm90INS1_16FlashAttnFwdSm90INS1_25CollectiveMainloopFwdSm90ILi2EN4cute5tupleIJNS5_1CILi1EEES8_S8_EEENS6_IJNS7_ILi128EEESA_NS7_ILi256EEEEEELi256ENS_12float_e4m3_tEfNS_4arch4Sm90ELb1ELb0ELb0ELb1ELb0ELb1ELb0ELb1ELb1ELb0ELb0ELb0EEENS1_21CollectiveEpilogueFwdINS6_IJSA_SB_SA_EEES9_NS_10bfloat16_tESF_Li256ELb1ELb0ELb0ELb1EEENS1_36VarlenDynamicPersistentTileSchedulerILi128ELi128ELi256ELi128ELb0ELb0ELb1ELb1ELb1ELb1EEEEEEEEEvNT_6ParamsE --------------------------
	.section	.text._ZN7cutlass13device_kernelIN5flash11enable_sm90INS1_16FlashAttnFwdSm90INS1_25CollectiveMainloopFwdSm90ILi2EN4cute5tupleIJNS5_1CILi1EEES8_S8_EEENS6_IJNS7_ILi128EEESA_NS7_ILi256EEEEEELi256ENS_12float_e4m3_tEfNS_4arch4Sm90ELb1ELb0ELb0ELb1ELb0ELb1ELb0ELb1ELb1ELb0ELb0ELb0EEENS1_21CollectiveEpilogueFwdINS6_IJSA_SB_SA_EEES9_NS_10bfloat16_tESF_Li256ELb1ELb0ELb0ELb1EEENS1_36VarlenDynamicPersistentTileSchedulerILi128ELi128ELi256ELi128ELb0ELb0ELb1ELb1ELb1ELb1EEEEEEEEEvNT_6ParamsE,"ax",@progbits
	.align	128
.text._ZN7cutlass13device_kernelIN5flash11enable_sm90INS1_16FlashAttnFwdSm90INS1_25CollectiveMainloopFwdSm90ILi2EN4cute5tupleIJNS5_1CILi1EEES8_S8_EEENS6_IJNS7_ILi128EEESA_NS7_ILi256EEEEEELi256ENS_12float_e4m3_tEfNS_4arch4Sm90ELb1ELb0ELb0ELb1ELb0ELb1ELb0ELb1ELb1ELb0ELb0ELb0EEENS1_21CollectiveEpilogueFwdINS6_IJSA_SB_SA_EEES9_NS_10bfloat16_tESF_Li256ELb1ELb0ELb0ELb1EEENS1_36VarlenDynamicPersistentTileSchedulerILi128ELi128ELi256ELi128ELb0ELb0ELb1ELb1ELb1ELb1EEEEEEEEEvNT_6ParamsE:
        .type           _ZN7cutlass13device_kernelIN5flash11enable_sm90INS1_16FlashAttnFwdSm90INS1_25CollectiveMainloopFwdSm90ILi2EN4cute5tupleIJNS5_1CILi1EEES8_S8_EEENS6_IJNS7_ILi128EEESA_NS7_ILi256EEEEEELi256ENS_12float_e4m3_tEfNS_4arch4Sm90ELb1ELb0ELb0ELb1ELb0ELb1ELb0ELb1ELb1ELb0ELb0ELb0EEENS1_21CollectiveEpilogueFwdINS6_IJSA_SB_SA_EEES9_NS_10bfloat16_tESF_Li256ELb1ELb0ELb0ELb1EEENS1_36VarlenDynamicPersistentTileSchedulerILi128ELi128ELi256ELi128ELb0ELb0ELb1ELb1ELb1ELb1EEEEEEEEEvNT_6ParamsE,@function
        .size           _ZN7cutlass13device_kernelIN5flash11enable_sm90INS1_16FlashAttnFwdSm90INS1_25CollectiveMainloopFwdSm90ILi2EN4cute5tupleIJNS5_1CILi1EEES8_S8_EEENS6_IJNS7_ILi128EEESA_NS7_ILi256EEEEEELi256ENS_12float_e4m3_tEfNS_4arch4Sm90ELb1ELb0ELb0ELb1ELb0ELb1ELb0ELb1ELb1ELb0ELb0ELb0EEENS1_21CollectiveEpilogueFwdINS6_IJSA_SB_SA_EEES9_NS_10bfloat16_tESF_Li256ELb1ELb0ELb0ELb1EEENS1_36VarlenDynamicPersistentTileSchedulerILi128ELi128ELi256ELi128ELb0ELb0ELb1ELb1ELb1ELb1EEEEEEEEEvNT_6ParamsE,(.L_x_2772 - _ZN7cutlass13device_kernelIN5flash11enable_sm90INS1_16FlashAttnFwdSm90INS1_25CollectiveMainloopFwdSm90ILi2EN4cute5tupleIJNS5_1CILi1EEES8_S8_EEENS6_IJNS7_ILi128EEESA_NS7_ILi256EEEEEELi256ENS_12float_e4m3_tEfNS_4arch4Sm90ELb1ELb0ELb0ELb1ELb0ELb1ELb0ELb1ELb1ELb0ELb0ELb0EEENS1_21CollectiveEpilogueFwdINS6_IJSA_SB_SA_EEES9_NS_10bfloat16_tESF_Li256ELb1ELb0ELb0ELb1EEENS1_36VarlenDynamicPersistentTileSchedulerILi128ELi128ELi256ELi128ELb0ELb0ELb1ELb1ELb1ELb1EEEEEEEEEvNT_6ParamsE)
        .other          _ZN7cutlass13device_kernelIN5flash11enable_sm90INS1_16FlashAttnFwdSm90INS1_25CollectiveMainloopFwdSm90ILi2EN4cute5tupleIJNS5_1CILi1EEES8_S8_EEENS6_IJNS7_ILi128EEESA_NS7_ILi256EEEEEELi256ENS_12float_e4m3_tEfNS_4arch4Sm90ELb1ELb0ELb0ELb1ELb0ELb1ELb0ELb1ELb1ELb0ELb0ELb0EEENS1_21CollectiveEpilogueFwdINS6_IJSA_SB_SA_EEES9_NS_10bfloat16_tESF_Li256ELb1ELb0ELb0ELb1EEENS1_36VarlenDynamicPersistentTileSchedulerILi128ELi128ELi256ELi128ELb0ELb0ELb1ELb1ELb1ELb1EEEEEEEEEvNT_6ParamsE,@"STO_CUDA_ENTRY STV_DEFAULT"
_ZN7cutlass13device_kernelIN5flash11enable_sm90INS1_16FlashAttnFwdSm90INS1_25CollectiveMainloopFwdSm90ILi2EN4cute5tupleIJNS5_1CILi1EEES8_S8_EEENS6_IJNS7_ILi128EEESA_NS7_ILi256EEEEEELi256ENS_12float_e4m3_tEfNS_4arch4Sm90ELb1ELb0ELb0ELb1ELb0ELb1ELb0ELb1ELb1ELb0ELb0ELb0EEENS1_21CollectiveEpilogueFwdINS6_IJSA_SB_SA_EEES9_NS_10bfloat16_tESF_Li256ELb1ELb0ELb0ELb1EEENS1_36VarlenDynamicPersistentTileSchedulerILi128ELi128ELi256ELi128ELb0ELb0ELb1ELb1ELb1ELb1EEEEEEEEEvNT_6ParamsE:
        /* <DEDUP_REMOVED lines=27> */
.L_x_2172:
[----:B------:R-:W-:Y:S05]  /*01b0*/  BSYNC B0 ;  /* 0x0000000000007941 */ /* 0x000fea0003800000 */
.L_x_2171:
        /* <DEDUP_REMOVED lines=41> */
.L_x_2173:
        /* <DEDUP_REMOVED lines=22> */
.L_x_2174:
        /* <DEDUP_REMOVED lines=18> */
.L_x_2175:
        /* <DEDUP_REMOVED lines=22> */
.L_x_2176:
        /* <DEDUP_REMOVED lines=22> */
.L_x_2177:
        /* <DEDUP_REMOVED lines=8> */
.L_x_2180:
        /* <DEDUP_REMOVED lines=22> */
[----:B------:R-:W-:Y:S01]  /*0b70*/  ULOP3.LUT UR45, UR40, 0x1, URZ, 0xfc, !UPT ;  /* 0x00000001282d7892 */ /* 0x000fe2000f8efc3f */
[----:B------:R-:W-:Y:S01]  /*0b80*/  IMAD.MOV.U32 R237, RZ, RZ, RZ ;  /* 0x000000ffffed7224 */ /* 0x000fe200078e00ff */
[----:B------:R-:W-:Y:S01]  /*0b90*/  UMOV UR43, URZ ;  /* 0x0000003f002b7c82 */ /* 0x000fe20008000000 */
[----:B------:R-:W-:-:S08]  /*0ba0*/  IMAD.MOV.U32 R152, RZ, RZ, RZ ;  /* 0x000000ffff987224 */ /* 0x000fd000078e00ff */
[----:B------:R-:W-:Y:S01]  /*0bb0*/  UIADD3 UR44, UR44, 0x20400, URZ ;  /* 0x000204002c2c7890 */ /* 0x000fe2000fffe03f */
[----:B0-----:R-:W-:-:S05]  /*0bc0*/  VIADD R0, R0, 0xffffff80 ;  /* 0xffffff8000007836 */ /* 0x001fca0000000000 */
[----:B------:R-:W-:-:S04]  /*0bd0*/  SHF.R.S32.HI R3, RZ, 0x1f, R0 ;  /* 0x0000001fff037819 */ /* 0x000fc80000011400 */
[CC--:B------:R-:W-:Y:S02]  /*0be0*/  LEA.HI R5, R3.reuse, R0.reuse, RZ, 0x5 ;  /* 0x0000000003057211 */ /* 0x0c0fe400078f28ff */
[CC--:B------:R-:W-:Y:S02]  /*0bf0*/  LEA.HI R4, R3.reuse, R0.reuse, RZ, 0x4 ;  /* 0x0000000003047211 */ /* 0x0c0fe400078f20ff */
[----:B------:R-:W-:Y:S01]  /*0c00*/  LEA.HI R2, R3, R0, RZ, 0x7 ;  /* 0x0000000003027211 */ /* 0x000fe200078f38ff */
[----:B------:R-:W-:Y:S01]  /*0c10*/  IMAD.SHL.U32 R6, R5, 0x20, RZ ;  /* 0x0000002005067824 */ /* 0x000fe200078e00ff */
[----:B------:R-:W-:Y:S02]  /*0c20*/  LOP3.LUT R5, R4, 0x3fffff0, RZ, 0xc0, !PT ;  /* 0x03fffff004057812 */ /* 0x000fe400078ec0ff */
[----:B------:R-:W-:Y:S02]  /*0c30*/  LOP3.LUT R9, R2, 0xffffff80, RZ, 0xc0, !PT ;  /* 0xffffff8002097812 */ /* 0x000fe400078ec0ff */
[----:B------:R-:W-:Y:S01]  /*0c40*/  SHF.R.S32.HI R7, RZ, 0x4, R4 ;  /* 0x00000004ff077819 */ /* 0x000fe20000011404 */
[----:B------:R-:W-:Y:S01]  /*0c50*/  IMAD.IADD R5, R0, 0x1, -R5 ;  /* 0x0000000100057824 */ /* 0x000fe200078e0a05 */
[----:B------:R-:W-:Y:S01]  /*0c60*/  LOP3.LUT R6, R6, 0xfffffc00, RZ, 0xc0, !PT ;  /* 0xfffffc0006067812 */ /* 0x000fe200078ec0ff */
[----:B------:R-:W-:Y:S01]  /*0c70*/  IMAD.IADD R8, R0, 0x1, -R9 ;  /* 0x0000000100087824 */ /* 0x000fe200078e0a09 */
[----:B------:R-:W-:-:S02]  /*0c80*/  LEA.HI R4, R4, R7, RZ, 0x1 ;  /* 0x0000000704047211 */ /* 0x000fc400078f08ff */
[----:B------:R-:W-:Y:S01]  /*0c90*/  LEA.HI R22, R3, R0, RZ, 0x3 ;  /* 0x0000000003167211 */ /* 0x000fe200078f18ff */
[----:B------:R-:W-:Y:S01]  /*0ca0*/  IMAD R9, R5, 0x40, R6 ;  /* 0x0000004005097824 */ /* 0x000fe200078e0206 */
[----:B------:R-:W-:Y:S02]  /*0cb0*/  SHF.R.S32.HI R5, RZ, 0x7, R2 ;  /* 0x00000007ff057819 */ /* 0x000fe40000011402 */
[----:B------:R-:W-:Y:S02]  /*0cc0*/  LOP3.LUT R4, R4, 0x1ffffffe, RZ, 0xc0, !PT ;  /* 0x1ffffffe04047812 */ /* 0x000fe400078ec0ff */
[----:B------:R-:W-:Y:S02]  /*0cd0*/  LEA.HI R2, R2, R5, RZ, 0x1 ;  /* 0x0000000502027211 */ /* 0x000fe400078f08ff */
[----:B------:R-:W-:Y:S02]  /*0ce0*/  SHF.R.S32.HI R11, RZ, 0x1f, R8 ;  /* 0x0000001fff0b7819 */ /* 0x000fe40000011408 */
[----:B------:R-:W-:-:S02]  /*0cf0*/  IADD3 R4, R7, -R4, RZ ;  /* 0x8000000407047210 */ /* 0x000fc40007ffe0ff */
[----:B------:R-:W-:Y:S02]  /*0d00*/  LOP3.LUT R7, R22, 0xfffffff8, RZ, 0xc0, !PT ;  /* 0xfffffff816077812 */ /* 0x000fe400078ec0ff */
[----:B------:R-:W-:Y:S02]  /*0d10*/  LOP3.LUT R2, R2, 0x3fffffe, RZ, 0xc0, !PT ;  /* 0x03fffffe02027812 */ /* 0x000fe400078ec0ff */
[----:B------:R-:W-:Y:S01]  /*0d20*/  LEA.HI R6, R11, R8, RZ, 0x2 ;  /* 0x000000080b067211 */ /* 0x000fe200078f10ff */
[----:B------:R-:W-:Y:S01]  /*0d30*/  IMAD.IADD R7, R0, 0x1, -R7 ;  /* 0x0000000100077824 */ /* 0x000fe200078e0a07 */
[----:B------:R-:W-:Y:S01]  /*0d40*/  SHF.R.S32.HI R22, RZ, 0x3, R22 ;  /* 0x00000003ff167819 */ /* 0x000fe20000011416 */
[----:B------:R-:W-:Y:S01]  /*0d50*/  IMAD.IADD R2, R5, 0x1, -R2 ;  /* 0x0000000105027824 */ /* 0x000fe200078e0a02 */
[----:B------:R-:W-:Y:S01]  /*0d60*/  LEA.HI R3, R3, R0, RZ, 0x6 ;  /* 0x0000000003037211 */ /* 0x000fe200078f30ff */
[----:B------:R-:W-:Y:S01]  /*0d70*/  IMAD R0, R4, 0x8, R9 ;  /* 0x0000000804007824 */ /* 0x000fe200078e0209 */
[----:B------:R-:W-:Y:S01]  /*0d80*/  LOP3.LUT R5, R6, 0x7ffffffc, RZ, 0xc0, !PT ;  /* 0x7ffffffc06057812 */ /* 0x000fe200078ec0ff */
[C---:B------:R-:W-:Y:S01]  /*0d90*/  VIADD R234, R22.reuse, 0x20 ;  /* 0x0000002016ea7836 */ /* 0x040fe20000000000 */
[--C-:B------:R-:W-:Y:S01]  /*0da0*/  SHF.R.S32.HI R10, RZ, 0x2, R6.reuse ;  /* 0x00000002ff0a7819 */ /* 0x100fe20000011406 */
[C---:B------:R-:W-:Y:S01]  /*0db0*/  VIADD R233, R22.reuse, 0x40 ;  /* 0x0000004016e97836 */ /* 0x040fe20000000000 */
[----:B------:R-:W-:Y:S01]  /*0dc0*/  SHF.R.S32.HI R13, RZ, 0x1f, R6 ;  /* 0x0000001fff0d7819 */ /* 0x000fe20000011406 */
[----:B------:R0:W-:Y:S01]  /*0dd0*/  STL [R1+0x5c], R0 ;  /* 0x00005c0001007387 */ /* 0x0001e20000100800 */
[----:B------:R-:W-:Y:S01]  /*0de0*/  IADD3 R235, R22, 0x60, RZ ;  /* 0x0000006016eb7810 */ /* 0x000fe20007ffe0ff */
[----:B------:R-:W-:Y:S01]  /*0df0*/  IMAD.SHL.U32 R16, R7, 0x10, RZ ;  /* 0x0000001007107824 */ /* 0x000fe200078e00ff */
[----:B------:R-:W-:Y:S01]  /*0e00*/  LEA.HI R13, R13, R10, RZ, 0x3 ;  /* 0x0000000a0d0d7211 */ /* 0x000fe200078f18ff */
[----:B------:R-:W-:Y:S01]  /*0e10*/  IMAD.SHL.U32 R3, R3, 0x10, RZ ;  /* 0x0000001003037824 */ /* 0x000fe200078e00ff */
[----:B------:R-:W-:Y:S01]  /*0e20*/  LEA.HI R11, R11, R8, RZ, 0x5 ;  /* 0x000000080b0b7211 */ /* 0x000fe200078f28ff */
[----:B------:R-:W-:Y:S01]  /*0e30*/  IMAD.SHL.U32 R6, R233, 0x80, RZ ;  /* 0x00000080e9067824 */ /* 0x000fe200078e00ff */
[----:B------:R-:W-:Y:S01]  /*0e40*/  SHF.R.S32.HI R14, RZ, 0x1f, R235 ;  /* 0x0000001fff0e7819 */ /* 0x000fe200000114eb */
[----:B------:R-:W-:Y:S01]  /*0e50*/  IMAD.SHL.U32 R12, R235, 0x80, RZ ;  /* 0x00000080eb0c7824 */ /* 0x000fe200078e00ff */
[----:B------:R-:W-:Y:S01]  /*0e60*/  LOP3.LUT R13, R13, 0xfffffff8, RZ, 0xc0, !PT ;  /* 0xfffffff80d0d7812 */ /* 0x000fe200078ec0ff */
[----:B0-----:R-:W-:Y:S01]  /*0e70*/  IMAD.IADD R0, R8, 0x1, -R5 ;  /* 0x0000000108007824 */ /* 0x001fe200078e0a05 */
[----:B------:R-:W-:-:S02]  /*0e80*/  SHF.R.S32.HI R5, RZ, 0x1f, R234 ;  /* 0x0000001fff057819 */ /* 0x000fc400000114ea */
[----:B------:R-:W-:Y:S01]  /*0e90*/  SHF.R.S32.HI R8, RZ, 0x1f, R233 ;  /* 0x0000001fff087819 */ /* 0x000fe200000114e9 */
[----:B------:R-:W-:Y:S01]  /*0ea0*/  IMAD.IADD R10, R10, 0x1, -R13 ;  /* 0x000000010a0a7824 */ /* 0x000fe200078e0a0d */
[----:B------:R0:W-:Y:S01]  /*0eb0*/  STL [R1+0x38], R0 ;  /* 0x0000380001007387 */ /* 0x0001e20000100800 */
[----:B------:R-:W-:Y:S02]  /*0ec0*/  LEA.HI R4, R5, R234, RZ, 0x3 ;  /* 0x000000ea05047211 */ /* 0x000fe400078f18ff */
[----:B------:R-:W-:Y:S02]  /*0ed0*/  LEA.HI R8, R8, R233, RZ, 0x3 ;  /* 0x000000e908087211 */ /* 0x000fe400078f18ff */
[----:B------:R-:W-:Y:S01]  /*0ee0*/  LEA.HI R14, R14, R235, RZ, 0x3 ;  /* 0x000000eb0e0e7211 */ /* 0x000fe200078f18ff */
[----:B------:R-:W-:Y:S01]  /*0ef0*/  IMAD.SHL.U32 R4, R4, 0x80, RZ ;  /* 0x0000008004047824 */ /* 0x000fe200078e00ff */
[----:B------:R-:W-:Y:S01]  /*0f00*/  SHF.R.S32.HI R11, RZ, 0x5, R11 ;  /* 0x00000005ff0b7819 */ /* 0x000fe2000001140b */
[----:B------:R-:W-:Y:S01]  /*0f10*/  IMAD.SHL.U32 R8, R8, 0x80, RZ ;  /* 0x0000008008087824 */ /* 0x000fe200078e00ff */
[----:B------:R-:W-:Y:S01]  /*0f20*/  LOP3.LUT R9, R6, 0x380, RZ, 0xc0, !PT ;  /* 0x0000038006097812 */ /* 0x000fe200078ec0ff */
[----:B0-----:R-:W-:Y:S01]  /*0f30*/  IMAD.SHL.U32 R0, R234, 0x80, RZ ;  /* 0x00000080ea007824 */ /* 0x001fe200078e00ff */
[----:B------:R-:W-:Y:S01]  /*0f40*/  LOP3.LUT R21, R4, 0xfffffc00, RZ, 0xc0, !PT ;  /* 0xfffffc0004157812 */ /* 0x000fe200078ec0ff */
[----:B------:R-:W-:Y:S01]  /*0f50*/  IMAD.SHL.U32 R14, R14, 0x80, RZ ;  /* 0x000000800e0e7824 */ /* 0x000fe200078e00ff */
[----:B------:R-:W-:-:S02]  /*0f60*/  LEA R11, R11, R10, 0x4 ;  /* 0x0000000a0b0b7211 */ /* 0x000fc400078e20ff */
[----:B------:R-:W-:Y:S01]  /*0f70*/  LOP3.LUT R5, R0, 0x380, RZ, 0xc0, !PT ;  /* 0x0000038000057812 */ /* 0x000fe200078ec0ff */
[----:B------:R-:W-:Y:S01]  /*0f80*/  STL [R1+0x30], R21 ;  /* 0x0000301501007387 */ /* 0x000fe20000100800 */
[----:B------:R-:W-:Y:S02]  /*0f90*/  LOP3.LUT R20, R8, 0xfffffc00, RZ, 0xc0, !PT ;  /* 0xfffffc0008147812 */ /* 0x000fe400078ec0ff */
[----:B------:R-:W-:Y:S02]  /*0fa0*/  SHF.R.U32.HI R0, RZ, 0x3, R5 ;  /* 0x00000003ff007819 */ /* 0x000fe40000011605 */
[----:B------:R-:W-:Y:S01]  /*0fb0*/  LOP3.LUT R15, R5, 0x70, R16, 0xf8, !PT ;  /* 0x00000070050f7812 */ /* 0x000fe200078ef810 */
[----:B------:R-:W-:Y:S01]  /*0fc0*/  STL [R1+0x2c], R20 ;  /* 0x00002c1401007387 */ /* 0x000fe20000100800 */
[----:B------:R-:W-:Y:S02]  /*0fd0*/  LOP3.LUT R19, R14, 0xfffffc00, RZ, 0xc0, !PT ;  /* 0xfffffc000e137812 */ /* 0x000fe400078ec0ff */
[----:B------:R-:W-:Y:S01]  /*0fe0*/  LOP3.LUT R15, R21, R15, R0, 0xf6, !PT ;  /* 0x0000000f150f7212 */ /* 0x000fe200078ef600 */
[----:B------:R-:W-:Y:S01]  /*0ff0*/  IMAD R0, R2, 0x40, R11 ;  /* 0x0000004002007824 */ /* 0x000fe200078e020b */
[----:B------:R-:W-:Y:S01]  /*1000*/  LOP3.LUT R2, R3, 0xfffffc00, RZ, 0xc0, !PT ;  /* 0xfffffc0003027812 */ /* 0x000fe200078ec0ff */
[----:B------:R0:W-:Y:S01]  /*1010*/  STL [R1+0x28], R19 ;  /* 0x0000281301007387 */ /* 0x0001e20000100800 */
[----:B------:R-:W-:-:S02]  /*1020*/  LOP3.LUT R13, R12, 0x380, RZ, 0xc0, !PT ;  /* 0x000003800c0d7812 */ /* 0x000fc400078ec0ff */
[----:B------:R-:W-:Y:S01]  /*1030*/  SHF.R.U32.HI R5, RZ, 0x3, R9 ;  /* 0x00000003ff057819 */ /* 0x000fe20000011609 */
[----:B------:R-:W-:Y:S01]  /*1040*/  STL [R1+0x4], R25 ;  /* 0x0000041901007387 */ /* 0x000fe20000100800 */
[--C-:B------:R-:W-:Y:S02]  /*1050*/  LOP3.LUT R12, R9, 0x70, R16.reuse, 0xf8, !PT ;  /* 0x00000070090c7812 */ /* 0x100fe400078ef810 */
[----:B------:R-:W-:Y:S01]  /*1060*/  SHF.R.U32.HI R6, RZ, 0x3, R13 ;  /* 0x00000003ff067819 */ /* 0x000fe2000001160d */
[----:B------:R1:W-:Y:S01]  /*1070*/  STL [R1+0x3c], R0 ;  /* 0x00003c0001007387 */ /* 0x0003e20000100800 */
[----:B------:R-:W-:Y:S02]  /*1080*/  LOP3.LUT R13, R13, 0x70, R16, 0xf8, !PT ;  /* 0x000000700d0d7812 */ /* 0x000fe400078ef810 */
[----:B------:R-:W-:Y:S01]  /*1090*/  LOP3.LUT R5, R20, R12, R5, 0xf6, !PT ;  /* 0x0000000c14057212 */ /* 0x000fe200078ef605 */
[----:B------:R-:W-:Y:S01]  /*10a0*/  STL [R1+0x8], R26 ;  /* 0x0000081a01007387 */ /* 0x000fe20000100800 */
[----:B------:R-:W-:Y:S01]  /*10b0*/  LOP3.LUT R13, R19, R13, R6, 0xf6, !PT ;  /* 0x0000000d130d7212 */ /* 0x000fe200078ef606 */
[----:B0-----:R-:W-:Y:S01]  /*10c0*/  IMAD.SHL.U32 R19, R7, 0x8, RZ ;  /* 0x0000000807137824 */ /* 0x001fe200078e00ff */
[----:B------:R-:W-:Y:S01]  /*10d0*/  SHF.R.S32.HI R23, RZ, 0x1f, R22 ;  /* 0x0000001fff177819 */ /* 0x000fe20000011416 */
[----:B------:R-:W-:Y:S01]  /*10e0*/  STL [R1+0xc], R27 ;  /* 0x00000c1b01007387 */ /* 0x000fe20000100800 */
[----:B-1----:R-:W-:-:S02]  /*10f0*/  IMAD.SHL.U32 R0, R22, 0x80, RZ ;  /* 0x0000008016007824 */ /* 0x002fc400078e00ff */
[----:B------:R-:W-:Y:S01]  /*1100*/  IADD3 R236, R19, 0x40, RZ ;  /* 0x0000004013ec7810 */ /* 0x000fe20007ffe0ff */
[----:B------:R-:W-:Y:S02]  /*1110*/  STL [R1+0x10], RZ ;  /* 0x000010ff01007387 */ /* 0x000fe40000100800 */
[----:B------:R-:W-:-:S04]  /*1120*/  LOP3.LUT R4, R0, 0x380, RZ, 0xc0, !PT ;  /* 0x0000038000047812 */ /* 0x000fc800078ec0ff */
[----:B------:R-:W-:Y:S01]  /*1130*/  SHF.R.U32.HI R3, RZ, 0x3, R4 ;  /* 0x00000003ff037819 */ /* 0x000fe20000011604 */
[----:B------:R-:W-:Y:S01]  /*1140*/  STL [R1+0x14], R4 ;  /* 0x0000140401007387 */ /* 0x000fe20000100800 */
[----:B------:R-:W-:-:S03]  /*1150*/  LOP3.LUT R0, R4, 0x70, R16, 0xf8, !PT ;  /* 0x0000007004007812 */ /* 0x000fc600078ef810 */
[----:B------:R-:W-:Y:S04]  /*1160*/  STL [R1+0x1c], R2 ;  /* 0x00001c0201007387 */ /* 0x000fe80000100800 */
[----:B------:R0:W-:Y:S02]  /*1170*/  STL [R1+0x18], R3 ;  /* 0x0000180301007387 */ /* 0x0001e40000100800 */
[----:B0-----:R-:W-:Y:S01]  /*1180*/  LOP3.LUT R3, R2, R0, R3, 0xf6, !PT ;  /* 0x0000000002037212 */ /* 0x001fe200078ef603 */
[----:B------:R-:W-:-:S04]  /*1190*/  IMAD.IADD R2, R18, 0x1, R5 ;  /* 0x0000000112027824 */ /* 0x000fc800078e0205 */
[C---:B------:R-:W-:Y:S02]  /*11a0*/  IMAD.IADD R0, R18.reuse, 0x1, R3 ;  /* 0x0000000112007824 */ /* 0x040fe400078e0203 */
[----:B------:R-:W-:-:S03]  /*11b0*/  IMAD.IADD R3, R18, 0x1, R15 ;  /* 0x0000000112037824 */ /* 0x000fc600078e020f */
[----:B------:R0:W-:Y:S04]  /*11c0*/  STL [R1+0x34], R0 ;  /* 0x0000340001007387 */ /* 0x0001e80000100800 */
[----:B------:R1:W-:Y:S04]  /*11d0*/  STL [R1+0x58], R3 ;  /* 0x0000580301007387 */ /* 0x0003e80000100800 */
[----:B------:R1:W-:Y:S01]  /*11e0*/  STL [R1+0x54], R2 ;  /* 0x0000540201007387 */ /* 0x0003e20000100800 */
[----:B0-----:R-:W-:-:S05]  /*11f0*/  IMAD.IADD R0, R18, 0x1, R13 ;  /* 0x0000000112007824 */ /* 0x001fca00078e020d */
[----:B------:R1:W-:Y:S02]  /*1200*/  STL [R1+0x50], R0 ;  /* 0x0000500001007387 */ /* 0x0003e40000100800 */
.L_x_2404:
[----:B-1----:R-:W2:Y:S01]  /*1210*/  LDL.LU R0, [R1+0xc] ;  /* 0x00000c0001007983 */ /* 0x002ea20000300800 */
[----:B------:R-:W2:Y:S01]  /*1220*/  LDC.64 R2, c[0x0][0xc60] ;  /* 0x00031800ff027b82 */ /* 0x000ea20000000a00 */
[----:B------:R-:W-:Y:S05]  /*1230*/  YIELD ;  /* 0x0000000000007946 */ /* 0x000fea0003800000 */
[----:B------:R-:W-:Y:S01]  /*1240*/  ULDC.64 UR4, c[0x0][0xa28] ;  /* 0x00028a0000047ab9 */ /* 0x000fe20000000a00 */
[----:B------:R-:W-:Y:S01]  /*1250*/  ULDC.64 UR8, c[0x0][0xa18] ;  /* 0x0002860000087ab9 */ /* 0x000fe20000000a00 */
[----:B------:R-:W-:Y:S01]  /*1260*/  ISETP.NE.U32.AND P1, PT, RZ, UR4, PT ;  /* 0x00000004ff007c0c */ /* 0x000fe2000bf25070 */
[----:B------:R-:W-:Y:S01]  /*1270*/  ULDC.64 UR6, c[0x0][0xa08] ;  /* 0x0002820000067ab9 */ /* 0x000fe20000000a00 */
[----:B--2---:R-:W-:-:S05]  /*1280*/  IMAD.WIDE R2, R0, 0x4, R2 ;  /* 0x0000000400027825 */ /* 0x004fca00078e0202 */
[----:B0-----:R0:W2:Y:S01]  /*1290*/  LDG.E R0, desc[UR46][R2.64] ;  /* 0x0000002e02007981 */ /* 0x0010a2000c1e1900 */
[----:B------:R-:W-:Y:S01]  /*12a0*/  ISETP.NE.AND.EX P1, PT, RZ, UR5, PT, P1 ;  /* 0x00000005ff007c0c */ /* 0x000fe2000bf25310 */
[----:B----45:R-:W-:Y:S01]  /*12b0*/  IMAD.MOV.U32 R27, RZ, RZ, RZ ;  /* 0x000000ffff1b7224 */ /* 0x030fe200078e00ff */
[----:B------:R-:W-:-:S04]  /*12c0*/  ISETP.NE.U32.AND P0, PT, RZ, UR6, PT ;  /* 0x00000006ff007c0c */ /* 0x000fc8000bf05070 */
[----:B------:R-:W-:Y:S01]  /*12d0*/  ISETP.NE.AND.EX P0, PT, RZ, UR7, PT, P0 ;  /* 0x00000007ff007c0c */ /* 0x000fe2000bf05300 */
[----:B0-----:R-:W-:Y:S01]  /*12e0*/  IMAD.MOV.U32 R3, RZ, RZ, RZ ;  /* 0x000000ffff037224 */ /* 0x001fe200078e00ff */
[----:B--2---:R-:W-:Y:S01]  /*12f0*/  SHF.R.S32.HI R6, RZ, 0x1f, R0 ;  /* 0x0000001fff067819 */ /* 0x004fe20000011400 */
[----:B------:R-:W-:-:S04]  /*1300*/  IMAD.SHL.U32 R28, R0, 0x4, RZ ;  /* 0x00000004001c7824 */ /* 0x000fc800078e00ff */
[C---:B---3--:R-:W-:Y:S01]  /*1310*/  @P1 LEA R4, P2, R0.reuse, UR4, 0x2 ;  /* 0x0000000400041c11 */ /* 0x048fe2000f8410ff */
        /* <DEDUP_REMOVED lines=8> */
[----:B------:R-:W-:-:S02]  /*13a0*/  ISETP.NE.AND.EX P2, PT, RZ, UR9, PT, P2 ;  /* 0x00000009ff007c0c */ /* 0x000fc4000bf45320 */
[----:B------:R-:W-:Y:S01]  /*13b0*/  MOV R2, UR4 ;  /* 0x0000000400027c02 */ /* 0x000fe20008000f00 */
[----:B------:R-:W-:Y:S01]  /*13c0*/  ULDC.64 UR4, c[0x0][0x3f8] ;  /* 0x0000fe0000047ab9 */ /* 0x000fe20000000a00 */
[----:B------:R-:W-:-:S05]  /*13d0*/  IADD3.X R9, R29, UR7, RZ, P3, !PT ;  /* 0x000000071d097c10 */ /* 0x000fca0009ffe4ff */
[----:B------:R1:W5:Y:S04]  /*13e0*/  @P0 LDG.E R27, desc[UR46][R8.64] ;  /* 0x0000002e081b0981 */ /* 0x000368000c1e1900 */
[----:B0-----:R-:W-:-:S04]  /*13f0*/  @P2 IADD3 R6, P1, R28, UR8, RZ ;  /* 0x000000081c062c10 */ /* 0x001fc8000ff3e0ff */
[----:B------:R-:W-:-:S05]  /*1400*/  @P2 IADD3.X R7, R29, UR9, RZ, P1, !PT ;  /* 0x000000091d072c10 */ /* 0x000fca0008ffe4ff */
[----:B------:R-:W2:Y:S01]  /*1410*/  @P2 LDG.E R2, desc[UR46][R6.64] ;  /* 0x0000002e06022981 */ /* 0x000ea2000c1e1900 */
[----:B------:R-:W-:-:S03]  /*1420*/  UISETP.NE.U32.AND UP0, UPT, UR4, URZ, UPT ;  /* 0x0000003f0400728c */ /* 0x000fc6000bf05070 */
[----:B------:R-:W-:Y:S01]  /*1430*/  ULDC UR4, c[0x0][0x404] ;  /* 0x0001010000047ab9 */ /* 0x000fe20000000800 */
[----:B------:R-:W-:-:S03]  /*1440*/  UISETP.NE.AND.EX UP0, UPT, UR5, URZ, UPT, UP0 ;  /* 0x0000003f0500728c */ /* 0x000fc6000bf05300 */
[----:B------:R-:W-:Y:S01]  /*1450*/  ULDC UR5, c[0x0][0x2e0] ;  /* 0x0000b80000057ab9 */ /* 0x000fe20000000800 */
[----:B------:R-:W-:-:S04]  /*1460*/  USEL UR4, UR4, 0x1, UP0 ;  /* 0x0000000104047887 */ /* 0x000fc80008000000 */
[----:B------:R-:W-:-:S03]  /*1470*/  UIMAD UR4, UR4, UR5, URZ ;  /* 0x00000005040472a4 */ /* 0x000fc6000f8e023f */
[----:B------:R-:W-:-:S03]  /*1480*/  ULDC UR5, c[0x0][0x338] ;  /* 0x0000ce0000057ab9 */ /* 0x000fc60000000800 */
[----:B------:R-:W-:Y:S02]  /*1490*/  IMAD.U32 R26, RZ, RZ, UR4 ;  /* 0x00000004ff1a7e24 */ /* 0x000fe4000f8e00ff */
[----:B------:R-:W-:Y:S01]  /*14a0*/  IMAD.MOV.U32 R25, RZ, RZ, R0 ;  /* 0x000000ffff197224 */ /* 0x000fe200078e0000 */
[----:B--2---:R0:W-:Y:S01]  /*14b0*/  STL [R1+0xc], R2 ;  /* 0x00000c0201007387 */ /* 0x0041e20000100800 */
[----:B------:R-:W-:Y:S02]  /*14c0*/  IMAD.MOV.U32 R10, RZ, RZ, R2 ;  /* 0x000000ffff0a7224 */ /* 0x000fe400078e0002 */
[----:B0-----:R-:W-:Y:S01]  /*14d0*/  IMAD.U32 R2, RZ, RZ, UR5 ;  /* 0x00000005ff027e24 */ /* 0x001fe2000f8e00ff */
[----:B-1----:R-:W-:Y:S06]  /*14e0*/  @P2 BRA `(.L_x_2182) ;  /* 0x0000000000282947 */ /* 0x002fec0003800000 */
[----:B------:R-:W-:Y:S02]  /*14f0*/  ULDC.64 UR4, c[0x0][0xa00] ;  /* 0x0002800000047ab9 */ /* 0x000fe40000000a00 */
[----:B------:R-:W-:-:S04]  /*1500*/  ISETP.NE.U32.AND P1, PT, RZ, UR4, PT ;  /* 0x00000004ff007c0c */ /* 0x000fc8000bf25070 */
[----:B------:R-:W-:-:S13]  /*1510*/  ISETP.NE.AND.EX P1, PT, RZ, UR5, PT, P1 ;  /* 0x00000005ff007c0c */ /* 0x000fda000bf25310 */
[----:B------:R-:W-:Y:S05]  /*1520*/  @!P1 BRA `(.L_x_2182) ;  /* 0x0000000000189947 */ /* 0x000fea0003800000 */
[----:B------:R-:W0:Y:S02]  /*1530*/  LDC.64 R4, c[0x0][0xa00] ;  /* 0x00028000ff047b82 */ /* 0x000e240000000a00 */
[----:B0-----:R-:W-:-:S05]  /*1540*/  IMAD.WIDE R4, R25, 0x4, R4 ;  /* 0x0000000419047825 */ /* 0x001fca00078e0204 */
[----:B------:R-:W2:Y:S04]  /*1550*/  LDG.E R0, desc[UR46][R4.64] ;  /* 0x0000002e04007981 */ /* 0x000ea8000c1e1900 */
[----:B------:R-:W2:Y:S02]  /*1560*/  LDG.E R7, desc[UR46][R4.64+0x4] ;  /* 0x0000042e04077981 */ /* 0x000ea4000c1e1900 */
[----:B--2---:R-:W-:-:S05]  /*1570*/  IMAD.IADD R10, R7, 0x1, -R0 ;  /* 0x00000001070a7824 */ /* 0x004fca00078e0a00 */
[----:B------:R0:W-:Y:S02]  /*1580*/  STL [R1+0xc], R10 ;  /* 0x00000c0a01007387 */ /* 0x0001e40000100800 */
.L_x_2182:
[----:B------:R-:W2:Y:S01]  /*1590*/  LDL R12, [R1+0x4] ;  /* 0x00000400010c7983 */ /* 0x000ea20000100800 */
[----:B------:R-:W-:-:S03]  /*15a0*/  ULDC.64 UR4, c[0x0][0xa20] ;  /* 0x0002880000047ab9 */ /* 0x000fc60000000a00 */
[----:B------:R-:W3:Y:S01]  /*15b0*/  LDL R30, [R1+0x8] ;  /* 0x00000800011e7983 */ /* 0x000ee20000100800 */
[----:B------:R-:W-:-:S04]  /*15c0*/  ISETP.NE.U32.AND P1, PT, RZ, UR4, PT ;  /* 0x00000004ff007c0c */ /* 0x000fc8000bf25070 */
[----:B------:R-:W-:Y:S01]  /*15d0*/  ISETP.NE.AND.EX P1, PT, RZ, UR5, PT, P1 ;  /* 0x00000005ff007c0c */ /* 0x000fe2000bf25310 */
[----:B--2---:R1:W-:Y:S04]  /*15e0*/  STL [R1+0x48], R12 ;  /* 0x0000480c01007387 */ /* 0x0043e80000100800 */
[----:B---3--:R1:W-:Y:S08]  /*15f0*/  STL [R1+0x40], R30 ;  /* 0x0000401e01007387 */ /* 0x0083f00000100800 */
[----:B------:R-:W-:Y:S05]  /*1600*/  @!P1 BRA `(.L_x_2183) ;  /* 0x0000000000109947 */ /* 0x000fea0003800000 */
[----:B------:R-:W-:-:S04]  /*1610*/  IADD3 R4, P0, R28, UR4, RZ ;  /* 0x000000041c047c10 */ /* 0x000fc8000ff1e0ff */
[----:B------:R-:W-:-:S05]  /*1620*/  IADD3.X R5, R29, UR5, RZ, P0, !PT ;  /* 0x000000051d057c10 */ /* 0x000fca00087fe4ff */
[----:B------:R2:W5:Y:S01]  /*1630*/  LDG.E R26, desc[UR46][R4.64] ;  /* 0x0000002e041a7981 */ /* 0x000562000c1e1900 */
[----:B------:R-:W-:Y:S05]  /*1640*/  BRA `(.L_x_2184) ;  /* 0x0000000000107947 */ /* 0x000fea0003800000 */
.L_x_2183:
[----:B------:R-:W-:Y:S05]  /*1650*/  @!P0 BRA `(.L_x_2184) ;  /* 0x00000000000c8947 */ /* 0x000fea0003800000 */
[----:B------:R-:W2:Y:S04]  /*1660*/  LDG.E R5, desc[UR46][R8.64] ;  /* 0x0000002e08057981 */ /* 0x000ea8000c1e1900 */
[----:B------:R-:W2:Y:S02]  /*1670*/  LDG.E R26, desc[UR46][R8.64+0x4] ;  /* 0x0000042e081a7981 */ /* 0x000ea4000c1e1900 */
[----:B--2---:R-:W-:-:S07]  /*1680*/  IMAD.IADD R26, R26, 0x1, -R5 ;  /* 0x000000011a1a7824 */ /* 0x004fce00078e0a05 */
.L_x_2184:
[----:B------:R-:W-:Y:S02]  /*1690*/  ULDC.64 UR4, c[0x0][0xa10] ;  /* 0x0002840000047ab9 */ /* 0x000fe40000000a00 */
[----:B------:R-:W-:-:S04]  /*16a0*/  ISETP.NE.U32.AND P0, PT, RZ, UR4, PT ;  /* 0x00000004ff007c0c */ /* 0x000fc8000bf05070 */
[----:B------:R-:W-:Y:S01]  /*16b0*/  ISETP.NE.AND.EX P0, PT, RZ, UR5, PT, P0 ;  /* 0x00000005ff007c0c */ /* 0x000fe2000bf05300 */
[----:B------:R-:W-:-:S12]  /*16c0*/  ULDC.64 UR4, c[0x0][0xa30] ;  /* 0x00028c0000047ab9 */ /* 0x000fd80000000a00 */
[----:B--2---:R-:W2:Y:S02]  /*16d0*/  @P0 LDC.64 R4, c[0x0][0xa10] ;  /* 0x00028400ff040b82 */ /* 0x004ea40000000a00 */
[----:B--2---:R-:W-:-:S05]  /*16e0*/  @P0 IMAD.WIDE R4, R25, 0x4, R4 ;  /* 0x0000000419040825 */ /* 0x004fca00078e0204 */
[----:B------:R-:W2:Y:S04]  /*16f0*/  @P0 LDG.E R0, desc[UR46][R4.64] ;  /* 0x0000002e04000981 */ /* 0x000ea8000c1e1900 */
[----:B------:R-:W2:Y:S01]  /*1700*/  @P0 LDG.E R9, desc[UR46][R4.64+0x4] ;  /* 0x0000042e04090981 */ /* 0x000ea2000c1e1900 */
[----:B-----5:R-:W-:Y:S01]  /*1710*/  IADD3 R11, -R3, R26, RZ ;  /* 0x0000001a030b7210 */ /* 0x020fe20007ffe1ff */
[----:B------:R-:W-:Y:S01]  /*1720*/  IMAD.MOV.U32 R123, RZ, RZ, R26 ;  /* 0x000000ffff7b7224 */ /* 0x000fe200078e001a */
[----:B------:R-:W-:Y:S02]  /*1730*/  LEA R3, R12, 0xff, 0x7 ;  /* 0x000000ff0c037811 */ /* 0x000fe400078e38ff */
[----:B------:R-:W-:Y:S01]  /*1740*/  ISETP.NE.U32.AND P1, PT, RZ, UR4, PT ;  /* 0x00000004ff007c0c */ /* 0x000fe2000bf25070 */
[----:B------:R-:W-:-:S03]  /*1750*/  IMAD.MOV R110, RZ, RZ, -R11 ;  /* 0x000000ffff6e7224 */ /* 0x000fc600078e0a0b */
[----:B------:R-:W-:Y:S02]  /*1760*/  ISETP.NE.AND.EX P1, PT, RZ, UR5, PT, P1 ;  /* 0x00000005ff007c0c */ /* 0x000fe4000bf25310 */
[----:B------:R-:W-:-:S11]  /*1770*/  VIMNMX R110, RZ, R110, !PT ;  /* 0x0000006eff6e7248 */ /* 0x000fd60007fe0100 */
[----:B------:R-:W-:-:S04]  /*1780*/  @P1 IADD3 R6, P2, R28, UR4, RZ ;  /* 0x000000041c061c10 */ /* 0x000fc8000ff5e0ff */
[----:B------:R-:W-:-:S05]  /*1790*/  @P1 IADD3.X R7, R29, UR5, RZ, P2, !PT ;  /* 0x000000051d071c10 */ /* 0x000fca00097fe4ff */
[----:B------:R3:W5:Y:S01]  /*17a0*/  @P1 LDG.E R123, desc[UR46][R6.64] ;  /* 0x0000002e067b1981 */ /* 0x000762000c1e1900 */
[----:B--2---:R-:W-:-:S04]  /*17b0*/  @P0 IMAD.IADD R2, R9, 0x1, -R0 ;  /* 0x0000000109020824 */ /* 0x004fc800078e0a00 */
[----:B------:R-:W-:-:S04]  /*17c0*/  IMAD.IADD R8, R11, 0x1, R2 ;  /* 0x000000010b087824 */ /* 0x000fc800078e0202 */
[C---:B------:R-:W-:Y:S01]  /*17d0*/  VIADD R0, R8.reuse, 0x7f ;  /* 0x0000007f08007836 */ /* 0x040fe20000000000 */
[----:B------:R-:W-:Y:S01]  /*17e0*/  IADD3 R4, R8, R3, -R10 ;  /* 0x0000000308047210 */ /* 0x000fe20007ffe80a */
[----:B------:R3:W-:Y:S03]  /*17f0*/  STL [R1+0x20], R8 ;  /* 0x0000200801007387 */ /* 0x0007e60000100800 */
[----:B------:R-:W-:Y:S02]  /*1800*/  SHF.R.S32.HI R3, RZ, 0x1f, R0 ;  /* 0x0000001fff037819 */ /* 0x000fe40000011400 */
[----:B------:R-:W-:Y:S02]  /*1810*/  SHF.R.S32.HI R5, RZ, 0x1f, R4 ;  /* 0x0000001fff057819 */ /* 0x000fe40000011404 */
[----:B------:R-:W-:Y:S02]  /*1820*/  LEA.HI R3, R3, R0, RZ, 0x7 ;  /* 0x0000000003037211 */ /* 0x000fe400078f38ff */
[----:B------:R-:W-:-:S02]  /*1830*/  LEA.HI R5, R5, R4, RZ, 0x7 ;  /* 0x0000000405057211 */ /* 0x000fc400078f38ff */
[----:B------:R-:W-:Y:S02]  /*1840*/  SHF.R.S32.HI R133, RZ, 0x7, R3 ;  /* 0x00000007ff857819 */ /* 0x000fe40000011403 */
[----:B------:R-:W-:-:S04]  /*1850*/  SHF.R.S32.HI R0, RZ, 0x7, R5 ;  /* 0x00000007ff007819 */ /* 0x000fc80000011405 */
[----:B------:R-:W-:-:S05]  /*1860*/  VIMNMX R0, R133, R0, PT ;  /* 0x0000000085007248 */ /* 0x000fca0003fe0100 */
[----:B------:R-:W-:-:S05]  /*1870*/  IMAD R3, R0, 0x80, -R11 ;  /* 0x0000008000037824 */ /* 0x000fca00078e0a0b */
        /* <DEDUP_REMOVED lines=10> */
[----:B---3--:R-:W-:Y:S05]  /*1920*/  @!P1 BRA `(.L_x_2185) ;  /* 0x000000a400889947 */ /* 0x008fea0003800000 */
        /* <DEDUP_REMOVED lines=8> */
[----:B------:R2:W3:Y:S01]  /*19b0*/  LDC.64 R14, c[0x4][R0] ;  /* 0x01000000000e7b82 */ /* 0x0004e20000000a00 */
[----:B------:R-:W-:Y:S01]  /*19c0*/  IMAD.U32 R5, RZ, RZ, UR5 ;  /* 0x00000005ff057e24 */ /* 0x000fe2000f8e00ff */
[----:B------:R-:W-:Y:S01]  /*19d0*/  ULDC.64 UR4, c[0x4][0xc8] ;  /* 0x0100320000047ab9 */ /* 0x000fe20000000a00 */
[----:B0-----:R-:W-:Y:S01]  /*19e0*/  IMAD.U32 R10, RZ, RZ, UR6 ;  /* 0x00000006ff0a7e24 */ /* 0x001fe2000f8e00ff */
[----:B-1----:R-:W-:Y:S01]  /*19f0*/  MOV R12, 0x1 ;  /* 0x00000001000c7802 */ /* 0x002fe20000000f00 */
[----:B------:R-:W-:Y:S02]  /*1a00*/  IMAD.U32 R6, RZ, RZ, UR4 ;  /* 0x00000004ff067e24 */ /* 0x000fe4000f8e00ff */
[----:B------:R-:W-:-:S02]  /*1a10*/  IMAD.U32 R7, RZ, RZ, UR5 ;  /* 0x00000005ff077e24 */ /* 0x000fc4000f8e00ff */
[----:B------:R-:W-:Y:S02]  /*1a20*/  IMAD.U32 R11, RZ, RZ, UR7 ;  /* 0x00000007ff0b7e24 */ /* 0x000fe4000f8e00ff */
[----:B------:R-:W-:Y:S02]  /*1a30*/  IMAD.MOV.U32 R8, RZ, RZ, 0x70 ;  /* 0x00000070ff087424 */ /* 0x000fe400078e00ff */
[----:B--2---:R-:W-:-:S07]  /*1a40*/  IMAD.MOV.U32 R13, RZ, RZ, RZ ;  /* 0x000000ffff0d7224 */ /* 0x004fce00078e00ff */
[----:B------:R-:W-:-:S07]  /*1a50*/  LEPC R20, `(.L_x_2187) ;  /* 0x000000001014794e */ /* 0x000fce0000000000 */
[----:B---3-5:R-:W-:Y:S05]  /*1a60*/  CALL.ABS.NOINC R14 ;  /* 0x000000000e007343 */ /* 0x028fea0003c00000 */
.L_x_2187:
[----:B------:R-:W-:Y:S05]  /*1a70*/  BSYNC B6 ;  /* 0x0000000000067941 */ /* 0x000fea0003800000 */
.L_x_2186:
        /* <DEDUP_REMOVED lines=12> */
[----:B------:R-:W-:Y:S01]  /*1b40*/  MOV R11, UR7 ;  /* 0x00000007000b7c02 */ /* 0x000fe20008000f00 */
[----:B------:R-:W-:Y:S02]  /*1b50*/  IMAD.U32 R6, RZ, RZ, UR4 ;  /* 0x00000004ff067e24 */ /* 0x000fe4000f8e00ff */
[----:B------:R-:W-:-:S02]  /*1b60*/  IMAD.U32 R7, RZ, RZ, UR5 ;  /* 0x00000005ff077e24 */ /* 0x000fc4000f8e00ff */
[----:B------:R-:W-:Y:S02]  /*1b70*/  IMAD.MOV.U32 R8, RZ, RZ, 0x70 ;  /* 0x00000070ff087424 */ /* 0x000fe400078e00ff */
[----:B-1----:R-:W-:Y:S02]  /*1b80*/  IMAD.MOV.U32 R12, RZ, RZ, 0x1 ;  /* 0x00000001ff0c7424 */ /* 0x002fe400078e00ff */
[----:B--2---:R-:W-:-:S07]  /*1b90*/  IMAD.MOV.U32 R13, RZ, RZ, RZ ;  /* 0x000000ffff0d7224 */ /* 0x004fce00078e00ff */
[----:B------:R-:W-:-:S07]  /*1ba0*/  LEPC R20, `(.L_x_2189) ;  /* 0x000000001014794e */ /* 0x000fce0000000000 */
[----:B---3-5:R-:W-:Y:S05]  /*1bb0*/  CALL.ABS.NOINC R14 ;  /* 0x000000000e007343 */ /* 0x028fea0003c00000 */
.L_x_2189:
[----:B------:R-:W-:Y:S05]  /*1bc0*/  BSYNC B6 ;  /* 0x0000000000067941 */ /* 0x000fea0003800000 */
.L_x_2188:
[----:B------:R-:W-:Y:S01]  /*1bd0*/  ULDC.64 UR4, c[0x0][0x9f8] ;  /* 0x00027e0000047ab9 */ /* 0x000fe20000000a00 */
[----:B------:R-:W2:Y:S01]  /*1be0*/  LDL R14, [R1+0x14] ;  /* 0x00001400010e7983 */ /* 0x000ea20000100800 */
[----:B------:R-:W-:Y:S01]  /*1bf0*/  ISETP.NE.U32.AND P0, PT, RZ, UR4, PT ;  /* 0x00000004ff007c0c */ /* 0x000fe2000bf05070 */
[----:B------:R-:W3:Y:S08]  /*1c00*/  LDC R0, c[0x0][0x428] ;  /* 0x00010a00ff007b82 */ /* 0x000ef00000000800 */
[----:B------:R-:W4:Y:S01]  /*1c10*/  LDC.64 R102, c[0x0][0x2f0] ;  /* 0x0000bc00ff667b82 */ /* 0x000f220000000a00 */
[----:B------:R-:W-:Y:S01]  /*1c20*/  ISETP.NE.AND.EX P0, PT, RZ, UR5, PT, P0 ;  /* 0x00000005ff007c0c */ /* 0x000fe2000bf05300 */
[----:B------:R-:W2:Y:S01]  /*1c30*/  LDL R36, [R1+0x18] ;  /* 0x0000180001247983 */ /* 0x000ea20000100800 */
[----:B------:R-:W-:Y:S01]  /*1c40*/  IMAD.IADD R45, R27, 0x1, R26 ;  /* 0x000000011b2d7824 */ /* 0x000fe200078e021a */
[----:B------:R-:W-:-:S02]  /*1c50*/  ULDC.64 UR6, c[0x0][0xa08] ;  /* 0x0002820000067ab9 */ /* 0x000fc40000000a00 */
[----:B------:R-:W2:Y:S01]  /*1c60*/  LDL R34, [R1+0x1c] ;  /* 0x00001c0001227983 */ /* 0x000ea20000100800 */
[----:B------:R-:W-:Y:S01]  /*1c70*/  IMAD.MOV.U32 R3, RZ, RZ, R30 ;  /* 0x000000ffff037224 */ /* 0x000fe200078e001e */
[----:B------:R-:W0:Y:S02]  /*1c80*/  LDC.64 R116, c[0x0][0x3d8] ;  /* 0x0000f600ff747b82 */ /* 0x000e240000000a00 */
[----:B------:R-:W2:Y:S04]  /*1c90*/  LDL R31, [R1+0x2c] ;  /* 0x00002c00011f7983 */ /* 0x000ea80000100800 */
[----:B------:R-:W-:Y:S01]  /*1ca0*/  @P0 IADD3 R4, P1, R28, UR4, RZ ;  /* 0x000000041c040c10 */ /* 0x000fe2000ff3e0ff */
[----:B------:R-:W2:Y:S01]  /*1cb0*/  LDL R33, [R1+0x30] ;  /* 0x0000300001217983 */ /* 0x000ea20000100800 */
[----:B------:R-:W1:Y:S02]  /*1cc0*/  LDC R37, c[0x0][0x3d4] ;  /* 0x0000f500ff257b82 */ /* 0x000e640000000800 */
[----:B------:R-:W-:Y:S01]  /*1cd0*/  @P0 IADD3.X R5, R29, UR5, RZ, P1, !PT ;  /* 0x000000051d050c10 */ /* 0x000fe20008ffe4ff */
[----:B------:R-:W2:Y:S01]  /*1ce0*/  LDL R15, [R1+0x28] ;  /* 0x00002800010f7983 */ /* 0x000ea20000100800 */
[----:B------:R-:W0:Y:S01]  /*1cf0*/  S2R R20, SR_TID.X ;  /* 0x0000000000147919 */ /* 0x000e220000002100 */
[----:B------:R-:W-:Y:S01]  /*1d00*/  SHF.R.S32.HI R39, RZ, 0x1f, R45 ;  /* 0x0000001fff277819 */ /* 0x000fe2000001142d */
[----:B------:R-:W-:Y:S01]  /*1d10*/  ULDC.64 UR4, c[0x0][0x2f8] ;  /* 0x0000be0000047ab9 */ /* 0x000fe20000000a00 */
[----:B------:R4:W2:Y:S01]  /*1d20*/  @P0 LDG.E R25, desc[UR46][R4.64] ;  /* 0x0000002e04190981 */ /* 0x0008a2000c1e1900 */
[----:B---3--:R-:W-:-:S02]  /*1d30*/  ISETP.NE.AND P0, PT, R0, 0x1, PT ;  /* 0x000000010000780c */ /* 0x008fc40003f05270 */
[-C--:B----4-:R-:W-:Y:S02]  /*1d40*/  IMAD R6, R39, R102.reuse, RZ ;  /* 0x0000006627067224 */ /* 0x090fe400078e02ff */
[----:B------:R-:W-:-:S09]  /*1d50*/  IMAD.WIDE.U32 R4, R45, R102, RZ ;  /* 0x000000662d047225 */ /* 0x000fd200078e00ff */
[----:B------:R-:W3:Y:S08]  /*1d60*/  @P0 LDC R0, c[0x0][0x42c] ;  /* 0x00010b00ff000b82 */ /* 0x000ef00000000800 */
[----:B------:R-:W4:Y:S01]  /*1d70*/  @P0 LDC R7, c[0x0][0x430] ;  /* 0x00010c00ff070b82 */ /* 0x000f220000000800 */
[----:B0-----:R-:W-:Y:S01]  /*1d80*/  SHF.R.U32.HI R32, RZ, 0x7, R20 ;  /* 0x00000007ff207819 */ /* 0x001fe20000011614 */
[----:B---3--:R-:W-:-:S05]  /*1d90*/  @P0 IMAD.HI.U32 R0, R30, R0, RZ ;  /* 0x000000001e000227 */ /* 0x008fca00078e00ff */
[----:B----4-:R-:W-:Y:S01]  /*1da0*/  @P0 SHF.R.U32.HI R3, RZ, R7, R0 ;  /* 0x00000007ff030219 */ /* 0x010fe20000011600 */
[----:B------:R-:W-:Y:S01]  /*1db0*/  IMAD R7, R45, R103, R6 ;  /* 0x000000672d077224 */ /* 0x000fe200078e0206 */
[----:B------:R-:W-:Y:S02]  /*1dc0*/  ISETP.NE.U32.AND P0, PT, RZ, UR6, PT ;  /* 0x00000006ff007c0c */ /* 0x000fe4000bf05070 */
[----:B------:R-:W-:Y:S01]  /*1dd0*/  SHF.R.S32.HI R8, RZ, 0x1f, R3 ;  /* 0x0000001fff087819 */ /* 0x000fe20000011403 */
[----:B------:R-:W-:Y:S01]  /*1de0*/  IMAD.IADD R5, R5, 0x1, R7 ;  /* 0x0000000105057824 */ /* 0x000fe200078e0207 */
[----:B------:R-:W-:Y:S02]  /*1df0*/  ISETP.NE.AND.EX P0, PT, RZ, UR7, PT, P0 ;  /* 0x00000007ff007c0c */ /* 0x000fe4000bf05300 */
[----:B------:R-:W-:Y:S01]  /*1e00*/  ISETP.NE.AND P6, PT, R32, 0x1, PT ;  /* 0x000000012000780c */ /* 0x000fe20003fc5270 */
[----:B------:R-:W-:Y:S02]  /*1e10*/  IMAD R6, R8, UR4, RZ ;  /* 0x0000000408067c24 */ /* 0x000fe4000f8e02ff */
[----:B------:R-:W-:-:S04]  /*1e20*/  IMAD.WIDE.U32 R4, R3, UR4, R4 ;  /* 0x0000000403047c25 */ /* 0x000fc8000f8e0004 */
[----:B------:R-:W-:Y:S01]  /*1e30*/  IMAD R7, R3, UR5, R6 ;  /* 0x0000000503077c24 */ /* 0x000fe2000f8e0206 */
[----:B------:R-:W-:-:S03]  /*1e40*/  ULDC.64 UR4, c[0x0][0x300] ;  /* 0x0000c00000047ab9 */ /* 0x000fc60000000a00 */
[----:B------:R-:W-:Y:S01]  /*1e50*/  IMAD.IADD R5, R5, 0x1, R7 ;  /* 0x0000000105057824 */ /* 0x000fe200078e0207 */
[----:B------:R-:W-:Y:S01]  /*1e60*/  SHF.R.S32.HI R17, RZ, 0x1f, R16 ;  /* 0x0000001fff117819 */ /* 0x000fe20000011410 */
[----:B------:R-:W0:Y:S01]  /*1e70*/  LDC.64 R6, c[0x0][0x3e8] ;  /* 0x0000fa00ff067b82 */ /* 0x000e220000000a00 */
[----:B-1----:R-:W-:Y:S01]  /*1e80*/  ISETP.GE.AND P2, PT, R16, R37, PT ;  /* 0x000000251000720c */ /* 0x002fe20003f46270 */
[----:B------:R-:W-:Y:S02]  /*1e90*/  IMAD.SHL.U32 R27, R233, 0x80, RZ ;  /* 0x00000080e91b7824 */ /* 0x000fe400078e00ff */
[----:B------:R-:W-:-:S03]  /*1ea0*/  IMAD.SHL.U32 R28, R234, 0x80, RZ ;  /* 0x00000080ea1c7824 */ /* 0x000fc600078e00ff */
[----:B------:R-:W-:-:S04]  /*1eb0*/  LOP3.LUT R27, R27, 0x380, RZ, 0xc0, !PT ;  /* 0x000003801b1b7812 */ /* 0x000fc800078ec0ff */
[----:B------:R-:W-:Y:S02]  /*1ec0*/  SHF.R.U32.HI R21, RZ, 0x3, R27 ;  /* 0x00000003ff157819 */ /* 0x000fe4000001161b */
[----:B------:R-:W-:Y:S02]  /*1ed0*/  LOP3.LUT R28, R28, 0x380, RZ, 0xc0, !PT ;  /* 0x000003801c1c7812 */ /* 0x000fe400078ec0ff */
[----:B------:R-:W-:Y:S01]  /*1ee0*/  SHF.L.U64.HI R93, R102, 0x5, R103 ;  /* 0x00000005665d7819 */ /* 0x000fe20000010267 */
[----:B0-----:R-:W-:-:S04]  /*1ef0*/  IMAD R12, R23, R6, RZ ;  /* 0x00000006170c7224 */ /* 0x001fc800078e02ff */
[C---:B------:R-:W-:Y:S02]  /*1f00*/  IMAD R89, R22.reuse, R7, R12 ;  /* 0x0000000716597224 */ /* 0x040fe400078e020c */
[----:B------:R-:W-:Y:S01]  /*1f10*/  IMAD.WIDE.U32 R12, R22, R6, R16 ;  /* 0x00000006160c7225 */ /* 0x000fe200078e0010 */
[----:B------:R-:W-:Y:S02]  /*1f20*/  SHF.L.U32 R92, R102, 0x5, RZ ;  /* 0x00000005665c7819 */ /* 0x000fe400000006ff */
[----:B-----5:R-:W-:Y:S01]  /*1f30*/  SHF.R.S32.HI R29, RZ, 0x1f, R123 ;  /* 0x0000001fff1d7819 */ /* 0x020fe2000001147b */
[----:B------:R-:W-:Y:S01]  /*1f40*/  IMAD.SHL.U32 R26, R235, 0x80, RZ ;  /* 0x00000080eb1a7824 */ /* 0x000fe200078e00ff */
[----:B------:R-:W-:Y:S01]  /*1f50*/  MOV R88, R12 ;  /* 0x0000000c00587202 */ /* 0x000fe20000000f00 */
[----:B------:R-:W-:-:S03]  /*1f60*/  IMAD.WIDE.U32 R46, R22, R102, R92 ;  /* 0x00000066162e7225 */ /* 0x000fc600078e005c */
[----:B------:R-:W-:Y:S01]  /*1f70*/  LOP3.LUT R26, R26, 0x380, RZ, 0xc0, !PT ;  /* 0x000003801a1a7812 */ /* 0x000fe200078ec0ff */
[----:B------:R-:W-:Y:S01]  /*1f80*/  IMAD.WIDE.U32 R42, R22, R102, R16 ;  /* 0x00000066162a7225 */ /* 0x000fe200078e0010 */
[----:B------:R-:W-:-:S03]  /*1f90*/  IADD3 R109, P1, R92, R46, RZ ;  /* 0x0000002e5c6d7210 */ /* 0x000fc60007f3e0ff */
[----:B------:R-:W-:Y:S01]  /*1fa0*/  IMAD R30, R29, R116, RZ ;  /* 0x000000741d1e7224 */ /* 0x000fe200078e02ff */
[----:B------:R-:W-:Y:S01]  /*1fb0*/  SHF.R.U32.HI R20, RZ, 0x3, R26 ;  /* 0x00000003ff147819 */ /* 0x000fe2000001161a */
[----:B------:R-:W-:Y:S01]  /*1fc0*/  IMAD.SHL.U32 R122, R37, 0x2, RZ ;  /* 0x00000002257a7824 */ /* 0x000fe200078e00ff */
[----:B------:R-:W-:Y:S01]  /*1fd0*/  SHF.L.U64.HI R115, R6, 0x7, R7 ;  /* 0x0000000706737819 */ /* 0x000fe20000010207 */
[----:B------:R-:W-:Y:S01]  /*1fe0*/  VIADD R129, R32, 0x8 ;  /* 0x0000000820817836 */ /* 0x000fe20000000000 */
[C---:B------:R-:W-:Y:S01]  /*1ff0*/  SHF.L.U64.HI R111, R102.reuse, 0x6, R103 ;  /* 0x00000006666f7819 */ /* 0x040fe20000010267 */
[----:B------:R-:W-:Y:S01]  /*2000*/  IMAD.SHL.U32 R132, R102, 0x80, RZ ;  /* 0x0000008066847824 */ /* 0x000fe200078e00ff */
[----:B--2---:R-:W-:Y:S02]  /*2010*/  SHF.R.S32.HI R0, RZ, 0x1f, R25 ;  /* 0x0000001fff007819 */ /* 0x004fe40000011419 */
        /* <DEDUP_REMOVED lines=25> */
[----:B------:R-:W-:Y:S01]  /*21b0*/  SEL R3, R37, RZ, P2 ;  /* 0x000000ff25037207 */ /* 0x000fe20001000000 */
[----:B------:R-:W-:-:S04]  /*21c0*/  IMAD.WIDE.U32 R8, R22, R6, R8 ;  /* 0x0000000616087225 */ /* 0x000fc800078e0008 */
[----:B------:R-:W-:Y:S02]  /*21d0*/  IMAD.IADD R3, R16, 0x1, R3 ;  /* 0x0000000110037824 */ /* 0x000fe400078e0203 */
[----:B------:R-:W-:-:S03]  /*21e0*/  IMAD.MOV.U32 R90, RZ, RZ, R8 ;  /* 0x000000ffff5a7224 */ /* 0x000fc600078e0008 */
[----:B------:R-:W-:-:S04]  /*21f0*/  SHF.R.S32.HI R8, RZ, 0x1f, R3 ;  /* 0x0000001fff087819 */ /* 0x000fc80000011403 */
[CC--:B------:R-:W-:Y:S02]  /*2200*/  LEA.HI R41, R8.reuse, R3.reuse, RZ, 0x4 ;  /* 0x0000000308297211 */ /* 0x0c0fe400078f20ff */
[----:B------:R-:W-:-:S05]  /*2210*/  LEA.HI R3, R8, R3, RZ, 0x7 ;  /* 0x0000000308037211 */ /* 0x000fca00078f38ff */
[----:B------:R-:W-:Y:S01]  /*2220*/  IMAD.SHL.U32 R8, R3, 0x80, RZ ;  /* 0x0000008003087824 */ /* 0x000fe200078e00ff */
[--C-:B------:R-:W-:Y:S02]  /*2230*/  LOP3.LUT R3, R14, 0x70, R41.reuse, 0xf8, !PT ;  /* 0x000000700e037812 */ /* 0x100fe400078ef829 */
[--C-:B------:R-:W-:Y:S02]  /*2240*/  LOP3.LUT R14, R27, 0x70, R41.reuse, 0xf8, !PT ;  /* 0x000000701b0e7812 */ /* 0x100fe400078ef829 */
[----:B------:R-:W-:Y:S02]  /*2250*/  LOP3.LUT R8, R8, 0xffffc000, RZ, 0xc0, !PT ;  /* 0xffffc00008087812 */ /* 0x000fe400078ec0ff */
[----:B------:R-:W-:Y:S02]  /*2260*/  LOP3.LUT R3, R3, R36, RZ, 0x3c, !PT ;  /* 0x0000002403037212 */ /* 0x000fe400078e3cff */
[----:B------:R-:W-:Y:S02]  /*2270*/  LOP3.LUT R119, R14, R21, RZ, 0x3c, !PT ;  /* 0x000000150e777212 */ /* 0x000fe400078e3cff */
[----:B------:R-:W-:Y:S01]  /*2280*/  IADD3 R121, R3, R8, R34 ;  /* 0x0000000803797210 */ /* 0x000fe20007ffe022 */
[----:B------:R-:W-:Y:S01]  /*2290*/  IMAD R3, R23, R102, RZ ;  /* 0x0000006617037224 */ /* 0x000fe200078e02ff */
[----:B------:R-:W-:-:S02]  /*22a0*/  LOP3.LUT R12, R28, 0x70, R41, 0xf8, !PT ;  /* 0x000000701c0c7812 */ /* 0x000fc400078ef829 */
[-C--:B------:R-:W-:Y:S01]  /*22b0*/  IADD3 R119, R119, R8.reuse, R31 ;  /* 0x0000000877777210 */ /* 0x080fe20007ffe01f */
[C---:B------:R-:W-:Y:S01]  /*22c0*/  IMAD R31, R22.reuse, R103, R3 ;  /* 0x00000067161f7224 */ /* 0x040fe200078e0203 */
[----:B------:R-:W-:Y:S01]  /*22d0*/  IADD3 R44, P0, R22, R45, RZ ;  /* 0x0000002d162c7210 */ /* 0x000fe20007f1e0ff */
[----:B------:R-:W-:Y:S01]  /*22e0*/  IMAD.IADD R91, R9, 0x1, R89 ;  /* 0x00000001095b7824 */ /* 0x000fe200078e0259 */
[----:B------:R-:W-:Y:S01]  /*22f0*/  LOP3.LUT R9, R12, R25, RZ, 0x3c, !PT ;  /* 0x000000190c097212 */ /* 0x000fe200078e3cff */
[----:B------:R-:W-:Y:S01]  /*2300*/  IMAD.IADD R3, R31, 0x1, R47 ;  /* 0x000000011f037824 */ /* 0x000fe200078e022f */
[----:B------:R-:W-:Y:S01]  /*2310*/  IADD3 R34, R101, R35, RZ ;  /* 0x0000002365227210 */ /* 0x000fe20007ffe0ff */
[----:B------:R-:W-:Y:S01]  /*2320*/  IMAD.IADD R89, R89, 0x1, R13 ;  /* 0x0000000159597824 */ /* 0x000fe200078e020d */
[----:B------:R-:W-:Y:S01]  /*2330*/  LOP3.LUT R13, R26, 0x70, R41, 0xf8, !PT ;  /* 0x000000701a0d7812 */ /* 0x000fe200078ef829 */
[----:B------:R-:W-:Y:S01]  /*2340*/  IMAD.X R45, R23, 0x1, R39, P0 ;  /* 0x00000001172d7824 */ /* 0x000fe200000e0627 */
[----:B------:R-:W-:Y:S01]  /*2350*/  IADD3 R120, R9, R8, R33 ;  /* 0x0000000809787210 */ /* 0x000fe20007ffe021 */
[C---:B------:R-:W-:Y:S01]  /*2360*/  IMAD R33, R123.reuse, R117, R30 ;  /* 0x000000757b217224 */ /* 0x040fe200078e021e */
[----:B------:R-:W-:Y:S01]  /*2370*/  IADD3 R35, P0, R100, R42, RZ ;  /* 0x0000002a64237210 */ /* 0x000fe20007f1e0ff */
[----:B------:R-:W-:Y:S01]  /*2380*/  IMAD.WIDE.U32 R96, R123, R116, R4 ;  /* 0x000000747b607225 */ /* 0x000fe200078e0004 */
[----:B------:R-:W-:-:S03]  /*2390*/  P2R R0, PR, RZ, 0x4 ;  /* 0x00000004ff007803 */ /* 0x000fc60000000000 */
[----:B------:R-:W-:Y:S01]  /*23a0*/  IMAD R4, R29, R6, RZ ;  /* 0x000000061d047224 */ /* 0x000fe200078e02ff */
[----:B------:R-:W-:Y:S01]  /*23b0*/  IADD3.X R29, R3, R93, RZ, P1, !PT ;  /* 0x0000005d031d7210 */ /* 0x000fe20000ffe4ff */
[----:B------:R-:W-:Y:S01]  /*23c0*/  IMAD.IADD R30, R43, 0x1, R31 ;  /* 0x000000012b1e7824 */ /* 0x000fe200078e021f */
[----:B------:R-:W-:Y:S01]  /*23d0*/  LOP3.LUT R13, R13, R20, RZ, 0x3c, !PT ;  /* 0x000000140d0d7212 */ /* 0x000fe200078e3cff */
[----:B------:R-:W-:Y:S01]  /*23e0*/  IMAD.WIDE.U32 R94, R123, R116, R10 ;  /* 0x000000747b5e7225 */ /* 0x000fe200078e000a */
[----:B------:R-:W-:Y:S02]  /*23f0*/  IADD3 R114, P1, R109, R92, RZ ;  /* 0x0000005c6d727210 */ /* 0x000fe40007f3e0ff */
[----:B------:R-:W-:Y:S01]  /*2400*/  IADD3 R37, P3, R100, 0x80, RZ ;  /* 0x0000008064257810 */ /* 0x000fe20007f7e0ff */
[----:B------:R-:W-:Y:S01]  /*2410*/  VIADD R5, R16, 0x80 ;  /* 0x0000008010057836 */ /* 0x000fe20000000000 */
[----:B------:R-:W-:Y:S01]  /*2420*/  IADD3 R39, P2, R35, 0x80, RZ ;  /* 0x0000008023277810 */ /* 0x000fe20007f5e0ff */
[----:B------:R-:W-:Y:S01]  /*2430*/  IMAD R49, R123, R7, R4 ;  /* 0x000000077b317224 */ /* 0x000fe200078e0204 */
[----:B------:R-:W-:Y:S01]  /*2440*/  LOP3.LUT R36, R41, 0xfffffff0, RZ, 0xc0, !PT ;  /* 0xfffffff029247812 */ /* 0x000fe200078ec0ff */
[----:B------:R-:W-:Y:S01]  /*2450*/  IMAD.WIDE.U32 R90, R123, R6, R90 ;  /* 0x000000067b5a7225 */ /* 0x000fe200078e005a */
[----:B------:R-:W-:-:S03]  /*2460*/  IADD3 R118, R13, R8, R15 ;  /* 0x000000080d767210 */ /* 0x000fc60007ffe00f */
[----:B------:R-:W-:Y:S01]  /*2470*/  IMAD.WIDE.U32 R88, R123, R6, R88 ;  /* 0x000000067b587225 */ /* 0x000fe200078e0058 */
[----:B------:R-:W-:-:S03]  /*2480*/  SHF.L.U64.HI R10, R6, 0x5, R7 ;  /* 0x00000005060a7819 */ /* 0x000fc60000010207 */
[----:B------:R-:W-:Y:S01]  /*2490*/  IMAD.X R38, R30, 0x1, R34, P0 ;  /* 0x000000011e267824 */ /* 0x000fe200000e0622 */
[C---:B------:R-:W-:Y:S01]  /*24a0*/  SHF.L.U64.HI R9, R6.reuse, 0x6, R7 ;  /* 0x0000000606097819 */ /* 0x040fe20000010207 */
[----:B------:R-:W-:Y:S01]  /*24b0*/  IMAD.SHL.U32 R8, R6, 0x20, RZ ;  /* 0x0000002006087824 */ /* 0x000fe200078e00ff */
[--C-:B------:R-:W-:Y:S01]  /*24c0*/  SHF.L.U64.HI R15, R116, 0x5, R117.reuse ;  /* 0x00000005740f7819 */ /* 0x100fe20000010275 */
[----:B------:R-:W-:Y:S01]  /*24d0*/  IMAD.SHL.U32 R7, R6, 0x40, RZ ;  /* 0x0000004006077824 */ /* 0x000fe200078e00ff */
[----:B------:R-:W-:Y:S01]  /*24e0*/  SHF.L.U64.HI R14, R116, 0x6, R117 ;  /* 0x00000006740e7819 */ /* 0x000fe20000010275 */
[----:B------:R-:W-:Y:S01]  /*24f0*/  IMAD.X R113, R29, 0x1, R93, P1 ;  /* 0x000000011d717824 */ /* 0x000fe200008e065d */
[----:B------:R-:W-:Y:S01]  /*2500*/  SHF.L.U64.HI R4, R102, 0x7, R103 ;  /* 0x0000000766047819 */ /* 0x000fe20000010267 */
[----:B------:R-:W-:Y:S01]  /*2510*/  IMAD.IADD R31, R97, 0x1, R33 ;  /* 0x00000001611f7824 */ /* 0x000fe200078e0221 */
[----:B------:R-:W-:Y:S01]  /*2520*/  SHF.L.U64.HI R117, R116, 0x7, R117 ;  /* 0x0000000774757819 */ /* 0x000fe20000010275 */
[----:B------:R-:W-:Y:S01]  /*2530*/  IMAD.IADD R32, R33, 0x1, R95 ;  /* 0x0000000121207824 */ /* 0x000fe200078e025f */
[----:B------:R-:W-:Y:S01]  /*2540*/  ISETP.GE.AND P0, PT, R16, UR4, PT ;  /* 0x0000000410007c0c */ /* 0x000fe2000bf06270 */
[C---:B------:R-:W-:Y:S01]  /*2550*/  IMAD.SHL.U32 R13, R116.reuse, 0x20, RZ ;  /* 0x00000020740d7824 */ /* 0x040fe200078e00ff */
[----:B------:R-:W-:Y:S01]  /*2560*/  ISETP.GE.AND P1, PT, R5, UR4, PT ;  /* 0x0000000405007c0c */ /* 0x000fe2000bf26270 */
[C---:B------:R-:W-:Y:S01]  /*2570*/  IMAD.SHL.U32 R12, R116.reuse, 0x40, RZ ;  /* 0x00000040740c7824 */ /* 0x040fe200078e00ff */
[----:B------:R-:W-:Y:S01]  /*2580*/  SHF.R.S32.HI R41, RZ, 0x4, R41 ;  /* 0x00000004ff297819 */ /* 0x000fe20000011429 */
[----:B------:R-:W-:Y:S01]  /*2590*/  IMAD.SHL.U32 R11, R116, 0x80, RZ ;  /* 0x00000080740b7824 */ /* 0x000fe200078e00ff */
[----:B------:R-:W-:Y:S01]  /*25a0*/  SHF.R.S32.HI R103, RZ, 0x1f, R36 ;  /* 0x0000001fff677819 */ /* 0x000fe20000011424 */
[----:B------:R-:W-:-:S02]  /*25b0*/  IMAD.SHL.U32 R6, R6, 0x80, RZ ;  /* 0x0000008006067824 */ /* 0x000fc400078e00ff */
[----:B------:R-:W-:Y:S02]  /*25c0*/  IMAD.IADD R33, R91, 0x1, R49 ;  /* 0x000000015b217824 */ /* 0x000fe400078e0231 */
[----:B------:R-:W-:Y:S02]  /*25d0*/  IMAD.IADD R40, R49, 0x1, R89 ;  /* 0x0000000131287824 */ /* 0x000fe400078e0259 */
[----:B------:R-:W-:Y:S02]  /*25e0*/  IMAD.X R104, RZ, RZ, R34, P3 ;  /* 0x000000ffff687224 */ /* 0x000fe400018e0622 */
[----:B------:R-:W-:Y:S02]  /*25f0*/  IMAD.X R105, RZ, RZ, R38, P2 ;  /* 0x000000ffff697224 */ /* 0x000fe400010e0626 */
[----:B------:R-:W-:Y:S01]  /*2600*/  IMAD.IADD R106, R99, 0x1, R51 ;  /* 0x00000001636a7824 */ /* 0x000fe200078e0233 */
[----:B------:R-:W-:Y:S06]  /*2610*/  @!P6 BAR.SYNC.DEFER_BLOCKING 0x9, 0x100 ;  /* 0x024400000000eb1d */ /* 0x000fec0000010000 */
.L_x_2273:
[----:B------:R-:W2:Y:S01]  /*2620*/  LDL R48, [R1+0x14] ;  /* 0x0000140001307983 */ /* 0x000ea20000100800 */
[----:B0-----:R-:W0:Y:S03]  /*2630*/  LDC R126, c[0x0][0x3d4] ;  /* 0x0000f500ff7e7b82 */ /* 0x001e260000000800 */
        /* <DEDUP_REMOVED lines=10> */
[----:B------:R-:W-:-:S05]  /*26e0*/  IMAD R49, R232, 0x8000, R49 ;  /* 0x00008000e8317824 */ /* 0x000fca00078e0231 */
[----:B------:R-:W-:Y:S01]  /*26f0*/  IADD3 R112, R18, R49, RZ ;  /* 0x0000003112707210 */ /* 0x000fe20007ffe0ff */
        /* <DEDUP_REMOVED lines=13> */
[----:B------:R-:W-:-:S04]  /*27d0*/  IMAD.WIDE.U32 R48, R11, R24, RZ ;  /* 0x000000180b307225 */ /* 0x000fc800078e00ff */
[----:B------:R-:W-:-:S04]  /*27e0*/  IMAD.WIDE.U32 R50, R6, R24, RZ ;  /* 0x0000001806327225 */ /* 0x000fc800078e00ff */
[----:B------:R-:W-:Y:S02]  /*27f0*/  IMAD.IADD R127, R125, 0x1, R127 ;  /* 0x000000017d7f7824 */ /* 0x000fe400078e027f */
        /* <DEDUP_REMOVED lines=27> */
.L_x_2194:
[----:B------:R-:W-:Y:S05]  /*29b0*/  BSYNC B1 ;  /* 0x0000000000017941 */ /* 0x000fea0003800000 */
.L_x_2193:
        /* <DEDUP_REMOVED lines=13> */
[----:B------:R-:W-:Y:S01]  /*2a90*/  CS2R R74, SRZ ;  /* 0x00000000004a7805 */ /* 0x000fe2000001ff00 */
[----:B------:R-:W-:Y:S01]  /*2aa0*/  IMAD.MOV.U32 R144, RZ, RZ, R80 ;  /* 0x000000ffff907224 */ /* 0x000fe200078e0050 */
        /* <DEDUP_REMOVED lines=21> */
.L_x_2196:
[----:B------:R-:W-:Y:S05]  /*2c00*/  BSYNC B1 ;  /* 0x0000000000017941 */ /* 0x000fea0003800000 */
.L_x_2195:
        /* <DEDUP_REMOVED lines=24> */
.L_x_2198:
[----:B------:R-:W-:Y:S05]  /*2d90*/  BSYNC B1 ;  /* 0x0000000000017941 */ /* 0x000fea0003800000 */
.L_x_2197:
[----:B------:R-:W-:Y:S01]  /*2da0*/  ISETP.GE.AND P4, PT, R235, R116, PT ;  /* 0x00000074eb00720c */ /* 0x000fe20003f86270 */
[----:B------:R-:W-:-:S12]  /*2db0*/  BSSY B1, `(.L_x_2199) ;  /* 0x000001c000017945 */ /* 0x000fd80003800000 */
[----:B------:R-:W-:Y:S05]  /*2dc0*/  @P4 BRA `(.L_x_2200) ;  /* 0x0000000000684947 */ /* 0x000fea0003800000 */
[----:B------:R-:W2:Y:S01]  /*2dd0*/  LDC.64 R52, c[0x0][0x3d8] ;  /* 0x0000f600ff347b82 */ /* 0x000ea20000000a00 */
[----:B------:R-:W-:Y:S01]  /*2de0*/  IMAD.MOV.U32 R49, RZ, RZ, R107 ;  /* 0x000000ffff317224 */ /* 0x000fe200078e006b */
[----:B------:R-:W-:Y:S01]  /*2df0*/  ULDC.64 UR4, c[0x0][0x3c8] ;  /* 0x0000f20000047ab9 */ /* 0x000fe20000000a00 */
[----:B------:R-:W-:Y:S02]  /*2e00*/  MOV R51, R131 ;  /* 0x0000008300337202 */ /* 0x000fe40000000f00 */
        /* <DEDUP_REMOVED lines=11> */
[----:B------:R-:W-:-:S03]  /*2ec0*/  IADD3 R50, P5, P6, R90, UR4, R50 ;  /* 0x000000045a327c10 */ /* 0x000fc6000febe032 */
[----:B------:R-:W-:-:S05]  /*2ed0*/  IMAD.IADD R52, R51, 0x1, R53 ;  /* 0x0000000133347824 */ /* 0x000fca00078e0235 */
        /* <DEDUP_REMOVED lines=9> */
.L_x_2200:
[----:B------:R-:W-:Y:S05]  /*2f70*/  BSYNC B1 ;  /* 0x0000000000017941 */ /* 0x000fea0003800000 */
.L_x_2199:
[----:B------:R-:W-:Y:S01]  /*2f80*/  UISETP.NE.AND UP0, UPT, UR45, 0x3, UPT ;  /* 0x000000032d00788c */ /* 0x000fe2000bf05270 */
[----:B------:R-:W-:Y:S01]  /*2f90*/  IMAD.MOV.U32 R143, RZ, RZ, R78 ;  /* 0x000000ffff8f7224 */ /* 0x000fe200078e004e */
[----:B-----5:R-:W-:Y:S01]  /*2fa0*/  MOV R130, R60 ;  /* 0x0000003c00827202 */ /* 0x020fe20000000f00 */
[----:B------:R-:W-:Y:S02]  /*2fb0*/  IMAD.MOV.U32 R155, RZ, RZ, R82 ;  /* 0x000000ffff9b7224 */ /* 0x000fe400078e0052 */
[----:B------:R-:W-:Y:S01]  /*2fc0*/  IMAD.MOV.U32 R137, RZ, RZ, R68 ;  /* 0x000000ffff897224 */ /* 0x000fe200078e0044 */
[----:B------:R-:W-:Y:S01]  /*2fd0*/  PLOP3.LUT P5, PT, PT, PT, UP0, 0x80, 0x0 ;  /* 0x000000000000781c */ /* 0x000fe20003faf008 */
[----:B------:R-:W-:Y:S02]  /*2fe0*/  IMAD.MOV.U32 R139, RZ, RZ, R72 ;  /* 0x000000ffff8b7224 */ /* 0x000fe400078e0048 */
[----:B------:R-:W-:Y:S02]  /*2ff0*/  IMAD.MOV.U32 R138, RZ, RZ, R70 ;  /* 0x000000ffff8a7224 */ /* 0x000fe400078e0046 */
[----:B------:R-:W-:-:S02]  /*3000*/  IMAD.MOV.U32 R140, RZ, RZ, R74 ;  /* 0x000000ffff8c7224 */ /* 0x000fc400078e004a */
[----:B------:R-:W-:Y:S02]  /*3010*/  IMAD.MOV.U32 R135, RZ, RZ, R64 ;  /* 0x000000ffff877224 */ /* 0x000fe400078e0040 */
[----:B------:R-:W-:Y:S02]  /*3020*/  IMAD.MOV.U32 R131, RZ, RZ, R62 ;  /* 0x000000ffff837224 */ /* 0x000fe400078e003e */
[----:B------:R-:W-:Y:S02]  /*3030*/  IMAD.MOV.U32 R136, RZ, RZ, R66 ;  /* 0x000000ffff887224 */ /* 0x000fe400078e0042 */
[----:B01----:R-:W-:Y:S02]  /*3040*/  IMAD.MOV.U32 R84, RZ, RZ, R52 ;  /* 0x000000ffff547224 */ /* 0x003fe400078e0034 */
[----:B------:R-:W-:Y:S02]  /*3050*/  IMAD.MOV.U32 R86, RZ, RZ, R56 ;  /* 0x000000ffff567224 */ /* 0x000fe400078e0038 */
[----:B------:R-:W-:-:S02]  /*3060*/  IMAD.MOV.U32 R85, RZ, RZ, R54 ;  /* 0x000000ffff557224 */ /* 0x000fc400078e0036 */
[----:B------:R-:W-:Y:S01]  /*3070*/  IMAD.MOV.U32 R87, RZ, RZ, R58 ;  /* 0x000000ffff577224 */ /* 0x000fe200078e003a */
[----:B------:R-:W-:Y:S06]  /*3080*/  @!P5 BRA `(.L_x_2201) ;  /* 0x000000000004d947 */ /* 0x000fec0003800000 */
[----:B------:R-:W-:Y:S01]  /*3090*/  BPT.TRAP 0x1 ;  /* 0x000000040000795c */ /* 0x000fe20000300000 */
.L_x_2201:
[----:B--2---:R-:W2:Y:S01]  /*30a0*/  LDL R48, [R1+0x10] ;  /* 0x0000100001307983 */ /* 0x004ea20000100800 */
[----:B------:R-:W-:Y:S01]  /*30b0*/  LEA R107, R232, R18, 0x3 ;  /* 0x00000012e86b7211 */ /* 0x000fe200078e18ff */
[----:B------:R-:W-:Y:S01]  /*30c0*/  BSSY B1, `(.L_x_2202) ;  /* 0x0000004000017945 */ /* 0x000fe20003800000 */
[----:B--2---:R-:W-:-:S04]  /*30d0*/  SHF.L.U32 R128, R48, 0x1f, RZ ;  /* 0x0000001f30807819 */ /* 0x004fc800000006ff */
[----:B------:R-:W0:Y:S02]  /*30e0*/  SYNCS.PHASECHK.TRANS64.TRYWAIT P6, [R107+URZ+0x38890], R128 ;  /* 0x038890806b0075a7 */ /* 0x000e2400080c017f */
[----:B0-----:R-:W-:Y:S05]  /*30f0*/  @!P6 BRA `(.L_x_2203) ;  /* 0x0000026400ace947 */ /* 0x001fea0003800000 */
.L_x_2533:
[----:B------:R-:W-:Y:S05]  /*3100*/  BSYNC B1 ;  /* 0x0000000000017941 */ /* 0x000fea0003800000 */
.L_x_2202:
[----:B------:R-:W-:Y:S04]  /*3110*/  BSSY B1, `(.L_x_2204) ;  /* 0x00000e8000017945 */ /* 0x000fe80003800000 */
[----:B------:R-:W-:Y:S05]  /*3120*/  @P2 BRA `(.L_x_2205) ;  /* 0x0000000c00982947 */ /* 0x000fea0003800000 */
[----:B------:R-:W-:Y:S01]  /*3130*/  IADD3 R142, P2, R42, R124, RZ ;  /* 0x0000007c2a8e7210 */ /* 0x000fe20007f5e0ff */
[----:B------:R-:W-:Y:S04]  /*3140*/  BSSY B2, `(.L_x_2206) ;  /* 0x0000073000027945 */ /* 0x000fe80003800000 */
[----:B------:R-:W-:Y:S01]  /*3150*/  IMAD.X R141, R127, 0x1, R30, P2 ;  /* 0x000000017f8d7824 */ /* 0x000fe200010e061e */
[----:B------:R-:W-:Y:S07]  /*3160*/  @P0 BRA `(.L_x_2207) ;  /* 0x0000000400c00947 */ /* 0x000fee0003800000 */
[----:B------:R1:W2:Y:S01]  /*3170*/  LDS.128 R48, [R112+0x28400] ;  /* 0x0284000070307984 */ /* 0x0002a20000000c00 */
        /* <DEDUP_REMOVED lines=8> */
[----:B------:R-:W-:Y:S01]  /*3200*/  SHF.R.U32.HI R149, RZ, 0x10, R81 ;  /* 0x00000010ff957819 */ /* 0x000fe20000011651 */
[----:B--2---:R-:W-:Y:S01]  /*3210*/  IMAD.MOV.U32 R80, RZ, RZ, R48 ;  /* 0x000000ffff507224 */ /* 0x004fe200078e0030 */
[----:B------:R-:W-:Y:S01]  /*3220*/  LOP3.LUT R82, R81, 0xff0000ff, RZ, 0xc0, !PT ;  /* 0xff0000ff51527812 */ /* 0x000fe200078ec0ff */
[----:B------:R-:W-:Y:S01]  /*3230*/  IMAD.SHL.U32 R81, R147, 0x100, RZ ;  /* 0x0000010093517824 */ /* 0x000fe200078e00ff */
[----:B------:R-:W-:Y:S01]  /*3240*/  LOP3.LUT R147, R146, 0xff00, R83, 0xf8, !PT ;  /* 0x0000ff0092937812 */ /* 0x000fe200078ef853 */
[----:B------:R-:W-:Y:S01]  /*3250*/  IMAD.U32 R146, R148, 0x10000, RZ ;  /* 0x0001000094927824 */ /* 0x000fe200078e00ff */
[----:B------:R-:W-:-:S02]  /*3260*/  F2FP.F16.E4M3.UNPACK_B R83, R155.H1 ;  /* 0x0000009bff53723e */ /* 0x000fc400030006ff */
[----:B------:R-:W-:Y:S01]  /*3270*/  LOP3.LUT R82, R82, 0xff00, R81, 0xf8, !PT ;  /* 0x0000ff0052527812 */ /* 0x000fe200078ef851 */
[----:B------:R-:W-:Y:S01]  /*3280*/  IMAD.U32 R81, R149, 0x10000, RZ ;  /* 0x0001000095517824 */ /* 0x000fe200078e00ff */
[-C--:B------:R-:W-:Y:S01]  /*3290*/  F2FP.F16.E4M3.UNPACK_B R48, R49.reuse ;  /* 0x00000031ff30723e */ /* 0x080fe200020006ff */
[--C-:B------:R-:W-:Y:S01]  /*32a0*/  HADD2.F32 R149, -RZ, R83.reuse.H0_H0 ;  /* 0x20000053ff957230 */ /* 0x100fe20000004100 */
[----:B------:R-:W-:Y:S01]  /*32b0*/  LOP3.LUT R151, R147, 0xff0000, R146, 0xf8, !PT ;  /* 0x00ff000093977812 */ /* 0x000fe200078ef892 */
[----:B------:R-:W-:Y:S01]  /*32c0*/  HADD2.F32 R150, -RZ, R83.H1_H1 ;  /* 0x30000053ff967230 */ /* 0x000fe20000004100 */
[----:B------:R-:W-:Y:S01]  /*32d0*/  LOP3.LUT R148, R82, 0xff0000, R81, 0xf8, !PT ;  /* 0x00ff000052947812 */ /* 0x000fe200078ef851 */
[--C-:B------:R-:W-:Y:S01]  /*32e0*/  HADD2.F32 R81, -RZ, R48.reuse.H1_H1 ;  /* 0x30000030ff517230 */ /* 0x100fe20000004100 */
[----:B------:R-:W-:Y:S01]  /*32f0*/  F2FP.F16.E4M3.UNPACK_B R146, R144.H1 ;  /* 0x00000090ff92723e */ /* 0x000fe200030006ff */
[----:B------:R-:W-:Y:S01]  /*3300*/  HADD2.F32 R48, -RZ, R48.H0_H0 ;  /* 0x20000030ff307230 */ /* 0x000fe20000004100 */
[----:B------:R-:W-:-:S02]  /*3310*/  F2FP.F16.E4M3.UNPACK_B R49, R49.H1 ;  /* 0x00000031ff31723e */ /* 0x000fc400030006ff */
[-C--:B------:R-:W-:Y:S01]  /*3320*/  FMUL.FTZ R153, R81, R149.reuse ;  /* 0x0000009551997220 */ /* 0x080fe20000410000 */
[--C-:B------:R-:W-:Y:S02]  /*3330*/  HADD2.F32 R147, -RZ, R146.reuse.H0_H0 ;  /* 0x20000092ff937230 */ /* 0x100fe40000004100 */
[C---:B------:R-:W-:Y:S01]  /*3340*/  FMUL.FTZ R154, R48.reuse, R149 ;  /* 0x00000095309a7220 */ /* 0x040fe20000410000 */
[--C-:B------:R-:W-:Y:S01]  /*3350*/  HADD2.F32 R83, -RZ, R49.reuse.H1_H1 ;  /* 0x30000031ff537230 */ /* 0x100fe20000004100 */
[----:B------:R-:W-:Y:S01]  /*3360*/  F2FP.F16.E4M3.UNPACK_B R149, R155 ;  /* 0x0000009bff95723e */ /* 0x000fe200020006ff */
[----:B------:R-:W-:Y:S02]  /*3370*/  HADD2.F32 R82, -RZ, R49.H0_H0 ;  /* 0x20000031ff527230 */ /* 0x000fe40000004100 */
[-C--:B------:R-:W-:Y:S01]  /*3380*/  FFMA.FTZ R48, R48, R147.reuse, -R153 ;  /* 0x0000009330307223 */ /* 0x080fe20000010899 */
[----:B------:R-:W-:Y:S02]  /*3390*/  HADD2.F32 R146, -RZ, R146.H1_H1 ;  /* 0x30000092ff927230 */ /* 0x000fe40000004100 */
[-C--:B------:R-:W-:Y:S01]  /*33a0*/  FMUL.FTZ R153, R83, R150.reuse ;  /* 0x0000009653997220 */ /* 0x080fe20000410000 */
[----:B------:R-:W-:Y:S01]  /*33b0*/  FFMA.FTZ R49, R81, R147, R154 ;  /* 0x0000009351317223 */ /* 0x000fe2000001009a */
[C---:B------:R-:W-:Y:S01]  /*33c0*/  FMUL.FTZ R150, R82.reuse, R150 ;  /* 0x0000009652967220 */ /* 0x040fe20000410000 */
[----:B------:R-:W-:Y:S01]  /*33d0*/  F2FP.F16.E4M3.UNPACK_B R81, R80.H1 ;  /* 0x00000050ff51723e */ /* 0x000fe200030006ff */
[----:B------:R-:W-:Y:S01]  /*33e0*/  FFMA.FTZ R155, R82, R146, -R153 ;  /* 0x00000092529b7223 */ /* 0x000fe20000010899 */
[----:B------:R-:W-:Y:S01]  /*33f0*/  F2FP.F16.E4M3.UNPACK_B R80, R80 ;  /* 0x00000050ff50723e */ /* 0x000fe200020006ff */
[----:B------:R-:W-:Y:S01]  /*3400*/  FFMA.FTZ R156, R83, R146, R150 ;  /* 0x00000092539c7223 */ /* 0x000fe20000010096 */
[----:B------:R-:W-:Y:S01]  /*3410*/  F2FP.F16.E4M3.UNPACK_B R144, R144 ;  /* 0x00000090ff90723e */ /* 0x000fe200020006ff */
[----:B------:R-:W-:-:S02]  /*3420*/  HADD2.F32 R82, -RZ, R81.H0_H0 ;  /* 0x20000051ff527230 */ /* 0x000fc40000004100 */
[----:B------:R-:W-:Y:S01]  /*3430*/  HADD2.F32 R83, -RZ, R81.H1_H1 ;  /* 0x30000051ff537230 */ /* 0x000fe20000004100 */
[----:B------:R-:W-:Y:S01]  /*3440*/  F2FP.SATFINITE.E4M3.F32.PACK_AB_MERGE_C R159, R156, R155, RZ ;  /* 0x0000009b9c9f723e */ /* 0x000fe200048070ff */
[--C-:B------:R-:W-:Y:S02]  /*3450*/  HADD2.F32 R147, -RZ, R149.reuse.H1_H1 ;  /* 0x30000095ff937230 */ /* 0x100fe40000004100 */
[--C-:B------:R-:W-:Y:S01]  /*3460*/  HADD2.F32 R81, -RZ, R80.reuse.H0_H0 ;  /* 0x20000050ff517230 */ /* 0x100fe20000004100 */
[----:B------:R-:W-:Y:S01]  /*3470*/  F2FP.SATFINITE.E4M3.F32.PACK_AB_MERGE_C R49, R49, R48, R159 ;  /* 0x000000303131723e */ /* 0x000fe2000480709f */
[----:B------:R-:W-:Y:S02]  /*3480*/  HADD2.F32 R149, -RZ, R149.H0_H0 ;  /* 0x20000095ff957230 */ /* 0x000fe40000004100 */
[-C--:B------:R-:W-:Y:S01]  /*3490*/  FMUL.FTZ R153, R83, R147.reuse ;  /* 0x0000009353997220 */ /* 0x080fe20000410000 */
[----:B------:R-:W-:Y:S02]  /*34a0*/  HADD2.F32 R80, -RZ, R80.H1_H1 ;  /* 0x30000050ff507230 */ /* 0x000fe40000004100 */
[----:B------:R-:W-:Y:S01]  /*34b0*/  FMUL.FTZ R154, R82, R147 ;  /* 0x00000093529a7220 */ /* 0x000fe20000410000 */
[--C-:B------:R-:W-:Y:S01]  /*34c0*/  HADD2.F32 R146, -RZ, R144.reuse.H1_H1 ;  /* 0x30000090ff927230 */ /* 0x100fe20000004100 */
[----:B------:R-:W-:Y:S01]  /*34d0*/  F2FP.F16.E4M3.UNPACK_B R147, R151.H1 ;  /* 0x00000097ff93723e */ /* 0x000fe200030006ff */
[----:B------:R-:W-:-:S02]  /*34e0*/  HADD2.F32 R144, -RZ, R144.H0_H0 ;  /* 0x20000090ff907230 */ /* 0x000fc40000004100 */
[-C--:B------:R-:W-:Y:S01]  /*34f0*/  FMUL.FTZ R150, R80, R149.reuse ;  /* 0x0000009550967220 */ /* 0x080fe20000410000 */
[----:B------:R-:W-:Y:S01]  /*3500*/  FMUL.FTZ R149, R81, R149 ;  /* 0x0000009551957220 */ /* 0x000fe20000410000 */
[-C--:B------:R-:W-:Y:S01]  /*3510*/  FFMA.FTZ R82, R82, R146.reuse, -R153 ;  /* 0x0000009252527223 */ /* 0x080fe20000010899 */
[----:B------:R-:W-:Y:S01]  /*3520*/  FFMA.FTZ R83, R83, R146, R154 ;  /* 0x0000009253537223 */ /* 0x000fe2000001009a */
[-C--:B------:R-:W-:Y:S01]  /*3530*/  FFMA.FTZ R153, R81, R144.reuse, -R150 ;  /* 0x0000009051997223 */ /* 0x080fe20000010896 */
[----:B------:R-:W-:Y:S01]  /*3540*/  F2FP.F16.E4M3.UNPACK_B R81, R51.H1 ;  /* 0x00000033ff51723e */ /* 0x000fe200030006ff */
[----:B------:R-:W-:Y:S01]  /*3550*/  FFMA.FTZ R154, R80, R144, R149 ;  /* 0x00000090509a7223 */ /* 0x000fe20000010095 */
[----:B------:R-:W-:Y:S01]  /*3560*/  F2FP.F16.E4M3.UNPACK_B R144, R148.H1 ;  /* 0x00000094ff90723e */ /* 0x000fe200030006ff */
[----:B------:R-:W-:Y:S01]  /*3570*/  HADD2.F32 R150, -RZ, R147.H1_H1 ;  /* 0x30000093ff967230 */ /* 0x000fe20000004100 */
[----:B------:R-:W-:Y:S01]  /*3580*/  F2FP.SATFINITE.E4M3.F32.PACK_AB_MERGE_C R157, R83, R82, RZ ;  /* 0x00000052539d723e */ /* 0x000fe200048070ff */
[--C-:B------:R-:W-:Y:S01]  /*3590*/  HADD2.F32 R83, -RZ, R81.reuse.H1_H1 ;  /* 0x30000051ff537230 */ /* 0x100fe20000004100 */
[----:B------:R-:W-:Y:S01]  /*35a0*/  F2FP.F16.E4M3.UNPACK_B R80, R50.H1 ;  /* 0x00000032ff50723e */ /* 0x000fe200030006ff */
[----:B------:R-:W-:Y:S01]  /*35b0*/  HADD2.F32 R82, -RZ, R81.H0_H0 ;  /* 0x20000051ff527230 */ /* 0x000fe20000004100 */
[----:B------:R-:W-:Y:S01]  /*35c0*/  F2FP.F16.E4M3.UNPACK_B R151, R151 ;  /* 0x00000097ff97723e */ /* 0x000fe200020006ff */
[----:B------:R-:W-:Y:S01]  /*35d0*/  HADD2.F32 R146, -RZ, R144.H1_H1 ;  /* 0x30000090ff927230 */ /* 0x000fe20000004100 */
        /* <DEDUP_REMOVED lines=21> */
[----:B------:R-:W-:Y:S01]  /*3730*/  HADD2.F32 R50, -RZ, R50.H1_H1 ;  /* 0x30000032ff327230 */ /* 0x000fe20000004100 */
[----:B------:R-:W-:Y:S01]  /*3740*/  F2FP.SATFINITE.E4M3.F32.PACK_AB_MERGE_C R149, R149, R156, RZ ;  /* 0x0000009c9595723e */ /* 0x000fe200048070ff */
[----:B------:R-:W-:-:S02]  /*3750*/  HADD2.F32 R147, -RZ, R147.H0_H0 ;  /* 0x20000093ff937230 */ /* 0x000fc40000004100 */
[----:B------:R-:W-:Y:S02]  /*3760*/  HADD2.F32 R144, -RZ, R144.H0_H0 ;  /* 0x20000090ff907230 */ /* 0x000fe40000004100 */
        /* <DEDUP_REMOVED lines=11> */
.L_x_2209:
[----:B------:R-:W-:Y:S05]  /*3820*/  BSYNC B3 ;  /* 0x0000000000037941 */ /* 0x000fea0003800000 */
.L_x_2208:
[----:B------:R-:W-:Y:S02]  /*3830*/  ULDC.64 UR4, c[0x0][0x2d8] ;  /* 0x0000b60000047ab9 */ /* 0x000fe40000000a00 */
[----:B------:R-:W-:-:S04]  /*3840*/  IADD3 R80, P2, P6, R142, UR4, R100 ;  /* 0x000000048e507c10 */ /* 0x000fc8000fe5e064 */
[----:B------:R-:W-:-:S05]  /*3850*/  IADD3.X R81, R141, UR5, R34, P2, P6 ;  /* 0x000000058d517c10 */ /* 0x000fca00097ec422 */
[----:B--2---:R1:W-:Y:S04]  /*3860*/  STG.E.128 desc[UR46][R80.64], R48 ;  /* 0x0000003050007986 */ /* 0x0043e8000c101d2e */
.L_x_2207:
[----:B------:R-:W-:Y:S05]  /*3870*/  BSYNC B2 ;  /* 0x0000000000027941 */ /* 0x000fea0003800000 */
.L_x_2206:
[----:B------:R-:W-:Y:S05]  /*3880*/  @P1 BRA `(.L_x_2205) ;  /* 0x0000000400c01947 */ /* 0x000fea0003800000 */
[----:B-1----:R1:W2:Y:S01]  /*3890*/  LDS.128 R48, [R112+0x2c400] ;  /* 0x02c4000070307984 */ /* 0x0022a20000000c00 */
[----:B------:R-:W-:Y:S01]  /*38a0*/  ISETP.GE.AND P2, PT, R236, R126, PT ;  /* 0x0000007eec00720c */ /* 0x000fe20003f46270 */
[----:B------:R-:W-:-:S12]  /*38b0*/  BSSY B2, `(.L_x_2210) ;  /* 0x0000069000027945 */ /* 0x000fd80003800000 */
[----:B-1----:R-:W-:Y:S05]  /*38c0*/  @P2 BRA `(.L_x_2211) ;  /* 0x00000004009c2947 */ /* 0x002fea0003800000 */
[--C-:B------:R-:W-:Y:S02]  /*38d0*/  SHF.R.U32.HI R83, RZ, 0x8, R77.reuse ;  /* 0x00000008ff537819 */ /* 0x100fe4000001164d */
[----:B------:R-:W-:Y:S02]  /*38e0*/  LOP3.LUT R78, R77, 0xff0000ff, RZ, 0xc0, !PT ;  /* 0xff0000ff4d4e7812 */ /* 0x000fe400078ec0ff */
[----:B------:R-:W-:Y:S01]  /*38f0*/  SHF.R.U32.HI R82, RZ, 0x10, R77 ;  /* 0x00000010ff527819 */ /* 0x000fe2000001164d */
[----:B------:R-:W-:Y:S01]  /*3900*/  IMAD.SHL.U32 R77, R83, 0x100, RZ ;  /* 0x00000100534d7824 */ /* 0x000fe200078e00ff */
[--C-:B------:R-:W-:Y:S02]  /*3910*/  SHF.R.U32.HI R76, RZ, 0x8, R79.reuse ;  /* 0x00000008ff4c7819 */ /* 0x100fe4000001164f */
[----:B------:R-:W-:Y:S02]  /*3920*/  SHF.R.U32.HI R81, RZ, 0x10, R79 ;  /* 0x00000010ff517819 */ /* 0x000fe4000001164f */
[----:B------:R-:W-:-:S02]  /*3930*/  LOP3.LUT R80, R79, 0xff0000ff, RZ, 0xc0, !PT ;  /* 0xff0000ff4f507812 */ /* 0x000fc400078ec0ff */
[----:B------:R-:W-:Y:S01]  /*3940*/  SHF.L.U32 R79, R76, 0x8, RZ ;  /* 0x000000084c4f7819 */ /* 0x000fe200000006ff */
[----:B--2---:R-:W-:Y:S01]  /*3950*/  IMAD.MOV.U32 R76, RZ, RZ, R48 ;  /* 0x000000ffff4c7224 */ /* 0x004fe200078e0030 */
[----:B------:R-:W-:Y:S01]  /*3960*/  LOP3.LUT R77, R78, 0xff00, R77, 0xf8, !PT ;  /* 0x0000ff004e4d7812 */ /* 0x000fe200078ef84d */
[----:B------:R-:W-:Y:S01]  /*3970*/  IMAD.U32 R78, R82, 0x10000, RZ ;  /* 0x00010000524e7824 */ /* 0x000fe200078e00ff */
[----:B------:R-:W-:Y:S01]  /*3980*/  LOP3.LUT R80, R80, 0xff00, R79, 0xf8, !PT ;  /* 0x0000ff0050507812 */ /* 0x000fe200078ef84f */
[----:B------:R-:W-:Y:S01]  /*3990*/  IMAD.U32 R81, R81, 0x10000, RZ ;  /* 0x0001000051517824 */ /* 0x000fe200078e00ff */
        /* <DEDUP_REMOVED lines=16> */
[-C--:B------:R-:W-:Y:S01]  /*3aa0*/  FFMA.FTZ R49, R77, R81.reuse, R148 ;  /* 0x000000514d317223 */ /* 0x080fe20000010094 */
[----:B------:R-:W-:Y:S02]  /*3ab0*/  HADD2.F32 R80, -RZ, R80.H1_H1 ;  /* 0x30000050ff507230 */ /* 0x000fe40000004100 */
[C---:B------:R-:W-:Y:S01]  /*3ac0*/  FMUL.FTZ R83, R79.reuse, R144 ;  /* 0x000000904f537220 */ /* 0x040fe20000410000 */
        /* <DEDUP_REMOVED lines=21> */
[-C--:B------:R-:W-:Y:S01]  /*3c20*/  F2FP.F16.E4M3.UNPACK_B R80, R82.reuse.H1 ;  /* 0x00000052ff50723e */ /* 0x080fe200030006ff */
[-C--:B------:R-:W-:Y:S01]  /*3c30*/  FMUL.FTZ R144, R76, R143.reuse ;  /* 0x0000008f4c907220 */ /* 0x080fe20000410000 */
[C---:B------:R-:W-:Y:S01]  /*3c40*/  FMUL.FTZ R143, R77.reuse, R143 ;  /* 0x0000008f4d8f7220 */ /* 0x040fe20000410000 */
[----:B------:R-:W-:Y:S02]  /*3c50*/  F2FP.F16.E4M3.UNPACK_B R82, R82 ;  /* 0x00000052ff52723e */ /* 0x000fe400020006ff */
[-C--:B------:R-:W-:Y:S01]  /*3c60*/  FFMA.FTZ R144, R77, R134.reuse, -R144 ;  /* 0x000000864d907223 */ /* 0x080fe20000010890 */
[----:B------:R-:W-:Y:S01]  /*3c70*/  F2FP.SATFINITE.E4M3.F32.PACK_AB_MERGE_C R151, R148, R83, RZ ;  /* 0x000000539497723e */ /* 0x000fe200048070ff */
[----:B------:R-:W-:Y:S01]  /*3c80*/  FFMA.FTZ R147, R76, R134, R143 ;  /* 0x000000864c937223 */ /* 0x000fe2000001008f */
[-C--:B------:R-:W-:Y:S01]  /*3c90*/  F2FP.F16.E4M3.UNPACK_B R77, R51.reuse.H1 ;  /* 0x00000033ff4d723e */ /* 0x080fe200030006ff */
[--C-:B------:R-:W-:Y:S01]  /*3ca0*/  HADD2.F32 R81, -RZ, R80.reuse.H1_H1 ;  /* 0x30000050ff517230 */ /* 0x100fe20000004100 */
[----:B------:R-:W-:Y:S01]  /*3cb0*/  F2FP.F16.E4M3.UNPACK_B R83, R146.H1 ;  /* 0x00000092ff53723e */ /* 0x000fe200030006ff */
[----:B------:R-:W-:Y:S01]  /*3cc0*/  HADD2.F32 R80, -RZ, R80.H0_H0 ;  /* 0x20000050ff507230 */ /* 0x000fe20000004100 */
        /* <DEDUP_REMOVED lines=15> */
[----:B------:R-:W-:-:S02]  /*3dc0*/  HADD2.F32 R83, -RZ, R83.H0_H0 ;  /* 0x20000053ff537230 */ /* 0x000fc40000004100 */
[C---:B------:R-:W-:Y:S01]  /*3dd0*/  FMUL.FTZ R134, R76.reuse, R134 ;  /* 0x000000864c867220 */ /* 0x040fe20000410000 */
[----:B------:R-:W-:Y:S02]  /*3de0*/  HADD2.F32 R146, -RZ, R146.H0_H0 ;  /* 0x20000092ff927230 */ /* 0x000fe40000004100 */
[-C--:B------:R-:W-:Y:S01]  /*3df0*/  FFMA.FTZ R143, R76, R78.reuse, -R143 ;  /* 0x0000004e4c8f7223 */ /* 0x080fe2000001088f */
[--C-:B------:R-:W-:Y:S02]  /*3e00*/  HADD2.F32 R76, -RZ, R51.reuse.H0_H0 ;  /* 0x20000033ff4c7230 */ /* 0x100fe40000004100 */
[----:B------:R-:W-:Y:S01]  /*3e10*/  FFMA.FTZ R134, R77, R78, R134 ;  /* 0x0000004e4d867223 */ /* 0x000fe20000010086 */
[----:B------:R-:W-:Y:S02]  /*3e20*/  HADD2.F32 R77, -RZ, R51.H1_H1 ;  /* 0x30000033ff4d7230 */ /* 0x000fe40000004100 */
[----:B------:R-:W-:Y:S01]  /*3e30*/  FFMA.FTZ R150, R79, R81, R148 ;  /* 0x000000514f967223 */ /* 0x000fe20000010094 */
[----:B------:R-:W-:-:S02]  /*3e40*/  HADD2.F32 R51, -RZ, R50.H0_H0 ;  /* 0x20000032ff337230 */ /* 0x000fc40000004100 */
[-C--:B------:R-:W-:Y:S01]  /*3e50*/  FMUL.FTZ R148, R76, R83.reuse ;  /* 0x000000534c947220 */ /* 0x080fe20000410000 */
[----:B------:R-:W-:Y:S02]  /*3e60*/  HADD2.F32 R50, -RZ, R50.H1_H1 ;  /* 0x30000032ff327230 */ /* 0x000fe40000004100 */
[----:B------:R-:W-:Y:S01]  /*3e70*/  FMUL.FTZ R81, R77, R83 ;  /* 0x000000534d517220 */ /* 0x000fe20000410000 */
[----:B------:R-:W-:Y:S02]  /*3e80*/  HADD2.F32 R82, -RZ, R82.H0_H0 ;  /* 0x20000052ff527230 */ /* 0x000fe40000004100 */
[----:B------:R-:W-:Y:S01]  /*3e90*/  FMUL.FTZ R79, R51, R146 ;  /* 0x00000092334f7220 */ /* 0x000fe20000410000 */
[----:B------:R-:W-:Y:S01]  /*3ea0*/  FFMA.FTZ R148, R77, R80, R148 ;  /* 0x000000504d947223 */ /* 0x000fe20000010094 */
[----:B------:R-:W-:Y:S01]  /*3eb0*/  FMUL.FTZ R78, R50, R146 ;  /* 0x00000092324e7220 */ /* 0x000fe20000410000 */
[----:B------:R-:W-:Y:S01]  /*3ec0*/  FFMA.FTZ R81, R76, R80, -R81 ;  /* 0x000000504c517223 */ /* 0x000fe20000010851 */
[-C--:B------:R-:W-:Y:S01]  /*3ed0*/  FFMA.FTZ R79, R50, R82.reuse, R79 ;  /* 0x00000052324f7223 */ /* 0x080fe2000001004f */
[----:B------:R-:W-:Y:S01]  /*3ee0*/  F2FP.SATFINITE.E4M3.F32.PACK_AB_MERGE_C R134, R134, R143, RZ ;  /* 0x0000008f8686723e */ /* 0x000fe200048070ff */
[----:B------:R-:W-:Y:S01]  /*3ef0*/  FFMA.FTZ R78, R51, R82, -R78 ;  /* 0x00000052334e7223 */ /* 0x000fe2000001084e */
[----:B------:R-:W-:-:S02]  /*3f00*/  F2FP.SATFINITE.E4M3.F32.PACK_AB_MERGE_C R149, R150, R149, RZ ;  /* 0x000000959695723e */ /* 0x000fc400048070ff */
[----:B------:R-:W-:Y:S02]  /*3f10*/  F2FP.SATFINITE.E4M3.F32.PACK_AB_MERGE_C R48, R147, R144, R151 ;  /* 0x000000909330723e */ /* 0x000fe40004807097 */
[----:B------:R-:W-:Y:S02]  /*3f20*/  F2FP.SATFINITE.E4M3.F32.PACK_AB_MERGE_C R50, R79, R78, R134 ;  /* 0x0000004e4f32723e */ /* 0x000fe40004807086 */
[----:B------:R-:W-:-:S07]  /*3f30*/  F2FP.SATFINITE.E4M3.F32.PACK_AB_MERGE_C R51, R148, R81, R149 ;  /* 0x000000519433723e */ /* 0x000fce0004807095 */
.L_x_2211:
[----:B------:R-:W-:Y:S05]  /*3f40*/  BSYNC B2 ;  /* 0x0000000000027941 */ /* 0x000fea0003800000 */
.L_x_2210:
[----:B------:R-:W-:Y:S02]  /*3f50*/  ULDC.64 UR4, c[0x0][0x2d8] ;  /* 0x0000b60000047ab9 */ /* 0x000fe40000000a00 */
[----:B------:R-:W-:-:S04]  /*3f60*/  IADD3 R76, P2, P6, R37, UR4, R142 ;  /* 0x00000004254c7c10 */ /* 0x000fc8000fe5e08e */
[----:B------:R-:W-:-:S05]  /*3f70*/  IADD3.X R77, R104, UR5, R141, P2, P6 ;  /* 0x00000005684d7c10 */ /* 0x000fca00097ec48d */
[----:B--2---:R2:W-:Y:S04]  /*3f80*/  STG.E.128 desc[UR46][R76.64], R48 ;  /* 0x000000304c007986 */ /* 0x0045e8000c101d2e */
.L_x_2205:
[----:B------:R-:W-:Y:S05]  /*3f90*/  BSYNC B1 ;  /* 0x0000000000017941 */ /* 0x000fea0003800000 */
.L_x_2204:
[----:B------:R-:W-:Y:S04]  /*3fa0*/  BSSY B1, `(.L_x_2212) ;  /* 0x00000ea000017945 */ /* 0x000fe80003800000 */
[----:B------:R-:W-:Y:S05]  /*3fb0*/  @P3 BRA `(.L_x_2213) ;  /* 0x0000000c00a03947 */ /* 0x000fea0003800000 */
[----:B--2---:R-:W-:Y:S01]  /*3fc0*/  IADD3 R76, P2, P3, R46, R124, R16 ;  /* 0x0000007c2e4c7210 */ /* 0x004fe20007b5e010 */
[----:B------:R-:W-:Y:S03]  /*3fd0*/  BSSY B2, `(.L_x_2214) ;  /* 0x0000073000027945 */ /* 0x000fe60003800000 */
[----:B------:R-:W-:Y:S01]  /*3fe0*/  IADD3.X R77, R3, R127, R17, P2, P3 ;  /* 0x0000007f034d7210 */ /* 0x000fe200017e6411 */
[----:B------:R-:W-:Y:S08]  /*3ff0*/  @P0 BRA `(.L_x_2215) ;  /* 0x0000000400c00947 */ /* 0x000ff00003800000 */
[----:B-1----:R1:W2:Y:S01]  /*4000*/  LDS.128 R48, [R112+0x29400] ;  /* 0x0294000070307984 */ /* 0x0022a20000000c00 */
        /* <DEDUP_REMOVED lines=12> */
[----:B--2---:R-:W-:Y:S01]  /*40d0*/  IMAD.MOV.U32 R72, RZ, RZ, R48 ;  /* 0x000000ffff487224 */ /* 0x004fe200078e0030 */
[----:B------:R-:W-:Y:S01]  /*40e0*/  SHF.L.U32 R80, R80, 0x10, RZ ;  /* 0x0000001050507819 */ /* 0x000fe200000006ff */
[----:B------:R-:W-:Y:S01]  /*40f0*/  IMAD.U32 R74, R79, 0x10000, RZ ;  /* 0x000100004f4a7824 */ /* 0x000fe200078e00ff */
[----:B------:R-:W-:-:S02]  /*4100*/  LOP3.LUT R75, R78, 0xff00, R75, 0xf8, !PT ;  /* 0x0000ff004e4b7812 */ /* 0x000fc400078ef84b */
[-C--:B------:R-:W-:Y:S02]  /*4110*/  F2FP.F16.E4M3.UNPACK_B R48, R49.reuse ;  /* 0x00000031ff30723e */ /* 0x080fe400020006ff */
[-C--:B------:R-:W-:Y:S02]  /*4120*/  F2FP.F16.E4M3.UNPACK_B R78, R140.reuse.H1 ;  /* 0x0000008cff4e723e */ /* 0x080fe400030006ff */
[----:B------:R-:W-:Y:S02]  /*4130*/  F2FP.F16.E4M3.UNPACK_B R49, R49.H1 ;  /* 0x00000031ff31723e */ /* 0x000fe400030006ff */
        /* <DEDUP_REMOVED lines=9> */
[----:B------:R-:W-:-:S02]  /*41d0*/  HADD2.F32 R73, -RZ, R48.H1_H1 ;  /* 0x30000030ff497230 */ /* 0x000fc40000004100 */
[-C--:B------:R-:W-:Y:S01]  /*41e0*/  FMUL.FTZ R134, R74, R81.reuse ;  /* 0x000000514a867220 */ /* 0x080fe20000410000 */
[----:B------:R-:W-:Y:S02]  /*41f0*/  HADD2.F32 R49, -RZ, R49.H0_H0 ;  /* 0x20000031ff317230 */ /* 0x000fe40000004100 */
[----:B------:R-:W-:Y:S02]  /*4200*/  HADD2.F32 R75, -RZ, R75.H1_H1 ;  /* 0x3000004bff4b7230 */ /* 0x000fe40000004100 */
[----:B------:R-:W-:Y:S01]  /*4210*/  FMUL.FTZ R83, R73, R80 ;  /* 0x0000005049537220 */ /* 0x000fe20000410000 */
[----:B------:R-:W-:Y:S02]  /*4220*/  HADD2.F32 R48, -RZ, R48.H0_H0 ;  /* 0x20000030ff307230 */ /* 0x000fe40000004100 */
[C---:B------:R-:W-:Y:S01]  /*4230*/  FMUL.FTZ R81, R49.reuse, R81 ;  /* 0x0000005131517220 */ /* 0x040fe20000410000 */
[-C--:B------:R-:W-:Y:S01]  /*4240*/  FFMA.FTZ R142, R49, R75.reuse, -R134 ;  /* 0x0000004b318e7223 */ /* 0x080fe20000010886 */
[----:B------:R-:W-:Y:S01]  /*4250*/  F2FP.F16.E4M3.UNPACK_B R49, R72.H1 ;  /* 0x00000048ff31723e */ /* 0x000fe200030006ff */
[C---:B------:R-:W-:Y:S01]  /*4260*/  FMUL.FTZ R80, R48.reuse, R80 ;  /* 0x0000005030507220 */ /* 0x040fe20000410000 */
[----:B------:R-:W-:Y:S01]  /*4270*/  F2FP.F16.E4M3.UNPACK_B R72, R72 ;  /* 0x00000048ff48723e */ /* 0x000fe200020006ff */
[-C--:B------:R-:W-:Y:S01]  /*4280*/  FFMA.FTZ R48, R48, R78.reuse, -R83 ;  /* 0x0000004e30307223 */ /* 0x080fe20000010853 */
[----:B------:R-:W-:Y:S01]  /*4290*/  FFMA.FTZ R143, R74, R75, R81 ;  /* 0x0000004b4a8f7223 */ /* 0x000fe20000010051 */
[----:B------:R-:W-:Y:S01]  /*42a0*/  FFMA.FTZ R141, R73, R78, R80 ;  /* 0x0000004e498d7223 */ /* 0x000fe20000010050 */
        /* <DEDUP_REMOVED lines=64> */
.L_x_2217:
[----:B------:R-:W-:Y:S05]  /*46b0*/  BSYNC B3 ;  /* 0x0000000000037941 */ /* 0x000fea0003800000 */
.L_x_2216:
[----:B------:R-:W-:Y:S02]  /*46c0*/  ULDC.64 UR4, c[0x0][0x2d8] ;  /* 0x0000b60000047ab9 */ /* 0x000fe40000000a00 */
[----:B------:R-:W-:-:S04]  /*46d0*/  IADD3 R72, P2, P3, R76, UR4, R100 ;  /* 0x000000044c487c10 */ /* 0x000fc8000fb5e064 */
[----:B------:R-:W-:-:S05]  /*46e0*/  IADD3.X R73, R77, UR5, R34, P2, P3 ;  /* 0x000000054d497c10 */ /* 0x000fca00097e6422 */
[----:B--2---:R2:W-:Y:S04]  /*46f0*/  STG.E.128 desc[UR46][R72.64], R48 ;  /* 0x0000003048007986 */ /* 0x0045e8000c101d2e */
.L_x_2215:
[----:B------:R-:W-:Y:S05]  /*4700*/  BSYNC B2 ;  /* 0x0000000000027941 */ /* 0x000fea0003800000 */
.L_x_2214:
[----:B------:R-:W-:Y:S05]  /*4710*/  @P1 BRA `(.L_x_2213) ;  /* 0x0000000400c81947 */ /* 0x000fea0003800000 */
[----:B-12---:R1:W2:Y:S01]  /*4720*/  LDS.128 R48, [R112+0x2d400] ;  /* 0x02d4000070307984 */ /* 0x0062a20000000c00 */
        /* <DEDUP_REMOVED lines=18> */
[----:B------:R-:W-:Y:S02]  /*4850*/  F2FP.F16.E4M3.UNPACK_B R50, R49 ;  /* 0x00000031ff32723e */ /* 0x000fe400020006ff */
        /* <DEDUP_REMOVED lines=8> */
[C---:B------:R-:W-:Y:S01]  /*48e0*/  FMUL.FTZ R79, R51.reuse, R74 ;  /* 0x0000004a334f7220 */ /* 0x040fe20000410000 */
        /* <DEDUP_REMOVED lines=27> */
[----:B------:R-:W-:Y:S01]  /*4aa0*/  F2FP.SATFINITE.E4M3.F32.PACK_AB_MERGE_C R138, R134, R83, RZ ;  /* 0x00000053868a723e */ /* 0x000fe200048070ff */
[-C--:B------:R-:W-:Y:S01]  /*4ab0*/  FFMA.FTZ R75, R50, R68.reuse, -R75 ;  /* 0x00000044324b7223 */ /* 0x080fe2000001084b */
[----:B------:R-:W-:Y:S01]  /*4ac0*/  FFMA.FTZ R74, R51, R68, R74 ;  /* 0x00000044334a7223 */ /* 0x000fe2000001004a */
[-C--:B------:R-:W-:Y:S01]  /*4ad0*/  FFMA.FTZ R79, R49, R137.reuse, -R72 ;  /* 0x00000089314f7223 */ /* 0x080fe20000010848 */
        /* <DEDUP_REMOVED lines=49> */
.L_x_2219:
[----:B------:R-:W-:Y:S05]  /*4df0*/  BSYNC B2 ;  /* 0x0000000000027941 */ /* 0x000fea0003800000 */
.L_x_2218:
[----:B------:R-:W-:Y:S02]  /*4e00*/  ULDC.64 UR4, c[0x0][0x2d8] ;  /* 0x0000b60000047ab9 */ /* 0x000fe40000000a00 */
[----:B------:R-:W-:-:S04]  /*4e10*/  IADD3 R68, P2, P3, R37, UR4, R76 ;  /* 0x0000000425447c10 */ /* 0x000fc8000fb5e04c */
[----:B------:R-:W-:-:S05]  /*4e20*/  IADD3.X R69, R104, UR5, R77, P2, P3 ;  /* 0x0000000568457c10 */ /* 0x000fca00097e644d */
[----:B--2---:R3:W-:Y:S04]  /*4e30*/  STG.E.128 desc[UR46][R68.64], R48 ;  /* 0x0000003044007986 */ /* 0x0047e8000c101d2e */
.L_x_2213:
[----:B------:R-:W-:Y:S05]  /*4e40*/  BSYNC B1 ;  /* 0x0000000000017941 */ /* 0x000fea0003800000 */
.L_x_2212:
[----:B------:R-:W-:Y:S01]  /*4e50*/  ISETP.NE.AND P2, PT, R145, RZ, PT ;  /* 0x000000ff9100720c */ /* 0x000fe20003f45270 */
[----:B------:R-:W-:-:S12]  /*4e60*/  BSSY B1, `(.L_x_2220) ;  /* 0x00000ec000017945 */ /* 0x000fd80003800000 */
        /* <DEDUP_REMOVED lines=10> */
[--C-:B------:R-:W-:Y:S02]  /*4f10*/  SHF.R.U32.HI R72, RZ, 0x8, R65.reuse ;  /* 0x00000008ff487819 */ /* 0x100fe40000011641 */
[----:B------:R-:W-:Y:S02]  /*4f20*/  SHF.R.U32.HI R74, RZ, 0x10, R65 ;  /* 0x00000010ff4a7819 */ /* 0x000fe40000011641 */
[----:B------:R-:W-:Y:S01]  /*4f30*/  LOP3.LUT R71, R65, 0xff0000ff, RZ, 0xc0, !PT ;  /* 0xff0000ff41477812 */ /* 0x000fe200078ec0ff */
[----:B--2---:R-:W-:Y:S01]  /*4f40*/  IMAD.MOV.U32 R65, RZ, RZ, R50 ;  /* 0x000000ffff417224 */ /* 0x004fe200078e0032 */
[----:B------:R-:W-:Y:S01]  /*4f50*/  MOV R66, R51 ;  /* 0x0000003300427202 */ /* 0x000fe20000000f00 */
[----:B------:R-:W-:Y:S01]  /*4f60*/  IMAD.SHL.U32 R51, R64, 0x100, RZ ;  /* 0x0000010040337824 */ /* 0x000fe200078e00ff */
        /* <DEDUP_REMOVED lines=98> */
.L_x_2225:
[----:B------:R-:W-:Y:S05]  /*5590*/  BSYNC B3 ;  /* 0x0000000000037941 */ /* 0x000fea0003800000 */
.L_x_2224:
[----:B------:R-:W-:Y:S02]  /*55a0*/  ULDC.64 UR4, c[0x0][0x2d8] ;  /* 0x0000b60000047ab9 */ /* 0x000fe40000000a00 */
[----:B------:R-:W-:-:S04]  /*55b0*/  IADD3 R64, P2, P3, R68, UR4, R100 ;  /* 0x0000000444407c10 */ /* 0x000fc8000fb5e064 */
[----:B------:R-:W-:-:S05]  /*55c0*/  IADD3.X R65, R69, UR5, R34, P2, P3 ;  /* 0x0000000545417c10 */ /* 0x000fca00097e6422 */
[----:B--2---:R3:W-:Y:S04]  /*55d0*/  STG.E.128 desc[UR46][R64.64], R48 ;  /* 0x0000003040007986 */ /* 0x0047e8000c101d2e */
.L_x_2223:
[----:B------:R-:W-:Y:S05]  /*55e0*/  BSYNC B2 ;  /* 0x0000000000027941 */ /* 0x000fea0003800000 */
.L_x_2222:
[----:B------:R-:W-:Y:S05]  /*55f0*/  @P1 BRA `(.L_x_2221) ;  /* 0x0000000400c81947 */ /* 0x000fea0003800000 */
[----:B-123--:R1:W2:Y:S01]  /*5600*/  LDS.128 R48, [R112+0x2e400] ;  /* 0x02e4000070307984 */ /* 0x00e2a20000000c00 */
[----:B------:R-:W-:Y:S01]  /*5610*/  ISETP.GE.AND P2, PT, R236, R126, PT ;  /* 0x0000007eec00720c */ /* 0x000fe20003f46270 */
[----:B------:R-:W-:-:S12]  /*5620*/  BSSY B2, `(.L_x_2226) ;  /* 0x000006b000027945 */ /* 0x000fd80003800000 */
[----:B-1----:R-:W-:Y:S05]  /*5630*/  @P2 BRA `(.L_x_2227) ;  /* 0x0000000400a42947 */ /* 0x002fea0003800000 */
[----:B------:R-:W-:Y:S01]  /*5640*/  SHF.R.U32.HI R70, RZ, 0x8, R61 ;  /* 0x00000008ff467819 */ /* 0x000fe2000001163d */
[----:B--2---:R-:W-:Y:S01]  /*5650*/  IMAD.MOV.U32 R62, RZ, RZ, R51 ;  /* 0x000000ffff3e7224 */ /* 0x004fe200078e0033 */
[--C-:B------:R-:W-:Y:S02]  /*5660*/  SHF.R.U32.HI R65, RZ, 0x8, R63.reuse ;  /* 0x00000008ff417819 */ /* 0x100fe4000001163f */
[----:B------:R-:W-:Y:S01]  /*5670*/  LOP3.LUT R64, R63, 0xff0000ff, RZ, 0xc0, !PT ;  /* 0xff0000ff3f407812 */ /* 0x000fe200078ec0ff */
[----:B------:R-:W-:Y:S01]  /*5680*/  IMAD.SHL.U32 R51, R70, 0x100, RZ ;  /* 0x0000010046337824 */ /* 0x000fe200078e00ff */
[----:B------:R-:W-:Y:S01]  /*5690*/  SHF.R.U32.HI R66, RZ, 0x10, R63 ;  /* 0x00000010ff427819 */ /* 0x000fe2000001163f */
[----:B------:R-:W-:Y:S01]  /*56a0*/  IMAD.SHL.U32 R63, R65, 0x100, RZ ;  /* 0x00000100413f7824 */ /* 0x000fe200078e00ff */
[----:B------:R-:W-:Y:S02]  /*56b0*/  LOP3.LUT R60, R61, 0xff0000ff, RZ, 0xc0, !PT ;  /* 0xff0000ff3d3c7812 */ /* 0x000fe400078ec0ff */
[----:B------:R-:W-:Y:S01]  /*56c0*/  SHF.R.U32.HI R67, RZ, 0x10, R61 ;  /* 0x00000010ff437819 */ /* 0x000fe2000001163d */
[----:B------:R-:W-:Y:S01]  /*56d0*/  IMAD.U32 R66, R66, 0x10000, RZ ;  /* 0x0001000042427824 */ /* 0x000fe200078e00ff */
[----:B------:R-:W-:-:S02]  /*56e0*/  LOP3.LUT R51, R60, 0xff00, R51, 0xf8, !PT ;  /* 0x0000ff003c337812 */ /* 0x000fc400078ef833 */
[----:B------:R-:W-:Y:S01]  /*56f0*/  MOV R61, R50 ;  /* 0x00000032003d7202 */ /* 0x000fe20000000f00 */
        /* <DEDUP_REMOVED lines=93> */
.L_x_2227:
[----:B------:R-:W-:Y:S05]  /*5cd0*/  BSYNC B2 ;  /* 0x0000000000027941 */ /* 0x000fea0003800000 */
.L_x_2226:
[----:B------:R-:W-:Y:S02]  /*5ce0*/  ULDC.64 UR4, c[0x0][0x2d8] ;  /* 0x0000b60000047ab9 */ /* 0x000fe40000000a00 */
[----:B------:R-:W-:-:S04]  /*5cf0*/  IADD3 R60, P2, P3, R37, UR4, R68 ;  /* 0x00000004253c7c10 */ /* 0x000fc8000fb5e044 */
[----:B------:R-:W-:-:S05]  /*5d00*/  IADD3.X R61, R104, UR5, R69, P2, P3 ;  /* 0x00000005683d7c10 */ /* 0x000fca00097e6445 */
[----:B--2---:R4:W-:Y:S04]  /*5d10*/  STG.E.128 desc[UR46][R60.64], R48 ;  /* 0x000000303c007986 */ /* 0x0049e8000c101d2e */
.L_x_2221:
[----:B------:R-:W-:Y:S05]  /*5d20*/  BSYNC B1 ;  /* 0x0000000000017941 */ /* 0x000fea0003800000 */
.L_x_2220:
        /* <DEDUP_REMOVED lines=114> */
.L_x_2232:
[----:B------:R-:W-:Y:S05]  /*6450*/  BSYNC B2 ;  /* 0x0000000000027941 */ /* 0x000fea0003800000 */
.L_x_2231:
[----:B------:R-:W-:Y:S02]  /*6460*/  ULDC.64 UR4, c[0x0][0x2d8] ;  /* 0x0000b60000047ab9 */ /* 0x000fe40000000a00 */
[----:B------:R-:W-:-:S04]  /*6470*/  IADD3 R56, P2, P3, R124, UR4, R100 ;  /* 0x000000047c387c10 */ /* 0x000fc8000fb5e064 */
[----:B------:R-:W-:-:S05]  /*6480*/  IADD3.X R57, R127, UR5, R34, P2, P3 ;  /* 0x000000057f397c10 */ /* 0x000fca00097e6422 */
[----:B--2---:R1:W-:Y:S04]  /*6490*/  STG.E.128 desc[UR46][R56.64], R48 ;  /* 0x0000003038007986 */ /* 0x0043e8000c101d2e */
.L_x_2230:
[----:B------:R-:W-:Y:S05]  /*64a0*/  BSYNC B1 ;  /* 0x0000000000017941 */ /* 0x000fea0003800000 */
.L_x_2229:
        /* <DEDUP_REMOVED lines=8> */
[----:B------:R-:W-:Y:S02]  /*6530*/  SHF.R.U32.HI R60, RZ, 0x10, R53 ;  /* 0x00000010ff3c7819 */ /* 0x000fe40000011635 */
[----:B------:R-:W-:Y:S01]  /*6540*/  LOP3.LUT R57, R53, 0xff0000ff, RZ, 0xc0, !PT ;  /* 0xff0000ff35397812 */ /* 0x000fe200078ec0ff */
[----:B------:R-:W-:Y:S01]  /*6550*/  IMAD.MOV.U32 R53, RZ, RZ, R50 ;  /* 0x000000ffff357224 */ /* 0x000fe200078e0032 */
[----:B------:R-:W-:Y:S01]  /*6560*/  SHF.R.U32.HI R59, RZ, 0x10, R55 ;  /* 0x00000010ff3b7819 */ /* 0x000fe20000011637 */
[----:B------:R-:W-:Y:S01]  /*6570*/  IMAD.SHL.U32 R50, R58, 0x100, RZ ;  /* 0x000001003a327824 */ /* 0x000fe200078e00ff */
[----:B------:R-:W-:-:S02]  /*6580*/  LOP3.LUT R56, R55, 0xff0000ff, RZ, 0xc0, !PT ;  /* 0xff0000ff37387812 */ /* 0x000fc400078ec0ff */
[----:B------:R-:W-:Y:S01]  /*6590*/  SHF.L.U32 R51, R52, 0x8, RZ ;  /* 0x0000000834337819 */ /* 0x000fe200000006ff */
[----:B------:R-:W-:Y:S01]  /*65a0*/  IMAD.U32 R55, R59, 0x10000, RZ ;  /* 0x000100003b377824 */ /* 0x000fe200078e00ff */
[----:B------:R-:W-:Y:S02]  /*65b0*/  LOP3.LUT R52, R57, 0xff00, R50, 0xf8, !PT ;  /* 0x0000ff0039347812 */ /* 0x000fe400078ef832 */
        /* <DEDUP_REMOVED lines=93> */
.L_x_2234:
[----:B------:R-:W-:Y:S05]  /*6b90*/  BSYNC B1 ;  /* 0x0000000000017941 */ /* 0x000fea0003800000 */
.L_x_2233:
[----:B------:R-:W-:Y:S02]  /*6ba0*/  ULDC.64 UR4, c[0x0][0x2d8] ;  /* 0x0000b60000047ab9 */ /* 0x000fe40000000a00 */
[----:B------:R-:W-:-:S04]  /*6bb0*/  IADD3 R124, P2, P3, R37, UR4, R124 ;  /* 0x00000004257c7c10 */ /* 0x000fc8000fb5e07c */
[----:B------:R-:W-:-:S05]  /*6bc0*/  IADD3.X R125, R104, UR5, R127, P2, P3 ;  /* 0x00000005687d7c10 */ /* 0x000fca00097e647f */
[----:B--2---:R1:W-:Y:S01]  /*6bd0*/  STG.E.128 desc[UR46][R124.64], R48 ;  /* 0x000000307c007986 */ /* 0x0043e2000c101d2e */
[----:B------:R-:W-:Y:S05]  /*6be0*/  BRA `(.L_x_2228) ;  /* 0x0000004800e47947 */ /* 0x000fea0003800000 */
.L_x_2192:
        /* <DEDUP_REMOVED lines=15> */
[----:B------:R-:W-:-:S04]  /*6ce0*/  @!P2 IMAD R55, R55, 0x60, RZ ;  /* 0x000000603737a824 */ /* 0x000fc800078e02ff */
[----:B------:R-:W-:Y:S01]  /*6cf0*/  @!P2 IMAD.IADD R55, R53, 0x1, R55 ;  /* 0x000000013537a824 */ /* 0x000fe200078e0237 */
[----:B--2---:R-:W-:-:S04]  /*6d00*/  @!P2 IADD3 R80, P3, P4, R94, R80, R52 ;  /* 0x000000505e50a210 */ /* 0x004fc80007c7e034 */
        /* <DEDUP_REMOVED lines=27> */
[----:B------:R-:W-:Y:S02]  /*6ec0*/  ISETP.NE.AND P0, PT, R61, RZ, PT ;  /* 0x000000ff3d00720c */ /* 0x000fe40003f05270 */
[----:B------:R-:W-:Y:S02]  /*6ed0*/  @!P4 IADD3.X R65, R60, R65, RZ, P6, !PT ;  /* 0x000000413c41c210 */ /* 0x000fe400037fe4ff */
[----:B-1----:R-:W-:-:S05]  /*6ee0*/  @!P4 IADD3 R66, P6, R53, R66, RZ ;  /* 0x000000423542c210 */ /* 0x002fca0007fde0ff */
[----:B------:R-:W-:Y:S01]  /*6ef0*/  @!P4 IMAD.X R67, R54, 0x1, R67, P6 ;  /* 0x000000013643c824 */ /* 0x000fe200030e0643 */
[----:B--2---:R-:W-:Y:S02]  /*6f00*/  @!P3 IADD3 R68, P6, R49, R68, RZ ;  /* 0x000000443144b210 */ /* 0x004fe40007fde0ff */
[----:B------:R-:W-:-:S03]  /*6f10*/  CS2R R54, SRZ ;  /* 0x0000000000367805 */ /* 0x000fc6000001ff00 */
        /* <DEDUP_REMOVED lines=30> */
[----:B---3--:R-:W-:Y:S02]  /*7100*/  IMAD.MOV.U32 R154, RZ, RZ, R48 ;  /* 0x000000ffff9a7224 */ /* 0x008fe400078e0030 */
[----:B------:R-:W-:Y:S02]  /*7110*/  IMAD.MOV.U32 R150, RZ, RZ, R50 ;  /* 0x000000ffff967224 */ /* 0x000fe400078e0032 */
[----:B-----5:R-:W-:-:S02]  /*7120*/  IMAD.MOV.U32 R147, RZ, RZ, R60 ;  /* 0x000000ffff937224 */ /* 0x020fc400078e003c */
[----:B------:R-:W-:Y:S01]  /*7130*/  IMAD.MOV.U32 R144, RZ, RZ, R62 ;  /* 0x000000ffff907224 */ /* 0x000fe200078e003e */
[----:B----4-:R-:W-:Y:S01]  /*7140*/  MOV R146, R56 ;  /* 0x0000003800927202 */ /* 0x010fe20000000f00 */
[----:B------:R-:W-:Y:S01]  /*7150*/  IMAD.MOV.U32 R145, RZ, RZ, R58 ;  /* 0x000000ffff917224 */ /* 0x000fe200078e003a */
[----:B------:R-:W-:Y:S01]  /*7160*/  MOV R134, R72 ;  /* 0x0000004800867202 */ /* 0x000fe20000000f00 */
[----:B------:R-:W-:Y:S02]  /*7170*/  IMAD.MOV.U32 R135, RZ, RZ, R74 ;  /* 0x000000ffff877224 */ /* 0x000fe400078e004a */
[----:B------:R-:W-:Y:S02]  /*7180*/  IMAD.MOV.U32 R136, RZ, RZ, R76 ;  /* 0x000000ffff887224 */ /* 0x000fe400078e004c */
[----:B------:R-:W-:Y:S02]  /*7190*/  IMAD.MOV.U32 R137, RZ, RZ, R78 ;  /* 0x000000ffff897224 */ /* 0x000fe400078e004e */
[----:B------:R-:W-:-:S02]  /*71a0*/  IMAD.MOV.U32 R138, RZ, RZ, R64 ;  /* 0x000000ffff8a7224 */ /* 0x000fc400078e0040 */
[----:B------:R-:W-:Y:S02]  /*71b0*/  IMAD.MOV.U32 R140, RZ, RZ, R66 ;  /* 0x000000ffff8c7224 */ /* 0x000fe400078e0042 */
[----:B------:R-:W-:Y:S02]  /*71c0*/  IMAD.MOV.U32 R142, RZ, RZ, R68 ;  /* 0x000000ffff8e7224 */ /* 0x000fe400078e0044 */
[----:B------:R-:W-:Y:S01]  /*71d0*/  IMAD.MOV.U32 R143, RZ, RZ, R70 ;  /* 0x000000ffff8f7224 */ /* 0x000fe200078e0046 */
[----:B------:R-:W-:Y:S06]  /*71e0*/  @!P5 BRA `(.L_x_2235) ;  /* 0x000000000004d947 */ /* 0x000fec0003800000 */
[----:B------:R-:W-:Y:S01]  /*71f0*/  BPT.TRAP 0x1 ;  /* 0x000000040000795c */ /* 0x000fe20000300000 */
.L_x_2235:
[----:B------:R-:W2:Y:S01]  /*7200*/  LDL R80, [R1+0x10] ;  /* 0x0000100001507983 */ /* 0x000ea20000100800 */
[----:B------:R-:W-:Y:S01]  /*7210*/  IMAD R107, R232, 0x8, R18 ;  /* 0x00000008e86b7824 */ /* 0x000fe200078e0212 */
[----:B------:R-:W0:Y:S01]  /*7220*/  LDC R139, c[0x0][0x2e4] ;  /* 0x0000b900ff8b7b82 */ /* 0x000e220000000800 */
[----:B------:R-:W-:Y:S01]  /*7230*/  IMAD.MOV.U32 R125, RZ, RZ, R127 ;  /* 0x000000ffff7d7224 */ /* 0x000fe200078e007f */
[----:B------:R-:W-:Y:S06]  /*7240*/  BSSY B1, `(.L_x_2236) ;  /* 0x0000006000017945 */ /* 0x000fec0003800000 */
[----:B------:R-:W1:Y:S01]  /*7250*/  LDC.64 R126, c[0x0][0x2f0] ;  /* 0x0000bc00ff7e7b82 */ /* 0x000e620000000a00 */
[----:B0-----:R-:W-:Y:S01]  /*7260*/  IMAD.IADD R141, R139, 0x1, -R122 ;  /* 0x000000018b8d7824 */ /* 0x001fe200078e0a7a */
[----:B--2---:R-:W-:-:S04]  /*7270*/  SHF.L.U32 R128, R80, 0x1f, RZ ;  /* 0x0000001f50807819 */ /* 0x004fc800000006ff */
[----:B------:R-:W0:Y:S02]  /*7280*/  SYNCS.PHASECHK.TRANS64.TRYWAIT P3, [R107+URZ+0x38890], R128 ;  /* 0x038890806b0075a7 */ /* 0x000e24000806017f */
[----:B01----:R-:W-:Y:S05]  /*7290*/  @!P3 BRA `(.L_x_2237) ;  /* 0x000002240058b947 */ /* 0x003fea0003800000 */
.L_x_2534:
[----:B------:R-:W-:Y:S05]  /*72a0*/  BSYNC B1 ;  /* 0x0000000000017941 */ /* 0x000fea0003800000 */
.L_x_2236:
[----:B------:R-:W-:Y:S01]  /*72b0*/  ISETP.GE.OR P3, PT, R22, R116, P0 ;  /* 0x000000741600720c */ /* 0x000fe20000766670 */
[----:B------:R-:W-:-:S12]  /*72c0*/  BSSY B1, `(.L_x_2238) ;  /* 0x00000f8000017945 */ /* 0x000fd80003800000 */
[----:B------:R-:W-:Y:S05]  /*72d0*/  @P3 BRA `(.L_x_2239) ;  /* 0x0000000c00d83947 */ /* 0x000fea0003800000 */
[----:B------:R-:W2:Y:S04]  /*72e0*/  LDL R84, [R1+0x14] ;  /* 0x0000140001547983 */ /* 0x000ea80000100800 */
[----:B------:R-:W3:Y:S04]  /*72f0*/  LDL R83, [R1+0x18] ;  /* 0x0000180001537983 */ /* 0x000ee80000100800 */
[----:B------:R-:W4:Y:S01]  /*7300*/  LDL R82, [R1+0x1c] ;  /* 0x00001c0001527983 */ /* 0x000f220000100800 */
[-C--:B------:R-:W-:Y:S01]  /*7310*/  IMAD R80, R23, R126.reuse, RZ ;  /* 0x0000007e17507224 */ /* 0x080fe200078e02ff */
        /* <DEDUP_REMOVED lines=11> */
[----:B------:R-:W-:Y:S02]  /*73d0*/  SHF.R.S32.HI R81, RZ, 0x1f, R80 ;  /* 0x0000001fff517819 */ /* 0x000fe40000011450 */
[----:B------:R-:W-:Y:S02]  /*73e0*/  SHF.L.U32 R151, R80, 0x4, RZ ;  /* 0x0000000450977819 */ /* 0x000fe400000006ff */
[----:B------:R-:W-:-:S05]  /*73f0*/  LEA.HI R81, R81, R80, RZ, 0x3 ;  /* 0x0000005051517211 */ /* 0x000fca00078f18ff */
[----:B------:R-:W-:-:S05]  /*7400*/  IMAD.SHL.U32 R81, R81, 0x800, RZ ;  /* 0x0000080051517824 */ /* 0x000fca00078e00ff */
[----:B------:R-:W-:Y:S02]  /*7410*/  LOP3.LUT R81, R81, 0xffffc000, RZ, 0xc0, !PT ;  /* 0xffffc00051517812 */ /* 0x000fe400078ec0ff */
[----:B--2---:R-:W-:-:S04]  /*7420*/  LOP3.LUT R80, R84, 0x70, R151, 0xf8, !PT ;  /* 0x0000007054507812 */ /* 0x004fc800078ef897 */
[----:B---3--:R-:W-:-:S04]  /*7430*/  LOP3.LUT R80, R80, R83, RZ, 0x3c, !PT ;  /* 0x0000005350507212 */ /* 0x008fc800078e3cff */
[----:B----4-:R-:W-:Y:S01]  /*7440*/  IADD3 R83, R80, R81, R82 ;  /* 0x0000005150537210 */ /* 0x010fe20007ffe052 */
        /* <DEDUP_REMOVED lines=13> */
[----:B------:R-:W-:-:S02]  /*7520*/  LOP3.LUT R50, R51, 0xff0000ff, RZ, 0xc0, !PT ;  /* 0xff0000ff33327812 */ /* 0x000fc400078ec0ff */
[----:B------:R-:W-:Y:S01]  /*7530*/  SHF.R.U32.HI R160, RZ, 0x10, R51 ;  /* 0x00000010ffa07819 */ /* 0x000fe20000011633 */
[----:B------:R-:W-:Y:S01]  /*7540*/  IMAD.SHL.U32 R51, R159, 0x100, RZ ;  /* 0x000001009f337824 */ /* 0x000fe200078e00ff */
[----:B------:R-:W-:Y:S01]  /*7550*/  LOP3.LUT R48, R48, 0xff00, R49, 0xf8, !PT ;  /* 0x0000ff0030307812 */ /* 0x000fe200078ef831 */
[----:B------:R-:W-:Y:S01]  /*7560*/  IMAD.U32 R49, R161, 0x10000, RZ ;  /* 0x00010000a1317824 */ /* 0x000fe200078e00ff */
[----:B------:R-:W-:Y:S02]  /*7570*/  LOP3.LUT R54, R55, 0xff0000ff, RZ, 0xc0, !PT ;  /* 0xff0000ff37367812 */ /* 0x000fe400078ec0ff */
[----:B------:R-:W-:Y:S01]  /*7580*/  SHF.R.U32.HI R164, RZ, 0x10, R55 ;  /* 0x00000010ffa47819 */ /* 0x000fe20000011637 */
[----:B------:R-:W-:Y:S01]  /*7590*/  IMAD.SHL.U32 R55, R157, 0x100, RZ ;  /* 0x000001009d377824 */ /* 0x000fe200078e00ff */
[----:B------:R-:W-:Y:S02]  /*75a0*/  SHF.R.U32.HI R158, RZ, 0x8, R53 ;  /* 0x00000008ff9e7819 */ /* 0x000fe40000011635 */
[----:B------:R-:W-:Y:S01]  /*75b0*/  LOP3.LUT R51, R50, 0xff00, R51, 0xf8, !PT ;  /* 0x0000ff0032337812 */ /* 0x000fe200078ef833 */
[----:B------:R-:W-:Y:S01]  /*75c0*/  IMAD.U32 R164, R164, 0x10000, RZ ;  /* 0x00010000a4a47824 */ /* 0x000fe200078e00ff */
[----:B------:R-:W-:Y:S01]  /*75d0*/  LOP3.LUT R50, R48, 0xff0000, R49, 0xf8, !PT ;  /* 0x00ff000030327812 */ /* 0x000fe200078ef831 */
[----:B------:R-:W-:Y:S01]  /*75e0*/  IMAD.U32 R48, R160, 0x10000, RZ ;  /* 0x00010000a0307824 */ /* 0x000fe200078e00ff */
[----:B------:R-:W-:-:S02]  /*75f0*/  LOP3.LUT R52, R53, 0xff0000ff, RZ, 0xc0, !PT ;  /* 0xff0000ff35347812 */ /* 0x000fc400078ec0ff */
[----:B------:R-:W-:Y:S02]  /*7600*/  SHF.R.U32.HI R162, RZ, 0x10, R53 ;  /* 0x00000010ffa27819 */ /* 0x000fe40000011635 */
[----:B------:R-:W-:Y:S02]  /*7610*/  LOP3.LUT R161, R54, 0xff00, R55, 0xf8, !PT ;  /* 0x0000ff0036a17812 */ /* 0x000fe400078ef837 */
[----:B------:R-:W-:Y:S01]  /*7620*/  SHF.L.U32 R53, R158, 0x8, RZ ;  /* 0x000000089e357819 */ /* 0x000fe200000006ff */
[----:B------:R-:W-:Y:S01]  /*7630*/  IMAD.U32 R162, R162, 0x10000, RZ ;  /* 0x00010000a2a27824 */ /* 0x000fe200078e00ff */
[----:B------:R-:W-:Y:S02]  /*7640*/  F2FP.F16.E4M3.UNPACK_B R160, R155.H1 ;  /* 0x0000009bffa0723e */ /* 0x000fe400030006ff */
[----:B--2---:R-:W-:Y:S02]  /*7650*/  F2FP.F16.E4M3.UNPACK_B R55, R84.H1 ;  /* 0x00000054ff37723e */ /* 0x004fe400030006ff */
[----:B-1----:R-:W-:Y:S01]  /*7660*/  F2FP.F16.E4M3.UNPACK_B R54, R80.H1 ;  /* 0x00000050ff36723e */ /* 0x002fe200030006ff */
[----:B------:R-:W-:Y:S01]  /*7670*/  HADD2.F32 R49, -RZ, R160.H0_H0 ;  /* 0x200000a0ff317230 */ /* 0x000fe20000004100 */
[----:B------:R-:W-:Y:S01]  /*7680*/  LOP3.LUT R159, R52, 0xff00, R53, 0xf8, !PT ;  /* 0x0000ff00349f7812 */ /* 0x000fe200078ef835 */
[----:B------:R-:W-:Y:S01]  /*7690*/  HADD2.F32 R53, -RZ, R55.H0_H0 ;  /* 0x20000037ff357230 */ /* 0x000fe20000004100 */
[----:B------:R-:W-:Y:S01]  /*76a0*/  F2FP.F16.E4M3.UNPACK_B R157, R154.H1 ;  /* 0x0000009aff9d723e */ /* 0x000fe200030006ff */
[--C-:B------:R-:W-:Y:S01]  /*76b0*/  HADD2.F32 R52, -RZ, R54.reuse.H0_H0 ;  /* 0x20000036ff347230 */ /* 0x100fe20000004100 */
[----:B------:R-:W-:Y:S01]  /*76c0*/  LOP3.LUT R48, R51, 0xff0000, R48, 0xf8, !PT ;  /* 0x00ff000033307812 */ /* 0x000fe200078ef830 */
[----:B------:R-:W-:-:S02]  /*76d0*/  HADD2.F32 R54, -RZ, R54.H1_H1 ;  /* 0x30000036ff367230 */ /* 0x000fc40000004100 */
[-C--:B------:R-:W-:Y:S01]  /*76e0*/  FMUL.FTZ R163, R53, R49.reuse ;  /* 0x0000003135a37220 */ /* 0x080fe20000410000 */
[--C-:B------:R-:W-:Y:S02]  /*76f0*/  HADD2.F32 R158, -RZ, R157.reuse.H0_H0 ;  /* 0x2000009dff9e7230 */ /* 0x100fe40000004100 */
[C---:B------:R-:W-:Y:S01]  /*7700*/  FMUL.FTZ R166, R52.reuse, R49 ;  /* 0x0000003134a67220 */ /* 0x040fe20000410000 */
[----:B------:R-:W-:Y:S01]  /*7710*/  LOP3.LUT R51, R159, 0xff0000, R162, 0xf8, !PT ;  /* 0x00ff00009f337812 */ /* 0x000fe200078ef8a2 */
[----:B------:R-:W-:Y:S01]  /*7720*/  HADD2.F32 R159, -RZ, R157.H1_H1 ;  /* 0x3000009dff9f7230 */ /* 0x000fe20000004100 */
[----:B------:R-:W-:Y:S01]  /*7730*/  F2FP.F16.E4M3.UNPACK_B R84, R84 ;  /* 0x00000054ff54723e */ /* 0x000fe200020006ff */
[-C--:B------:R-:W-:Y:S01]  /*7740*/  FFMA.FTZ R52, R52, R158.reuse, -R163 ;  /* 0x0000009e34347223 */ /* 0x080fe200000108a3 */
[----:B------:R-:W-:Y:S01]  /*7750*/  FFMA.FTZ R53, R53, R158, R166 ;  /* 0x0000009e35357223 */ /* 0x000fe200000100a6 */
[----:B------:R-:W-:Y:S01]  /*7760*/  HADD2.F32 R162, -RZ, R160.H1_H1 ;  /* 0x300000a0ffa27230 */ /* 0x000fe20000004100 */
[----:B------:R-:W-:Y:S01]  /*7770*/  F2FP.F16.E4M3.UNPACK_B R158, R154 ;  /* 0x0000009aff9e723e */ /* 0x000fe200020006ff */
[----:B------:R-:W-:Y:S01]  /*7780*/  HADD2.F32 R157, -RZ, R55.H1_H1 ;  /* 0x30000037ff9d7230 */ /* 0x000fe20000004100 */
[----:B------:R-:W-:Y:S01]  /*7790*/  F2FP.F16.E4M3.UNPACK_B R160, R155 ;  /* 0x0000009bffa0723e */ /* 0x000fe200020006ff */
[----:B------:R-:W-:Y:S01]  /*77a0*/  HADD2.F32 R155, -RZ, R84.H0_H0 ;  /* 0x20000054ff9b7230 */ /* 0x000fe20000004100 */
[----:B------:R-:W-:-:S02]  /*77b0*/  F2FP.F16.E4M3.UNPACK_B R154, R80 ;  /* 0x00000050ff9a723e */ /* 0x000fc400020006ff */
[-C--:B------:R-:W-:Y:S01]  /*77c0*/  FMUL.FTZ R55, R157, R162.reuse ;  /* 0x000000a29d377220 */ /* 0x080fe20000410000 */
[----:B------:R-:W-:Y:S01]  /*77d0*/  LOP3.LUT R49, R161, 0xff0000, R164, 0xf8, !PT ;  /* 0x00ff0000a1317812 */ /* 0x000fe200078ef8a4 */
        /* <DEDUP_REMOVED lines=24> */
[----:B------:R-:W-:Y:S01]  /*7960*/  HADD2.F32 R162, -RZ, R160.H0_H0 ;  /* 0x200000a0ffa27230 */ /* 0x000fe20000004100 */
[----:B------:R-:W-:Y:S01]  /*7970*/  F2FP.F16.E4M3.UNPACK_B R157, R153 ;  /* 0x00000099ff9d723e */ /* 0x000fe200020006ff */
[----:B------:R-:W-:Y:S02]  /*7980*/  HADD2.F32 R155, -RZ, R154.H0_H0 ;  /* 0x2000009aff9b7230 */ /* 0x000fe40000004100 */
        /* <DEDUP_REMOVED lines=8> */
[----:B------:R-:W-:-:S02]  /*7a10*/  HADD2.F32 R155, -RZ, R160.H1_H1 ;  /* 0x300000a0ff9b7230 */ /* 0x000fc40000004100 */
[-C--:B------:R-:W-:Y:S01]  /*7a20*/  FMUL.FTZ R167, R158, R161.reuse ;  /* 0x000000a19ea77220 */ /* 0x080fe20000410000 */
[----:B------:R-:W-:Y:S01]  /*7a30*/  FFMA.FTZ R164, R159, R162, R164 ;  /* 0x000000a29fa47223 */ /* 0x000fe200000100a4 */
[C---:B------:R-:W-:Y:S01]  /*7a40*/  FMUL.FTZ R161, R154.reuse, R161 ;  /* 0x000000a19aa17220 */ /* 0x040fe20000410000 */
[----:B------:R-:W-:Y:S02]  /*7a50*/  HADD2.F32 R159, -RZ, R157.H0_H0 ;  /* 0x2000009dff9f7230 */ /* 0x000fe40000004100 */
[-C--:B------:R-:W-:Y:S01]  /*7a60*/  FFMA.FTZ R169, R154, R155.reuse, -R167 ;  /* 0x0000009b9aa97223 */ /* 0x080fe200000108a7 */
[----:B------:R-:W-:Y:S01]  /*7a70*/  F2FP.F16.E4M3.UNPACK_B R154, R150 ;  /* 0x00000096ff9a723e */ /* 0x000fe200020006ff */
[----:B------:R-:W-:Y:S02]  /*7a80*/  HADD2.F32 R150, -RZ, R153.H0_H0 ;  /* 0x20000099ff967230 */ /* 0x000fe40000004100 */
[----:B------:R-:W-:Y:S01]  /*7a90*/  FFMA.FTZ R171, R158, R155, R161 ;  /* 0x0000009b9eab7223 */ /* 0x000fe200000100a1 */
        /* <DEDUP_REMOVED lines=110> */
.L_x_2241:
[----:B------:R-:W-:Y:S05]  /*8180*/  BSYNC B2 ;  /* 0x0000000000027941 */ /* 0x000fea0003800000 */
.L_x_2240:
        /* <DEDUP_REMOVED lines=11> */
.L_x_2239:
[----:B------:R-:W-:Y:S05]  /*8240*/  BSYNC B1 ;  /* 0x0000000000017941 */ /* 0x000fea0003800000 */
.L_x_2238:
[----:B------:R-:W-:Y:S01]  /*8250*/  ISETP.GE.OR P3, PT, R234, R116, P0 ;  /* 0x00000074ea00720c */ /* 0x000fe20000766670 */
[----:B------:R-:W-:-:S12]  /*8260*/  BSSY B1, `(.L_x_2242) ;  /* 0x00000fe000017945 */ /* 0x000fd80003800000 */
[----:B------:R-:W-:Y:S05]  /*8270*/  @P3 BRA `(.L_x_2243) ;  /* 0x0000000c00f03947 */ /* 0x000fea0003800000 */
[----:B-1----:R-:W2:Y:S01]  /*8280*/  LDL R50, [R1+0x30] ;  /* 0x0000300001327983 */ /* 0x002ea20000100800 */
[----:B------:R-:W-:Y:S01]  /*8290*/  SHF.R.S32.HI R49, RZ, 0x1f, R234 ;  /* 0x0000001fff317819 */ /* 0x000fe200000114ea */
[-C--:B------:R-:W-:Y:S01]  /*82a0*/  IMAD.WIDE.U32 R80, R234, R126.reuse, R124 ;  /* 0x0000007eea507225 */ /* 0x080fe200078e007c */
        /* <DEDUP_REMOVED lines=14> */
[----:B------:R-:W-:Y:S02]  /*8390*/  LOP3.LUT R48, R28, 0x70, R85, 0xf8, !PT ;  /* 0x000000701c307812 */ /* 0x000fe400078ef855 */
[----:B------:R-:W-:Y:S02]  /*83a0*/  SHF.L.U32 R49, R49, 0xb, RZ ;  /* 0x0000000b31317819 */ /* 0x000fe400000006ff */
[----:B------:R-:W-:Y:S02]  /*83b0*/  LOP3.LUT R48, R48, R25, RZ, 0x3c, !PT ;  /* 0x0000001930307212 */ /* 0x000fe400078e3cff */
[----:B------:R-:W-:-:S04]  /*83c0*/  LOP3.LUT R49, R49, 0xffffc000, RZ, 0xc0, !PT ;  /* 0xffffc00031317812 */ /* 0x000fc800078ec0ff */
[----:B--2---:R-:W-:Y:S01]  /*83d0*/  IADD3 R51, R48, R49, R50 ;  /* 0x0000003130337210 */ /* 0x004fe20007ffe032 */
[----:B------:R-:W-:-:S04]  /*83e0*/  IMAD R49, R232, 0x8000, R120 ;  /* 0x00008000e8317824 */ /* 0x000fc800078e0278 */
        /* <DEDUP_REMOVED lines=8> */
[----:B------:R-:W-:Y:S01]  /*8470*/  LOP3.LUT R131, R57, 0xff0000ff, RZ, 0xc0, !PT ;  /* 0xff0000ff39837812 */ /* 0x000fe200078ec0ff */
[----:B------:R-:W-:Y:S01]  /*8480*/  IMAD.MOV.U32 R56, RZ, RZ, R49 ;  /* 0x000000ffff387224 */ /* 0x000fe200078e0031 */
[----:B------:R-:W-:Y:S02]  /*8490*/  SHF.R.U32.HI R130, RZ, 0x8, R59 ;  /* 0x00000008ff827819 */ /* 0x000fe4000001163b */
[----:B------:R-:W-:Y:S02]  /*84a0*/  SHF.L.U32 R48, R148, 0x8, RZ ;  /* 0x0000000894307819 */ /* 0x000fe400000006ff */
[----:B------:R-:W-:Y:S02]  /*84b0*/  SHF.R.U32.HI R62, RZ, 0x8, R63 ;  /* 0x00000008ff3e7819 */ /* 0x000fe4000001163f */
[----:B------:R-:W-:-:S02]  /*84c0*/  SHF.R.U32.HI R150, RZ, 0x10, R61 ;  /* 0x00000010ff967819 */ /* 0x000fc4000001163d */
[----:B------:R-:W-:Y:S02]  /*84d0*/  SHF.R.U32.HI R84, RZ, 0x8, R61 ;  /* 0x00000008ff547819 */ /* 0x000fe4000001163d */
[----:B------:R-:W-:Y:S02]  /*84e0*/  LOP3.LUT R58, R61, 0xff0000ff, RZ, 0xc0, !PT ;  /* 0xff0000ff3d3a7812 */ /* 0x000fe400078ec0ff */
[----:B------:R-:W-:Y:S01]  /*84f0*/  SHF.R.U32.HI R86, RZ, 0x10, R63 ;  /* 0x00000010ff567819 */ /* 0x000fe2000001163f */
[----:B------:R-:W-:Y:S01]  /*8500*/  IMAD.SHL.U32 R49, R84, 0x100, RZ ;  /* 0x0000010054317824 */ /* 0x000fe200078e00ff */
[----:B------:R-:W-:Y:S01]  /*8510*/  LOP3.LUT R61, R63, 0xff0000ff, RZ, 0xc0, !PT ;  /* 0xff0000ff3f3d7812 */ /* 0x000fe200078ec0ff */
[----:B--2---:R-:W-:Y:S01]  /*8520*/  IMAD.MOV.U32 R63, RZ, RZ, R52 ;  /* 0x000000ffff3f7224 */ /* 0x004fe200078e0034 */
[----:B------:R-:W-:Y:S01]  /*8530*/  LOP3.LUT R131, R131, 0xff00, R48, 0xf8, !PT ;  /* 0x0000ff0083837812 */ /* 0x000fe200078ef830 */
[----:B------:R-:W-:Y:S01]  /*8540*/  IMAD.SHL.U32 R48, R130, 0x100, RZ ;  /* 0x0000010082307824 */ /* 0x000fe200078e00ff */
[----:B------:R-:W-:Y:S01]  /*8550*/  SHF.R.U32.HI R151, RZ, 0x10, R59 ;  /* 0x00000010ff977819 */ /* 0x000fe2000001163b */
[----:B------:R-:W-:Y:S01]  /*8560*/  IMAD.SHL.U32 R52, R62, 0x100, RZ ;  /* 0x000001003e347824 */ /* 0x000fe200078e00ff */
[----:B------:R-:W-:-:S02]  /*8570*/  LOP3.LUT R59, R59, 0xff0000ff, RZ, 0xc0, !PT ;  /* 0xff0000ff3b3b7812 */ /* 0x000fc400078ec0ff */
[----:B------:R-:W-:Y:S01]  /*8580*/  SHF.R.U32.HI R149, RZ, 0x10, R57 ;  /* 0x00000010ff957819 */ /* 0x000fe20000011639 */
[----:B------:R-:W-:Y:S01]  /*8590*/  IMAD.MOV.U32 R57, RZ, RZ, R50 ;  /* 0x000000ffff397224 */ /* 0x000fe200078e0032 */
[----:B------:R-:W-:Y:S01]  /*85a0*/  LOP3.LUT R59, R59, 0xff00, R48, 0xf8, !PT ;  /* 0x0000ff003b3b7812 */ /* 0x000fe200078ef830 */
[----:B------:R-:W-:Y:S01]  /*85b0*/  IMAD.U32 R48, R151, 0x10000, RZ ;  /* 0x0001000097307824 */ /* 0x000fe200078e00ff */
[----:B------:R-:W-:Y:S01]  /*85c0*/  LOP3.LUT R148, R61, 0xff00, R52, 0xf8, !PT ;  /* 0x0000ff003d947812 */ /* 0x000fe200078ef834 */
[----:B------:R-:W-:Y:S01]  /*85d0*/  IMAD.U32 R50, R149, 0x10000, RZ ;  /* 0x0001000095327824 */ /* 0x000fe200078e00ff */
[----:B------:R-:W-:Y:S01]  /*85e0*/  F2FP.F16.E4M3.UNPACK_B R130, R147.H1 ;  /* 0x00000093ff82723e */ /* 0x000fe200030006ff */
[----:B------:R-:W-:Y:S01]  /*85f0*/  IMAD.U32 R52, R150, 0x10000, RZ ;  /* 0x0001000096347824 */ /* 0x000fe200078e00ff */
[----:B------:R-:W-:Y:S02]  /*8600*/  F2FP.F16.E4M3.UNPACK_B R84, R63.H1 ;  /* 0x0000003fff54723e */ /* 0x000fe400030006ff */
[----:B------:R-:W-:-:S02]  /*8610*/  F2FP.F16.E4M3.UNPACK_B R61, R60.H1 ;  /* 0x0000003cff3d723e */ /* 0x000fc400030006ff */
[----:B------:R-:W-:Y:S01]  /*8620*/  LOP3.LUT R149, R58, 0xff00, R49, 0xf8, !PT ;  /* 0x0000ff003a957812 */ /* 0x000fe200078ef831 */
[----:B------:R-:W-:Y:S01]  /*8630*/  HADD2.F32 R49, -RZ, R130.H0_H0 ;  /* 0x20000082ff317230 */ /* 0x000fe20000004100 */
[----:B------:R-:W-:Y:S01]  /*8640*/  LOP3.LUT R48, R59, 0xff0000, R48, 0xf8, !PT ;  /* 0x00ff00003b307812 */ /* 0x000fe200078ef830 */
[----:B------:R-:W-:Y:S01]  /*8650*/  HADD2.F32 R59, -RZ, R84.H0_H0 ;  /* 0x20000054ff3b7230 */ /* 0x000fe20000004100 */
[----:B------:R-:W-:Y:S01]  /*8660*/  F2FP.F16.E4M3.UNPACK_B R62, R146.H1 ;  /* 0x00000092ff3e723e */ /* 0x000fe200030006ff */
[--C-:B------:R-:W-:Y:S01]  /*8670*/  HADD2.F32 R58, -RZ, R61.reuse.H0_H0 ;  /* 0x2000003dff3a7230 */ /* 0x100fe20000004100 */
[----:B------:R-:W-:Y:S02]  /*8680*/  LOP3.LUT R50, R131, 0xff0000, R50, 0xf8, !PT ;  /* 0x00ff000083327812 */ /* 0x000fe400078ef832 */
[----:B------:R-:W-:Y:S01]  /*8690*/  SHF.L.U32 R131, R86, 0x10, RZ ;  /* 0x0000001056837819 */ /* 0x000fe200000006ff */
[----:B------:R-:W-:Y:S02]  /*86a0*/  HADD2.F32 R86, -RZ, R62.H0_H0 ;  /* 0x2000003eff567230 */ /* 0x000fe40000004100 */
[-C--:B------:R-:W-:Y:S01]  /*86b0*/  FMUL.FTZ R151, R59, R49.reuse ;  /* 0x000000313b977220 */ /* 0x080fe20000410000 */
        /* <DEDUP_REMOVED lines=66> */
[C---:B------:R-:W-:Y:S01]  /*8ae0*/  FMUL.FTZ R131, R61.reuse, R63 ;  /* 0x0000003f3d837220 */ /* 0x040fe20000410000 */
[----:B------:R-:W-:Y:S01]  /*8af0*/  HADD2.F32 R62, -RZ, R145.H0_H0 ;  /* 0x20000091ff3e7230 */ /* 0x000fe20000004100 */
[----:B------:R-:W-:Y:S01]  /*8b00*/  F2FP.SATFINITE.E4M3.F32.PACK_AB_MERGE_C R154, R154, R59, RZ ;  /* 0x0000003b9a9a723e */ /* 0x000fe200048070ff */
[----:B------:R-:W-:Y:S02]  /*8b10*/  HADD2.F32 R57, -RZ, R57.H1_H1 ;  /* 0x30000039ff397230 */ /* 0x000fe40000004100 */
[----:B------:R-:W-:Y:S01]  /*8b20*/  FMUL.FTZ R86, R60, R144 ;  /* 0x000000903c567220 */ /* 0x000fe20000410000 */
[----:B------:R-:W-:Y:S02]  /*8b30*/  HADD2.F32 R145, -RZ, R145.H1_H1 ;  /* 0x30000091ff917230 */ /* 0x000fe40000004100 */
[-C--:B------:R-:W-:Y:S01]  /*8b40*/  FFMA.FTZ R54, R54, R62.reuse, -R131 ;  /* 0x0000003e36367223 */ /* 0x080fe20000010883 */
[----:B------:R-:W-:Y:S01]  /*8b50*/  FFMA.FTZ R84, R61, R62, R84 ;  /* 0x0000003e3d547223 */ /* 0x000fe20000010054 */
        /* <DEDUP_REMOVED lines=11> */
[----:B------:R-:W-:Y:S01]  /*8c10*/  F2FP.SATFINITE.E4M3.F32.PACK_AB_MERGE_C R54, R145, R84, R130 ;  /* 0x000000549136723e */ /* 0x000fe20004807082 */
[----:B------:R-:W-:-:S02]  /*8c20*/  HADD2.F32 R130, -RZ, R86.H0_H0 ;  /* 0x20000056ff827230 */ /* 0x000fc40000004100 */
[CC--:B------:R-:W-:Y:S01]  /*8c30*/  FMUL.FTZ R145, R63.reuse, R144.reuse ;  /* 0x000000903f917220 */ /* 0x0c0fe20000410000 */
[----:B------:R-:W-:Y:S02]  /*8c40*/  HADD2.F32 R84, -RZ, R62.H1_H1 ;  /* 0x3000003eff547230 */ /* 0x000fe40000004100 */
[C---:B------:R-:W-:Y:S01]  /*8c50*/  FMUL.FTZ R144, R60.reuse, R144 ;  /* 0x000000903c907220 */ /* 0x040fe20000410000 */
[----:B------:R-:W-:Y:S02]  /*8c60*/  HADD2.F32 R131, -RZ, R131.H1_H1 ;  /* 0x30000083ff837230 */ /* 0x000fe40000004100 */
[-C--:B------:R-:W-:Y:S01]  /*8c70*/  FFMA.FTZ R60, R60, R130.reuse, -R145 ;  /* 0x000000823c3c7223 */ /* 0x080fe20000010891 */
[----:B------:R-:W-:Y:S02]  /*8c80*/  HADD2.F32 R62, -RZ, R61.H1_H1 ;  /* 0x3000003dff3e7230 */ /* 0x000fe40000004100 */
[----:B------:R-:W-:Y:S01]  /*8c90*/  FFMA.FTZ R61, R63, R130, R144 ;  /* 0x000000823f3d7223 */ /* 0x000fe20000010090 */
[----:B------:R-:W-:-:S02]  /*8ca0*/  HADD2.F32 R63, -RZ, R86.H1_H1 ;  /* 0x30000056ff3f7230 */ /* 0x000fc40000004100 */
[----:B------:R-:W-:Y:S01]  /*8cb0*/  FMUL.FTZ R145, R84, R131 ;  /* 0x0000008354917220 */ /* 0x000fe20000410000 */
[----:B------:R-:W-:Y:S01]  /*8cc0*/  F2FP.F16.E4M3.UNPACK_B R53, R53.H1 ;  /* 0x00000035ff35723e */ /* 0x000fe200030006ff */
[----:B------:R-:W-:Y:S01]  /*8cd0*/  FMUL.FTZ R131, R62, R131 ;  /* 0x000000833e837220 */ /* 0x000fe20000410000 */
[----:B------:R-:W-:Y:S02]  /*8ce0*/  F2FP.F16.E4M3.UNPACK_B R86, R52.H1 ;  /* 0x00000034ff56723e */ /* 0x000fe400030006ff */
[----:B------:R-:W-:Y:S01]  /*8cf0*/  F2FP.F16.E4M3.UNPACK_B R56, R56.H1 ;  /* 0x00000038ff38723e */ /* 0x000fe200030006ff */
[-C--:B------:R-:W-:Y:S01]  /*8d00*/  FFMA.FTZ R146, R84, R63.reuse, R131 ;  /* 0x0000003f54927223 */ /* 0x080fe20000010083 */
[----:B------:R-:W-:Y:S01]  /*8d10*/  F2FP.SATFINITE.E4M3.F32.PACK_AB_MERGE_C R59, R147, R148, R58 ;  /* 0x00000094933b723e */ /* 0x000fe2000480703a */
[----:B------:R-:W-:Y:S01]  /*8d20*/  FFMA.FTZ R147, R62, R63, -R145 ;  /* 0x0000003f3e937223 */ /* 0x000fe20000010891 */
[--C-:B------:R-:W-:Y:S01]  /*8d30*/  HADD2.F32 R62, -RZ, R53.reuse.H0_H0 ;  /* 0x20000035ff3e7230 */ /* 0x100fe20000004100 */
[----:B------:R-:W-:Y:S01]  /*8d40*/  F2FP.F16.E4M3.UNPACK_B R50, R50.H1 ;  /* 0x00000032ff32723e */ /* 0x000fe200030006ff */
[--C-:B------:R-:W-:Y:S01]  /*8d50*/  HADD2.F32 R131, -RZ, R86.reuse.H0_H0 ;  /* 0x20000056ff837230 */ /* 0x100fe20000004100 */
[----:B------:R-:W-:Y:S01]  /*8d60*/  F2FP.SATFINITE.E4M3.F32.PACK_AB_MERGE_C R58, R150, R149, R154 ;  /* 0x00000095963a723e */ /* 0x000fe2000480709a */
[----:B------:R-:W-:Y:S01]  /*8d70*/  HADD2.F32 R53, -RZ, R53.H1_H1 ;  /* 0x30000035ff357230 */ /* 0x000fe20000004100 */
[----:B------:R-:W-:Y:S01]  /*8d80*/  F2FP.F16.E4M3.UNPACK_B R130, R49.H1 ;  /* 0x00000031ff82723e */ /* 0x000fe200030006ff */
[----:B------:R-:W-:-:S02]  /*8d90*/  HADD2.F32 R86, -RZ, R86.H1_H1 ;  /* 0x30000056ff567230 */ /* 0x000fc40000004100 */
[-C--:B------:R-:W-:Y:S01]  /*8da0*/  FMUL.FTZ R145, R62, R131.reuse ;  /* 0x000000833e917220 */ /* 0x080fe20000410000 */
[--C-:B------:R-:W-:Y:S02]  /*8db0*/  HADD2.F32 R52, -RZ, R56.reuse.H0_H0 ;  /* 0x20000038ff347230 */ /* 0x100fe40000004100 */
[----:B------:R-:W-:Y:S02]  /*8dc0*/  HADD2.F32 R56, -RZ, R56.H1_H1 ;  /* 0x30000038ff387230 */ /* 0x000fe40000004100 */
[CC--:B------:R-:W-:Y:S01]  /*8dd0*/  FMUL.FTZ R151, R53.reuse, R86.reuse ;  /* 0x0000005635977220 */ /* 0x0c0fe20000410000 */
[--C-:B------:R-:W-:Y:S02]  /*8de0*/  HADD2.F32 R84, -RZ, R50.reuse.H1_H1 ;  /* 0x30000032ff547230 */ /* 0x100fe40000004100 */
[----:B------:R-:W-:Y:S01]  /*8df0*/  FMUL.FTZ R131, R52, R131 ;  /* 0x0000008334837220 */ /* 0x000fe20000410000 */
[----:B------:R-:W-:Y:S02]  /*8e00*/  HADD2.F32 R63, -RZ, R50.H0_H0 ;  /* 0x20000032ff3f7230 */ /* 0x000fe40000004100 */
        /* <DEDUP_REMOVED lines=17> */
[CC--:B------:R-:W-:Y:S01]  /*8f20*/  FMUL.FTZ R155, R53.reuse, R144.reuse ;  /* 0x00000090359b7220 */ /* 0x0c0fe20000410000 */
        /* <DEDUP_REMOVED lines=25> */
[----:B------:R-:W-:Y:S01]  /*90c0*/  FMUL.FTZ R53, R50, R53 ;  /* 0x0000003532357220 */ /* 0x000fe20000410000 */
[----:B------:R-:W-:-:S02]  /*90d0*/  IMAD.MOV.U32 R48, RZ, RZ, R59 ;  /* 0x000000ffff307224 */ /* 0x000fc400078e003b */
[-C--:B------:R-:W-:Y:S01]  /*90e0*/  FFMA.FTZ R50, R50, R49.reuse, -R63 ;  /* 0x0000003132327223 */ /* 0x080fe2000001083f */
[----:B------:R-:W-:Y:S01]  /*90f0*/  F2FP.SATFINITE.E4M3.F32.PACK_AB_MERGE_C R51, R51, R154, RZ ;  /* 0x0000009a3333723e */ /* 0x000fe200048070ff */
[----:B------:R-:W-:Y:S01]  /*9100*/  FFMA.FTZ R56, R56, R49, R53 ;  /* 0x0000003138387223 */ /* 0x000fe20000010035 */
[----:B------:R-:W-:Y:S01]  /*9110*/  F2FP.SATFINITE.E4M3.F32.PACK_AB_MERGE_C R130, R130, R155, RZ ;  /* 0x0000009b8282723e */ /* 0x000fe200048070ff */
[----:B------:R-:W-:Y:S01]  /*9120*/  IMAD.MOV.U32 R52, RZ, RZ, R58 ;  /* 0x000000ffff347224 */ /* 0x000fe200078e003a */
[----:B------:R-:W-:Y:S01]  /*9130*/  F2FP.SATFINITE.E4M3.F32.PACK_AB_MERGE_C R51, R50, R153, R51 ;  /* 0x000000993233723e */ /* 0x000fe20004807033 */
[----:B------:R-:W-:Y:S01]  /*9140*/  IMAD.MOV.U32 R50, RZ, RZ, R57 ;  /* 0x000000ffff327224 */ /* 0x000fe200078e0039 */
[----:B------:R-:W-:Y:S02]  /*9150*/  F2FP.SATFINITE.E4M3.F32.PACK_AB_MERGE_C R49, R147, R60, R148 ;  /* 0x0000003c9331723e */ /* 0x000fe40004807094 */
[----:B------:R-:W-:Y:S02]  /*9160*/  F2FP.SATFINITE.E4M3.F32.PACK_AB_MERGE_C R53, R146, R61, R149 ;  /* 0x0000003d9235723e */ /* 0x000fe40004807095 */
[----:B------:R-:W-:-:S07]  /*9170*/  F2FP.SATFINITE.E4M3.F32.PACK_AB_MERGE_C R55, R56, R145, R130 ;  /* 0x000000913837723e */ /* 0x000fce0004807082 */
.L_x_2245:
[----:B------:R-:W-:Y:S05]  /*9180*/  BSYNC B2 ;  /* 0x0000000000027941 */ /* 0x000fea0003800000 */
.L_x_2244:
        /* <DEDUP_REMOVED lines=11> */
.L_x_2243:
[----:B------:R-:W-:Y:S05]  /*9240*/  BSYNC B1 ;  /* 0x0000000000017941 */ /* 0x000fea0003800000 */
.L_x_2242:
[----:B------:R-:W-:Y:S01]  /*9250*/  ISETP.GE.OR P3, PT, R233, R116, P0 ;  /* 0x00000074e900720c */ /* 0x000fe20000766670 */
[----:B------:R-:W-:-:S12]  /*9260*/  BSSY B1, `(.L_x_2246) ;  /* 0x00000ff000017945 */ /* 0x000fd80003800000 */
[----:B------:R-:W-:Y:S05]  /*9270*/  @P3 BRA `(.L_x_2247) ;  /* 0x0000000c00f43947 */ /* 0x000fea0003800000 */
[----:B-1-3--:R-:W2:Y:S01]  /*9280*/  LDL R50, [R1+0x2c] ;  /* 0x00002c0001327983 */ /* 0x00aea20000100800 */
        /* <DEDUP_REMOVED lines=20> */
[----:B--2---:R-:W-:Y:S01]  /*93d0*/  IADD3 R51, R48, R49, R50 ;  /* 0x0000003130337210 */ /* 0x004fe20007ffe032 */
[----:B------:R-:W-:-:S03]  /*93e0*/  IMAD R49, R232, 0x8000, R119 ;  /* 0x00008000e8317824 */ /* 0x000fc600078e0277 */
[----:B------:R-:W-:Y:S01]  /*93f0*/  LEA R51, R232, R51, 0xf ;  /* 0x00000033e8337211 */ /* 0x000fe200078e78ff */
[----:B------:R-:W-:-:S04]  /*9400*/  IMAD.IADD R49, R18, 0x1, R49 ;  /* 0x0000000112317824 */ /* 0x000fc800078e0231 */
[----:B------:R-:W-:Y:S02]  /*9410*/  IMAD.IADD R52, R18, 0x1, R51 ;  /* 0x0000000112347824 */ /* 0x000fe400078e0233 */
        /* <DEDUP_REMOVED lines=8> */
[----:B------:R-:W-:Y:S01]  /*94a0*/  IMAD.SHL.U32 R65, R61, 0x100, RZ ;  /* 0x000001003d417824 */ /* 0x000fe200078e00ff */
[----:B------:R-:W-:Y:S01]  /*94b0*/  SHF.R.U32.HI R87, RZ, 0x8, R67 ;  /* 0x00000008ff577819 */ /* 0x000fe20000011643 */
[----:B------:R-:W-:Y:S01]  /*94c0*/  IMAD.MOV.U32 R61, RZ, RZ, R50 ;  /* 0x000000ffff3d7224 */ /* 0x000fe200078e0032 */
[----:B------:R-:W-:Y:S01]  /*94d0*/  SHF.R.U32.HI R85, RZ, 0x8, R69 ;  /* 0x00000008ff557819 */ /* 0x000fe20000011645 */
[----:B------:R-:W-:Y:S01]  /*94e0*/  IMAD.MOV.U32 R62, RZ, RZ, R54 ;  /* 0x000000ffff3e7224 */ /* 0x000fe200078e0036 */
[----:B------:R-:W-:Y:S01]  /*94f0*/  LOP3.LUT R52, R64, 0xff00, R65, 0xf8, !PT ;  /* 0x0000ff0040347812 */ /* 0x000fe200078ef841 */
[----:B------:R-:W-:Y:S01]  /*9500*/  IMAD.U32 R65, R130, 0x10000, RZ ;  /* 0x0001000082417824 */ /* 0x000fe200078e00ff */
[----:B------:R-:W-:-:S02]  /*9510*/  SHF.R.U32.HI R86, RZ, 0x10, R67 ;  /* 0x00000010ff567819 */ /* 0x000fc40000011643 */
[----:B------:R-:W-:Y:S02]  /*9520*/  SHF.R.U32.HI R82, RZ, 0x8, R71 ;  /* 0x00000008ff527819 */ /* 0x000fe40000011647 */
[----:B------:R-:W-:Y:S02]  /*9530*/  LOP3.LUT R68, R67, 0xff0000ff, RZ, 0xc0, !PT ;  /* 0xff0000ff43447812 */ /* 0x000fe400078ec0ff */
[----:B------:R-:W-:Y:S01]  /*9540*/  SHF.L.U32 R67, R87, 0x8, RZ ;  /* 0x0000000857437819 */ /* 0x000fe200000006ff */
[----:B------:R-:W-:Y:S01]  /*9550*/  IMAD.SHL.U32 R50, R82, 0x100, RZ ;  /* 0x0000010052327824 */ /* 0x000fe200078e00ff */
[----:B------:R-:W-:Y:S02]  /*9560*/  LOP3.LUT R70, R69, 0xff0000ff, RZ, 0xc0, !PT ;  /* 0xff0000ff45467812 */ /* 0x000fe400078ec0ff */
[----:B------:R-:W-:Y:S01]  /*9570*/  SHF.R.U32.HI R84, RZ, 0x10, R69 ;  /* 0x00000010ff547819 */ /* 0x000fe20000011645 */
[----:B------:R-:W-:Y:S01]  /*9580*/  IMAD.SHL.U32 R69, R85, 0x100, RZ ;  /* 0x0000010055457824 */ /* 0x000fe200078e00ff */
[----:B------:R-:W-:Y:S01]  /*9590*/  LOP3.LUT R52, R52, 0xff0000, R65, 0xf8, !PT ;  /* 0x00ff000034347812 */ /* 0x000fe200078ef841 */
[----:B------:R-:W-:Y:S01]  /*95a0*/  IMAD.U32 R65, R86, 0x10000, RZ ;  /* 0x0001000056417824 */ /* 0x000fe200078e00ff */
[----:B------:R-:W-:-:S02]  /*95b0*/  LOP3.LUT R81, R71, 0xff0000ff, RZ, 0xc0, !PT ;  /* 0xff0000ff47517812 */ /* 0x000fc400078ec0ff */
[----:B------:R-:W-:Y:S02]  /*95c0*/  SHF.R.U32.HI R83, RZ, 0x10, R71 ;  /* 0x00000010ff537819 */ /* 0x000fe40000011647 */
[----:B------:R-:W-:Y:S02]  /*95d0*/  LOP3.LUT R48, R68, 0xff00, R67, 0xf8, !PT ;  /* 0x0000ff0044307812 */ /* 0x000fe400078ef843 */
[----:B------:R-:W-:Y:S01]  /*95e0*/  F2FP.F16.E4M3.UNPACK_B R71, R142.H1 ;  /* 0x0000008eff47723e */ /* 0x000fe200030006ff */
[----:B------:R-:W-:Y:S01]  /*95f0*/  IMAD.U32 R83, R83, 0x10000, RZ ;  /* 0x0001000053537824 */ /* 0x000fe200078e00ff */
[----:B------:R-:W-:Y:S02]  /*9600*/  F2FP.F16.E4M3.UNPACK_B R64, R63.H1 ;  /* 0x0000003fff40723e */ /* 0x000fe400030006ff */
[----:B------:R-:W-:Y:S02]  /*9610*/  F2FP.F16.E4M3.UNPACK_B R67, R66.H1 ;  /* 0x00000042ff43723e */ /* 0x000fe400030006ff */
[----:B------:R-:W-:-:S02]  /*9620*/  LOP3.LUT R54, R70, 0xff00, R69, 0xf8, !PT ;  /* 0x0000ff0046367812 */ /* 0x000fc400078ef845 */
[----:B------:R-:W-:Y:S01]  /*9630*/  LOP3.LUT R82, R81, 0xff00, R50, 0xf8, !PT ;  /* 0x0000ff0051527812 */ /* 0x000fe200078ef832 */
[----:B------:R-:W-:Y:S01]  /*9640*/  HADD2.F32 R50, -RZ, R71.H0_H0 ;  /* 0x20000047ff327230 */ /* 0x000fe20000004100 */
[----:B------:R-:W-:Y:S01]  /*9650*/  LOP3.LUT R48, R48, 0xff0000, R65, 0xf8, !PT ;  /* 0x00ff000030307812 */ /* 0x000fe200078ef841 */
[----:B------:R-:W-:Y:S01]  /*9660*/  HADD2.F32 R65, -RZ, R64.H0_H0 ;  /* 0x20000040ff417230 */ /* 0x000fe20000004100 */
[----:B------:R-:W-:Y:S01]  /*9670*/  F2FP.F16.E4M3.UNPACK_B R69, R138.H1 ;  /* 0x0000008aff45723e */ /* 0x000fe200030006ff */
[----:B------:R-:W-:Y:S01]  /*9680*/  HADD2.F32 R68, -RZ, R67.H0_H0 ;  /* 0x20000043ff447230 */ /* 0x000fe20000004100 */
[----:B------:R-:W-:Y:S01]  /*9690*/  F2FP.F16.E4M3.UNPACK_B R142, R142 ;  /* 0x0000008eff8e723e */ /* 0x000fe200020006ff */
[----:B------:R-:W-:Y:S02]  /*96a0*/  IMAD.U32 R81, R84, 0x10000, RZ ;  /* 0x0001000054517824 */ /* 0x000fe400078e00ff */
[----:B------:R-:W-:Y:S01]  /*96b0*/  FMUL.FTZ R85, R65, R50 ;  /* 0x0000003241557220 */ /* 0x000fe20000410000 */
[----:B------:R-:W-:-:S02]  /*96c0*/  HADD2.F32 R70, -RZ, R69.H0_H0 ;  /* 0x20000045ff467230 */ /* 0x000fc40000004100 */
[C---:B------:R-:W-:Y:S01]  /*96d0*/  FMUL.FTZ R84, R68.reuse, R50 ;  /* 0x0000003244547220 */ /* 0x040fe20000410000 */
[----:B------:R-:W-:Y:S01]  /*96e0*/  HADD2.F32 R71, -RZ, R71.H1_H1 ;  /* 0x30000047ff477230 */ /* 0x000fe20000004100 */
[----:B------:R-:W-:Y:S01]  /*96f0*/  F2FP.F16.E4M3.UNPACK_B R66, R66 ;  /* 0x00000042ff42723e */ /* 0x000fe200020006ff */
[----:B------:R-:W-:Y:S02]  /*9700*/  HADD2.F32 R69, -RZ, R69.H1_H1 ;  /* 0x30000045ff457230 */ /* 0x000fe40000004100 */
[-C--:B------:R-:W-:Y:S01]  /*9710*/  FFMA.FTZ R85, R68, R70.reuse, R85 ;  /* 0x0000004644557223 */ /* 0x080fe20000010055 */
[----:B------:R-:W-:Y:S01]  /*9720*/  FFMA.FTZ R84, R65, R70, -R84 ;  /* 0x0000004641547223 */ /* 0x000fe20000010854 */
[----:B------:R-:W-:Y:S01]  /*9730*/  HADD2.F32 R68, -RZ, R67.H1_H1 ;  /* 0x30000043ff447230 */ /* 0x000fe20000004100 */
[----:B------:R-:W-:Y:S01]  /*9740*/  F2FP.F16.E4M3.UNPACK_B R63, R63 ;  /* 0x0000003fff3f723e */ /* 0x000fe200020006ff */
[----:B------:R-:W-:Y:S01]  /*9750*/  HADD2.F32 R65, -RZ, R64.H1_H1 ;  /* 0x30000040ff417230 */ /* 0x000fe20000004100 */
[----:B------:R-:W-:Y:S01]  /*9760*/  LOP3.LUT R50, R82, 0xff0000, R83, 0xf8, !PT ;  /* 0x00ff000052327812 */ /* 0x000fe200078ef853 */
[----:B------:R-:W-:-:S02]  /*9770*/  HADD2.F32 R70, -RZ, R142.H0_H0 ;  /* 0x2000008eff467230 */ /* 0x000fc40000004100 */
[CC--:B------:R-:W-:Y:S01]  /*9780*/  FMUL.FTZ R82, R68.reuse, R71.reuse ;  /* 0x0000004744527220 */ /* 0x0c0fe20000410000 */
        /* <DEDUP_REMOVED lines=38> */
[----:B------:R-:W-:Y:S01]  /*99f0*/  F2FP.F16.E4M3.UNPACK_B R140, R140 ;  /* 0x0000008cff8c723e */ /* 0x000fe200020006ff */
[----:B------:R-:W-:Y:S01]  /*9a00*/  FMUL.FTZ R70, R63, R70 ;  /* 0x000000463f467220 */ /* 0x000fe20000410000 */
[----:B------:R-:W-:Y:S01]  /*9a10*/  FFMA.FTZ R142, R67, R66, R142 ;  /* 0x00000042438e7223 */ /* 0x000fe2000001008e */
[----:B------:R-:W-:Y:S01]  /*9a20*/  FFMA.FTZ R131, R63, R68, -R64 ;  /* 0x000000443f837223 */ /* 0x000fe20000010840 */
[----:B------:R-:W-:Y:S01]  /*9a30*/  F2FP.F16.E4M3.UNPACK_B R63, R62 ;  /* 0x0000003eff3f723e */ /* 0x000fe200020006ff */
[--C-:B------:R-:W-:Y:S02]  /*9a40*/  HADD2.F32 R67, -RZ, R143.reuse.H0_H0 ;  /* 0x2000008fff437230 */ /* 0x100fe40000004100 */
[----:B------:R-:W-:Y:S01]  /*9a50*/  FFMA.FTZ R145, R65, R68, R70 ;  /* 0x0000004441917223 */ /* 0x000fe20000010046 */
[----:B------:R-:W-:Y:S01]  /*9a60*/  HADD2.F32 R66, -RZ, R143.H1_H1 ;  /* 0x3000008fff427230 */ /* 0x000fe20000004100 */
[----:B------:R-:W-:Y:S01]  /*9a70*/  F2FP.F16.E4M3.UNPACK_B R70, R54 ;  /* 0x00000036ff46723e */ /* 0x000fe200020006ff */
        /* <DEDUP_REMOVED lines=9> */
[-C--:B------:R-:W-:Y:S01]  /*9b10*/  FMUL.FTZ R68, R63, R66.reuse ;  /* 0x000000423f447220 */ /* 0x080fe20000410000 */
[----:B------:R-:W-:Y:S02]  /*9b20*/  HADD2.F32 R140, -RZ, R140.H1_H1 ;  /* 0x3000008cff8c7230 */ /* 0x000fe40000004100 */
[C---:B------:R-:W-:Y:S01]  /*9b30*/  FMUL.FTZ R66, R61.reuse, R66 ;  /* 0x000000423d427220 */ /* 0x040fe20000410000 */
        /* <DEDUP_REMOVED lines=8> */
[----:B------:R-:W-:Y:S01]  /*9bc0*/  HADD2.F32 R68, -RZ, R67.H0_H0 ;  /* 0x20000043ff447230 */ /* 0x000fe20000004100 */
[----:B------:R-:W-:Y:S01]  /*9bd0*/  F2FP.SATFINITE.E4M3.F32.PACK_AB_MERGE_C R64, R87, R84, RZ ;  /* 0x000000545740723e */ /* 0x000fe200048070ff */
[--C-:B------:R-:W-:Y:S01]  /*9be0*/  HADD2.F32 R81, -RZ, R70.reuse.H0_H0 ;  /* 0x20000046ff517230 */ /* 0x100fe20000004100 */
[----:B------:R-:W-:Y:S01]  /*9bf0*/  F2FP.F16.E4M3.UNPACK_B R69, R52 ;  /* 0x00000034ff45723e */ /* 0x000fe200020006ff */
[----:B------:R-:W-:Y:S01]  /*9c00*/  HADD2.F32 R66, -RZ, R65.H0_H0 ;  /* 0x20000041ff427230 */ /* 0x000fe20000004100 */
[----:B------:R-:W-:Y:S01]  /*9c10*/  F2FP.SATFINITE.E4M3.F32.PACK_AB_MERGE_C R62, R61, R62, R130 ;  /* 0x0000003e3d3e723e */ /* 0x000fe20004807082 */
[----:B------:R-:W-:Y:S01]  /*9c20*/  HADD2.F32 R67, -RZ, R67.H1_H1 ;  /* 0x30000043ff437230 */ /* 0x000fe20000004100 */
[----:B------:R-:W-:Y:S01]  /*9c30*/  F2FP.SATFINITE.E4M3.F32.PACK_AB_MERGE_C R64, R82, R71, R64 ;  /* 0x000000475240723e */ /* 0x000fe20004807040 */
[----:B------:R-:W-:Y:S01]  /*9c40*/  HADD2.F32 R71, -RZ, R69.H0_H0 ;  /* 0x20000045ff477230 */ /* 0x000fe20000004100 */
[----:B------:R-:W-:Y:S01]  /*9c50*/  F2FP.SATFINITE.E4M3.F32.PACK_AB_MERGE_C R61, R140, R83, R142 ;  /* 0x000000538c3d723e */ /* 0x000fe2000480708e */
[-C--:B------:R-:W-:Y:S01]  /*9c60*/  FMUL.FTZ R83, R68, R81.reuse ;  /* 0x0000005144537220 */ /* 0x080fe20000410000 */
[----:B------:R-:W-:Y:S01]  /*9c70*/  FMUL.FTZ R81, R66, R81 ;  /* 0x0000005142517220 */ /* 0x000fe20000410000 */
[----:B------:R-:W-:Y:S01]  /*9c80*/  HADD2.F32 R70, -RZ, R70.H1_H1 ;  /* 0x30000046ff467230 */ /* 0x000fe20000004100 */
[----:B------:R-:W-:Y:S01]  /*9c90*/  F2FP.F16.E4M3.UNPACK_B R49, R49.H1 ;  /* 0x00000031ff31723e */ /* 0x000fe200030006ff */
[----:B------:R-:W-:-:S02]  /*9ca0*/  HADD2.F32 R65, -RZ, R65.H1_H1 ;  /* 0x30000041ff417230 */ /* 0x000fc40000004100 */
[-C--:B------:R-:W-:Y:S01]  /*9cb0*/  FFMA.FTZ R82, R68, R71.reuse, R81 ;  /* 0x0000004744527223 */ /* 0x080fe20000010051 */
[----:B------:R-:W-:Y:S02]  /*9cc0*/  HADD2.F32 R68, -RZ, R69.H1_H1 ;  /* 0x30000045ff447230 */ /* 0x000fe40000004100 */
[-C--:B------:R-:W-:Y:S01]  /*9cd0*/  FMUL.FTZ R84, R67, R70.reuse ;  /* 0x0000004643547220 */ /* 0x080fe20000410000 */
[----:B------:R-:W-:Y:S01]  /*9ce0*/  FFMA.FTZ R83, R66, R71, -R83 ;  /* 0x0000004742537223 */ /* 0x000fe20000010853 */
[C---:B------:R-:W-:Y:S01]  /*9cf0*/  FMUL.FTZ R70, R65.reuse, R70 ;  /* 0x0000004641467220 */ /* 0x040fe20000410000 */
[----:B------:R-:W-:Y:S01]  /*9d00*/  F2FP.F16.E4M3.UNPACK_B R66, R53.H1 ;  /* 0x00000035ff42723e */ /* 0x000fe200030006ff */
[----:B------:R-:W-:Y:S01]  /*9d10*/  FFMA.FTZ R84, R65, R68, -R84 ;  /* 0x0000004441547223 */ /* 0x000fe20000010854 */
[----:B------:R-:W-:Y:S01]  /*9d20*/  F2FP.F16.E4M3.UNPACK_B R65, R54.H1 ;  /* 0x00000036ff41723e */ /* 0x000fe200030006ff */
[----:B------:R-:W-:Y:S01]  /*9d30*/  FFMA.FTZ R85, R67, R68, R70 ;  /* 0x0000004443557223 */ /* 0x000fe20000010046 */
[----:B------:R-:W-:Y:S01]  /*9d40*/  F2FP.F16.E4M3.UNPACK_B R52, R52.H1 ;  /* 0x00000034ff34723e */ /* 0x000fe200030006ff */
[----:B------:R-:W-:Y:S01]  /*9d50*/  HADD2.F32 R54, -RZ, R66.H0_H0 ;  /* 0x20000042ff367230 */ /* 0x000fe20000004100 */
[----:B------:R-:W-:Y:S01]  /*9d60*/  F2FP.F16.E4M3.UNPACK_B R69, R50 ;  /* 0x00000032ff45723e */ /* 0x000fe200020006ff */
[----:B------:R-:W-:-:S02]  /*9d70*/  HADD2.F32 R67, -RZ, R65.H0_H0 ;  /* 0x20000041ff437230 */ /* 0x000fc40000004100 */
[----:B------:R-:W-:Y:S02]  /*9d80*/  HADD2.F32 R53, -RZ, R49.H0_H0 ;  /* 0x20000031ff357230 */ /* 0x000fe40000004100 */
[----:B------:R-:W-:Y:S02]  /*9d90*/  HADD2.F32 R66, -RZ, R66.H1_H1 ;  /* 0x30000042ff427230 */ /* 0x000fe40000004100 */
[-C--:B------:R-:W-:Y:S01]  /*9da0*/  FMUL.FTZ R70, R54, R67.reuse ;  /* 0x0000004336467220 */ /* 0x080fe20000410000 */
[----:B------:R-:W-:Y:S02]  /*9db0*/  HADD2.F32 R68, -RZ, R65.H1_H1 ;  /* 0x30000041ff447230 */ /* 0x000fe40000004100 */
[----:B------:R-:W-:Y:S01]  /*9dc0*/  FMUL.FTZ R67, R53, R67 ;  /* 0x0000004335437220 */ /* 0x000fe20000410000 */
[----:B------:R-:W-:Y:S02]  /*9dd0*/  HADD2.F32 R65, -RZ, R52.H0_H0 ;  /* 0x20000034ff417230 */ /* 0x000fe40000004100 */
[----:B------:R-:W-:-:S02]  /*9de0*/  HADD2.F32 R49, -RZ, R49.H1_H1 ;  /* 0x30000031ff317230 */ /* 0x000fc40000004100 */
        /* <DEDUP_REMOVED lines=58> */
.L_x_2249:
[----:B------:R-:W-:Y:S05]  /*a190*/  BSYNC B2 ;  /* 0x0000000000027941 */ /* 0x000fea0003800000 */
.L_x_2248:
        /* <DEDUP_REMOVED lines=11> */
.L_x_2247:
[----:B------:R-:W-:Y:S05]  /*a250*/  BSYNC B1 ;  /* 0x0000000000017941 */ /* 0x000fea0003800000 */
.L_x_2246:
[C---:B------:R-:W-:Y:S01]  /*a260*/  ISETP.GE.OR P3, PT, R235.reuse, R116, P0 ;  /* 0x00000074eb00720c */ /* 0x040fe20000766670 */
[----:B------:R-:W-:Y:S01]  /*a270*/  IMAD.WIDE.U32 R124, R235, R126, R124 ;  /* 0x0000007eeb7c7225 */ /* 0x000fe200078e007c */
[----:B-1-34-:R-:W-:-:S05]  /*a280*/  SHF.R.S32.HI R49, RZ, 0x1f, R235 ;  /* 0x0000001fff317819 */ /* 0x01afca00000114eb */
[----:B------:R-:W-:-:S04]  /*a290*/  IMAD R48, R49, R126, RZ ;  /* 0x0000007e31307224 */ /* 0x000fc800078e02ff */
[----:B------:R-:W-:Y:S02]  /*a2a0*/  IMAD R61, R235, R127, R48 ;  /* 0x0000007feb3d7224 */ /* 0x000fe400078e0230 */
[----:B------:R-:W-:Y:S05]  /*a2b0*/  @P3 BRA `(.L_x_2228) ;  /* 0x0000001400303947 */ /* 0x000fea0003800000 */
[----:B------:R-:W2:Y:S01]  /*a2c0*/  LDL R50, [R1+0x28] ;  /* 0x0000280001327983 */ /* 0x000ea20000100800 */
[----:B------:R-:W1:Y:S01]  /*a2d0*/  LDC.64 R56, c[0x0][0x2d8] ;  /* 0x0000b600ff387b82 */ /* 0x000e620000000a00 */
[----:B------:R-:W-:Y:S01]  /*a2e0*/  IMAD.IADD R61, R125, 0x1, R61 ;  /* 0x000000017d3d7824 */ /* 0x000fe200078e023d */
[----:B------:R-:W-:Y:S01]  /*a2f0*/  IADD3 R59, P3, P4, R100, R124, R36 ;  /* 0x0000007c643b7210 */ /* 0x000fe20007c7e024 */
[----:B------:R-:W-:Y:S01]  /*a300*/  BSSY B1, `(.L_x_2250) ;  /* 0x00000ec000017945 */ /* 0x000fe20003800000 */
[----:B------:R-:W-:Y:S02]  /*a310*/  ISETP.NE.AND P6, PT, R0, RZ, PT ;  /* 0x000000ff0000720c */ /* 0x000fe40003fc5270 */
[----:B------:R-:W-:Y:S02]  /*a320*/  IADD3.X R48, R34, R61, R103, P3, P4 ;  /* 0x0000003d22307210 */ /* 0x000fe40001fe8467 */
[----:B------:R-:W-:Y:S02]  /*a330*/  SEL R141, R122, R141, !P6 ;  /* 0x0000008d7a8d7207 */ /* 0x000fe40007000000 */
[----:B-1----:R-:W-:-:S05]  /*a340*/  IADD3 R58, P3, R59, R56, RZ ;  /* 0x000000383b3a7210 */ /* 0x002fca0007f7e0ff */
        /* <DEDUP_REMOVED lines=24> */
[----:B------:R-:W-:Y:S01]  /*a4d0*/  IMAD.SHL.U32 R48, R65, 0x100, RZ ;  /* 0x0000010041307824 */ /* 0x000fe200078e00ff */
[----:B------:R-:W-:Y:S01]  /*a4e0*/  SHF.R.U32.HI R64, RZ, 0x8, R77 ;  /* 0x00000008ff407819 */ /* 0x000fe2000001164d */
[----:B------:R-:W-:Y:S01]  /*a4f0*/  IMAD.U32 R52, R72, 0x10000, RZ ;  /* 0x0001000048347824 */ /* 0x000fe200078e00ff */
[----:B------:R-:W-:Y:S01]  /*a500*/  SHF.R.U32.HI R68, RZ, 0x8, R75 ;  /* 0x00000008ff447819 */ /* 0x000fe2000001164b */
[----:B------:R-:W-:Y:S01]  /*a510*/  IMAD.MOV.U32 R65, RZ, RZ, R50 ;  /* 0x000000ffff417224 */ /* 0x000fe200078e0032 */
[----:B------:R-:W-:Y:S01]  /*a520*/  SHF.R.U32.HI R62, RZ, 0x8, R79 ;  /* 0x00000008ff3e7819 */ /* 0x000fe2000001164f */
[----:B------:R-:W-:Y:S01]  /*a530*/  IMAD.MOV.U32 R69, RZ, RZ, R54 ;  /* 0x000000ffff457224 */ /* 0x000fe200078e0036 */
[----:B------:R-:W-:Y:S01]  /*a540*/  LOP3.LUT R67, R67, 0xff00, R48, 0xf8, !PT ;  /* 0x0000ff0043437812 */ /* 0x000fe200078ef830 */
[----:B------:R-:W-:Y:S01]  /*a550*/  IMAD.SHL.U32 R50, R64, 0x100, RZ ;  /* 0x0000010040327824 */ /* 0x000fe200078e00ff */
[----:B------:R-:W-:Y:S01]  /*a560*/  SHF.R.U32.HI R70, RZ, 0x10, R75 ;  /* 0x00000010ff467819 */ /* 0x000fe2000001164b */
[----:B------:R-:W-:Y:S01]  /*a570*/  IMAD.SHL.U32 R54, R62, 0x100, RZ ;  /* 0x000001003e367824 */ /* 0x000fe200078e00ff */
[----:B------:R-:W-:-:S02]  /*a580*/  LOP3.LUT R71, R75, 0xff0000ff, RZ, 0xc0, !PT ;  /* 0xff0000ff4b477812 */ /* 0x000fc400078ec0ff */
[----:B------:R-:W-:Y:S02]  /*a590*/  SHF.L.U32 R48, R68, 0x8, RZ ;  /* 0x0000000844307819 */ /* 0x000fe400000006ff */
[----:B------:R-:W-:Y:S02]  /*a5a0*/  LOP3.LUT R52, R67, 0xff0000, R52, 0xf8, !PT ;  /* 0x00ff000043347812 */ /* 0x000fe400078ef834 */
[----:B------:R-:W-:Y:S02]  /*a5b0*/  LOP3.LUT R73, R77, 0xff0000ff, RZ, 0xc0, !PT ;  /* 0xff0000ff4d497812 */ /* 0x000fe400078ec0ff */
[----:B------:R-:W-:Y:S02]  /*a5c0*/  F2FP.F16.E4M3.UNPACK_B R72, R136.H1 ;  /* 0x00000088ff48723e */ /* 0x000fe400030006ff */
[----:B------:R-:W-:Y:S02]  /*a5d0*/  F2FP.F16.E4M3.UNPACK_B R67, R66.H1 ;  /* 0x00000042ff43723e */ /* 0x000fe400030006ff */
[----:B------:R-:W-:-:S02]  /*a5e0*/  F2FP.F16.E4M3.UNPACK_B R62, R60.H1 ;  /* 0x0000003cff3e723e */ /* 0x000fc400030006ff */
        /* <DEDUP_REMOVED lines=8> */
[----:B------:R-:W-:Y:S02]  /*a670*/  SHF.R.U32.HI R74, RZ, 0x10, R79 ;  /* 0x00000010ff4a7819 */ /* 0x000fe4000001164f */
[----:B------:R-:W-:Y:S01]  /*a680*/  LOP3.LUT R77, R79, 0xff0000ff, RZ, 0xc0, !PT ;  /* 0xff0000ff4f4d7812 */ /* 0x000fe200078ec0ff */
[----:B------:R-:W-:Y:S01]  /*a690*/  FMUL.FTZ R79, R68, R73 ;  /* 0x00000049444f7220 */ /* 0x000fe20000410000 */
[----:B------:R-:W-:Y:S01]  /*a6a0*/  LOP3.LUT R48, R71, 0xff0000, R48, 0xf8, !PT ;  /* 0x00ff000047307812 */ /* 0x000fe200078ef830 */
[----:B------:R-:W-:-:S02]  /*a6b0*/  HADD2.F32 R71, -RZ, R70.H0_H0 ;  /* 0x20000046ff477230 */ /* 0x000fc40000004100 */
[----:B------:R-:W-:Y:S01]  /*a6c0*/  FMUL.FTZ R73, R64, R73 ;  /* 0x0000004940497220 */ /* 0x000fe20000410000 */
[----:B------:R-:W-:Y:S01]  /*a6d0*/  LOP3.LUT R77, R77, 0xff00, R54, 0xf8, !PT ;  /* 0x0000ff004d4d7812 */ /* 0x000fe200078ef836 */
[----:B------:R-:W-:Y:S01]  /*a6e0*/  IMAD.U32 R54, R76, 0x10000, RZ ;  /* 0x000100004c367824 */ /* 0x000fe200078e00ff */
[----:B------:R-:W-:Y:S01]  /*a6f0*/  F2FP.F16.E4M3.UNPACK_B R136, R136 ;  /* 0x00000088ff88723e */ /* 0x000fe200020006ff */
[-C--:B------:R-:W-:Y:S01]  /*a700*/  FFMA.FTZ R76, R68, R71.reuse, R73 ;  /* 0x00000047444c7223 */ /* 0x080fe20000010049 */
[----:B------:R-:W-:Y:S01]  /*a710*/  FFMA.FTZ R79, R64, R71, -R79 ;  /* 0x00000047404f7223 */ /* 0x000fe2000001084f */
[----:B------:R-:W-:Y:S01]  /*a720*/  HADD2.F32 R73, -RZ, R72.H1_H1 ;  /* 0x30000048ff497230 */ /* 0x000fe20000004100 */
[----:B------:R-:W-:Y:S01]  /*a730*/  F2FP.F16.E4M3.UNPACK_B R66, R66 ;  /* 0x00000042ff42723e */ /* 0x000fe200020006ff */
[----:B------:R-:W-:Y:S01]  /*a740*/  HADD2.F32 R68, -RZ, R67.H1_H1 ;  /* 0x30000043ff447230 */ /* 0x000fe20000004100 */
[----:B------:R-:W-:Y:S01]  /*a750*/  F2FP.F16.E4M3.UNPACK_B R60, R60 ;  /* 0x0000003cff3c723e */ /* 0x000fe200020006ff */
[----:B------:R-:W-:Y:S01]  /*a760*/  HADD2.F32 R64, -RZ, R62.H1_H1 ;  /* 0x3000003eff407230 */ /* 0x000fe20000004100 */
[----:B------:R-:W-:Y:S01]  /*a770*/  LOP3.LUT R54, R75, 0xff0000, R54, 0xf8, !PT ;  /* 0x00ff00004b367812 */ /* 0x000fe200078ef836 */
[----:B------:R-:W-:Y:S01]  /*a780*/  HADD2.F32 R71, -RZ, R70.H1_H1 ;  /* 0x30000046ff477230 */ /* 0x000fe20000004100 */
[----:B------:R-:W-:Y:S01]  /*a790*/  F2FP.F16.E4M3.UNPACK_B R134, R134 ;  /* 0x00000086ff86723e */ /* 0x000fe200020006ff */
[----:B------:R-:W-:Y:S01]  /*a7a0*/  FMUL.FTZ R75, R68, R73 ;  /* 0x00000049444b7220 */ /* 0x000fe20000410000 */
[----:B------:R-:W-:-:S02]  /*a7b0*/  HADD2.F32 R70, -RZ, R136.H0_H0 ;  /* 0x20000088ff467230 */ /* 0x000fc40000004100 */
        /* <DEDUP_REMOVED lines=11> */
[----:B------:R-:W-:Y:S02]  /*a870*/  IMAD.U32 R50, R74, 0x10000, RZ ;  /* 0x000100004a327824 */ /* 0x000fe400078e00ff */
[----:B------:R-:W-:Y:S01]  /*a880*/  FFMA.FTZ R74, R67, R64, R70 ;  /* 0x00000040434a7223 */ /* 0x000fe20000010046 */
[----:B------:R-:W-:Y:S02]  /*a890*/  HADD2.F32 R60, -RZ, R60.H1_H1 ;  /* 0x3000003cff3c7230 */ /* 0x000fe40000004100 */
[----:B------:R-:W-:Y:S01]  /*a8a0*/  FMUL.FTZ R67, R66, R73 ;  /* 0x0000004942437220 */ /* 0x000fe20000410000 */
[----:B------:R-:W-:Y:S01]  /*a8b0*/  HADD2.F32 R71, -RZ, R134.H1_H1 ;  /* 0x30000086ff477230 */ /* 0x000fe20000004100 */
[----:B------:R-:W-:-:S02]  /*a8c0*/  F2FP.F16.E4M3.UNPACK_B R62, R137.H1 ;  /* 0x00000089ff3e723e */ /* 0x000fc400030006ff */
[----:B------:R-:W-:Y:S01]  /*a8d0*/  F2FP.F16.E4M3.UNPACK_B R64, R69.H1 ;  /* 0x00000045ff40723e */ /* 0x000fe200030006ff */
[C---:B------:R-:W-:Y:S01]  /*a8e0*/  FMUL.FTZ R73, R60.reuse, R73 ;  /* 0x000000493c497220 */ /* 0x040fe20000410000 */
[----:B------:R-:W-:Y:S01]  /*a8f0*/  FFMA.FTZ R75, R60, R71, -R67 ;  /* 0x000000473c4b7223 */ /* 0x000fe20000010843 */
[----:B------:R-:W-:Y:S01]  /*a900*/  F2FP.F16.E4M3.UNPACK_B R68, R135.H1 ;  /* 0x00000087ff44723e */ /* 0x000fe200030006ff */
[----:B------:R-:W-:Y:S01]  /*a910*/  HADD2.F32 R70, -RZ, R62.H0_H0 ;  /* 0x2000003eff467230 */ /* 0x000fe20000004100 */
[----:B------:R-:W-:Y:S01]  /*a920*/  F2FP.F16.E4M3.UNPACK_B R60, R65.H1 ;  /* 0x00000041ff3c723e */ /* 0x000fe200030006ff */
[----:B------:R-:W-:Y:S01]  /*a930*/  HADD2.F32 R67, -RZ, R64.H0_H0 ;  /* 0x20000040ff437230 */ /* 0x000fe20000004100 */
[----:B------:R-:W-:Y:S01]  /*a940*/  LOP3.LUT R50, R77, 0xff0000, R50, 0xf8, !PT ;  /* 0x00ff00004d327812 */ /* 0x000fe200078ef832 */
[----:B------:R-:W-:Y:S01]  /*a950*/  FFMA.FTZ R77, R66, R71, R73 ;  /* 0x00000047424d7223 */ /* 0x000fe20000010049 */
[----:B------:R-:W-:Y:S01]  /*a960*/  HADD2.F32 R73, -RZ, R62.H1_H1 ;  /* 0x3000003eff497230 */ /* 0x000fe20000004100 */
[----:B------:R-:W-:Y:S01]  /*a970*/  F2FP.F16.E4M3.UNPACK_B R137, R137 ;  /* 0x00000089ff89723e */ /* 0x000fe200020006ff */
[----:B------:R-:W-:-:S02]  /*a980*/  HADD2.F32 R62, -RZ, R60.H0_H0 ;  /* 0x2000003cff3e7230 */ /* 0x000fc40000004100 */
[CC--:B------:R-:W-:Y:S01]  /*a990*/  FMUL.FTZ R71, R67.reuse, R70.reuse ;  /* 0x0000004643477220 */ /* 0x0c0fe20000410000 */
[----:B------:R-:W-:Y:S01]  /*a9a0*/  HADD2.F32 R66, -RZ, R68.H0_H0 ;  /* 0x20000044ff427230 */ /* 0x000fe20000004100 */
[----:B------:R-:W-:Y:S01]  /*a9b0*/  F2FP.F16.E4M3.UNPACK_B R69, R69 ;  /* 0x00000045ff45723e */ /* 0x000fe200020006ff */
[----:B------:R-:W-:Y:S02]  /*a9c0*/  HADD2.F32 R64, -RZ, R64.H1_H1 ;  /* 0x30000040ff407230 */ /* 0x000fe40000004100 */
[C---:B------:R-:W-:Y:S01]  /*a9d0*/  FMUL.FTZ R70, R62.reuse, R70 ;  /* 0x000000463e467220 */ /* 0x040fe20000410000 */
[----:B------:R-:W-:Y:S02]  /*a9e0*/  HADD2.F32 R60, -RZ, R60.H1_H1 ;  /* 0x3000003cff3c7230 */ /* 0x000fe40000004100 */
[-C--:B------:R-:W-:Y:S01]  /*a9f0*/  FFMA.FTZ R80, R62, R66.reuse, -R71 ;  /* 0x000000423e507223 */ /* 0x080fe20000010847 */
[----:B------:R-:W-:Y:S02]  /*aa00*/  HADD2.F32 R71, -RZ, R68.H1_H1 ;  /* 0x30000044ff477230 */ /* 0x000fe40000004100 */
[----:B------:R-:W-:Y:S01]  /*aa10*/  FMUL.FTZ R83, R64, R73 ;  /* 0x0000004940537220 */ /* 0x000fe20000410000 */
[----:B------:R-:W-:Y:S01]  /*aa20*/  F2FP.F16.E4M3.UNPACK_B R65, R65 ;  /* 0x00000041ff41723e */ /* 0x000fe200020006ff */
[C---:B------:R-:W-:Y:S01]  /*aa30*/  FMUL.FTZ R73, R60.reuse, R73 ;  /* 0x000000493c497220 */ /* 0x040fe20000410000 */
[----:B------:R-:W-:Y:S01]  /*aa40*/  FFMA.FTZ R82, R67, R66, R70 ;  /* 0x0000004243527223 */ /* 0x000fe20000010046 */
[----:B------:R-:W-:Y:S01]  /*aa50*/  FFMA.FTZ R83, R60, R71, -R83 ;  /* 0x000000473c537223 */ /* 0x000fe20000010853 */
[----:B------:R-:W-:Y:S01]  /*aa60*/  F2FP.F16.E4M3.UNPACK_B R135, R135 ;  /* 0x00000087ff87723e */ /* 0x000fe200020006ff */
[----:B------:R-:W-:Y:S01]  /*aa70*/  FFMA.FTZ R85, R64, R71, R73 ;  /* 0x0000004740557223 */ /* 0x000fe20000010049 */
[----:B------:R-:W-:Y:S01]  /*aa80*/  HADD2.F32 R71, -RZ, R137.H0_H0 ;  /* 0x20000089ff477230 */ /* 0x000fe20000004100 */
[----:B------:R-:W-:Y:S01]  /*aa90*/  F2FP.SATFINITE.E4M3.F32.PACK_AB_MERGE_C R78, R78, R79, RZ ;  /* 0x0000004f4e4e723e */ /* 0x000fe200048070ff */
[----:B------:R-:W-:Y:S01]  /*aaa0*/  HADD2.F32 R62, -RZ, R69.H0_H0 ;  /* 0x20000045ff3e7230 */ /* 0x000fe20000004100 */
[----:B------:R-:W-:Y:S01]  /*aab0*/  F2FP.SATFINITE.E4M3.F32.PACK_AB_MERGE_C R83, R83, R80, RZ ;  /* 0x000000505353723e */ /* 0x000fe200048070ff */
[----:B------:R-:W-:Y:S01]  /*aac0*/  HADD2.F32 R66, -RZ, R137.H1_H1 ;  /* 0x30000089ff427230 */ /* 0x000fe20000004100 */
[----:B------:R-:W-:Y:S01]  /*aad0*/  F2FP.SATFINITE.E4M3.F32.PACK_AB_MERGE_C R85, R85, R82, RZ ;  /* 0x000000525555723e */ /* 0x000fe200048070ff */
[----:B------:R-:W-:-:S02]  /*aae0*/  HADD2.F32 R60, -RZ, R65.H0_H0 ;  /* 0x20000041ff3c7230 */ /* 0x000fc40000004100 */
[-C--:B------:R-:W-:Y:S01]  /*aaf0*/  FMUL.FTZ R73, R62, R71.reuse ;  /* 0x000000473e497220 */ /* 0x080fe20000410000 */
[----:B------:R-:W-:Y:S01]  /*ab00*/  HADD2.F32 R69, -RZ, R69.H1_H1 ;  /* 0x30000045ff457230 */ /* 0x000fe20000004100 */
[----:B------:R-:W-:Y:S01]  /*ab10*/  F2FP.SATFINITE.E4M3.F32.PACK_AB_MERGE_C R80, R75, R72, R78 ;  /* 0x000000484b50723e */ /* 0x000fe2000480704e */
[----:B------:R-:W-:Y:S02]  /*ab20*/  HADD2.F32 R65, -RZ, R65.H1_H1 ;  /* 0x30000041ff417230 */ /* 0x000fe40000004100 */
[----:B------:R-:W-:Y:S01]  /*ab30*/  FMUL.FTZ R71, R60, R71 ;  /* 0x000000473c477220 */ /* 0x000fe20000410000 */
[--C-:B------:R-:W-:Y:S02]  /*ab40*/  HADD2.F32 R67, -RZ, R135.reuse.H0_H0 ;  /* 0x20000087ff437230 */ /* 0x100fe40000004100 */
[-C--:B------:R-:W-:Y:S01]  /*ab50*/  FMUL.FTZ R68, R69, R66.reuse ;  /* 0x0000004245447220 */ /* 0x080fe20000410000 */
[----:B------:R-:W-:Y:S02]  /*ab60*/  HADD2.F32 R64, -RZ, R135.H1_H1 ;  /* 0x30000087ff407230 */ /* 0x000fe40000004100 */
[----:B------:R-:W-:Y:S01]  /*ab70*/  FMUL.FTZ R66, R65, R66 ;  /* 0x0000004241427220 */ /* 0x000fe20000410000 */
[----:B------:R-:W-:Y:S01]  /*ab80*/  F2FP.SATFINITE.E4M3.F32.PACK_AB_MERGE_C R76, R81, R76, RZ ;  /* 0x0000004c514c723e */ /* 0x000fe200048070ff */
[-C--:B------:R-:W-:Y:S01]  /*ab90*/  FFMA.FTZ R71, R62, R67.reuse, R71 ;  /* 0x000000433e477223 */ /* 0x080fe20000010047 */
[----:B------:R-:W-:Y:S01]  /*aba0*/  FFMA.FTZ R73, R60, R67, -R73 ;  /* 0x000000433c497223 */ /* 0x000fe20000010849 */
[-C--:B------:R-:W-:Y:S01]  /*abb0*/  FFMA.FTZ R62, R65, R64.reuse, -R68 ;  /* 0x00000040413e7223 */ /* 0x080fe20000010844 */
[----:B------:R-:W-:Y:S01]  /*abc0*/  FFMA.FTZ R70, R69, R64, R66 ;  /* 0x0000004045467223 */ /* 0x000fe20000010042 */
[----:B------:R-:W-:-:S02]  /*abd0*/  F2FP.F16.E4M3.UNPACK_B R64, R53 ;  /* 0x00000035ff40723e */ /* 0x000fc400020006ff */
[----:B------:R-:W-:Y:S02]  /*abe0*/  F2FP.F16.E4M3.UNPACK_B R68, R54 ;  /* 0x00000036ff44723e */ /* 0x000fe400020006ff */
[----:B------:R-:W-:Y:S01]  /*abf0*/  F2FP.F16.E4M3.UNPACK_B R60, R49 ;  /* 0x00000031ff3c723e */ /* 0x000fe200020006ff */
        /* <DEDUP_REMOVED lines=16> */
[----:B------:R-:W-:Y:S01]  /*ad00*/  F2FP.F16.E4M3.UNPACK_B R49, R49.H1 ;  /* 0x00000031ff31723e */ /* 0x000fe200030006ff */
[C---:B------:R-:W-:Y:S01]  /*ad10*/  FMUL.FTZ R69, R60.reuse, R69 ;  /* 0x000000453c457220 */ /* 0x040fe20000410000 */
[----:B------:R-:W-:Y:S01]  /*ad20*/  F2FP.F16.E4M3.UNPACK_B R62, R53.H1 ;  /* 0x00000035ff3e723e */ /* 0x000fe200030006ff */
[-C--:B------:R-:W-:Y:S01]  /*ad30*/  FFMA.FTZ R72, R60, R65.reuse, -R67 ;  /* 0x000000413c487223 */ /* 0x080fe20000010843 */
[----:B------:R-:W-:Y:S01]  /*ad40*/  F2FP.F16.E4M3.UNPACK_B R60, R54.H1 ;  /* 0x00000036ff3c723e */ /* 0x000fe200030006ff */
[----:B------:R-:W-:Y:S01]  /*ad50*/  FFMA.FTZ R73, R64, R65, R69 ;  /* 0x0000004140497223 */ /* 0x000fe20000010045 */
[----:B------:R-:W-:Y:S01]  /*ad60*/  F2FP.F16.E4M3.UNPACK_B R52, R52.H1 ;  /* 0x00000034ff34723e */ /* 0x000fe200030006ff */
[----:B------:R-:W-:Y:S01]  /*ad70*/  HADD2.F32 R53, -RZ, R49.H0_H0 ;  /* 0x20000031ff357230 */ /* 0x000fe20000004100 */
[----:B------:R-:W-:Y:S01]  /*ad80*/  F2FP.SATFINITE.E4M3.F32.PACK_AB_MERGE_C R82, R77, R74, R76 ;  /* 0x0000004a4d52723e */ /* 0x000fe2000480704c */
[----:B------:R-:W-:-:S02]  /*ad90*/  HADD2.F32 R54, -RZ, R62.H0_H0 ;  /* 0x2000003eff367230 */ /* 0x000fc40000004100 */
[----:B------:R-:W-:Y:S02]  /*ada0*/  HADD2.F32 R64, -RZ, R60.H0_H0 ;  /* 0x2000003cff407230 */ /* 0x000fe40000004100 */
        /* <DEDUP_REMOVED lines=57> */
[----:B------:R-:W-:-:S02]  /*b140*/  F2FP.SATFINITE.E4M3.F32.PACK_AB_MERGE_C R51, R51, R78, RZ ;  /* 0x0000004e3333723e */ /* 0x000fc400048070ff */
[----:B------:R-:W-:Y:S02]  /*b150*/  F2FP.SATFINITE.E4M3.F32.PACK_AB_MERGE_C R60, R60, R81, RZ ;  /* 0x000000513c3c723e */ /* 0x000fe400048070ff */
[----:B------:R-:W-:Y:S01]  /*b160*/  F2FP.SATFINITE.E4M3.F32.PACK_AB_MERGE_C R51, R48, R79, R51 ;  /* 0x0000004f3033723e */ /* 0x000fe20004807033 */
[----:B------:R-:W-:Y:S01]  /*b170*/  IMAD.MOV.U32 R48, RZ, RZ, R80 ;  /* 0x000000ffff307224 */ /* 0x000fe200078e0050 */
[----:B------:R-:W-:Y:S01]  /*b180*/  F2FP.SATFINITE.E4M3.F32.PACK_AB_MERGE_C R55, R50, R69, R60 ;  /* 0x000000453237723e */ /* 0x000fe2000480703c */
[----:B------:R-:W-:Y:S01]  /*b190*/  IMAD.MOV.U32 R50, RZ, RZ, R83 ;  /* 0x000000ffff327224 */ /* 0x000fe200078e0053 */
[----:B------:R-:W-:Y:S02]  /*b1a0*/  F2FP.SATFINITE.E4M3.F32.PACK_AB_MERGE_C R53, R73, R70, R75 ;  /* 0x000000464935723e */ /* 0x000fe4000480704b */
[----:B------:R-:W-:-:S07]  /*b1b0*/  MOV R52, R82 ;  /* 0x0000005200347202 */ /* 0x000fce0000000f00 */
.L_x_2251:
[----:B------:R-:W-:Y:S05]  /*b1c0*/  BSYNC B1 ;  /* 0x0000000000017941 */ /* 0x000fea0003800000 */
.L_x_2250:
        /* <DEDUP_REMOVED lines=10> */
.L_x_2191:
[----:B------:R-:W-:-:S06]  /*b270*/  UISETP.NE.AND UP0, UPT, UR45, 0x3, UPT ;  /* 0x000000032d00788c */ /* 0x000fcc000bf05270 */
[----:B------:R-:W-:-:S13]  /*b280*/  PLOP3.LUT P5, PT, PT, PT, UP0, 0x80, 0x0 ;  /* 0x000000000000781c */ /* 0x000fda0003faf008 */
[----:B------:R-:W-:Y:S05]  /*b290*/  @!P5 BRA `(.L_x_2252) ;  /* 0x000000000004d947 */ /* 0x000fea0003800000 */
[----:B------:R-:W-:Y:S01]  /*b2a0*/  BPT.TRAP 0x1 ;  /* 0x000000040000795c */ /* 0x000fe20000300000 */
.L_x_2252:
[----:B------:R-:W2:Y:S01]  /*b2b0*/  LDL R48, [R1+0x10] ;  /* 0x0000100001307983 */ /* 0x000ea20000100800 */
[----:B------:R-:W-:Y:S01]  /*b2c0*/  IMAD R107, R232, 0x8, R18 ;  /* 0x00000008e86b7824 */ /* 0x000fe200078e0212 */
[----:B------:R-:W-:Y:S01]  /*b2d0*/  BSSY B1, `(.L_x_2253) ;  /* 0x0000008000017945 */ /* 0x000fe20003800000 */
[----:B------:R-:W-:Y:S01]  /*b2e0*/  IMAD R116, R24, -0x80, R2 ;  /* 0xffffff8018747824 */ /* 0x000fe200078e0202 */
[----:B------:R-:W-:-:S04]  /*b2f0*/  SHF.R.S32.HI R49, RZ, 0x1f, R24 ;  /* 0x0000001fff317819 */ /* 0x000fc80000011418 */
[----:B------:R-:W-:Y:S02]  /*b300*/  VIMNMX R116, R116, 0x80, PT ;  /* 0x0000008074747848 */ /* 0x000fe40003fe0100 */
[----:B--2---:R-:W-:Y:S01]  /*b310*/  SHF.L.U32 R128, R48, 0x1f, RZ ;  /* 0x0000001f30807819 */ /* 0x004fe200000006ff */
[----:B------:R-:W-:-:S03]  /*b320*/  IMAD R48, R4, R24, RZ ;  /* 0x0000001804307224 */ /* 0x000fc600078e02ff */
[----:B------:R-:W0:Y:S02]  /*b330*/  SYNCS.PHASECHK.TRANS64.TRYWAIT P2, [R107+URZ+0x38890], R128 ;  /* 0x038890806b0075a7 */ /* 0x000e24000804017f */
[----:B0-----:R-:W-:Y:S05]  /*b340*/  @!P2 BRA `(.L_x_2254) ;  /* 0x000001e40040a947 */ /* 0x001fea0003800000 */
.L_x_2535:
[----:B------:R-:W-:Y:S05]  /*b350*/  BSYNC B1 ;  /* 0x0000000000017941 */ /* 0x000fea0003800000 */
.L_x_2253:
[----:B------:R-:W-:Y:S01]  /*b360*/  ISETP.GE.AND P2, PT, R22, R116, PT ;  /* 0x000000741600720c */ /* 0x000fe20003f46270 */
[----:B------:R-:W-:Y:S01]  /*b370*/  IMAD R49, R49, R132, R48 ;  /* 0x0000008431317224 */ /* 0x000fe200078e0230 */
[----:B------:R-:W-:Y:S01]  /*b380*/  BSSY B1, `(.L_x_2255) ;  /* 0x000000e000017945 */ /* 0x000fe20003800000 */
[----:B------:R-:W-:-:S04]  /*b390*/  IMAD.WIDE.U32 R56, R132, R24, RZ ;  /* 0x0000001884387225 */ /* 0x000fc800078e00ff */
[----:B------:R-:W-:-:S06]  /*b3a0*/  IMAD.IADD R62, R49, 0x1, R57 ;  /* 0x00000001313e7824 */ /* 0x000fcc00078e0239 */
        /* <DEDUP_REMOVED lines=11> */
.L_x_2256:
[----:B------:R-:W-:Y:S05]  /*b460*/  BSYNC B1 ;  /* 0x0000000000017941 */ /* 0x000fea0003800000 */
.L_x_2255:
        /* <DEDUP_REMOVED lines=15> */
.L_x_2258:
[----:B------:R-:W-:Y:S05]  /*b560*/  BSYNC B1 ;  /* 0x0000000000017941 */ /* 0x000fea0003800000 */
.L_x_2257:
        /* <DEDUP_REMOVED lines=15> */
.L_x_2260:
[----:B------:R-:W-:Y:S05]  /*b660*/  BSYNC B1 ;  /* 0x0000000000017941 */ /* 0x000fea0003800000 */
.L_x_2259:
[----:B------:R-:W-:-:S13]  /*b670*/  ISETP.GE.AND P2, PT, R235, R116, PT ;  /* 0x00000074eb00720c */ /* 0x000fda0003f46270 */
[----:B------:R-:W-:Y:S05]  /*b680*/  @P2 BRA `(.L_x_2228) ;  /* 0x00000000003c2947 */ /* 0x000fea0003800000 */
[----:B-123--:R-:W1:Y:S01]  /*b690*/  LDC.64 R48, c[0x0][0x2f0] ;  /* 0x0000bc00ff307b82 */ /* 0x00ee620000000a00 */
[----:B------:R-:W-:Y:S01]  /*b6a0*/  MOV R57, R62 ;  /* 0x0000003e00397202 */ /* 0x000fe20000000f00 */
[----:B------:R-:W-:Y:S06]  /*b6b0*/  @!P1 LDS.128 R52, [R112+0x2f400] ;  /* 0x02f4000070349984 */ /* 0x000fec0000000c00 */
[----:B------:R-:W2:Y:S01]  /*b6c0*/  @!P0 LDC.64 R50, c[0x0][0x2d8] ;  /* 0x0000b600ff328b82 */ /* 0x000ea20000000a00 */
[----:B-1----:R-:W-:-:S04]  /*b6d0*/  IMAD.WIDE.U32 R58, R48, 0x60, R56 ;  /* 0x00000060303a7825 */ /* 0x002fc800078e0038 */
[----:B------:R-:W-:-:S04]  /*b6e0*/  IMAD R49, R49, 0x60, RZ ;  /* 0x0000006031317824 */ /* 0x000fc800078e02ff */
[----:B------:R-:W-:Y:S01]  /*b6f0*/  IMAD.IADD R48, R59, 0x1, R49 ;  /* 0x000000013b307824 */ /* 0x000fe200078e0231 */
[----:B--2---:R-:W-:-:S04]  /*b700*/  @!P0 IADD3 R56, P2, P3, R58, R50, R35 ;  /* 0x000000323a388210 */ /* 0x004fc80007b5e023 */
[----:B------:R-:W-:Y:S02]  /*b710*/  @!P0 IADD3.X R57, R48, R51, R38, P2, P3 ;  /* 0x0000003330398210 */ /* 0x000fe400017e6426 */
[----:B------:R-:W1:Y:S02]  /*b720*/  @!P1 LDC.64 R50, c[0x0][0x2d8] ;  /* 0x0000b600ff329b82 */ /* 0x000e640000000a00 */
[----:B-1----:R-:W-:-:S04]  /*b730*/  @!P1 IADD3 R58, P2, P3, R39, R50, R58 ;  /* 0x00000032273a9210 */ /* 0x002fc80007b5e03a */
[----:B------:R-:W-:Y:S02]  /*b740*/  @!P1 IADD3.X R59, R105, R51, R48, P2, P3 ;  /* 0x00000033693b9210 */ /* 0x000fe400017e6430 */
[----:B------:R-:W1:Y:S04]  /*b750*/  @!P0 LDS.128 R48, [R112+0x2b400] ;  /* 0x02b4000070308984 */ /* 0x000e680000000c00 */
[----:B-1----:R4:W-:Y:S04]  /*b760*/  @!P0 STG.E.128 desc[UR46][R56.64], R48 ;  /* 0x0000003038008986 */ /* 0x0029e8000c101d2e */
[----:B------:R4:W-:Y:S02]  /*b770*/  @!P1 STG.E.128 desc[UR46][R58.64], R52 ;  /* 0x000000343a009986 */ /* 0x0009e4000c101d2e */
.L_x_2228:
[----:B------:R-:W-:Y:S05]  /*b780*/  BSYNC B0 ;  /* 0x0000000000007941 */ /* 0x000fea0003800000 */
.L_x_2190:
        /* <DEDUP_REMOVED lines=17> */
.L_x_2262:
[----:B------:R-:W-:Y:S05]  /*b8a0*/  BSYNC B0 ;  /* 0x0000000000007941 */ /* 0x000fea0003800000 */
.L_x_2261:
[----:B------:R-:W2:Y:S01]  /*b8b0*/  SYNCS.PHASECHK.TRANS64.TRYWAIT P3, [R107+URZ+0x388b0], R128 ;  /* 0x0388b0806b0075a7 */ /* 0x000ea2000806017f */
[----:B------:R-:W-:Y:S01]  /*b8c0*/  ULDC UR41, c[0x0][0x2e4] ;  /* 0x0000b90000297ab9 */ /* 0x000fe20000000800 */
[----:B------:R-:W-:Y:S01]  /*b8d0*/  ULDC.64 UR36, c[0x0][0x318] ;  /* 0x0000c60000247ab9 */ /* 0x000fe20000000a00 */
[----:B------:R-:W-:Y:S01]  /*b8e0*/  ULDC.64 UR38, c[0x0][0x308] ;  /* 0x0000c20000267ab9 */ /* 0x000fe20000000a00 */
[----:B------:R-:W-:Y:S04]  /*b8f0*/  BSSY B0, `(.L_x_2263) ;  /* 0x0000002000007945 */ /* 0x000fe80003800000 */
[----:B--2---:R-:W-:Y:S05]  /*b900*/  @!P3 BRA `(.L_x_2264) ;  /* 0x000001dc00e4b947 */ /* 0x004fea0003800000 */
.L_x_2536:
[----:B------:R-:W-:Y:S05]  /*b910*/  BSYNC B0 ;  /* 0x0000000000007941 */ /* 0x000fea0003800000 */
.L_x_2263:
        /* <DEDUP_REMOVED lines=17> */
.L_x_2266:
[----:B------:R-:W-:Y:S05]  /*ba30*/  BSYNC B0 ;  /* 0x0000000000007941 */ /* 0x000fea0003800000 */
.L_x_2265:
[----:B------:R-:W-:Y:S01]  /*ba40*/  ISETP.GE.AND P3, PT, R234, R116, PT ;  /* 0x00000074ea00720c */ /* 0x000fe20003f66270 */
[----:B------:R-:W-:-:S12]  /*ba50*/  BSSY B0, `(.L_x_2267) ;  /* 0x0000011000007945 */ /* 0x000fd80003800000 */
[----:B------:R-:W-:Y:S05]  /*ba60*/  @P3 BRA `(.L_x_2268) ;  /* 0x00000000003c3947 */ /* 0x000fea0003800000 */
[----:B---3--:R-:W-:Y:S01]  /*ba70*/  IADD3 R51, P3, R52, 0x20, RZ ;  /* 0x0000002034337810 */ /* 0x008fe20007f7e0ff */
[----:B-1----:R-:W-:Y:S02]  /*ba80*/  IMAD.MOV.U32 R48, RZ, RZ, R98 ;  /* 0x000000ffff307224 */ /* 0x002fe400078e0062 */
[----:B------:R-:W-:Y:S02]  /*ba90*/  IMAD.MOV.U32 R49, RZ, RZ, R106 ;  /* 0x000000ffff317224 */ /* 0x000fe400078e006a */
        /* <DEDUP_REMOVED lines=12> */
.L_x_2268:
[----:B------:R-:W-:Y:S05]  /*bb60*/  BSYNC B0 ;  /* 0x0000000000007941 */ /* 0x000fea0003800000 */
.L_x_2267:
[----:B------:R-:W-:Y:S01]  /*bb70*/  ISETP.GE.AND P3, PT, R233, R116, PT ;  /* 0x00000074e900720c */ /* 0x000fe20003f66270 */
[----:B------:R-:W-:-:S12]  /*bb80*/  BSSY B0, `(.L_x_2269) ;  /* 0x0000011000007945 */ /* 0x000fd80003800000 */
[----:B------:R-:W-:Y:S05]  /*bb90*/  @P3 BRA `(.L_x_2270) ;  /* 0x00000000003c3947 */ /* 0x000fea0003800000 */
[----:B---34-:R-:W-:Y:S01]  /*bba0*/  IADD3 R51, P3, R52, 0x40, RZ ;  /* 0x0000004034337810 */ /* 0x018fe20007f7e0ff */
        /* <DEDUP_REMOVED lines=14> */
.L_x_2270:
[----:B------:R-:W-:Y:S05]  /*bc90*/  BSYNC B0 ;  /* 0x0000000000007941 */ /* 0x000fea0003800000 */
.L_x_2269:
[----:B------:R-:W-:Y:S01]  /*bca0*/  ISETP.GE.AND P3, PT, R235, R116, PT ;  /* 0x00000074eb00720c */ /* 0x000fe20003f66270 */
[----:B------:R-:W-:-:S12]  /*bcb0*/  BSSY B0, `(.L_x_2271) ;  /* 0x0000011000007945 */ /* 0x000fd80003800000 */
[----:B------:R-:W-:Y:S05]  /*bcc0*/  @P3 BRA `(.L_x_2272) ;  /* 0x00000000003c3947 */ /* 0x000fea0003800000 */
[----:B-1-34-:R-:W-:Y:S01]  /*bcd0*/  IADD3 R51, P3, R52, 0x60, RZ ;  /* 0x0000006034337810 */ /* 0x01afe20007f7e0ff */
[----:B------:R-:W-:Y:S02]  /*bce0*/  IMAD.MOV.U32 R48, RZ, RZ, R98 ;  /* 0x000000ffff307224 */ /* 0x000fe400078e0062 */
        /* <DEDUP_REMOVED lines=13> */
.L_x_2272:
[----:B------:R-:W-:Y:S05]  /*bdc0*/  BSYNC B0 ;  /* 0x0000000000007941 */ /* 0x000fea0003800000 */
.L_x_2271:
[----:B-1-34-:R-:W3:Y:S01]  /*bdd0*/  LDL.LU R49, [R1+0x10] ;  /* 0x0000100001317983 */ /* 0x01aee20000300800 */
[----:B0-2---:R-:W-:Y:S01]  /*bde0*/  @!P2 VIADD R107, R107, 0x388c0 ;  /* 0x000388c06b6ba836 */ /* 0x005fe20000000000 */
[----:B------:R-:W-:Y:S01]  /*bdf0*/  ISETP.NE.AND P3, PT, R108, RZ, PT ;  /* 0x000000ff6c00720c */ /* 0x000fe20003f65270 */
[----:B------:R-:W-:Y:S01]  /*be00*/  VIADD R232, R232, 0x1 ;  /* 0x00000001e8e87836 */ /* 0x000fe20000000000 */
[----:B------:R-:W-:Y:S01]  /*be10*/  @!PT LDS RZ, [RZ] ;  /* 0x00000000fffff984 */ /* 0x000fe20000000800 */
[----:B------:R-:W-:Y:S01]  /*be20*/  @!PT LDS RZ, [RZ] ;  /* 0x00000000fffff984 */ /* 0x000fe20000000800 */
[----:B------:R-:W-:Y:S01]  /*be30*/  @!PT LDS RZ, [RZ] ;  /* 0x00000000fffff984 */ /* 0x000fe20000000800 */
[----:B------:R-:W-:Y:S01]  /*be40*/  @!PT LDS RZ, [RZ] ;  /* 0x00000000fffff984 */ /* 0x000fe20000000800 */
[----:B------:R0:W-:Y:S06]  /*be50*/  MEMBAR.ALL.CTA ;  /* 0x0000000000007992 */ /* 0x0001ec0000008000 */
[----:B0-----:R-:W0:Y:S01]  /*be60*/  FENCE.VIEW.ASYNC.S ;  /* 0x00000000000073c6 */ /* 0x001e220000000000 */
[----:B------:R-:W-:Y:S01]  /*be70*/  @!P2 PRMT R107, RZ, 0x654, R107 ;  /* 0x00000654ff6ba816 */ /* 0x000fe2000000006b */
[----:B0-----:R0:W-:Y:S06]  /*be80*/  BAR.SYNC.DEFER_BLOCKING R129, 0x80 ;  /* 0x000200810000751d */ /* 0x0011ec0000010000 */
[----:B------:R0:W-:Y:S01]  /*be90*/  @!P2 SYNCS.ARRIVE.TRANS64.RED.A1T0 RZ, [R107+URZ], RZ ;  /* 0x000000ff6bffa9a7 */ /* 0x0001e2000810043f */
[----:B------:R-:W-:-:S04]  /*bea0*/  ISETP.NE.AND P2, PT, R232, 0x2, PT ;  /* 0x00000002e800780c */ /* 0x000fc80003f45270 */
[----:B------:R-:W-:Y:S02]  /*beb0*/  SEL R48, RZ, 0x1, P2 ;  /* 0x00000001ff307807 */ /* 0x000fe40001000000 */
[----:B------:R-:W-:Y:S02]  /*bec0*/  SEL R232, R232, RZ, P2 ;  /* 0x000000ffe8e87207 */ /* 0x000fe40001000000 */
[----:B---3--:R-:W-:-:S05]  /*bed0*/  LOP3.LUT R49, R49, R48, RZ, 0x3c, !PT ;  /* 0x0000003031317212 */ /* 0x008fca00078e3cff */
[----:B------:R0:W-:Y:S01]  /*bee0*/  STL [R1+0x10], R49 ;  /* 0x0000103101007387 */ /* 0x0001e20000100800 */
[----:B------:R-:W-:Y:S05]  /*bef0*/  @P3 BRA `(.L_x_2273) ;  /* 0xffffff6400c83947 */ /* 0x000fea000383ffff */
[----:B0-----:R-:W0:Y:S01]  /*bf00*/  S2R R49, SR_TID.X ;  /* 0x0000000000317919 */ /* 0x001e220000002100 */
[----:B------:R-:W-:Y:S02]  /*bf10*/  PLOP3.LUT P0, PT, PT, PT, PT, 0x8, 0x0 ;  /* 0x000000000000781c */ /* 0x000fe40003f0e170 */
[----:B0-----:R-:W-:-:S04]  /*bf20*/  SHF.R.U32.HI R49, RZ, 0x7, R49 ;  /* 0x00000007ff317819 */ /* 0x001fc80000011631 */
[----:B------:R-:W-:-:S13]  /*bf30*/  ISETP.NE.AND P3, PT, R49, 0x1, PT ;  /* 0x000000013100780c */ /* 0x000fda0003f65270 */
[----:B------:R-:W-:Y:S06]  /*bf40*/  @!P3 BAR.ARV 0x9, 0x100 ;  /* 0x024400000000bb1d */ /* 0x000fec0000002000 */
.L_x_2185:
[----:B------:R-:W2:Y:S01]  /*bf50*/  LDC R0, c[0x0][0x428] ;  /* 0x00010a00ff007b82 */ /* 0x000ea20000000800 */
[----:B------:R-:W-:Y:S05]  /*bf60*/  @P0 BRA `(.L_x_2274) ;  /* 0x00000000000c0947 */ /* 0x000fea0003800000 */
[----:B------:R-:W3:Y:S01]  /*bf70*/  FENCE.VIEW.ASYNC.G ;  /* 0x00000000000073c6 */ /* 0x000ee20000000100 */
[----:B------:R-:W-:Y:S05]  /*bf80*/  WARPSYNC.ALL ;  /* 0x0000000000007948 */ /* 0x000fea0003800000 */
[----:B---3--:R-:W-:Y:S06]  /*bf90*/  BAR.ARV 0xc, 0x180 ;  /* 0x0306000000007b1d */ /* 0x008fec0000002000 */
.L_x_2274:
[----:B------:R-:W3:Y:S01]  /*bfa0*/  LDL R4, [R1+0x44] ;  /* 0x0000440001047983 */ /* 0x000ee20000100800 */
[----:B------:R-:W-:-:S03]  /*bfb0*/  ULDC.64 UR4, c[0x0][0x990] ;  /* 0x0002640000047ab9 */ /* 0x000fc60000000a00 */
[----:B------:R-:W4:Y:S04]  /*bfc0*/  LDL R5, [R1+0x24] ;  /* 0x0000240001057983 */ /* 0x000f280000100800 */
[----:B------:R-:W4:Y:S04]  /*bfd0*/  LDL R27, [R1+0xc] ;  /* 0x00000c00011b7983 */ /* 0x000f280000100800 */
[----:B------:R-:W4:Y:S04]  /*bfe0*/  LDL R26, [R1+0x20] ;  /* 0x00002000011a7983 */ /* 0x000f280000100800 */
[----:B------:R-:W4:Y:S01]  /*bff0*/  LDL R25, [R1+0x4] ;  /* 0x0000040001197983 */ /* 0x000f220000100800 */
[----:B--2---:R-:W-:Y:S01]  /*c000*/  ISETP.NE.AND P2, PT, R0, 0x1, PT ;  /* 0x000000010000780c */ /* 0x004fe20003f45270 */
[----:B------:R-:W-:-:S02]  /*c010*/  ULDC.64 UR6, c[0x0][0x998] ;  /* 0x0002660000067ab9 */ /* 0x000fc40000000a00 */
[----:B------:R-:W2:Y:S01]  /*c020*/  LDL.LU R24, [R1+0x8] ;  /* 0x0000080001187983 */ /* 0x000ea20000300800 */
[----:B------:R-:W-:Y:S02]  /*c030*/  ISETP.NE.U32.AND P0, PT, RZ, UR4, PT ;  /* 0x00000004ff007c0c */ /* 0x000fe4000bf05070 */
[----:B------:R-:W-:Y:S02]  /*c040*/  ISETP.NE.U32.AND P1, PT, RZ, UR6, PT ;  /* 0x00000006ff007c0c */ /* 0x000fe4000bf25070 */
[----:B------:R-:W-:Y:S02]  /*c050*/  ISETP.NE.AND.EX P0, PT, RZ, UR5, PT, P0 ;  /* 0x00000005ff007c0c */ /* 0x000fe4000bf05300 */
[----:B------:R-:W-:-:S03]  /*c060*/  ISETP.NE.AND.EX P1, PT, RZ, UR7, PT, P1 ;  /* 0x00000007ff007c0c */ /* 0x000fc6000bf25310 */
[----:B------:R-:W2:Y:S08]  /*c070*/  @P2 LDC R0, c[0x0][0x42c] ;  /* 0x00010b00ff002b82 */ /* 0x000eb00000000800 */
[----:B0-----:R-:W3:Y:S08]  /*c080*/  @P0 LDC.64 R10, c[0x0][0x9a8] ;  /* 0x00026a00ff0a0b82 */ /* 0x001ef00000000a00 */
[----:B------:R-:W0:Y:S08]  /*c090*/  @P2 LDC R3, c[0x0][0x430] ;  /* 0x00010c00ff032b82 */ /* 0x000e300000000800 */
[----:B-1----:R-:W1:Y:S08]  /*c0a0*/  @P1 LDC.64 R12, c[0x0][0x9b8] ;  /* 0x00026e00ff0c1b82 */ /* 0x002e700000000a00 */
[----:B------:R-:W1:Y:S08]  /*c0b0*/  @P0 LDC.64 R14, c[0x0][0x9b0] ;  /* 0x00026c00ff0e0b82 */ /* 0x000e700000000a00 */
[----:B------:R-:W1:Y:S01]  /*c0c0*/  @P1 LDC.64 R20, c[0x0][0x9c0] ;  /* 0x00027000ff141b82 */ /* 0x000e620000000a00 */
[----:B--2---:R-:W-:Y:S01]  /*c0d0*/  @P2 IMAD.HI.U32 R2, R24, R0, RZ ;  /* 0x0000000018022227 */ /* 0x004fe200078e00ff */
[----:B------:R-:W-:-:S03]  /*c0e0*/  MOV R7, R24 ;  /* 0x0000001800077202 */ /* 0x000fc60000000f00 */
[-C--:B---3--:R-:W-:Y:S01]  /*c0f0*/  @P0 IMAD R0, R4, R10.reuse, RZ ;  /* 0x0000000a04000224 */ /* 0x088fe200078e02ff */
[----:B0-----:R-:W-:Y:S01]  /*c100*/  @P2 SHF.R.U32.HI R7, RZ, R3, R2 ;  /* 0x00000003ff072219 */ /* 0x001fe20000011602 */
[----:B----4-:R-:W-:-:S03]  /*c110*/  @P0 IMAD.WIDE.U32 R2, R5, R10, RZ ;  /* 0x0000000a05020225 */ /* 0x010fc600078e00ff */
[----:B------:R-:W-:Y:S01]  /*c120*/  @P0 SHF.R.S32.HI R9, RZ, 0x1f, R7 ;  /* 0x0000001fff090819 */ /* 0x000fe20000011407 */
[----:B------:R-:W-:Y:S02]  /*c130*/  @P0 IMAD R11, R5, R11, R0 ;  /* 0x0000000b050b0224 */ /* 0x000fe400078e0200 */
[-C--:B-1----:R-:W-:Y:S02]  /*c140*/  @P1 IMAD R4, R4, R12.reuse, RZ ;  /* 0x0000000c04041224 */ /* 0x082fe400078e02ff */
[----:B------:R-:W-:Y:S01]  /*c150*/  @P0 IMAD.IADD R3, R3, 0x1, R11 ;  /* 0x0000000103030824 */ /* 0x000fe200078e020b */
[----:B------:R-:W-:Y:S01]  /*c160*/  @P1 SHF.R.S32.HI R11, RZ, 0x1f, R7 ;  /* 0x0000001fff0b1819 */ /* 0x000fe20000011407 */
[C---:B------:R-:W-:Y:S02]  /*c170*/  @P1 IMAD R13, R5.reuse, R13, R4 ;  /* 0x0000000d050d1224 */ /* 0x040fe400078e0204 */
[----:B------:R-:W-:-:S04]  /*c180*/  @P1 IMAD.WIDE.U32 R4, R5, R12, RZ ;  /* 0x0000000c05041225 */ /* 0x000fc800078e00ff */
[----:B------:R-:W-:Y:S02]  /*c190*/  @P0 IMAD R0, R9, R14, RZ ;  /* 0x0000000e09000224 */ /* 0x000fe400078e02ff */
        /* <DEDUP_REMOVED lines=14> */
[----:B------:R-:W-:Y:S01]  /*c280*/  @P1 LEA.HI.X R9, R6, UR7, R3, 0x2, P4 ;  /* 0x0000000706091c11 */ /* 0x000fe2000a0f1403 */
[----:B------:R-:W-:-:S04]  /*c290*/  IMAD.MOV.U32 R3, RZ, RZ, 0x3f800000 ;  /* 0x3f800000ff037424 */ /* 0x000fc800078e00ff */
[----:B------:R-:W2:Y:S01]  /*c2a0*/  @P1 LDG.E R0, desc[UR46][R8.64] ;  /* 0x0000002e08001981 */ /* 0x000ea2000c1e1900 */
[----:B------:R-:W-:Y:S01]  /*c2b0*/  IADD3 R2, R26, 0xff, -R27 ;  /* 0x000000ff1a027810 */ /* 0x000fe20007ffe81b */
[----:B------:R-:W1:Y:S02]  /*c2c0*/  @P2 LDC R6, c[0x0][0x42c] ;  /* 0x00010b00ff062b82 */ /* 0x000e640000000800 */
[----:B------:R3:W2:Y:S02]  /*c2d0*/  @P0 LDG.E R3, desc[UR46][R4.64] ;  /* 0x0000002e04030981 */ /* 0x0006a4000c1e1900 */
[----:B------:R-:W-:-:S05]  /*c2e0*/  IMAD R2, R25, 0x80, R2 ;  /* 0x0000008019027824 */ /* 0x000fca00078e0202 */
[----:B------:R-:W-:-:S04]  /*c2f0*/  SHF.R.S32.HI R7, RZ, 0x1f, R2 ;  /* 0x0000001fff077819 */ /* 0x000fc80000011402 */
[----:B------:R-:W-:-:S04]  /*c300*/  LEA.HI R7, R7, R2, RZ, 0x7 ;  /* 0x0000000207077211 */ /* 0x000fc800078f38ff */
[----:B------:R-:W-:-:S04]  /*c310*/  SHF.R.S32.HI R2, RZ, 0x7, R7 ;  /* 0x00000007ff027819 */ /* 0x000fc80000011407 */
[----:B------:R-:W-:-:S04]  /*c320*/  VIMNMX R133, R133, R2, PT ;  /* 0x0000000285857248 */ /* 0x000fc80003fe0100 */
[----:B------:R-:W-:Y:S01]  /*c330*/  ISETP.GE.AND P1, PT, R133, 0x1, PT ;  /* 0x000000018500780c */ /* 0x000fe20003f26270 */
[----:B-1----:R-:W-:Y:S01]  /*c340*/  @P2 IMAD.HI.U32 R6, R24, R6, RZ ;  /* 0x0000000618062227 */ /* 0x002fe200078e00ff */
[----:B---3--:R-:W-:-:S04]  /*c350*/  MOV R4, R24 ;  /* 0x0000001800047202 */ /* 0x008fc80000000f00 */
[----:B0-----:R-:W-:Y:S01]  /*c360*/  @P2 SHF.R.U32.HI R4, RZ, R11, R6 ;  /* 0x0000000bff042219 */ /* 0x001fe20000011606 */
[----:B------:R-:W-:Y:S01]  /*c370*/  IMAD.MOV.U32 R154, RZ, RZ, RZ ;  /* 0x000000ffff9a7224 */ /* 0x000fe200078e00ff */
[----:B------:R-:W-:Y:S01]  /*c380*/  PLOP3.LUT P0, PT, PT, PT, PT, 0x80, 0x0 ;  /* 0x000000000000781c */ /* 0x000fe20003f0f070 */
[----:B------:R-:W-:Y:S01]  /*c390*/  IMAD.MOV.U32 R153, RZ, RZ, RZ ;  /* 0x000000ffff997224 */ /* 0x000fe200078e00ff */
[----:B------:R-:W-:Y:S01]  /*c3a0*/  CS2R R134, SRZ ;  /* 0x0000000000867805 */ /* 0x000fe2000001ff00 */
[----:B------:R0:W-:Y:S01]  /*c3b0*/  STL [R1+0x8], R4 ;  /* 0x0000080401007387 */ /* 0x0001e20000100800 */
[----:B------:R-:W-:Y:S01]  /*c3c0*/  IMAD.MOV.U32 R151, RZ, RZ, RZ ;  /* 0x000000ffff977224 */ /* 0x000fe200078e00ff */
        /* <DEDUP_REMOVED lines=19> */
[----:B------:R-:W-:Y:S01]  /*c500*/  CS2R R102, SRZ ;  /* 0x0000000000667805 */ /* 0x000fe2000001ff00 */
[----:B------:R-:W-:Y:S01]  /*c510*/  IMAD.MOV.U32 R110, RZ, RZ, RZ ;  /* 0x000000ffff6e7224 */ /* 0x000fe200078e00ff */
        /* <DEDUP_REMOVED lines=44> */
[----:B0-----:R-:W-:Y:S01]  /*c7e0*/  CS2R R4, SRZ ;  /* 0x0000000000047805 */ /* 0x001fe2000001ff00 */
[----:B--2---:R-:W-:Y:S01]  /*c7f0*/  FMUL.FTZ R2, R3, R0 ;  /* 0x0000000003027220 */ /* 0x004fe20000410000 */
[----:B------:R-:W-:-:S03]  /*c800*/  IMAD.MOV.U32 R3, RZ, RZ, RZ ;  /* 0x000000ffff037224 */ /* 0x000fc600078e00ff */
[----:B------:R-:W-:Y:S01]  /*c810*/  FMUL.FTZ R2, R2, UR4 ;  /* 0x0000000402027c20 */ /* 0x000fe20008410000 */
[----:B------:R-:W-:Y:S01]  /*c820*/  IMAD.MOV.U32 R0, RZ, RZ, RZ ;  /* 0x000000ffff007224 */ /* 0x000fe200078e00ff */
        /* <DEDUP_REMOVED lines=9> */
[----:B0-----:R1:W-:Y:S02]  /*c8c0*/  STL [R1], R0 ;  /* 0x0000000001007387 */ /* 0x0013e40000100800 */
.L_x_2539:
[----:B------:R-:W1:Y:S02]  /*c8d0*/  LDL R3, [R1] ;  /* 0x0000000001037983 */ /* 0x000e640000100800 */
[----:B-1----:R-:W-:-:S04]  /*c8e0*/  LEA.HI R0, R3, R3, RZ, 0x1 ;  /* 0x0000000303007211 */ /* 0x002fc800078f08ff */
[----:B------:R-:W-:-:S04]  /*c8f0*/  LOP3.LUT R0, R0, 0x1e, RZ, 0xc0, !PT ;  /* 0x0000001e00007812 */ /* 0x000fc800078ec0ff */
[----:B------:R-:W-:Y:S01]  /*c900*/  IADD3 R0, R3, -R0, RZ ;  /* 0x8000000003007210 */ /* 0x000fe20007ffe0ff */
        /* <DEDUP_REMOVED lines=10> */
[----:B------:R-:W-:Y:S01]  /*c9b0*/  IMAD.U32 R4, RZ, RZ, UR4 ;  /* 0x00000004ff047e24 */ /* 0x000fe2000f8e00ff */
[----:B0-----:R0:W1:Y:S01]  /*c9c0*/  LDC.64 R14, c[0x4][R0] ;  /* 0x01000000000e7b82 */ /* 0x0010620000000a00 */
[----:B------:R-:W-:Y:S01]  /*c9d0*/  IMAD.U32 R5, RZ, RZ, UR5 ;  /* 0x00000005ff057e24 */ /* 0x000fe2000f8e00ff */
[----:B------:R-:W-:Y:S01]  /*c9e0*/  ULDC.64 UR4, c[0x4][0x28] ;  /* 0x01000a0000047ab9 */ /* 0x000fe20000000a00 */
[----:B------:R-:W-:Y:S01]  /*c9f0*/  IMAD.U32 R6, RZ, RZ, UR6 ;  /* 0x00000006ff067e24 */ /* 0x000fe2000f8e00ff */
[----:B------:R-:W-:Y:S01]  /*ca00*/  MOV R8, 0x70 ;  /* 0x0000007000087802 */ /* 0x000fe20000000f00 */
[----:B------:R-:W-:Y:S02]  /*ca10*/  IMAD.U32 R7, RZ, RZ, UR7 ;  /* 0x00000007ff077e24 */ /* 0x000fe4000f8e00ff */
[----:B------:R-:W-:-:S02]  /*ca20*/  IMAD.U32 R10, RZ, RZ, UR4 ;  /* 0x00000004ff0a7e24 */ /* 0x000fc4000f8e00ff */
[----:B------:R-:W-:Y:S02]  /*ca30*/  IMAD.U32 R11, RZ, RZ, UR5 ;  /* 0x00000005ff0b7e24 */ /* 0x000fe4000f8e00ff */
[----:B------:R-:W-:Y:S02]  /*ca40*/  IMAD.MOV.U32 R12, RZ, RZ, 0x1 ;  /* 0x00000001ff0c7424 */ /* 0x000fe400078e00ff */
[----:B0-----:R-:W-:-:S07]  /*ca50*/  IMAD.MOV.U32 R13, RZ, RZ, RZ ;  /* 0x000000ffff0d7224 */ /* 0x001fce00078e00ff */
[----:B------:R-:W-:-:S07]  /*ca60*/  LEPC R20, `(.L_x_2277) ;  /* 0x000000001014794e */ /* 0x000fce0000000000 */
[----:B-1---5:R-:W-:Y:S05]  /*ca70*/  CALL.ABS.NOINC R14 ;  /* 0x000000000e007343 */ /* 0x022fea0003c00000 */
.L_x_2277:
        /* <DEDUP_REMOVED lines=13> */
.L_x_2281:
[----:B--2---:R2:W3:Y:S02]  /*cb50*/  SYNCS.PHASECHK.TRANS64.TRYWAIT P0, [R18+URZ+0x38800], R3 ;  /* 0x03880003120075a7 */ /* 0x0044e4000800017f */
[----:B---3--:R-:W-:Y:S05]  /*cb60*/  @!P0 NANOSLEEP.SYNCS 0x989680 ;  /* 0x009896800000895d */ /* 0x008fea0003900000 */
[----:B------:R-:W3:Y:S02]  /*cb70*/  @!P0 SYNCS.PHASECHK.TRANS64 P0, [R18+URZ+0x38800], R3 ;  /* 0x03880003120085a7 */ /* 0x000ee4000800007f */
[----:B---3--:R-:W-:Y:S05]  /*cb80*/  @!P0 BRA `(.L_x_2281) ;  /* 0xfffffffc00f08947 */ /* 0x008fea000383ffff */
.L_x_2280:
[----:B------:R-:W-:Y:S05]  /*cb90*/  BSYNC B0 ;  /* 0x0000000000007941 */ /* 0x000fea0003800000 */
.L_x_2279:
[----:B------:R-:W-:Y:S05]  /*cba0*/  BRA `(.L_x_2282) ;  /* 0x0000009800187947 */ /* 0x000fea0003800000 */
.L_x_2278:
[----:B------:R-:W1:Y:S01]  /*cbb0*/  LDC.64 R12, c[0x0][0x3d8] ;  /* 0x0000f600ff0c7b82 */ /* 0x000e620000000a00 */
[----:B-----5:R-:W-:Y:S01]  /*cbc0*/  SHF.R.S32.HI R3, RZ, 0x1f, R123 ;  /* 0x0000001fff037819 */ /* 0x020fe2000001147b */
[--C-:B------:R-:W-:Y:S01]  /*cbd0*/  IMAD.MOV.U32 R4, RZ, RZ, R19.reuse ;  /* 0x000000ffff047224 */ /* 0x100fe200078e0013 */
[----:B------:R-:W-:Y:S01]  /*cbe0*/  ISETP.NE.AND P4, PT, R24, RZ, PT ;  /* 0x000000ff1800720c */ /* 0x000fe20003f85270 */
[--C-:B------:R-:W-:Y:S01]  /*cbf0*/  IMAD.MOV.U32 R8, RZ, RZ, R16.reuse ;  /* 0x000000ffff087224 */ /* 0x100fe200078e0010 */
[----:B------:R-:W-:Y:S02]  /*cc00*/  SHF.R.S32.HI R5, RZ, 0x1f, R19 ;  /* 0x0000001fff057819 */ /* 0x000fe40000011413 */
[----:B------:R-:W-:Y:S01]  /*cc10*/  SHF.R.S32.HI R9, RZ, 0x1f, R16 ;  /* 0x0000001fff097819 */ /* 0x000fe20000011410 */
[----:B0-----:R-:W0:Y:S01]  /*cc20*/  LDC.64 R14, c[0x0][0x3e8] ;  /* 0x0000fa00ff0e7b82 */ /* 0x001e220000000a00 */
[-C--:B-1----:R-:W-:Y:S01]  /*cc30*/  IMAD R7, R23, R12.reuse, RZ ;  /* 0x0000000c17077224 */ /* 0x082fe200078e02ff */
[C---:B------:R-:W-:Y:S01]  /*cc40*/  SHF.L.U64.HI R27, R12.reuse, 0x5, R13 ;  /* 0x000000050c1b7819 */ /* 0x040fe2000001020d */
[----:B------:R-:W-:Y:S01]  /*cc50*/  IMAD R0, R3, R12, RZ ;  /* 0x0000000c03007224 */ /* 0x000fe200078e02ff */
[----:B------:R-:W-:Y:S01]  /*cc60*/  SHF.L.U32 R28, R12, 0x5, RZ ;  /* 0x000000050c1c7819 */ /* 0x000fe200000006ff */
[----:B------:R-:W-:-:S02]  /*cc70*/  IMAD R24, R22, R13, R7 ;  /* 0x0000000d16187224 */ /* 0x000fc400078e0207 */
[----:B------:R-:W-:Y:S01]  /*cc80*/  IMAD.WIDE.U32 R60, R123, R12, RZ ;  /* 0x0000000c7b3c7225 */ /* 0x000fe200078e00ff */
[----:B0-----:R-:W-:-:S03]  /*cc90*/  SHF.L.U64.HI R29, R14, 0x5, R15 ;  /* 0x000000050e1d7819 */ /* 0x001fc6000001020f */
[----:B------:R-:W-:Y:S02]  /*cca0*/  IMAD R6, R3, R14, RZ ;  /* 0x0000000e03067224 */ /* 0x000fe400078e02ff */
[C---:B------:R-:W-:Y:S02]  /*ccb0*/  IMAD R63, R123.reuse, R13, R0 ;  /* 0x0000000d7b3f7224 */ /* 0x040fe400078e0200 */
[----:B------:R-:W-:Y:S02]  /*ccc0*/  IMAD R57, R123, R15, R6 ;  /* 0x0000000f7b397224 */ /* 0x000fe400078e0206 */
[----:B------:R-:W-:-:S04]  /*ccd0*/  IMAD.WIDE.U32 R6, R22, R12, R4 ;  /* 0x0000000c16067225 */ /* 0x000fc800078e0004 */
[----:B------:R-:W-:Y:S01]  /*cce0*/  IMAD.WIDE.U32 R10, R22, R12, R8 ;  /* 0x0000000c160a7225 */ /* 0x000fe200078e0008 */
[----:B------:R-:W-:-:S03]  /*ccf0*/  IADD3 R65, P0, R6, R60, RZ ;  /* 0x0000003c06417210 */ /* 0x000fc60007f1e0ff */
[----:B------:R-:W-:Y:S01]  /*cd00*/  IMAD R3, R23, R14, RZ ;  /* 0x0000000e17037224 */ /* 0x000fe200078e02ff */
[----:B------:R-:W-:Y:S01]  /*cd10*/  IADD3 R25, P2, R10, R60, RZ ;  /* 0x0000003c0a197210 */ /* 0x000fe20007f5e0ff */
[----:B------:R-:W-:-:S04]  /*cd20*/  IMAD.WIDE.U32 R58, R123, R14, RZ ;  /* 0x0000000e7b3a7225 */ /* 0x000fc800078e00ff */
[----:B------:R-:W-:-:S04]  /*cd30*/  IMAD.WIDE.U32 R4, R22, R14, R4 ;  /* 0x0000000e16047225 */ /* 0x000fc800078e0004 */
[----:B------:R-:W-:Y:S01]  /*cd40*/  IMAD.WIDE.U32 R8, R22, R14, R8 ;  /* 0x0000000e16087225 */ /* 0x000fe200078e0008 */
[----:B------:R-:W-:-:S03]  /*cd50*/  IADD3 R67, P1, R4, R58, RZ ;  /* 0x0000003a04437210 */ /* 0x000fc60007f3e0ff */
[----:B------:R-:W-:Y:S01]  /*cd60*/  IMAD.IADD R63, R63, 0x1, R61 ;  /* 0x000000013f3f7824 */ /* 0x000fe200078e023d */
[----:B------:R-:W-:Y:S01]  /*cd70*/  IADD3 R71, P3, R8, R58, RZ ;  /* 0x0000003a08477210 */ /* 0x000fe20007f7e0ff */
[----:B------:R-:W-:Y:S02]  /*cd80*/  IMAD R3, R22, R15, R3 ;  /* 0x0000000f16037224 */ /* 0x000fe400078e0203 */
[----:B------:R-:W-:Y:S01]  /*cd90*/  IMAD.IADD R57, R57, 0x1, R59 ;  /* 0x0000000139397824 */ /* 0x000fe200078e023b */
[C---:B------:R-:W-:Y:S01]  /*cda0*/  IADD3.X R54, R63.reuse, R7, R24, P0, !PT ;  /* 0x000000073f367210 */ /* 0x040fe200007fe418 */
[----:B------:R-:W-:Y:S01]  /*cdb0*/  IMAD.SHL.U32 R30, R14, 0x20, RZ ;  /* 0x000000200e1e7824 */ /* 0x000fe200078e00ff */
[----:B------:R-:W-:Y:S02]  /*cdc0*/  IADD3.X R24, R63, R24, R11, P2, !PT ;  /* 0x000000183f187210 */ /* 0x000fe400017fe40b */
[C---:B------:R-:W-:Y:S02]  /*cdd0*/  IADD3.X R69, R57.reuse, R5, R3, P1, !PT ;  /* 0x0000000539457210 */ /* 0x040fe40000ffe403 */
[----:B------:R-:W-:Y:S01]  /*cde0*/  IADD3.X R26, R57, R3, R9, P3, !PT ;  /* 0x00000003391a7210 */ /* 0x000fe20001ffe409 */
[----:B------:R-:W-:Y:S06]  /*cdf0*/  @!P4 BRA `(.L_x_2283) ;  /* 0x000000000040c947 */ /* 0x000fec0003800000 */
        /* <DEDUP_REMOVED lines=15> */
[----:B-1----:R-:W-:Y:S05]  /*cef0*/  CALL.ABS.NOINC R14 ;  /* 0x000000000e007343 */ /* 0x002fea0003c00000 */
.L_x_2283:
[----:B------:R-:W2:Y:S01]  /*cf00*/  LDL R21, [R1+0x4] ;  /* 0x0000040001157983 */ /* 0x000ea20000100800 */
[----:B------:R-:W0:Y:S01]  /*cf10*/  LDC.64 R6, c[0x0][0x3d8] ;  /* 0x0000f600ff067b82 */ /* 0x000e220000000a00 */
[----:B------:R-:W-:Y:S02]  /*cf20*/  ULDC.U8 UR4, c[0x0][0x3f0] ;  /* 0x0000fc0000047ab9 */ /* 0x000fe40000000000 */
[----:B------:R-:W3:Y:S05]  /*cf30*/  LDL R33, [R1+0xc] ;  /* 0x00000c0001217983 */ /* 0x000eea0000100800 */
[----:B------:R-:W1:Y:S01]  /*cf40*/  LDC.64 R4, c[0x0][0x3e8] ;  /* 0x0000fa00ff047b82 */ /* 0x000e620000000a00 */
[----:B------:R-:W-:-:S02]  /*cf50*/  ISETP.NE.AND P0, PT, RZ, UR4, PT ;  /* 0x00000004ff007c0c */ /* 0x000fc4000bf05270 */
[----:B------:R-:W-:Y:S01]  /*cf60*/  LEA.HI R32, R32, R31, RZ, 0x3 ;  /* 0x0000001f20207211 */ /* 0x000fe200078f18ff */
[----:B------:R-:W-:Y:S03]  /*cf70*/  BSSY B0, `(.L_x_2284) ;  /* 0x0000941000007945 */ /* 0x000fe60003800000 */
[----:B------:R-:W-:-:S05]  /*cf80*/  LOP3.LUT R20, R32, 0xfffffff8, RZ, 0xc0, !PT ;  /* 0xfffffff820147812 */ /* 0x000fca00078ec0ff */
[----:B------:R-:W-:Y:S01]  /*cf90*/  IMAD.IADD R20, R31, 0x1, -R20 ;  /* 0x000000011f147824 */ /* 0x000fe200078e0a14 */
[----:B--2---:R-:W-:Y:S01]  /*cfa0*/  SHF.R.S32.HI R3, RZ, 0x1f, R21 ;  /* 0x0000001fff037819 */ /* 0x004fe20000011415 */
[----:B0-----:R-:W-:-:S04]  /*cfb0*/  IMAD.WIDE.U32 R8, R21, R6, RZ ;  /* 0x0000000615087225 */ /* 0x001fc800078e00ff */
[C---:B------:R-:W-:Y:S02]  /*cfc0*/  IMAD R0, R3.reuse, R6, RZ ;  /* 0x0000000603007224 */ /* 0x040fe400078e02ff */
[-C--:B-1----:R-:W-:Y:S02]  /*cfd0*/  IMAD R10, R3, R4.reuse, RZ ;  /* 0x00000004030a7224 */ /* 0x082fe400078e02ff */
[C---:B------:R-:W-:Y:S02]  /*cfe0*/  IMAD R3, R21.reuse, R7, R0 ;  /* 0x0000000715037224 */ /* 0x040fe400078e0200 */
[----:B------:R-:W-:-:S04]  /*cff0*/  IMAD.WIDE.U32 R14, R21, R4, RZ ;  /* 0x00000004150e7225 */ /* 0x000fc800078e00ff */
[----:B------:R-:W-:Y:S02]  /*d000*/  IMAD R11, R21, R5, R10 ;  /* 0x00000005150b7224 */ /* 0x000fe400078e020a */
[----:B------:R-:W-:Y:S02]  /*d010*/  IMAD.IADD R9, R9, 0x1, R3 ;  /* 0x0000000109097824 */ /* 0x000fe400078e0203 */
[----:B---3--:R-:W-:Y:S02]  /*d020*/  IMAD R0, R21, -0x80, R33 ;  /* 0xffffff8015007824 */ /* 0x008fe400078e0221 */
[----:B------:R-:W-:Y:S01]  /*d030*/  IMAD.IADD R3, R15, 0x1, R11 ;  /* 0x000000010f037824 */ /* 0x000fe200078e020b */
[C---:B------:R-:W-:Y:S01]  /*d040*/  SHF.L.U64.HI R13, R8.reuse, 0x7, R9 ;  /* 0x00000007080d7819 */ /* 0x040fe20000010209 */
[----:B------:R-:W-:Y:S01]  /*d050*/  IMAD.SHL.U32 R12, R8, 0x80, RZ ;  /* 0x00000080080c7824 */ /* 0x000fe200078e00ff */
[----:B------:R-:W-:Y:S01]  /*d060*/  VIMNMX R72, R0, 0x80, PT ;  /* 0x0000008000487848 */ /* 0x000fe20003fe0100 */
[C---:B------:R-:W-:Y:S01]  /*d070*/  IMAD.SHL.U32 R10, R14.reuse, 0x80, RZ ;  /* 0x000000800e0a7824 */ /* 0x040fe200078e00ff */
[----:B------:R-:W-:Y:S01]  /*d080*/  SHF.L.U64.HI R11, R14, 0x7, R3 ;  /* 0x000000070e0b7819 */ /* 0x000fe20000010203 */
[----:B------:R-:W-:Y:S06]  /*d090*/  @!P0 BRA `(.L_x_2285) ;  /* 0x0000004800748947 */ /* 0x000fec0003800000 */
[----:B------:R-:W0:Y:S01]  /*d0a0*/  LDC R0, c[0x0][0x428] ;  /* 0x00010a00ff007b82 */ /* 0x000e220000000800 */
[----:B------:R-:W-:Y:S01]  /*d0b0*/  ISETP.GE.AND P0, PT, R22, R72, PT ;  /* 0x000000481600720c */ /* 0x000fe20003f06270 */
[----:B------:R-:W-:Y:S01]  /*d0c0*/  BSSY B1, `(.L_x_2286) ;  /* 0x000001c000017945 */ /* 0x000fe20003800000 */
[----:B------:R-:W-:Y:S02]  /*d0d0*/  LEA R3, R21, R22, 0x7 ;  /* 0x0000001615037211 */ /* 0x000fe400078e38ff */
[----:B------:R-:W-:Y:S02]  /*d0e0*/  CS2R R8, SRZ ;  /* 0x0000000000087805 */ /* 0x000fe4000001ff00 */
[----:B------:R-:W-:Y:S02]  /*d0f0*/  CS2R R36, SRZ ;  /* 0x0000000000247805 */ /* 0x000fe4000001ff00 */
[----:B------:R-:W-:Y:S02]  /*d100*/  CS2R R50, SRZ ;  /* 0x0000000000327805 */ /* 0x000fe4000001ff00 */
[----:B------:R-:W-:-:S02]  /*d110*/  CS2R R38, SRZ ;  /* 0x0000000000267805 */ /* 0x000fc4000001ff00 */
[----:B------:R-:W-:Y:S02]  /*d120*/  CS2R R48, SRZ ;  /* 0x0000000000307805 */ /* 0x000fe4000001ff00 */
[----:B0-----:R-:W-:-:S13]  /*d130*/  ISETP.NE.AND P1, PT, R0, 0x1, PT ;  /* 0x000000010000780c */ /* 0x001fda0003f25270 */
[----:B------:R-:W0:Y:S08]  /*d140*/  @P1 LDC R0, c[0x0][0x42c] ;  /* 0x00010b00ff001b82 */ /* 0x000e300000000800 */
[----:B------:R-:W1:Y:S01]  /*d150*/  @P1 LDC R31, c[0x0][0x430] ;  /* 0x00010c00ff1f1b82 */ /* 0x000e620000000800 */
        /* <DEDUP_REMOVED lines=18> */
.L_x_2287:
[----:B------:R-:W-:Y:S05]  /*d280*/  BSYNC B1 ;  /* 0x0000000000017941 */ /* 0x000fea0003800000 */
.L_x_2286:
[----:B------:R-:W-:Y:S01]  /*d290*/  ISETP.GE.AND P2, PT, R234, R72, PT ;  /* 0x00000048ea00720c */ /* 0x000fe20003f46270 */
[----:B------:R-:W-:Y:S01]  /*d2a0*/  IMAD R3, R20, 0x20, R3 ;  /* 0x0000002014037824 */ /* 0x000fe200078e0203 */
[----:B------:R-:W-:Y:S01]  /*d2b0*/  BSSY B1, `(.L_x_2288) ;  /* 0x000001b000017945 */ /* 0x000fe20003800000 */
[----:B------:R-:W-:Y:S02]  /*d2c0*/  CS2R R40, SRZ ;  /* 0x0000000000287805 */ /* 0x000fe4000001ff00 */
[----:B------:R-:W-:Y:S01]  /*d2d0*/  CS2R R20, SRZ ;  /* 0x0000000000147805 */ /* 0x000fe2000001ff00 */
[----:B0-----:R-:W-:Y:S01]  /*d2e0*/  @P1 IMAD.HI.U32 R0, R3, R0, RZ ;  /* 0x0000000003001227 */ /* 0x001fe200078e00ff */
[----:B------:R-:W-:-:S06]  /*d2f0*/  CS2R R42, SRZ ;  /* 0x00000000002a7805 */ /* 0x000fcc000001ff00 */
[----:B------:R-:W-:Y:S05]  /*d300*/  @P2 BRA `(.L_x_2289) ;  /* 0x0000000000542947 */ /* 0x000fea0003800000 */
[----:B--2---:R-:W-:Y:S01]  /*d310*/  IADD3 R14, P3, P4, R65, R28, R12 ;  /* 0x0000001c410e7210 */ /* 0x004fe20007c7e00c */
        /* <DEDUP_REMOVED lines=10> */
[----:B------:R-:W-:Y:S02]  /*d3c0*/  ISETP.GE.AND P5, PT, R19, UR4, PT ;  /* 0x0000000413007c0c */ /* 0x000fe4000bfa6270 */
[----:B------:R-:W-:Y:S02]  /*d3d0*/  ISETP.GE.AND P4, PT, R236, UR4, PT ;  /* 0x00000004ec007c0c */ /* 0x000fe4000bf86270 */
[----:B------:R-:W-:-:S02]  /*d3e0*/  IADD3.X R15, R9, UR7, RZ, P3, !PT ;  /* 0x00000007090f7c10 */ /* 0x000fc40009ffe4ff */
[----:B------:R-:W-:-:S04]  /*d3f0*/  IADD3 R24, P3, R24, UR8, RZ ;  /* 0x0000000818187c10 */ /* 0x000fc8000ff7e0ff */
[----:B------:R-:W-:Y:S02]  /*d400*/  IADD3.X R25, R8, UR9, RZ, P3, !PT ;  /* 0x0000000908197c10 */ /* 0x000fe40009ffe4ff */
[----:B------:R-:W-:Y:S01]  /*d410*/  CS2R R8, SRZ ;  /* 0x0000000000087805 */ /* 0x000fe2000001ff00 */
[----:B------:R0:W5:Y:S05]  /*d420*/  @!P5 LDG.E.64 R40, desc[UR46][R14.64] ;  /* 0x0000002e0e28d981 */ /* 0x00016a000c1e1b00 */
[----:B------:R0:W5:Y:S04]  /*d430*/  @!P4 LDG.E.64 R8, desc[UR46][R14.64+0x40] ;  /* 0x0000402e0e08c981 */ /* 0x000168000c1e1b00 */
[----:B------:R0:W5:Y:S04]  /*d440*/  @!P5 LDG.E.64 R42, desc[UR46][R24.64] ;  /* 0x0000002e182ad981 */ /* 0x000168000c1e1b00 */
[----:B------:R0:W5:Y:S02]  /*d450*/  @!P4 LDG.E.64 R20, desc[UR46][R24.64+0x40] ;  /* 0x0000402e1814c981 */ /* 0x000164000c1e1b00 */
.L_x_2289:
[----:B------:R-:W-:Y:S05]  /*d460*/  BSYNC B1 ;  /* 0x0000000000017941 */ /* 0x000fea0003800000 */
.L_x_2288:
[-C--:B------:R-:W-:Y:S01]  /*d470*/  ISETP.GE.AND P3, PT, R233, R72.reuse, PT ;  /* 0x00000048e900720c */ /* 0x080fe20003f66270 */
[----:B------:R-:W-:Y:S01]  /*d480*/  BSSY B1, `(.L_x_2290) ;  /* 0x0000024000017945 */ /* 0x000fe20003800000 */
[----:B-1----:R-:W-:Y:S01]  /*d490*/  @P1 SHF.R.U32.HI R3, RZ, R31, R0 ;  /* 0x0000001fff031219 */ /* 0x002fe20000011600 */
[----:B------:R-:W-:Y:S01]  /*d4a0*/  IMAD.MOV.U32 R62, RZ, RZ, R60 ;  /* 0x000000ffff3e7224 */ /* 0x000fe200078e003c */
[----:B------:R-:W-:Y:S01]  /*d4b0*/  ISETP.GE.AND P4, PT, R235, R72, PT ;  /* 0x00000048eb00720c */ /* 0x000fe20003f86270 */
[----:B------:R-:W-:Y:S01]  /*d4c0*/  IMAD.MOV.U32 R59, RZ, RZ, R57 ;  /* 0x000000ffff3b7224 */ /* 0x000fe200078e0039 */
[----:B0-2---:R-:W-:Y:S02]  /*d4d0*/  CS2R R24, SRZ ;  /* 0x0000000000187805 */ /* 0x005fe4000001ff00 */
        /* <DEDUP_REMOVED lines=30> */
.L_x_2291:
[----:B------:R-:W-:Y:S05]  /*d6c0*/  BSYNC B1 ;  /* 0x0000000000017941 */ /* 0x000fea0003800000 */
.L_x_2290:
[----:B------:R-:W-:Y:S04]  /*d6d0*/  BSSY B1, `(.L_x_2292) ;  /* 0x0000019000017945 */ /* 0x000fe80003800000 */
[----:B------:R-:W-:Y:S05]  /*d6e0*/  @P4 BRA `(.L_x_2293) ;  /* 0x00000000005c4947 */ /* 0x000fea0003800000 */
[----:B0-----:R-:W-:Y:S01]  /*d6f0*/  IMAD R15, R7, 0x60, RZ ;  /* 0x00000060070f7824 */ /* 0x001fe200078e02ff */
[----:B------:R-:W-:Y:S01]  /*d700*/  ULDC.64 UR4, c[0x0][0x3c8] ;  /* 0x0000f20000047ab9 */ /* 0x000fe20000000a00 */
[----:B------:R-:W-:Y:S01]  /*d710*/  IMAD.WIDE.U32 R12, R6, 0x60, R12 ;  /* 0x00000060060c7825 */ /* 0x000fe200078e000c */
[----:B------:R-:W-:Y:S01]  /*d720*/  ULDC.64 UR6, c[0x0][0x3e0] ;  /* 0x0000f80000067ab9 */ /* 0x000fe20000000a00 */
[----:B------:R-:W-:Y:S02]  /*d730*/  CS2R R32, SRZ ;  /* 0x0000000000207805 */ /* 0x000fe4000001ff00 */
[----:B------:R-:W-:Y:S01]  /*d740*/  CS2R R34, SRZ ;  /* 0x0000000000227805 */ /* 0x000fe2000001ff00 */
[----:B------:R-:W-:Y:S01]  /*d750*/  IMAD.IADD R13, R15, 0x1, R13 ;  /* 0x000000010f0d7824 */ /* 0x000fe200078e020d */
[----:B------:R-:W-:Y:S01]  /*d760*/  IADD3 R12, P1, P5, R65, UR4, R12 ;  /* 0x00000004410c7c10 */ /* 0x000fe2000fd3e00c */
[----:B------:R-:W-:Y:S01]  /*d770*/  IMAD R25, R5, 0x60, RZ ;  /* 0x0000006005197824 */ /* 0x000fe200078e02ff */
[----:B------:R-:W-:Y:S01]  /*d780*/  ULDC UR4, c[0x0][0x3d4] ;  /* 0x0000f50000047ab9 */ /* 0x000fe20000000800 */
[----:B------:R-:W-:Y:S01]  /*d790*/  IMAD.WIDE.U32 R10, R4, 0x60, R10 ;  /* 0x00000060040a7825 */ /* 0x000fe200078e000a */
[----:B------:R-:W-:-:S02]  /*d7a0*/  IADD3.X R13, R54, UR5, R13, P1, P5 ;  /* 0x00000005360d7c10 */ /* 0x000fc40008fea40d */
[----:B------:R-:W-:Y:S01]  /*d7b0*/  CS2R R26, SRZ ;  /* 0x00000000001a7805 */ /* 0x000fe2000001ff00 */
[----:B------:R-:W-:Y:S01]  /*d7c0*/  IMAD.IADD R0, R25, 0x1, R11 ;  /* 0x0000000119007824 */ /* 0x000fe200078e020b */
[----:B------:R-:W-:Y:S02]  /*d7d0*/  IADD3 R10, P1, P5, R67, UR6, R10 ;  /* 0x00000006430a7c10 */ /* 0x000fe4000fd3e00a */
[----:B------:R-:W-:Y:S02]  /*d7e0*/  CS2R R24, SRZ ;  /* 0x0000000000187805 */ /* 0x000fe4000001ff00 */
[----:B------:R-:W-:Y:S02]  /*d7f0*/  IADD3.X R11, R69, UR7, R0, P1, P5 ;  /* 0x00000007450b7c10 */ /* 0x000fe40008fea400 */
[----:B------:R-:W-:Y:S02]  /*d800*/  ISETP.GE.AND P1, PT, R19, UR4, PT ;  /* 0x0000000413007c0c */ /* 0x000fe4000bf26270 */
[----:B------:R-:W-:-:S11]  /*d810*/  ISETP.GE.AND P5, PT, R236, UR4, PT ;  /* 0x00000004ec007c0c */ /* 0x000fd6000bfa6270 */
[----:B------:R1:W5:Y:S04]  /*d820*/  @!P1 LDG.E.64 R32, desc[UR46][R12.64] ;  /* 0x0000002e0c209981 */ /* 0x000368000c1e1b00 */
[----:B------:R1:W5:Y:S04]  /*d830*/  @!P5 LDG.E.64 R24, desc[UR46][R12.64+0x40] ;  /* 0x0000402e0c18d981 */ /* 0x000368000c1e1b00 */
[----:B------:R1:W5:Y:S04]  /*d840*/  @!P1 LDG.E.64 R34, desc[UR46][R10.64] ;  /* 0x0000002e0a229981 */ /* 0x000368000c1e1b00 */
[----:B------:R1:W5:Y:S02]  /*d850*/  @!P5 LDG.E.64 R26, desc[UR46][R10.64+0x40] ;  /* 0x0000402e0a1ad981 */ /* 0x000364000c1e1b00 */
.L_x_2293:
[----:B------:R-:W-:Y:S05]  /*d860*/  BSYNC B1 ;  /* 0x0000000000017941 */ /* 0x000fea0003800000 */
.L_x_2292:
[-C--:B------:R-:W-:Y:S01]  /*d870*/  IMAD R0, R55, R6.reuse, RZ ;  /* 0x0000000637007224 */ /* 0x080fe200078e02ff */
[----:B------:R-:W-:Y:S01]  /*d880*/  ULDC.64 UR4, c[0x0][0x3c8] ;  /* 0x0000f20000047ab9 */ /* 0x000fe20000000a00 */
[----:B-1----:R-:W-:Y:S01]  /*d890*/  IMAD.WIDE.U32 R10, R3, R6, R62 ;  /* 0x00000006030a7225 */ /* 0x002fe200078e003e */
        /* <DEDUP_REMOVED lines=11> */
.L_x_2542:
[----:B------:R-:W-:-:S03]  /*d950*/  UMOV UR4, 0xffffffff ;  /* 0xffffffff00047882 */ /* 0x000fc60000000000 */
[----:B------:R-:W-:Y:S05]  /*d960*/  BRA.DIV UR4, `(.L_x_2295) ;  /* 0x000001c204307947 */ /* 0x000fea000b800000 */
.L_x_2545:
[----:B------:R-:W-:-:S03]  /*d970*/  UMOV UR4, 0xffffffff ;  /* 0xffffffff00047882 */ /* 0x000fc60000000000 */
[----:B------:R-:W-:Y:S05]  /*d980*/  BRA.DIV UR4, `(.L_x_2296) ;  /* 0x000001c204507947 */ /* 0x000fea000b800000 */
.L_x_2548:
[----:B------:R-:W-:-:S03]  /*d990*/  UMOV UR4, 0xffffffff ;  /* 0xffffffff00047882 */ /* 0x000fc60000000000 */
[----:B------:R-:W-:Y:S05]  /*d9a0*/  BRA.DIV UR4, `(.L_x_2297) ;  /* 0x000001c204707947 */ /* 0x000fea000b800000 */
.L_x_2551:
[----:B------:R-:W-:-:S03]  /*d9b0*/  UMOV UR4, 0xffffffff ;  /* 0xffffffff00047882 */ /* 0x000fc60000000000 */
[----:B------:R-:W-:Y:S05]  /*d9c0*/  BRA.DIV UR4, `(.L_x_2298) ;  /* 0x000001c204907947 */ /* 0x000fea000b800000 */
.L_x_2554:
[----:B------:R-:W-:-:S03]  /*d9d0*/  UMOV UR4, 0xffffffff ;  /* 0xffffffff00047882 */ /* 0x000fc60000000000 */
[----:B------:R-:W-:Y:S05]  /*d9e0*/  BRA.DIV UR4, `(.L_x_2299) ;  /* 0x000001c204b07947 */ /* 0x000fea000b800000 */
.L_x_2557:
[----:B------:R-:W-:-:S03]  /*d9f0*/  UMOV UR4, 0xffffffff ;  /* 0xffffffff00047882 */ /* 0x000fc60000000000 */
[----:B------:R-:W-:Y:S05]  /*da00*/  BRA.DIV UR4, `(.L_x_2300) ;  /* 0x000001c204d07947 */ /* 0x000fea000b800000 */
.L_x_2560:
[----:B------:R-:W-:-:S03]  /*da10*/  UMOV UR4, 0xffffffff ;  /* 0xffffffff00047882 */ /* 0x000fc60000000000 */
[----:B------:R-:W-:Y:S05]  /*da20*/  BRA.DIV UR4, `(.L_x_2301) ;  /* 0x000001c204f07947 */ /* 0x000fea000b800000 */
.L_x_2563:
[----:B------:R-:W-:-:S03]  /*da30*/  UMOV UR4, 0xffffffff ;  /* 0xffffffff00047882 */ /* 0x000fc60000000000 */
[----:B------:R-:W-:Y:S05]  /*da40*/  BRA.DIV UR4, `(.L_x_2302) ;  /* 0x000001c604107947 */ /* 0x000fea000b800000 */
.L_x_2566:
[----:B------:R-:W-:-:S03]  /*da50*/  UMOV UR4, 0xffffffff ;  /* 0xffffffff00047882 */ /* 0x000fc60000000000 */
[----:B------:R-:W-:Y:S05]  /*da60*/  BRA.DIV UR4, `(.L_x_2303) ;  /* 0x000001c604307947 */ /* 0x000fea000b800000 */
.L_x_2569:
[----:B------:R-:W-:-:S03]  /*da70*/  UMOV UR4, 0xffffffff ;  /* 0xffffffff00047882 */ /* 0x000fc60000000000 */
[----:B------:R-:W-:Y:S05]  /*da80*/  BRA.DIV UR4, `(.L_x_2304) ;  /* 0x000001c604507947 */ /* 0x000fea000b800000 */
.L_x_2572:
[----:B------:R-:W-:-:S03]  /*da90*/  UMOV UR4, 0xffffffff ;  /* 0xffffffff00047882 */ /* 0x000fc60000000000 */
[----:B------:R-:W-:Y:S05]  /*daa0*/  BRA.DIV UR4, `(.L_x_2305) ;  /* 0x000001c604707947 */ /* 0x000fea000b800000 */
.L_x_2575:
[----:B------:R-:W-:-:S03]  /*dab0*/  UMOV UR4, 0xffffffff ;  /* 0xffffffff00047882 */ /* 0x000fc60000000000 */
[----:B------:R-:W-:Y:S05]  /*dac0*/  BRA.DIV UR4, `(.L_x_2306) ;  /* 0x000001c604907947 */ /* 0x000fea000b800000 */
.L_x_2578:
[----:B------:R-:W-:-:S03]  /*dad0*/  UMOV UR4, 0xffffffff ;  /* 0xffffffff00047882 */ /* 0x000fc60000000000 */
[----:B------:R-:W-:Y:S05]  /*dae0*/  BRA.DIV UR4, `(.L_x_2307) ;  /* 0x000001c604b07947 */ /* 0x000fea000b800000 */
.L_x_2581:
[----:B------:R-:W-:-:S03]  /*daf0*/  UMOV UR4, 0xffffffff ;  /* 0xffffffff00047882 */ /* 0x000fc60000000000 */
[----:B------:R-:W-:Y:S05]  /*db00*/  BRA.DIV UR4, `(.L_x_2308) ;  /* 0x000001c604d07947 */ /* 0x000fea000b800000 */
.L_x_2584:
[----:B------:R-:W-:-:S03]  /*db10*/  UMOV UR4, 0xffffffff ;  /* 0xffffffff00047882 */ /* 0x000fc60000000000 */
[----:B------:R-:W-:Y:S05]  /*db20*/  BRA.DIV UR4, `(.L_x_2309) ;  /* 0x000001c604f07947 */ /* 0x000fea000b800000 */
.L_x_2587:
[----:B------:R-:W-:Y:S01]  /*db30*/  ULEA.HI UR4, UR43, UR43, URZ, 0x1 ;  /* 0x0000002b2b047291 */ /* 0x000fe2000f8f083f */
[----:B------:R-:W-:Y:S03]  /*db40*/  BSSY B1, `(.L_x_2310) ;  /* 0x0000007000017945 */ /* 0x000fe60003800000 */
[----:B------:R-:W-:-:S04]  /*db50*/  ULOP3.LUT UR4, UR4, 0xfffffffe, URZ, 0xc0, !UPT ;  /* 0xfffffffe04047892 */ /* 0x000fc8000f8ec03f */
[----:B------:R-:W-:-:S06]  /*db60*/  UIADD3 UR4, UR43, -UR4, URZ ;  /* 0x800000042b047290 */ /* 0x000fcc000fffe03f */
[----:B------:R-:W-:-:S05]  /*db70*/  IMAD.U32 R3, RZ, RZ, UR4 ;  /* 0x00000004ff037e24 */ /* 0x000fca000f8e00ff */
[----:B------:R-:W-:-:S04]  /*db80*/  SHF.L.U32 R3, R3, 0x1f, RZ ;  /* 0x0000001f03037819 */ /* 0x000fc800000006ff */
[----:B------:R-:W1:Y:S02]  /*db90*/  SYNCS.PHASECHK.TRANS64.TRYWAIT P1, [R18+URZ+0x38800], R3 ;  /* 0x03880003120075a7 */ /* 0x000e64000802017f */
[----:B-1----:R-:W-:Y:S05]  /*dba0*/  @!P1 BRA `(.L_x_2311) ;  /* 0x000001c400f89947 */ /* 0x002fea0003800000 */
.L_x_2588:
[----:B------:R-:W-:Y:S05]  /*dbb0*/  BSYNC B1 ;  /* 0x0000000000017941 */ /* 0x000fea0003800000 */
.L_x_2310:
[----:B------:R-:W-:Y:S04]  /*dbc0*/  BSSY B1, `(.L_x_2312) ;  /* 0x00000fa000017945 */ /* 0x000fe80003800000 */
[----:B------:R-:W-:Y:S05]  /*dbd0*/  @P0 BRA `(.L_x_2313) ;  /* 0x0000000c00e00947 */ /* 0x000fea0003800000 */
[----:B------:R2:W5:Y:S01]  /*dbe0*/  LDL R61, [R1+0x34] ;  /* 0x00003400013d7983 */ /* 0x0005620000100800 */
[----:B------:R-:W3:Y:S01]  /*dbf0*/  LDC R0, c[0x0][0x3d4] ;  /* 0x0000f500ff007b82 */ /* 0x000ee20000000800 */
[----:B------:R-:W-:Y:S01]  /*dc00*/  BSSY B2, `(.L_x_2314) ;  /* 0x000007a000027945 */ /* 0x000fe20003800000 */
[-C--:B---3--:R-:W-:Y:S02]  /*dc10*/  ISETP.GE.AND P0, PT, R19, R0.reuse, PT ;  /* 0x000000001300720c */ /* 0x088fe40003f06270 */
[----:B------:R-:W-:-:S11]  /*dc20*/  ISETP.GE.AND P1, PT, R236, R0, PT ;  /* 0x00000000ec00720c */ /* 0x000fd60003f26270 */
[----:B--2---:R-:W-:Y:S05]  /*dc30*/  @P0 BRA `(.L_x_2315) ;  /* 0x0000000400d80947 */ /* 0x004fea0003800000 */
[----:B-----5:R-:W2:Y:S01]  /*dc40*/  LDS.128 R4, [R61+0x20400] ;  /* 0x020400003d047984 */ /* 0x020ea20000000c00 */
[----:B------:R-:W-:Y:S02]  /*dc50*/  SHF.R.U32.HI R10, RZ, 0x8, R51 ;  /* 0x00000008ff0a7819 */ /* 0x000fe40000011633 */
[----:B------:R-:W-:Y:S02]  /*dc60*/  LOP3.LUT R11, R51, 0xff, RZ, 0xc0, !PT ;  /* 0x000000ff330b7812 */ /* 0x000fe400078ec0ff */
[----:B------:R-:W-:Y:S02]  /*dc70*/  LOP3.LUT R10, R10, 0xff, RZ, 0xc0, !PT ;  /* 0x000000ff0a0a7812 */ /* 0x000fe400078ec0ff */
[----:B------:R-:W-:Y:S02]  /*dc80*/  SHF.R.U32.HI R12, RZ, 0x8, R49 ;  /* 0x00000008ff0c7819 */ /* 0x000fe40000011631 */
[----:B------:R-:W-:Y:S02]  /*dc90*/  SHF.R.U32.HI R0, RZ, 0x8, R50 ;  /* 0x00000008ff007819 */ /* 0x000fe40000011632 */
[----:B------:R-:W-:-:S02]  /*dca0*/  PRMT R10, R10, 0x7604, R11 ;  /* 0x000076040a0a7816 */ /* 0x000fc4000000000b */
[----:B------:R-:W-:Y:S02]  /*dcb0*/  SHF.R.U32.HI R11, RZ, 0x10, R51 ;  /* 0x00000010ff0b7819 */ /* 0x000fe40000011633 */
[----:B0-----:R-:W-:Y:S02]  /*dcc0*/  LOP3.LUT R15, R49, 0xff, RZ, 0xc0, !PT ;  /* 0x000000ff310f7812 */ /* 0x001fe400078ec0ff */
[----:B------:R-:W-:Y:S01]  /*dcd0*/  LOP3.LUT R12, R12, 0xff, RZ, 0xc0, !PT ;  /* 0x000000ff0c0c7812 */ /* 0x000fe200078ec0ff */
[----:B------:R-:W-:Y:S01]  /*dce0*/  IMAD.U32 R11, R11, 0x10000, RZ ;  /* 0x000100000b0b7824 */ /* 0x000fe200078e00ff */
[----:B-1----:R-:W-:Y:S02]  /*dcf0*/  LOP3.LUT R3, R50, 0xff, RZ, 0xc0, !PT ;  /* 0x000000ff32037812 */ /* 0x002fe400078ec0ff */
[----:B------:R-:W-:Y:S02]  /*dd00*/  LOP3.LUT R0, R0, 0xff, RZ, 0xc0, !PT ;  /* 0x000000ff00007812 */ /* 0x000fe400078ec0ff */
[----:B------:R-:W-:-:S02]  /*dd10*/  SHF.R.U32.HI R14, RZ, 0x10, R49 ;  /* 0x00000010ff0e7819 */ /* 0x000fc40000011631 */
[----:B------:R-:W-:Y:S02]  /*dd20*/  PRMT R12, R12, 0x7604, R15 ;  /* 0x000076040c0c7816 */ /* 0x000fe4000000000f */
[----:B------:R-:W-:Y:S02]  /*dd30*/  PRMT R3, R0, 0x7604, R3 ;  /* 0x0000760400037816 */ /* 0x000fe40000000003 */
[----:B------:R-:W-:Y:S02]  /*dd40*/  SHF.L.U32 R15, R14, 0x10, RZ ;  /* 0x000000100e0f7819 */ /* 0x000fe400000006ff */
[----:B------:R-:W-:Y:S02]  /*dd50*/  SHF.R.U32.HI R0, RZ, 0x8, R48 ;  /* 0x00000008ff007819 */ /* 0x000fe40000011630 */
        /* <DEDUP_REMOVED lines=8> */
[----:B------:R-:W-:Y:S02]  /*dde0*/  LOP3.LUT R50, R11, 0xff000000, R51, 0xf8, !PT ;  /* 0xff0000000b327812 */ /* 0x000fe400078ef833 */
[----:B--2---:R-:W-:Y:S02]  /*ddf0*/  F2FP.F16.E4M3.UNPACK_B R0, R6.H1 ;  /* 0x00000006ff00723e */ /* 0x004fe400030006ff */
[----:B------:R-:W-:Y:S02]  /*de00*/  F2FP.F16.E4M3.UNPACK_B R51, R52 ;  /* 0x00000034ff33723e */ /* 0x000fe400020006ff */
[--C-:B------:R-:W-:Y:S01]  /*de10*/  LOP3.LUT R13, R13, 0xff0000, R48.reuse, 0xf8, !PT ;  /* 0x00ff00000d0d7812 */ /* 0x100fe200078ef830 */
        /* <DEDUP_REMOVED lines=88> */
.L_x_2315:
[----:B------:R-:W-:Y:S05]  /*e3a0*/  BSYNC B2 ;  /* 0x0000000000027941 */ /* 0x000fea0003800000 */
.L_x_2314:
[----:B------:R-:W-:Y:S05]  /*e3b0*/  @P1 BRA `(.L_x_2313) ;  /* 0x0000000400e81947 */ /* 0x000fea0003800000 */
[----:B--2--5:R-:W2:Y:S01]  /*e3c0*/  LDS.128 R4, [R61+0x24400] ;  /* 0x024400003d047984 */ /* 0x024ea20000000c00 */
[----:B-1----:R-:W-:Y:S02]  /*e3d0*/  SHF.R.U32.HI R3, RZ, 0x8, R36 ;  /* 0x00000008ff037819 */ /* 0x002fe40000011624 */
[----:B------:R-:W-:Y:S02]  /*e3e0*/  SHF.R.U32.HI R11, RZ, 0x8, R37 ;  /* 0x00000008ff0b7819 */ /* 0x000fe40000011625 */
[----:B0-----:R-:W-:Y:S02]  /*e3f0*/  SHF.R.U32.HI R15, RZ, 0x8, R39 ;  /* 0x00000008ff0f7819 */ /* 0x001fe40000011627 */
        /* <DEDUP_REMOVED lines=26> */
[----:B--2---:R-:W-:-:S02]  /*e5a0*/  F2FP.F16.E4M3.UNPACK_B R0, R6.H1 ;  /* 0x00000006ff00723e */ /* 0x004fc400030006ff */
        /* <DEDUP_REMOVED lines=91> */
.L_x_2313:
[----:B------:R-:W-:Y:S05]  /*eb60*/  BSYNC B1 ;  /* 0x0000000000017941 */ /* 0x000fea0003800000 */
.L_x_2312:
[----:B------:R-:W-:Y:S04]  /*eb70*/  BSSY B1, `(.L_x_2316) ;  /* 0x00000fa000017945 */ /* 0x000fe80003800000 */
[----:B------:R-:W-:Y:S05]  /*eb80*/  @P2 BRA `(.L_x_2317) ;  /* 0x0000000c00e02947 */ /* 0x000fea0003800000 */
[----:B-----5:R4:W5:Y:S01]  /*eb90*/  LDL R51, [R1+0x34] ;  /* 0x0000340001337983 */ /* 0x0209620000100800 */
[----:B------:R-:W0:Y:S01]  /*eba0*/  LDC R0, c[0x0][0x3d4] ;  /* 0x0000f500ff007b82 */ /* 0x000e220000000800 */
[----:B------:R-:W-:Y:S01]  /*ebb0*/  BSSY B2, `(.L_x_2318) ;  /* 0x000007e000027945 */ /* 0x000fe20003800000 */
[-C--:B0-----:R-:W-:Y:S02]  /*ebc0*/  ISETP.GE.AND P0, PT, R19, R0.reuse, PT ;  /* 0x000000001300720c */ /* 0x081fe40003f06270 */
[----:B------:R-:W-:-:S11]  /*ebd0*/  ISETP.GE.AND P1, PT, R236, R0, PT ;  /* 0x00000000ec00720c */ /* 0x000fd60003f26270 */
[----:B----4-:R-:W-:Y:S05]  /*ebe0*/  @P0 BRA `(.L_x_2319) ;  /* 0x0000000400e80947 */ /* 0x010fea0003800000 */
[----:B--23-5:R-:W0:Y:S01]  /*ebf0*/  LDS.128 R4, [R51+0x21400] ;  /* 0x0214000033047984 */ /* 0x02ce220000000c00 */
[----:B-1----:R-:W-:Y:S02]  /*ec00*/  SHF.R.U32.HI R3, RZ, 0x8, R40 ;  /* 0x00000008ff037819 */ /* 0x002fe40000011628 */
        /* <DEDUP_REMOVED lines=120> */
.L_x_2319:
[----:B------:R-:W-:Y:S05]  /*f390*/  BSYNC B2 ;  /* 0x0000000000027941 */ /* 0x000fea0003800000 */
.L_x_2318:
[----:B------:R-:W-:Y:S05]  /*f3a0*/  @P1 BRA `(.L_x_2317) ;  /* 0x0000000400d81947 */ /* 0x000fea0003800000 */
[----:B0-23-5:R-:W0:Y:S01]  /*f3b0*/  LDS.128 R4, [R51+0x25400] ;  /* 0x0254000033047984 */ /* 0x02de220000000c00 */
[----:B------:R-:W-:Y:S02]  /*f3c0*/  SHF.R.U32.HI R10, RZ, 0x8, R9 ;  /* 0x00000008ff0a7819 */ /* 0x000fe40000011609 */
[----:B------:R-:W-:Y:S02]  /*f3d0*/  SHF.R.U32.HI R0, RZ, 0x8, R8 ;  /* 0x00000008ff007819 */ /* 0x000fe40000011608 */
[----:B------:R-:W-:Y:S02]  /*f3e0*/  LOP3.LUT R11, R9, 0xff, RZ, 0xc0, !PT ;  /* 0x000000ff090b7812 */ /* 0x000fe400078ec0ff */
[----:B------:R-:W-:Y:S02]  /*f3f0*/  LOP3.LUT R10, R10, 0xff, RZ, 0xc0, !PT ;  /* 0x000000ff0a0a7812 */ /* 0x000fe400078ec0ff */
[----:B------:R-:W-:Y:S02]  /*f400*/  SHF.R.U32.HI R12, RZ, 0x8, R21 ;  /* 0x00000008ff0c7819 */ /* 0x000fe40000011615 */
[----:B-1----:R-:W-:-:S02]  /*f410*/  LOP3.LUT R3, R8, 0xff, RZ, 0xc0, !PT ;  /* 0x000000ff08037812 */ /* 0x002fc400078ec0ff */
        /* <DEDUP_REMOVED lines=87> */
[--C-:B------:R-:W-:Y:S01]  /*f990*/  HADD2.F32 R3, -RZ, R7.reuse.H1_H1 ;  /* 0x30000007ff037230 */ /* 0x100fe20000004100 */
[----:B------:R-:W-:Y:S01]  /*f9a0*/  F2FP.SATFINITE.E4M3.F32.PACK_AB_MERGE_C R14, R15, R14, RZ ;  /* 0x0000000e0f0e723e */ /* 0x000fe200048070ff */
        /* <DEDUP_REMOVED lines=20> */
[----:B------:R-:W-:-:S05]  /*faf0*/  F2FP.SATFINITE.E4M3.F32.PACK_AB_MERGE_C R5, R0, R3, R5 ;  /* 0x000000030005723e */ /* 0x000fca0004807005 */
[----:B------:R4:W-:Y:S02]  /*fb00*/  STS.128 [R51+0x25400], R4 ;  /* 0x0254000433007388 */ /* 0x0009e40000000c00 */
.L_x_2317:
[----:B------:R-:W-:Y:S05]  /*fb10*/  BSYNC B1 ;  /* 0x0000000000017941 */ /* 0x000fea0003800000 */
.L_x_2316:
[----:B------:R-:W-:Y:S04]  /*fb20*/  BSSY B1, `(.L_x_2320) ;  /* 0x00000fa000017945 */ /* 0x000fe80003800000 */
[----:B------:R-:W-:Y:S05]  /*fb30*/  @P3 BRA `(.L_x_2321) ;  /* 0x0000000c00e03947 */ /* 0x000fea0003800000 */
[----:B-----5:R0:W5:Y:S01]  /*fb40*/  LDL R40, [R1+0x34] ;  /* 0x0000340001287983 */ /* 0x0201620000100800 */
[----:B------:R-:W1:Y:S01]  /*fb50*/  LDC R0, c[0x0][0x3d4] ;  /* 0x0000f500ff007b82 */ /* 0x000e620000000800 */
[----:B------:R-:W-:Y:S01]  /*fb60*/  BSSY B2, `(.L_x_2322) ;  /* 0x000007a000027945 */ /* 0x000fe20003800000 */
[-C--:B-1----:R-:W-:Y:S02]  /*fb70*/  ISETP.GE.AND P0, PT, R19, R0.reuse, PT ;  /* 0x000000001300720c */ /* 0x082fe40003f06270 */
[----:B------:R-:W-:-:S11]  /*fb80*/  ISETP.GE.AND P1, PT, R236, R0, PT ;  /* 0x00000000ec00720c */ /* 0x000fd60003f26270 */
[----:B0-----:R-:W-:Y:S05]  /*fb90*/  @P0 BRA `(.L_x_2323) ;  /* 0x0000000400d80947 */ /* 0x001fea0003800000 */
[----:B--2345:R-:W0:Y:S01]  /*fba0*/  LDS.128 R4, [R40+0x22400] ;  /* 0x0224000028047984 */ /* 0x03ce220000000c00 */
[----:B------:R-:W-:Y:S02]  /*fbb0*/  SHF.R.U32.HI R8, RZ, 0x8, R45 ;  /* 0x00000008ff087819 */ /* 0x000fe4000001162d */
[----:B------:R-:W-:Y:S02]  /*fbc0*/  LOP3.LUT R9, R45, 0xff, RZ, 0xc0, !PT ;  /* 0x000000ff2d097812 */ /* 0x000fe400078ec0ff */
[----:B------:R-:W-:Y:S02]  /*fbd0*/  LOP3.LUT R8, R8, 0xff, RZ, 0xc0, !PT ;  /* 0x000000ff08087812 */ /* 0x000fe400078ec0ff */
[----:B------:R-:W-:Y:S02]  /*fbe0*/  SHF.R.U32.HI R10, RZ, 0x8, R47 ;  /* 0x00000008ff0a7819 */ /* 0x000fe4000001162f */
[----:B------:R-:W-:Y:S02]  /*fbf0*/  SHF.R.U32.HI R0, RZ, 0x8, R44 ;  /* 0x00000008ff007819 */ /* 0x000fe4000001162c */
[----:B------:R-:W-:-:S02]  /*fc00*/  PRMT R8, R8, 0x7604, R9 ;  /* 0x0000760408087816 */ /* 0x000fc40000000009 */
[----:B------:R-:W-:Y:S02]  /*fc10*/  SHF.R.U32.HI R9, RZ, 0x10, R45 ;  /* 0x00000010ff097819 */ /* 0x000fe4000001162d */
[----:B------:R-:W-:Y:S02]  /*fc20*/  LOP3.LUT R13, R47, 0xff, RZ, 0xc0, !PT ;  /* 0x000000ff2f0d7812 */ /* 0x000fe400078ec0ff */
[----:B------:R-:W-:Y:S01]  /*fc30*/  LOP3.LUT R10, R10, 0xff, RZ, 0xc0, !PT ;  /* 0x000000ff0a0a7812 */ /* 0x000fe200078ec0ff */
[----:B------:R-:W-:Y:S01]  /*fc40*/  IMAD.U32 R9, R9, 0x10000, RZ ;  /* 0x0001000009097824 */ /* 0x000fe200078e00ff */
[----:B------:R-:W-:Y:S02]  /*fc50*/  SHF.R.U32.HI R12, RZ, 0x10, R47 ;  /* 0x00000010ff0c7819 */ /* 0x000fe4000001162f */
[----:B------:R-:W-:Y:S02]  /*fc60*/  LOP3.LUT R3, R44, 0xff, RZ, 0xc0, !PT ;  /* 0x000000ff2c037812 */ /* 0x000fe400078ec0ff */
        /* <DEDUP_REMOVED lines=81> */
[----:B------:R-:W-:Y:S01]  /*10180*/  HADD2.F32 R3, -RZ, R7.H1_H1 ;  /* 0x30000007ff037230 */ /* 0x000fe20000004100 */
[----:B------:R-:W-:Y:S01]  /*10190*/  F2FP.SATFINITE.E4M3.F32.PACK_AB_MERGE_C R14, R15, R14, RZ ;  /* 0x0000000e0f0e723e */ /* 0x000fe200048070ff */
        /* <DEDUP_REMOVED lines=17> */
[----:B------:R-:W-:Y:S02]  /*102b0*/  F2FP.SATFINITE.E4M3.F32.PACK_AB_MERGE_C R6, R20, R21, R6 ;  /* 0x000000151406723e */ /* 0x000fe40004807006 */
[----:B------:R-:W-:Y:S02]  /*102c0*/  F2FP.SATFINITE.E4M3.F32.PACK_AB_MERGE_C R7, R39, R38, R7 ;  /* 0x000000262707723e */ /* 0x000fe40004807007 */
[----:B------:R-:W-:Y:S02]  /*102d0*/  F2FP.SATFINITE.E4M3.F32.PACK_AB_MERGE_C R4, R10, R11, R14 ;  /* 0x0000000b0a04723e */ /* 0x000fe4000480700e */
[----:B------:R-:W-:-:S05]  /*102e0*/  F2FP.SATFINITE.E4M3.F32.PACK_AB_MERGE_C R5, R0, R3, R5 ;  /* 0x000000030005723e */ /* 0x000fca0004807005 */
[----:B------:R0:W-:Y:S02]  /*102f0*/  STS.128 [R40+0x22400], R4 ;  /* 0x0224000428007388 */ /* 0x0001e40000000c00 */
.L_x_2323:
[----:B------:R-:W-:Y:S05]  /*10300*/  BSYNC B2 ;  /* 0x0000000000027941 */ /* 0x000fea0003800000 */
.L_x_2322:
[----:B------:R-:W-:Y:S05]  /*10310*/  @P1 BRA `(.L_x_2321) ;  /* 0x0000000400e81947 */ /* 0x000fea0003800000 */
[----:B0-2345:R-:W0:Y:S01]  /*10320*/  LDS.128 R4, [R40+0x26400] ;  /* 0x0264000028047984 */ /* 0x03de220000000c00 */
[----:B------:R-:W-:Y:S02]  /*10330*/  SHF.R.U32.HI R3, RZ, 0x8, R28 ;  /* 0x00000008ff037819 */ /* 0x000fe4000001161c */
        /* <DEDUP_REMOVED lines=81> */
[----:B------:R-:W-:Y:S01]  /*10850*/  HADD2.F32 R5, -RZ, R4.H1_H1 ;  /* 0x30000004ff057230 */ /* 0x000fe20000004100 */
[----:B------:R-:W-:Y:S01]  /*10860*/  F2FP.SATFINITE.E4M3.F32.PACK_AB_MERGE_C R29, R36, R29, RZ ;  /* 0x0000001d241d723e */ /* 0x000fe200048070ff */
[----:B------:R-:W-:Y:S01]  /*10870*/  HADD2.F32 R9, -RZ, R8.H1_H1 ;  /* 0x30000008ff097230 */ /* 0x000fe20000004100 */
[----:B------:R-:W-:Y:S01]  /*10880*/  F2FP.SATFINITE.E4M3.F32.PACK_AB_MERGE_C R28, R37, R28, RZ ;  /* 0x0000001c251c723e */ /* 0x000fe200048070ff */
[----:B------:R-:W-:-:S02]  /*10890*/  HADD2.F32 R3, -RZ, R0.H1_H1 ;  /* 0x30000000ff037230 */ /* 0x000fc40000004100 */
[C---:B------:R-:W-:Y:S01]  /*108a0*/  FMUL.FTZ R11, R5.reuse, R13 ;  /* 0x0000000d050b7220 */ /* 0x040fe20000410000 */
[----:B------:R-:W-:Y:S02]  /*108b0*/  HADD2.F32 R8, -RZ, R8.H0_H0 ;  /* 0x20000008ff087230 */ /* 0x000fe40000004100 */
[----:B------:R-:W-:Y:S01]  /*108c0*/  FMUL.FTZ R15, R5, R9 ;  /* 0x00000009050f7220 */ /* 0x000fe20000410000 */
[----:B------:R-:W-:Y:S02]  /*108d0*/  HADD2.F32 R4, -RZ, R4.H0_H0 ;  /* 0x20000004ff047230 */ /* 0x000fe40000004100 */
[C---:B------:R-:W-:Y:S01]  /*108e0*/  FMUL.FTZ R5, R3.reuse, R10 ;  /* 0x0000000a03057220 */ /* 0x040fe20000410000 */
[----:B------:R-:W-:Y:S02]  /*108f0*/  HADD2.F32 R0, -RZ, R0.H0_H0 ;  /* 0x20000000ff007230 */ /* 0x000fe40000004100 */
[-C--:B------:R-:W-:Y:S01]  /*10900*/  FMUL.FTZ R3, R3, R8.reuse ;  /* 0x0000000803037220 */ /* 0x080fe20000410000 */
[----:B------:R-:W-:Y:S01]  /*10910*/  F2FP.SATFINITE.E4M3.F32.PACK_AB_MERGE_C R31, R38, R31, R28 ;  /* 0x0000001f261f723e */ /* 0x000fe2000480701c */
        /* <DEDUP_REMOVED lines=10> */
[----:B------:R-:W-:Y:S01]  /*109c0*/  HADD2.F32 R0, -RZ, R6.H1_H1 ;  /* 0x30000006ff007230 */ /* 0x000fe20000004100 */
[----:B------:R-:W-:Y:S01]  /*109d0*/  F2FP.SATFINITE.E4M3.F32.PACK_AB_MERGE_C R30, R20, R21, R29 ;  /* 0x00000015141e723e */ /* 0x000fe2000480701d */
[----:B------:R-:W-:Y:S02]  /*109e0*/  HADD2.F32 R5, -RZ, R12.H0_H0 ;  /* 0x2000000cff057230 */ /* 0x000fe40000004100 */
[----:B------:R-:W-:Y:S01]  /*109f0*/  FMUL.FTZ R12, R3, R8 ;  /* 0x00000008030c7220 */ /* 0x000fe20000410000 */
[----:B------:R-:W-:-:S02]  /*10a00*/  HADD2.F32 R7, -RZ, R7.H0_H0 ;  /* 0x20000007ff077230 */ /* 0x000fc40000004100 */
[C---:B------:R-:W-:Y:S01]  /*10a10*/  FMUL.FTZ R3, R0.reuse, R9 ;  /* 0x0000000900037220 */ /* 0x040fe20000410000 */
[----:B------:R-:W-:Y:S02]  /*10a20*/  HADD2.F32 R6, -RZ, R6.H0_H0 ;  /* 0x20000006ff067230 */ /* 0x000fe40000004100 */
[----:B------:R-:W-:Y:S01]  /*10a30*/  FMUL.FTZ R0, R0, R5 ;  /* 0x0000000500007220 */ /* 0x000fe20000410000 */
[----:B------:R-:W-:Y:S01]  /*10a40*/  F2FP.SATFINITE.E4M3.F32.PACK_AB_MERGE_C R28, R10, R11, R14 ;  /* 0x0000000b0a1c723e */ /* 0x000fe2000480700e */
[C---:B------:R-:W-:Y:S01]  /*10a50*/  FFMA.FTZ R12, R7.reuse, R4, -R12 ;  /* 0x00000004070c7223 */ /* 0x040fe2000001080c */
[----:B------:R-:W-:Y:S01]  /*10a60*/  FFMA.FTZ R13, R7, R8, R13 ;  /* 0x00000008070d7223 */ /* 0x000fe2000001000d */
[C---:B------:R-:W-:Y:S01]  /*10a70*/  FFMA.FTZ R3, R6.reuse, R5, -R3 ;  /* 0x0000000506037223 */ /* 0x040fe20000010803 */
[----:B------:R-:W-:-:S03]  /*10a80*/  FFMA.FTZ R0, R6, R9, R0 ;  /* 0x0000000906007223 */ /* 0x000fc60000010000 */
[----:B------:R-:W-:-:S04]  /*10a90*/  F2FP.SATFINITE.E4M3.F32.PACK_AB_MERGE_C R12, R13, R12, RZ ;  /* 0x0000000c0d0c723e */ /* 0x000fc800048070ff */
[----:B------:R-:W-:-:S05]  /*10aa0*/  F2FP.SATFINITE.E4M3.F32.PACK_AB_MERGE_C R29, R0, R3, R12 ;  /* 0x00000003001d723e */ /* 0x000fca000480700c */
[----:B------:R0:W-:Y:S02]  /*10ab0*/  STS.128 [R40+0x26400], R28 ;  /* 0x0264001c28007388 */ /* 0x0001e40000000c00 */
.L_x_2321:
[----:B------:R-:W-:Y:S05]  /*10ac0*/  BSYNC B1 ;  /* 0x0000000000017941 */ /* 0x000fea0003800000 */
.L_x_2320:
        /* <DEDUP_REMOVED lines=129> */
.L_x_2326:
[----:B------:R-:W-:Y:S05]  /*112e0*/  BSYNC B1 ;  /* 0x0000000000017941 */ /* 0x000fea0003800000 */
.L_x_2325:
[----:B------:R-:W-:Y:S05]  /*112f0*/  @P1 BRA `(.L_x_2324) ;  /* 0x0000005000201947 */ /* 0x000fea0003800000 */
[----:B0-2345:R-:W0:Y:S01]  /*11300*/  LDS.128 R4, [R36+0x27400] ;  /* 0x0274000024047984 */ /* 0x03de220000000c00 */
        /* <DEDUP_REMOVED lines=116> */
[----:B------:R0:W-:Y:S01]  /*11a50*/  STS.128 [R36+0x27400], R24 ;  /* 0x0274001824007388 */ /* 0x0001e20000000c00 */
[----:B------:R-:W-:Y:S05]  /*11a60*/  BRA `(.L_x_2324) ;  /* 0x0000004800447947 */ /* 0x000fea0003800000 */
.L_x_2285:
[----:B------:R-:W0:Y:S01]  /*11a70*/  LDC R21, c[0x0][0x3d4] ;  /* 0x0000f500ff157b82 */ /* 0x000e220000000800 */
[-C--:B------:R-:W-:Y:S01]  /*11a80*/  ISETP.GE.AND P0, PT, R233, R72.reuse, PT ;  /* 0x00000048e900720c */ /* 0x080fe20003f06270 */
[----:B------:R-:W-:Y:S01]  /*11a90*/  ULDC.64 UR4, c[0x0][0x3c8] ;  /* 0x0000f20000047ab9 */ /* 0x000fe20000000a00 */
[-C--:B------:R-:W-:Y:S01]  /*11aa0*/  ISETP.GE.AND P1, PT, R235, R72.reuse, PT ;  /* 0x00000048eb00720c */ /* 0x080fe20003f26270 */
[----:B------:R-:W2:Y:S01]  /*11ab0*/  LDL R62, [R1+0x4] ;  /* 0x00000400013e7983 */ /* 0x000ea20000100800 */
[-C--:B------:R-:W-:Y:S01]  /*11ac0*/  ISETP.GE.AND P2, PT, R234, R72.reuse, PT ;  /* 0x00000048ea00720c */ /* 0x080fe20003f46270 */
[----:B------:R-:W-:Y:S01]  /*11ad0*/  ULDC.64 UR6, c[0x0][0x3e0] ;  /* 0x0000f80000067ab9 */ /* 0x000fe20000000a00 */
[----:B------:R-:W-:Y:S02]  /*11ae0*/  ISETP.GE.AND P3, PT, R22, R72, PT ;  /* 0x000000481600720c */ /* 0x000fe40003f66270 */
[CC--:B0-----:R-:W-:Y:S02]  /*11af0*/  ISETP.GE.OR P0, PT, R16.reuse, R21.reuse, P0 ;  /* 0x000000151000720c */ /* 0x0c1fe40000706670 */
[----:B------:R-:W-:-:S02]  /*11b00*/  ISETP.GE.OR P1, PT, R16, R21, P1 ;  /* 0x000000151000720c */ /* 0x000fc40000f26670 */
[CC--:B------:R-:W-:Y:S02]  /*11b10*/  ISETP.GE.OR P2, PT, R16.reuse, R21.reuse, P2 ;  /* 0x000000151000720c */ /* 0x0c0fe40001746670 */
[----:B------:R-:W-:-:S07]  /*11b20*/  ISETP.GE.OR P3, PT, R16, R21, P3 ;  /* 0x000000151000720c */ /* 0x000fce0001f66670 */
[----:B------:R-:W0:Y:S01]  /*11b30*/  @!P0 LDC.64 R8, c[0x0][0x3c8] ;  /* 0x0000f200ff088b82 */ /* 0x000e220000000a00 */
[C---:B------:R-:W-:Y:S01]  /*11b40*/  @!P0 LEA R64, P4, R6.reuse, R12, 0x6 ;  /* 0x0000000c06408211 */ /* 0x040fe200078830ff */
[----:B------:R-:W-:Y:S02]  /*11b50*/  @!P1 IMAD R15, R7, 0x60, RZ ;  /* 0x00000060070f9824 */ /* 0x000fe400078e02ff */
[C---:B------:R-:W-:Y:S01]  /*11b60*/  @!P1 IMAD.WIDE.U32 R68, R6.reuse, 0x60, R12 ;  /* 0x0000006006449825 */ /* 0x040fe200078e000c */
[----:B------:R-:W-:-:S03]  /*11b70*/  @!P0 LEA.HI.X R0, R6, R13, R7, 0x6, P4 ;  /* 0x0000000d06008211 */ /* 0x000fc600020f3407 */
[----:B------:R-:W1:Y:S01]  /*11b80*/  @!P1 LDC.64 R32, c[0x0][0x3c8] ;  /* 0x0000f200ff209b82 */ /* 0x000e620000000a00 */
[----:B------:R-:W-:-:S07]  /*11b90*/  @!P1 IMAD.IADD R15, R15, 0x1, R69 ;  /* 0x000000010f0f9824 */ /* 0x000fce00078e0245 */
[----:B------:R-:W3:Y:S01]  /*11ba0*/  @!P0 LDC.64 R34, c[0x0][0x3e0] ;  /* 0x0000f800ff228b82 */ /* 0x000ee20000000a00 */
[----:B0-----:R-:W-:-:S04]  /*11bb0*/  @!P0 IADD3 R64, P4, P5, R25, R8, R64 ;  /* 0x0000000819408210 */ /* 0x001fc80007d9e040 */
[----:B------:R-:W-:Y:S02]  /*11bc0*/  @!P0 IADD3.X R65, R24, R9, R0, P4, P5 ;  /* 0x0000000918418210 */ /* 0x000fe400027ea400 */
[----:B------:R-:W-:-:S04]  /*11bd0*/  @!P2 IADD3 R3, P4, P5, R25, R28, R12 ;  /* 0x0000001c1903a210 */ /* 0x000fc80007d9e00c */
[----:B------:R-:W-:Y:S02]  /*11be0*/  @!P2 IADD3.X R14, R24, R27, R13, P4, P5 ;  /* 0x0000001b180ea210 */ /* 0x000fe400027ea40d */
[----:B------:R-:W-:-:S04]  /*11bf0*/  @!P3 IADD3 R8, P4, P5, R25, UR4, R12 ;  /* 0x000000041908bc10 */ /* 0x000fc8000fd9e00c */
[----:B------:R-:W-:Y:S02]  /*11c00*/  @!P3 IADD3.X R9, R24, UR5, R13, P4, P5 ;  /* 0x000000051809bc10 */ /* 0x000fe4000a7ea40d */
[----:B-1----:R-:W-:-:S04]  /*11c10*/  @!P1 IADD3 R68, P4, P5, R25, R32, R68 ;  /* 0x0000002019449210 */ /* 0x002fc80007d9e044 */
[----:B------:R-:W-:Y:S02]  /*11c20*/  @!P1 IADD3.X R69, R24, R33, R15, P4, P5 ;  /* 0x0000002118459210 */ /* 0x000fe400027ea40f */
[--C-:B------:R-:W-:Y:S01]  /*11c30*/  @!P2 IADD3 R15, P4, P5, R71, R30, R10.reuse ;  /* 0x0000001e470fa210 */ /* 0x100fe20007d9e00a */
[----:B------:R-:W0:Y:S03]  /*11c40*/  @!P2 LDC.64 R24, c[0x0][0x3c8] ;  /* 0x0000f200ff18ab82 */ /* 0x000e260000000a00 */
[----:B------:R-:W-:Y:S01]  /*11c50*/  @!P2 IADD3.X R0, R26, R29, R11, P4, P5 ;  /* 0x0000001d1a00a210 */ /* 0x000fe200027ea40b */
[----:B------:R-:W-:Y:S01]  /*11c60*/  @!P1 IMAD R29, R5, 0x60, RZ ;  /* 0x00000060051d9824 */ /* 0x000fe200078e02ff */
[----:B------:R-:W-:-:S03]  /*11c70*/  @!P3 IADD3 R12, P4, P5, R71, UR6, R10 ;  /* 0x00000006470cbc10 */ /* 0x000fc6000fd9e00a */
[----:B------:R-:W1:Y:S01]  /*11c80*/  @!P1 LDC.64 R30, c[0x0][0x3e0] ;  /* 0x0000f800ff1e9b82 */ /* 0x000e620000000a00 */
[----:B------:R-:W-:Y:S02]  /*11c90*/  @!P3 IADD3.X R13, R26, UR7, R11, P4, P5 ;  /* 0x000000071a0dbc10 */ /* 0x000fe4000a7ea40b */
[----:B------:R-:W-:-:S04]  /*11ca0*/  @!P0 LEA R66, P4, R4, R10, 0x6 ;  /* 0x0000000a04428211 */ /* 0x000fc800078830ff */
[C---:B------:R-:W-:Y:S01]  /*11cb0*/  @!P0 LEA.HI.X R27, R4.reuse, R11, R5, 0x6, P4 ;  /* 0x0000000b041b8211 */ /* 0x040fe200020f3405 */
[----:B------:R-:W4:Y:S01]  /*11cc0*/  @!P2 LDC.64 R32, c[0x0][0x3e0] ;  /* 0x0000f800ff20ab82 */ /* 0x000f220000000a00 */
[----:B---3--:R-:W-:Y:S01]  /*11cd0*/  @!P0 IADD3 R66, P4, P5, R71, R34, R66 ;  /* 0x0000002247428210 */ /* 0x008fe20007d9e042 */
[----:B------:R-:W-:-:S03]  /*11ce0*/  @!P1 IMAD.WIDE.U32 R10, R4, 0x60, R10 ;  /* 0x00000060040a9825 */ /* 0x000fc600078e000a */
[----:B------:R-:W-:Y:S02]  /*11cf0*/  @!P0 IADD3.X R67, R26, R35, R27, P4, P5 ;  /* 0x000000231a438210 */ /* 0x000fe400027ea41b */
[----:B------:R-:W-:Y:S02]  /*11d00*/  @!P1 IADD3 R29, R29, R11, RZ ;  /* 0x0000000b1d1d9210 */ /* 0x000fe40007ffe0ff */
[----:B-1----:R-:W-:-:S04]  /*11d10*/  @!P1 IADD3 R70, P4, P5, R71, R30, R10 ;  /* 0x0000001e47469210 */ /* 0x002fc80007d9e00a */
[----:B------:R-:W-:Y:S02]  /*11d20*/  @!P1 IADD3.X R71, R26, R31, R29, P4, P5 ;  /* 0x0000001f1a479210 */ /* 0x000fe400027ea41d */
[----:B------:R-:W-:Y:S02]  /*11d30*/  CS2R R52, SRZ ;  /* 0x0000000000347805 */ /* 0x000fe4000001ff00 */
[----:B0-----:R-:W-:Y:S02]  /*11d40*/  @!P2 IADD3 R10, P4, R3, R24, RZ ;  /* 0x00000018030aa210 */ /* 0x001fe40007f9e0ff */
[----:B------:R-:W-:Y:S02]  /*11d50*/  CS2R R54, SRZ ;  /* 0x0000000000367805 */ /* 0x000fe4000001ff00 */
[----:B------:R-:W-:Y:S02]  /*11d60*/  CS2R R34, SRZ ;  /* 0x0000000000227805 */ /* 0x000fe4000001ff00 */
[----:B------:R-:W-:-:S02]  /*11d70*/  CS2R R40, SRZ ;  /* 0x0000000000287805 */ /* 0x000fc4000001ff00 */
[----:B------:R-:W-:Y:S01]  /*11d80*/  CS2R R42, SRZ ;  /* 0x00000000002a7805 */ /* 0x000fe2000001ff00 */
[----:B------:R-:W-:Y:S01]  /*11d90*/  @!P2 IMAD.X R11, R14, 0x1, R25, P4 ;  /* 0x000000010e0ba824 */ /* 0x000fe200020e0619 */
[----:B----4-:R-:W-:Y:S02]  /*11da0*/  @!P2 IADD3 R14, P4, R15, R32, RZ ;  /* 0x000000200f0ea210 */ /* 0x010fe40007f9e0ff */
[----:B------:R-:W-:Y:S02]  /*11db0*/  CS2R R24, SRZ ;  /* 0x0000000000187805 */ /* 0x000fe4000001ff00 */
[----:B------:R-:W-:Y:S02]  /*11dc0*/  CS2R R26, SRZ ;  /* 0x00000000001a7805 */ /* 0x000fe4000001ff00 */
[----:B------:R-:W-:Y:S01]  /*11dd0*/  CS2R R28, SRZ ;  /* 0x00000000001c7805 */ /* 0x000fe2000001ff00 */
[----:B------:R-:W5:Y:S01]  /*11de0*/  @!P0 LDG.E.128 R40, desc[UR46][R66.64] ;  /* 0x0000002e42288981 */ /* 0x000f62000c1e1d00 */
[----:B------:R-:W-:Y:S01]  /*11df0*/  @!P2 IMAD.X R15, R0, 0x1, R33, P4 ;  /* 0x00000001000fa824 */ /* 0x000fe200020e0621 */
[----:B------:R-:W-:Y:S01]  /*11e00*/  CS2R R30, SRZ ;  /* 0x00000000001e7805 */ /* 0x000fe2000001ff00 */
[----:B------:R-:W0:Y:S01]  /*11e10*/  LDC R0, c[0x0][0x428] ;  /* 0x00010a00ff007b82 */ /* 0x000e220000000800 */
[----:B------:R1:W5:Y:S04]  /*11e20*/  @!P3 LDG.E.128 R24, desc[UR46][R8.64] ;  /* 0x0000002e0818b981 */ /* 0x000368000c1e1d00 */
[----:B------:R-:W5:Y:S01]  /*11e30*/  @!P2 LDG.E.128 R52, desc[UR46][R14.64] ;  /* 0x0000002e0e34a981 */ /* 0x000f62000c1e1d00 */
[----:B------:R-:W-:-:S02]  /*11e40*/  CS2R R32, SRZ ;  /* 0x0000000000207805 */ /* 0x000fc4000001ff00 */
[----:B------:R-:W-:Y:S02]  /*11e50*/  CS2R R48, SRZ ;  /* 0x0000000000307805 */ /* 0x000fe4000001ff00 */
[----:B------:R-:W-:Y:S01]  /*11e60*/  CS2R R50, SRZ ;  /* 0x0000000000327805 */ /* 0x000fe2000001ff00 */
[----:B------:R-:W5:Y:S01]  /*11e70*/  @!P3 LDG.E.128 R28, desc[UR46][R12.64] ;  /* 0x0000002e0c1cb981 */ /* 0x000f62000c1e1d00 */
[----:B------:R-:W-:Y:S02]  /*11e80*/  CS2R R36, SRZ ;  /* 0x0000000000247805 */ /* 0x000fe4000001ff00 */
[----:B------:R-:W-:Y:S01]  /*11e90*/  CS2R R38, SRZ ;  /* 0x0000000000267805 */ /* 0x000fe2000001ff00 */
[----:B------:R-:W5:Y:S01]  /*11ea0*/  @!P0 LDG.E.128 R32, desc[UR46][R64.64] ;  /* 0x0000002e40208981 */ /* 0x000f62000c1e1d00 */
[----:B------:R-:W-:-:S03]  /*11eb0*/  CS2R R44, SRZ ;  /* 0x00000000002c7805 */ /* 0x000fc6000001ff00 */
[----:B------:R3:W5:Y:S01]  /*11ec0*/  @!P2 LDG.E.128 R48, desc[UR46][R10.64] ;  /* 0x0000002e0a30a981 */ /* 0x000762000c1e1d00 */
[----:B------:R-:W-:-:S03]  /*11ed0*/  CS2R R46, SRZ ;  /* 0x00000000002e7805 */ /* 0x000fc6000001ff00 */
[----:B------:R4:W5:Y:S01]  /*11ee0*/  @!P1 LDG.E.128 R36, desc[UR46][R68.64] ;  /* 0x0000002e44249981 */ /* 0x000962000c1e1d00 */
[----:B0-----:R-:W-:-:S03]  /*11ef0*/  ISETP.NE.AND P0, PT, R0, 0x1, PT ;  /* 0x000000010000780c */ /* 0x001fc60003f05270 */
[----:B------:R4:W5:Y:S10]  /*11f00*/  @!P1 LDG.E.128 R44, desc[UR46][R70.64] ;  /* 0x0000002e462c9981 */ /* 0x000974000c1e1d00 */
[----:B------:R-:W0:Y:S08]  /*11f10*/  @P0 LDC R0, c[0x0][0x42c] ;  /* 0x00010b00ff000b82 */ /* 0x000e300000000800 */
[----:B-1----:R-:W1:Y:S01]  /*11f20*/  @P0 LDC R9, c[0x0][0x430] ;  /* 0x00010c00ff090b82 */ /* 0x002e620000000800 */
[----:B---3--:R-:W-:-:S02]  /*11f30*/  IMAD.MOV.U32 R10, RZ, RZ, R58 ;  /* 0x000000ffff0a7224 */ /* 0x008fc400078e003a */
[----:B------:R-:W-:Y:S02]  /*11f40*/  IMAD.MOV.U32 R11, RZ, RZ, R57 ;  /* 0x000000ffff0b7224 */ /* 0x000fe400078e0039 */
[----:B--2---:R-:W-:-:S04]  /*11f50*/  IMAD R3, R62, 0x80, R22 ;  /* 0x000000803e037824 */ /* 0x004fc800078e0216 */
[----:B------:R-:W-:-:S04]  /*11f60*/  IMAD R3, R20, 0x20, R3 ;  /* 0x0000002014037824 */ /* 0x000fc800078e0203 */
[----:B0-----:R-:W-:-:S05]  /*11f70*/  @P0 IMAD.HI.U32 R0, R3, R0, RZ ;  /* 0x0000000003000227 */ /* 0x001fca00078e00ff */
[----:B-1----:R-:W-:Y:S01]  /*11f80*/  @P0 SHF.R.U32.HI R3, RZ, R9, R0 ;  /* 0x00000009ff030219 */ /* 0x002fe20000011600 */
[----:B------:R-:W-:-:S03]  /*11f90*/  IMAD.MOV.U32 R62, RZ, RZ, R60 ;  /* 0x000000ffff3e7224 */ /* 0x000fc600078e003c */
[----:B------:R-:W-:Y:S01]  /*11fa0*/  SHF.R.S32.HI R13, RZ, 0x1f, R3 ;  /* 0x0000001fff0d7819 */ /* 0x000fe20000011403 */
        /* <DEDUP_REMOVED lines=11> */
[----:B----4-:R-:W-:Y:S08]  /*12060*/  BRA.DIV UR4, `(.L_x_2327) ;  /* 0x0000018204dc7947 */ /* 0x010ff0000b800000 */
.L_x_2591:
[----:B------:R-:W-:-:S03]  /*12070*/  UMOV UR4, 0xffffffff ;  /* 0xffffffff00047882 */ /* 0x000fc60000000000 */
[----:B------:R-:W-:Y:S05]  /*12080*/  BRA.DIV UR4, `(.L_x_2328) ;  /* 0x0000018204fc7947 */ /* 0x000fea000b800000 */
.L_x_2594:
[----:B------:R-:W-:-:S03]  /*12090*/  UMOV UR4, 0xffffffff ;  /* 0xffffffff00047882 */ /* 0x000fc60000000000 */
[----:B------:R-:W-:Y:S05]  /*120a0*/  BRA.DIV UR4, `(.L_x_2329) ;  /* 0x00000186041c7947 */ /* 0x000fea000b800000 */
.L_x_2597:
[----:B------:R-:W-:-:S03]  /*120b0*/  UMOV UR4, 0xffffffff ;  /* 0xffffffff00047882 */ /* 0x000fc60000000000 */
[----:B------:R-:W-:Y:S05]  /*120c0*/  BRA.DIV UR4, `(.L_x_2330) ;  /* 0x00000186043c7947 */ /* 0x000fea000b800000 */
.L_x_2600:
[----:B------:R-:W-:-:S03]  /*120d0*/  UMOV UR4, 0xffffffff ;  /* 0xffffffff00047882 */ /* 0x000fc60000000000 */
[----:B------:R-:W-:Y:S05]  /*120e0*/  BRA.DIV UR4, `(.L_x_2331) ;  /* 0x00000186045c7947 */ /* 0x000fea000b800000 */
.L_x_2603:
[----:B------:R-:W-:-:S03]  /*120f0*/  UMOV UR4, 0xffffffff ;  /* 0xffffffff00047882 */ /* 0x000fc60000000000 */
[----:B------:R-:W-:Y:S05]  /*12100*/  BRA.DIV UR4, `(.L_x_2332) ;  /* 0x00000186047c7947 */ /* 0x000fea000b800000 */
.L_x_2606:
[----:B------:R-:W-:-:S03]  /*12110*/  UMOV UR4, 0xffffffff ;  /* 0xffffffff00047882 */ /* 0x000fc60000000000 */
[----:B------:R-:W-:Y:S05]  /*12120*/  BRA.DIV UR4, `(.L_x_2333) ;  /* 0x00000186049c7947 */ /* 0x000fea000b800000 */
.L_x_2609:
[----:B------:R-:W-:-:S03]  /*12130*/  UMOV UR4, 0xffffffff ;  /* 0xffffffff00047882 */ /* 0x000fc60000000000 */
[----:B------:R-:W-:Y:S05]  /*12140*/  BRA.DIV UR4, `(.L_x_2334) ;  /* 0x0000018604bc7947 */ /* 0x000fea000b800000 */
.L_x_2612:
[----:B------:R-:W-:-:S03]  /*12150*/  UMOV UR4, 0xffffffff ;  /* 0xffffffff00047882 */ /* 0x000fc60000000000 */
[----:B------:R-:W-:Y:S05]  /*12160*/  BRA.DIV UR4, `(.L_x_2335) ;  /* 0x0000018604dc7947 */ /* 0x000fea000b800000 */
.L_x_2615:
[----:B------:R-:W-:-:S03]  /*12170*/  UMOV UR4, 0xffffffff ;  /* 0xffffffff00047882 */ /* 0x000fc60000000000 */
[----:B------:R-:W-:Y:S05]  /*12180*/  BRA.DIV UR4, `(.L_x_2336) ;  /* 0x0000018604fc7947 */ /* 0x000fea000b800000 */
.L_x_2618:
[----:B------:R-:W-:-:S03]  /*12190*/  UMOV UR4, 0xffffffff ;  /* 0xffffffff00047882 */ /* 0x000fc60000000000 */
[----:B------:R-:W-:Y:S05]  /*121a0*/  BRA.DIV UR4, `(.L_x_2337) ;  /* 0x0000018a041c7947 */ /* 0x000fea000b800000 */
.L_x_2621:
[----:B------:R-:W-:-:S03]  /*121b0*/  UMOV UR4, 0xffffffff ;  /* 0xffffffff00047882 */ /* 0x000fc60000000000 */
[----:B------:R-:W-:Y:S05]  /*121c0*/  BRA.DIV UR4, `(.L_x_2338) ;  /* 0x0000018a043c7947 */ /* 0x000fea000b800000 */
.L_x_2624:
[----:B------:R-:W-:-:S03]  /*121d0*/  UMOV UR4, 0xffffffff ;  /* 0xffffffff00047882 */ /* 0x000fc60000000000 */
[----:B------:R-:W-:Y:S05]  /*121e0*/  BRA.DIV UR4, `(.L_x_2339) ;  /* 0x0000018a045c7947 */ /* 0x000fea000b800000 */
.L_x_2627:
[----:B------:R-:W-:-:S03]  /*121f0*/  UMOV UR4, 0xffffffff ;  /* 0xffffffff00047882 */ /* 0x000fc60000000000 */
[----:B------:R-:W-:Y:S05]  /*12200*/  BRA.DIV UR4, `(.L_x_2340) ;  /* 0x0000018a047c7947 */ /* 0x000fea000b800000 */
.L_x_2630:
[----:B------:R-:W-:-:S03]  /*12210*/  UMOV UR4, 0xffffffff ;  /* 0xffffffff00047882 */ /* 0x000fc60000000000 */
[----:B------:R-:W-:Y:S05]  /*12220*/  BRA.DIV UR4, `(.L_x_2341) ;  /* 0x0000018a049c7947 */ /* 0x000fea000b800000 */
.L_x_2633:
[----:B------:R-:W-:-:S03]  /*12230*/  UMOV UR4, 0xffffffff ;  /* 0xffffffff00047882 */ /* 0x000fc60000000000 */
[----:B------:R-:W-:Y:S05]  /*12240*/  BRA.DIV UR4, `(.L_x_2342) ;  /* 0x0000018a04bc7947 */ /* 0x000fea000b800000 */
.L_x_2636:
        /* <DEDUP_REMOVED lines=9> */
[----:B------:R-:W-:-:S04]  /*122e0*/  MOV R3, UR4 ;  /* 0x0000000400037c02 */ /* 0x000fc80008000f00 */
[----:B------:R-:W-:-:S04]  /*122f0*/  SHF.L.U32 R3, R3, 0x1f, RZ ;  /* 0x0000001f03037819 */ /* 0x000fc800000006ff */
[----:B------:R-:W0:Y:S02]  /*12300*/  SYNCS.PHASECHK.TRANS64.TRYWAIT P4, [R18+URZ+0x38800], R3 ;  /* 0x03880003120075a7 */ /* 0x000e24000808017f */
[----:B0-----:R-:W-:Y:S05]  /*12310*/  @!P4 BRA `(.L_x_2344) ;  /* 0x0000018800b0c947 */ /* 0x001fea0003800000 */
.L_x_2637:
[----:B------:R-:W-:Y:S05]  /*12320*/  BSYNC B1 ;  /* 0x0000000000017941 */ /* 0x000fea0003800000 */
.L_x_2343:
[----:B------:R-:W-:Y:S04]  /*12330*/  BSSY B1, `(.L_x_2345) ;  /* 0x0000104000017945 */ /* 0x000fe80003800000 */
[----:B------:R-:W-:Y:S05]  /*12340*/  @P3 BRA `(.L_x_2346) ;  /* 0x0000001000083947 */ /* 0x000fea0003800000 */
[----:B------:R-:W2:Y:S04]  /*12350*/  LDL R13, [R1+0x14] ;  /* 0x00001400010d7983 */ /* 0x000ea80000100800 */
[----:B------:R-:W3:Y:S04]  /*12360*/  LDL R11, [R1+0x18] ;  /* 0x00001800010b7983 */ /* 0x000ee80000100800 */
[----:B------:R-:W4:Y:S04]  /*12370*/  LDL R10, [R1+0x1c] ;  /* 0x00001c00010a7983 */ /* 0x000f280000100800 */
[----:B------:R-:W4:Y:S01]  /*12380*/  LDL R77, [R1+0x34] ;  /* 0x00003400014d7983 */ /* 0x000f220000100800 */
[----:B-----5:R-:W-:-:S02]  /*12390*/  SHF.R.U32.HI R0, RZ, 0x8, R24 ;  /* 0x00000008ff007819 */ /* 0x020fc40000011618 */
[----:B0-----:R-:W-:Y:S02]  /*123a0*/  LOP3.LUT R3, R24, 0xff, RZ, 0xc0, !PT ;  /* 0x000000ff18037812 */ /* 0x001fe400078ec0ff */
[----:B------:R-:W-:Y:S02]  /*123b0*/  LOP3.LUT R4, R0, 0xff, RZ, 0xc0, !PT ;  /* 0x000000ff00047812 */ /* 0x000fe400078ec0ff */
[----:B------:R-:W-:Y:S02]  /*123c0*/  LEA.HI R0, R21, R20, RZ, 0x1c ;  /* 0x0000001415007211 */ /* 0x000fe400078fe0ff */
[----:B------:R-:W-:Y:S02]  /*123d0*/  PRMT R12, R4, 0x7604, R3 ;  /* 0x00007604040c7816 */ /* 0x000fe40000000003 */
[----:B------:R-:W-:Y:S02]  /*123e0*/  SHF.R.S32.HI R3, RZ, 0x1f, R0 ;  /* 0x0000001fff037819 */ /* 0x000fe40000011400 */
[----:B------:R-:W-:-:S02]  /*123f0*/  SHF.R.U32.HI R9, RZ, 0x8, R28 ;  /* 0x00000008ff097819 */ /* 0x000fc4000001161c */
[----:B------:R-:W-:Y:S01]  /*12400*/  LEA.HI R3, R3, R0, RZ, 0x3 ;  /* 0x0000000003037211 */ /* 0x000fe200078f18ff */
[----:B------:R-:W-:Y:S01]  /*12410*/  IMAD.SHL.U32 R0, R0, 0x10, RZ ;  /* 0x0000001000007824 */ /* 0x000fe200078e00ff */
[----:B------:R-:W-:Y:S02]  /*12420*/  LOP3.LUT R8, R28, 0xff, RZ, 0xc0, !PT ;  /* 0x000000ff1c087812 */ /* 0x000fe400078ec0ff */
[----:B------:R-:W-:Y:S01]  /*12430*/  LOP3.LUT R9, R9, 0xff, RZ, 0xc0, !PT ;  /* 0x000000ff09097812 */ /* 0x000fe200078ec0ff */
[----:B------:R-:W-:Y:S01]  /*12440*/  IMAD.SHL.U32 R3, R3, 0x800, RZ ;  /* 0x0000080003037824 */ /* 0x000fe200078e00ff */
[----:B------:R-:W-:Y:S02]  /*12450*/  SHF.R.U32.HI R6, RZ, 0x8, R25 ;  /* 0x00000008ff067819 */ /* 0x000fe40000011619 */
[----:B------:R-:W-:Y:S02]  /*12460*/  PRMT R61, R9, 0x7604, R8 ;  /* 0x00007604093d7816 */ /* 0x000fe40000000008 */
[----:B------:R-:W-:-:S02]  /*12470*/  LOP3.LUT R3, R3, 0xffffc000, RZ, 0xc0, !PT ;  /* 0xffffc00003037812 */ /* 0x000fc400078ec0ff */
[----:B------:R-:W-:Y:S02]  /*12480*/  SHF.R.U32.HI R9, RZ, 0x8, R29 ;  /* 0x00000008ff097819 */ /* 0x000fe4000001161d */
[----:B------:R-:W-:Y:S02]  /*12490*/  LOP3.LUT R5, R25, 0xff, RZ, 0xc0, !PT ;  /* 0x000000ff19057812 */ /* 0x000fe400078ec0ff */
[----:B------:R-:W-:Y:S02]  /*124a0*/  LOP3.LUT R6, R6, 0xff, RZ, 0xc0, !PT ;  /* 0x000000ff06067812 */ /* 0x000fe400078ec0ff */
[----:B------:R-:W-:Y:S02]  /*124b0*/  LOP3.LUT R9, R9, 0xff, RZ, 0xc0, !PT ;  /* 0x000000ff09097812 */ /* 0x000fe400078ec0ff */
[----:B------:R-:W-:Y:S02]  /*124c0*/  PRMT R14, R6, 0x7604, R5 ;  /* 0x00007604060e7816 */ /* 0x000fe40000000005 */
        /* <DEDUP_REMOVED lines=11> */
[----:B------:R-:W-:Y:S02]  /*12580*/  LOP3.LUT R15, R15, 0xff, RZ, 0xc0, !PT ;  /* 0x000000ff0f0f7812 */ /* 0x000fe400078ec0ff */
[----:B------:R-:W-:-:S02]  /*12590*/  LOP3.LUT R57, R57, 0xff, RZ, 0xc0, !PT ;  /* 0x000000ff39397812 */ /* 0x000fc400078ec0ff */
[----:B------:R-:W-:Y:S02]  /*125a0*/  PRMT R15, R15, 0x7054, R58 ;  /* 0x000070540f0f7816 */ /* 0x000fe4000000003a */
[----:B------:R-:W-:Y:S02]  /*125b0*/  SHF.R.U32.HI R58, RZ, 0x10, R31 ;  /* 0x00000010ff3a7819 */ /* 0x000fe4000001161f */
[----:B------:R-:W-:Y:S02]  /*125c0*/  PRMT R59, R57, 0x7054, R60 ;  /* 0x00007054393b7816 */ /* 0x000fe4000000003c */
[----:B------:R-:W-:Y:S02]  /*125d0*/  SHF.R.U32.HI R57, RZ, 0x10, R30 ;  /* 0x00000010ff397819 */ /* 0x000fe4000001161e */
[----:B------:R-:W-:Y:S02]  /*125e0*/  LOP3.LUT R58, R58, 0xff, RZ, 0xc0, !PT ;  /* 0x000000ff3a3a7812 */ /* 0x000fe400078ec0ff */
[----:B------:R-:W-:-:S02]  /*125f0*/  LOP3.LUT R57, R57, 0xff, RZ, 0xc0, !PT ;  /* 0x000000ff39397812 */ /* 0x000fc400078ec0ff */
[----:B------:R-:W-:Y:S02]  /*12600*/  LOP3.LUT R60, R15, 0xff000000, R26, 0xf8, !PT ;  /* 0xff0000000f3c7812 */ /* 0x000fe400078ef81a */
[----:B--2---:R-:W-:Y:S02]  /*12610*/  LOP3.LUT R0, R13, 0x70, R0, 0xf8, !PT ;  /* 0x000000700d007812 */ /* 0x004fe400078ef800 */
[----:B------:R-:W-:Y:S02]  /*12620*/  SHF.R.U32.HI R13, RZ, 0x8, R31 ;  /* 0x00000008ff0d7819 */ /* 0x000fe4000001161f */
[----:B---3--:R-:W-:Y:S02]  /*12630*/  LOP3.LUT R0, R0, R11, RZ, 0x3c, !PT ;  /* 0x0000000b00007212 */ /* 0x008fe400078e3cff */
[----:B------:R-:W-:Y:S02]  /*12640*/  LOP3.LUT R13, R13, 0xff, RZ, 0xc0, !PT ;  /* 0x000000ff0d0d7812 */ /* 0x000fe400078ec0ff */
[----:B----4-:R-:W-:-:S02]  /*12650*/  IADD3 R3, R0, R3, R10 ;  /* 0x0000000300037210 */ /* 0x010fc40007ffe00a */
[----:B------:R-:W-:Y:S02]  /*12660*/  SHF.R.U32.HI R10, RZ, 0x8, R30 ;  /* 0x00000008ff0a7819 */ /* 0x000fe4000001161e */
[----:B------:R-:W-:Y:S01]  /*12670*/  LOP3.LUT R0, R29, 0xff, RZ, 0xc0, !PT ;  /* 0x000000ff1d007812 */ /* 0x000fe200078ec0ff */
[----:B------:R-:W0:Y:S01]  /*12680*/  LDS.128 R4, [R77+0x20400] ;  /* 0x020400004d047984 */ /* 0x000e220000000c00 */
[----:B------:R-:W-:Y:S02]  /*12690*/  LOP3.LUT R11, R10, 0xff, RZ, 0xc0, !PT ;  /* 0x000000ff0a0b7812 */ /* 0x000fe400078ec0ff */
[----:B------:R-:W-:Y:S02]  /*126a0*/  LOP3.LUT R10, R31, 0xff, RZ, 0xc0, !PT ;  /* 0x000000ff1f0a7812 */ /* 0x000fe400078ec0ff */
[----:B------:R-:W-:Y:S01]  /*126b0*/  PRMT R65, R9, 0x7604, R0 ;  /* 0x0000760409417816 */ /* 0x000fe20000000000 */
[----:B------:R-:W-:Y:S01]  /*126c0*/  IMAD.IADD R0, R18, 0x1, R3 ;  /* 0x0000000112007824 */ /* 0x000fe200078e0203 */
[----:B------:R-:W-:-:S02]  /*126d0*/  PRMT R62, R11, 0x7604, R8 ;  /* 0x000076040b3e7816 */ /* 0x000fc40000000008 */
[----:B------:R-:W-:Y:S02]  /*126e0*/  PRMT R69, R13, 0x7604, R10 ;  /* 0x000076040d457816 */ /* 0x000fe4000000000a */
[----:B------:R-:W1:Y:S01]  /*126f0*/  LDS.128 R8, [R0+0x20400] ;  /* 0x0204000000087984 */ /* 0x000e620000000c00 */
[----:B------:R-:W-:Y:S02]  /*12700*/  SHF.R.U32.HI R13, RZ, 0x10, R25 ;  /* 0x00000010ff0d7819 */ /* 0x000fe40000011619 */
[----:B------:R-:W-:Y:S02]  /*12710*/  SHF.R.U32.HI R3, RZ, 0x10, R24 ;  /* 0x00000010ff037819 */ /* 0x000fe40000011618 */
[----:B------:R-:W-:Y:S02]  /*12720*/  LOP3.LUT R13, R13, 0xff, RZ, 0xc0, !PT ;  /* 0x000000ff0d0d7812 */ /* 0x000fe400078ec0ff */
[----:B------:R-:W-:Y:S02]  /*12730*/  LOP3.LUT R3, R3, 0xff, RZ, 0xc0, !PT ;  /* 0x000000ff03037812 */ /* 0x000fe400078ec0ff */
[----:B------:R-:W-:-:S02]  /*12740*/  PRMT R13, R13, 0x7054, R14 ;  /* 0x000070540d0d7816 */ /* 0x000fc4000000000e */
[----:B------:R-:W-:Y:S02]  /*12750*/  SHF.R.U32.HI R14, RZ, 0x10, R29 ;  /* 0x00000010ff0e7819 */ /* 0x000fe4000001161d */
[----:B------:R-:W-:Y:S02]  /*12760*/  PRMT R3, R3, 0x7054, R12 ;  /* 0x0000705403037816 */ /* 0x000fe4000000000c */
[----:B------:R-:W-:Y:S02]  /*12770*/  LOP3.LUT R14, R14, 0xff, RZ, 0xc0, !PT ;  /* 0x000000ff0e0e7812 */ /* 0x000fe400078ec0ff */
[----:B------:R-:W-:Y:S02]  /*12780*/  SHF.R.U32.HI R12, RZ, 0x10, R28 ;  /* 0x00000010ff0c7819 */ /* 0x000fe4000001161c */
[----:B------:R-:W-:Y:S02]  /*12790*/  PRMT R65, R14, 0x7054, R65 ;  /* 0x000070540e417816 */ /* 0x000fe40000000041 */
[----:B------:R-:W-:-:S02]  /*127a0*/  PRMT R69, R58, 0x7054, R69 ;  /* 0x000070543a457816 */ /* 0x000fc40000000045 */
[----:B------:R-:W-:Y:S02]  /*127b0*/  LOP3.LUT R65, R65, 0xff000000, R29, 0xf8, !PT ;  /* 0xff00000041417812 */ /* 0x000fe400078ef81d */
[----:B------:R-:W-:Y:S02]  /*127c0*/  LOP3.LUT R58, R13, 0xff000000, R25, 0xf8, !PT ;  /* 0xff0000000d3a7812 */ /* 0x000fe400078ef819 */
[----:B------:R-:W-:Y:S02]  /*127d0*/  LOP3.LUT R12, R12, 0xff, RZ, 0xc0, !PT ;  /* 0x000000ff0c0c7812 */ /* 0x000fe400078ec0ff */
[----:B------:R-:W-:Y:S02]  /*127e0*/  PRMT R67, R57, 0x7054, R62 ;  /* 0x0000705439437816 */ /* 0x000fe4000000003e */
[----:B------:R-:W-:Y:S02]  /*127f0*/  LOP3.LUT R69, R69, 0xff000000, R31, 0xf8, !PT ;  /* 0xff00000045457812 */ /* 0x000fe400078ef81f */
[----:B------:R-:W-:-:S02]  /*12800*/  F2FP.F16.E4M3.UNPACK_B R62, R65 ;  /* 0x00000041ff3e723e */ /* 0x000fc400020006ff */
[----:B------:R-:W-:Y:S02]  /*12810*/  F2FP.F16.E4M3.UNPACK_B R31, R58 ;  /* 0x0000003aff1f723e */ /* 0x000fe400020006ff */
[----:B------:R-:W-:Y:S01]  /*12820*/  PRMT R63, R12, 0x7054, R61 ;  /* 0x000070540c3f7816 */ /* 0x000fe2000000003d */
[--C-:B------:R-:W-:Y:S01]  /*12830*/  HADD2.F32 R64, -RZ, R62.reuse.H0_H0 ;  /* 0x2000003eff407230 */ /* 0x100fe20000004100 */
[----:B0-----:R-:W-:Y:S01]  /*12840*/  F2FP.F16.E4M3.UNPACK_B R12, R5 ;  /* 0x00000005ff0c723e */ /* 0x001fe200020006ff */
[----:B------:R-:W-:Y:S01]  /*12850*/  HADD2.F32 R62, -RZ, R62.H1_H1 ;  /* 0x3000003eff3e7230 */ /* 0x000fe20000004100 */
[----:B-1----:R-:W-:Y:S02]  /*12860*/  F2FP.F16.E4M3.UNPACK_B R25, R9 ;  /* 0x00000009ff19723e */ /* 0x002fe400020006ff */
[----:B------:R-:W-:Y:S02]  /*12870*/  F2FP.F16.E4M3.UNPACK_B R13, R5.H1 ;  /* 0x00000005ff0d723e */ /* 0x000fe400030006ff */
[----:B------:R-:W-:Y:S01]  /*12880*/  LOP3.LUT R61, R59, 0xff000000, R27, 0xf8, !PT ;  /* 0xff0000003b3d7812 */ /* 0x000fe200078ef81b */
[----:B------:R-:W-:Y:S01]  /*12890*/  HADD2.F32 R5, -RZ, R25.H0_H0 ;  /* 0x20000019ff057230 */ /* 0x000fe20000004100 */
[----:B------:R-:W-:Y:S01]  /*128a0*/  LOP3.LUT R57, R3, 0xff000000, R24, 0xf8, !PT ;  /* 0xff00000003397812 */ /* 0x000fe200078ef818 */
[----:B------:R-:W-:Y:S01]  /*128b0*/  HADD2.F32 R59, -RZ, R31.H0_H0 ;  /* 0x2000001fff3b7230 */ /* 0x000fe20000004100 */
[-C--:B------:R-:W-:Y:S01]  /*128c0*/  F2FP.F16.E4M3.UNPACK_B R15, R7.reuse ;  /* 0x00000007ff0f723e */ /* 0x080fe200020006ff */
[----:B------:R-:W-:Y:S01]  /*128d0*/  HADD2.F32 R25, -RZ, R25.H1_H1 ;  /* 0x30000019ff197230 */ /* 0x000fe20000004100 */
[----:B------:R-:W-:Y:S01]  /*128e0*/  F2FP.F16.E4M3.UNPACK_B R24, R7.H1 ;  /* 0x00000007ff18723e */ /* 0x000fe200030006ff */
[----:B------:R-:W-:Y:S01]  /*128f0*/  HADD2.F32 R31, -RZ, R31.H1_H1 ;  /* 0x3000001fff1f7230 */ /* 0x000fe20000004100 */
[----:B------:R-:W-:-:S02]  /*12900*/  F2FP.F16.E4M3.UNPACK_B R7, R6 ;  /* 0x00000006ff07723e */ /* 0x000fc400020006ff */
[----:B------:R-:W-:Y:S01]  /*12910*/  F2FP.F16.E4M3.UNPACK_B R14, R6.H1 ;  /* 0x00000006ff0e723e */ /* 0x000fe200030006ff */
[--C-:B------:R-:W-:Y:S01]  /*12920*/  HADD2.F32 R6, -RZ, R12.reuse.H0_H0 ;  /* 0x2000000cff067230 */ /* 0x100fe20000004100 */
[----:B------:R-:W-:Y:S01]  /*12930*/  F2FP.F16.E4M3.UNPACK_B R26, R9.H1 ;  /* 0x00000009ff1a723e */ /* 0x000fe200030006ff */
[----:B------:R-:W-:Y:S01]  /*12940*/  FMUL.FTZ R9, R5, R64 ;  /* 0x0000004005097220 */ /* 0x000fe20000410000 */
[----:B------:R-:W-:Y:S01]  /*12950*/  LOP3.LUT R66, R67, 0xff000000, R30, 0xf8, !PT ;  /* 0xff00000043427812 */ /* 0x000fe200078ef81e */
[----:B------:R-:W-:Y:S01]  /*12960*/  FMUL.FTZ R67, R5, R59 ;  /* 0x0000003b05437220 */ /* 0x000fe20000410000 */
[----:B------:R-:W-:Y:S01]  /*12970*/  F2FP.F16.E4M3.UNPACK_B R65, R65.H1 ;  /* 0x00000041ff41723e */ /* 0x000fe200030006ff */
[C---:B------:R-:W-:Y:S01]  /*12980*/  FFMA.FTZ R5, R6.reuse, R59, -R9 ;  /* 0x0000003b06057223 */ /* 0x040fe20000010809 */
[----:B------:R-:W-:Y:S01]  /*12990*/  F2FP.F16.E4M3.UNPACK_B R58, R58.H1 ;  /* 0x0000003aff3a723e */ /* 0x000fe200030006ff */
[----:B------:R-:W-:Y:S01]  /*129a0*/  FFMA.FTZ R9, R6, R64, R67 ;  /* 0x0000004006097223 */ /* 0x000fe20000010043 */
[----:B------:R-:W-:Y:S01]  /*129b0*/  LOP3.LUT R63, R63, 0xff000000, R28, 0xf8, !PT ;  /* 0xff0000003f3f7812 */ /* 0x000fe200078ef81c */
[----:B------:R-:W-:Y:S01]  /*129c0*/  HADD2.F32 R12, -RZ, R12.H1_H1 ;  /* 0x3000000cff0c7230 */ /* 0x000fe20000004100 */
[-C--:B------:R-:W-:Y:S01]  /*129d0*/  F2FP.F16.E4M3.UNPACK_B R27, R10.reuse ;  /* 0x0000000aff1b723e */ /* 0x080fe200020006ff */
[----:B------:R-:W-:Y:S01]  /*129e0*/  HADD2.F32 R67, -RZ, R65.H0_H0 ;  /* 0x20000041ff437230 */ /* 0x000fe20000004100 */
[----:B------:R-:W-:Y:S01]  /*129f0*/  F2FP.F16.E4M3.UNPACK_B R28, R10.H1 ;  /* 0x0000000aff1c723e */ /* 0x000fe200030006ff */
[----:B------:R-:W-:-:S02]  /*12a00*/  HADD2.F32 R10, -RZ, R26.H0_H0 ;  /* 0x2000001aff0a7230 */ /* 0x000fc40000004100 */
[CC--:B------:R-:W-:Y:S01]  /*12a10*/  FMUL.FTZ R71, R25.reuse, R62.reuse ;  /* 0x0000003e19477220 */ /* 0x0c0fe20000410000 */
[----:B------:R-:W-:Y:S02]  /*12a20*/  HADD2.F32 R59, -RZ, R58.H0_H0 ;  /* 0x2000003aff3b7230 */ /* 0x000fe40000004100 */
[----:B------:R-:W-:Y:S01]  /*12a30*/  FMUL.FTZ R25, R25, R31 ;  /* 0x0000001f19197220 */ /* 0x000fe20000410000 */
[----:B------:R-:W-:Y:S02]  /*12a40*/  HADD2.F32 R6, -RZ, R13.H0_H0 ;  /* 0x2000000dff067230 */ /* 0x000fe40000004100 */
[----:B------:R-:W-:Y:S01]  /*12a50*/  FMUL.FTZ R73, R10, R67 ;  /* 0x000000430a497220 */ /* 0x000fe20000410000 */
[----:B------:R-:W-:Y:S01]  /*12a60*/  FFMA.FTZ R64, R12, R31, -R71 ;  /* 0x0000001f0c407223 */ /* 0x000fe20000010847 */
[----:B------:R-:W-:Y:S01]  /*12a70*/  F2FP.F16.E4M3.UNPACK_B R29, R11 ;  /* 0x0000000bff1d723e */ /* 0x000fe200020006ff */
[----:B------:R-:W-:Y:S01]  /*12a80*/  FMUL.FTZ R10, R10, R59 ;  /* 0x0000003b0a0a7220 */ /* 0x000fe20000410000 */
[----:B------:R-:W-:Y:S01]  /*12a90*/  FFMA.FTZ R62, R12, R62, R25 ;  /* 0x0000003e0c3e7223 */ /* 0x000fe20000010019 */
[----:B------:R-:W-:Y:S01]  /*12aa0*/  F2FP.F16.E4M3.UNPACK_B R31, R69 ;  /* 0x00000045ff1f723e */ /* 0x000fe200020006ff */
[----:B------:R-:W-:Y:S01]  /*12ab0*/  HADD2.F32 R65, -RZ, R65.H1_H1 ;  /* 0x30000041ff417230 */ /* 0x000fe20000004100 */
[----:B------:R-:W-:Y:S01]  /*12ac0*/  F2FP.F16.E4M3.UNPACK_B R12, R61 ;  /* 0x0000003dff0c723e */ /* 0x000fe200020006ff */
[----:B------:R-:W-:-:S02]  /*12ad0*/  HADD2.F32 R26, -RZ, R26.H1_H1 ;  /* 0x3000001aff1a7230 */ /* 0x000fc40000004100 */
[C---:B------:R-:W-:Y:S01]  /*12ae0*/  FFMA.FTZ R73, R6.reuse, R59, -R73 ;  /* 0x0000003b06497223 */ /* 0x040fe20000010849 */
[----:B------:R-:W-:Y:S02]  /*12af0*/  HADD2.F32 R58, -RZ, R58.H1_H1 ;  /* 0x3000003aff3a7230 */ /* 0x000fe40000004100 */
[----:B------:R-:W-:Y:S01]  /*12b00*/  FFMA.FTZ R67, R6, R67, R10 ;  /* 0x0000004306437223 */ /* 0x000fe2000001000a */
[----:B------:R-:W-:Y:S02]  /*12b10*/  HADD2.F32 R13, -RZ, R13.H1_H1 ;  /* 0x3000000dff0d7230 */ /* 0x000fe40000004100 */
[C---:B------:R-:W-:Y:S01]  /*12b20*/  FMUL.FTZ R68, R26.reuse, R65 ;  /* 0x000000411a447220 */ /* 0x040fe20000410000 */
        /* <DEDUP_REMOVED lines=8> */
[----:B------:R-:W-:Y:S01]  /*12bb0*/  F2FP.F16.E4M3.UNPACK_B R30, R11.H1 ;  /* 0x0000000bff1e723e */ /* 0x000fe200030006ff */
[----:B------:R-:W-:Y:S01]  /*12bc0*/  FMUL.FTZ R10, R10, R25 ;  /* 0x000000190a0a7220 */ /* 0x000fe20000410000 */
[----:B------:R-:W-:Y:S01]  /*12bd0*/  F2FP.F16.E4M3.UNPACK_B R69, R69.H1 ;  /* 0x00000045ff45723e */ /* 0x000fe200030006ff */
[----:B------:R-:W-:Y:S01]  /*12be0*/  HADD2.F32 R26, -RZ, R31.H1_H1 ;  /* 0x3000001fff1a7230 */ /* 0x000fe20000004100 */
[----:B------:R-:W-:Y:S01]  /*12bf0*/  F2FP.F16.E4M3.UNPACK_B R61, R61.H1 ;  /* 0x0000003dff3d723e */ /* 0x000fe200030006ff */
        /* <DEDUP_REMOVED lines=8> */
[----:B------:R-:W-:Y:S01]  /*12c80*/  HADD2.F32 R10, -RZ, R30.H0_H0 ;  /* 0x2000001eff0a7230 */ /* 0x000fe20000004100 */
[----:B------:R-:W-:Y:S01]  /*12c90*/  F2FP.F16.E4M3.UNPACK_B R11, R8 ;  /* 0x00000008ff0b723e */ /* 0x000fe200020006ff */
[----:B------:R-:W-:-:S02]  /*12ca0*/  HADD2.F32 R13, -RZ, R61.H0_H0 ;  /* 0x2000003dff0d7230 */ /* 0x000fc40000004100 */
        /* <DEDUP_REMOVED lines=9> */
[C---:B------:R-:W-:Y:S01]  /*12d40*/  FFMA.FTZ R76, R6.reuse, R25, R10 ;  /* 0x00000019064c7223 */ /* 0x040fe2000001000a */
[-C--:B------:R-:W-:Y:S01]  /*12d50*/  F2FP.F16.E4M3.UNPACK_B R3, R4.reuse ;  /* 0x00000004ff03723e */ /* 0x080fe200020006ff */
[----:B------:R-:W-:Y:S01]  /*12d60*/  HADD2.F32 R30, -RZ, R30.H1_H1 ;  /* 0x3000001eff1e7230 */ /* 0x000fe20000004100 */
[----:B------:R-:W-:Y:S01]  /*12d70*/  F2FP.F16.E4M3.UNPACK_B R4, R4.H1 ;  /* 0x00000004ff04723e */ /* 0x000fe200030006ff */
[----:B------:R-:W-:Y:S01]  /*12d80*/  FFMA.FTZ R75, R6, R13, -R31 ;  /* 0x0000000d064b7223 */ /* 0x000fe2000001081f */
[----:B------:R-:W-:Y:S01]  /*12d90*/  HADD2.F32 R61, -RZ, R61.H1_H1 ;  /* 0x3000003dff3d7230 */ /* 0x000fe20000004100 */
[----:B------:R-:W-:Y:S01]  /*12da0*/  F2FP.F16.E4M3.UNPACK_B R63, R63 ;  /* 0x0000003fff3f723e */ /* 0x000fe200020006ff */
[----:B------:R-:W-:-:S02]  /*12db0*/  HADD2.F32 R25, -RZ, R15.H0_H0 ;  /* 0x2000000fff197230 */ /* 0x000fc40000004100 */
[C---:B------:R-:W-:Y:S01]  /*12dc0*/  FMUL.FTZ R31, R30.reuse, R69 ;  /* 0x000000451e1f7220 */ /* 0x040fe20000410000 */
[----:B------:R-:W-:Y:S02]  /*12dd0*/  HADD2.F32 R10, -RZ, R8.H0_H0 ;  /* 0x20000008ff0a7230 */ /* 0x000fe40000004100 */
[----:B------:R-:W-:Y:S01]  /*12de0*/  FMUL.FTZ R30, R30, R61 ;  /* 0x0000003d1e1e7220 */ /* 0x000fe20000410000 */
[----:B------:R-:W-:Y:S01]  /*12df0*/  HADD2.F32 R13, -RZ, R12.H0_H0 ;  /* 0x2000000cff0d7230 */ /* 0x000fe20000004100 */
[----:B------:R-:W-:Y:S01]  /*12e00*/  F2FP.F16.E4M3.UNPACK_B R57, R57 ;  /* 0x00000039ff39723e */ /* 0x000fe200020006ff */
[----:B------:R-:W-:Y:S02]  /*12e10*/  HADD2.F32 R24, -RZ, R24.H1_H1 ;  /* 0x30000018ff187230 */ /* 0x000fe40000004100 */
[C---:B------:R-:W-:Y:S01]  /*12e20*/  FMUL.FTZ R29, R10.reuse, R25 ;  /* 0x000000190a1d7220 */ /* 0x040fe20000410000 */
[----:B------:R-:W-:Y:S02]  /*12e30*/  HADD2.F32 R6, -RZ, R4.H0_H0 ;  /* 0x20000004ff067230 */ /* 0x000fe40000004100 */
[----:B------:R-:W-:Y:S01]  /*12e40*/  FMUL.FTZ R10, R10, R13 ;  /* 0x0000000d0a0a7220 */ /* 0x000fe20000410000 */
[----:B------:R-:W-:-:S02]  /*12e50*/  HADD2.F32 R8, -RZ, R8.H1_H1 ;  /* 0x30000008ff087230 */ /* 0x000fc40000004100 */
[----:B------:R-:W-:Y:S01]  /*12e60*/  FFMA.FTZ R69, R24, R69, R30 ;  /* 0x0000004518457223 */ /* 0x000fe2000001001e */
        /* <DEDUP_REMOVED lines=14> */
[C---:B------:R-:W-:Y:S01]  /*12f50*/  FMUL.FTZ R25, R6.reuse, R15 ;  /* 0x0000000f06197220 */ /* 0x040fe20000410000 */
[----:B------:R-:W-:Y:S01]  /*12f60*/  HADD2.F32 R11, -RZ, R11.H1_H1 ;  /* 0x3000000bff0b7230 */ /* 0x000fe20000004100 */
[----:B------:R-:W-:Y:S01]  /*12f70*/  F2FP.F16.E4M3.UNPACK_B R12, R66.H1 ;  /* 0x00000042ff0c723e */ /* 0x000fe200030006ff */
[----:B------:R-:W-:Y:S01]  /*12f80*/  FMUL.FTZ R29, R6, R13 ;  /* 0x0000000d061d7220 */ /* 0x000fe20000410000 */
[----:B------:R-:W-:Y:S01]  /*12f90*/  HADD2.F32 R4, -RZ, R3.H0_H0 ;  /* 0x20000003ff047230 */ /* 0x000fe20000004100 */
[----:B------:R-:W-:Y:S01]  /*12fa0*/  F2FP.F16.E4M3.UNPACK_B R8, R60.H1 ;  /* 0x0000003cff08723e */ /* 0x000fe200030006ff */
[----:B------:R-:W-:-:S02]  /*12fb0*/  HADD2.F32 R6, -RZ, R57.H1_H1 ;  /* 0x30000039ff067230 */ /* 0x000fc40000004100 */
[C---:B------:R-:W-:Y:S01]  /*12fc0*/  FMUL.FTZ R24, R11.reuse, R10 ;  /* 0x0000000a0b187220 */ /* 0x040fe20000410000 */
[----:B------:R-:W-:Y:S02]  /*12fd0*/  HADD2.F32 R3, -RZ, R3.H1_H1 ;  /* 0x30000003ff037230 */ /* 0x000fe40000004100 */
[C---:B------:R-:W-:Y:S01]  /*12fe0*/  FFMA.FTZ R25, R4.reuse, R13, -R25 ;  /* 0x0000000d04197223 */ /* 0x040fe20000010819 */
[----:B------:R-:W-:Y:S01]  /*12ff0*/  FFMA.FTZ R29, R4, R15, R29 ;  /* 0x0000000f041d7223 */ /* 0x000fe2000001001d */
[-C--:B------:R-:W-:Y:S01]  /*13000*/  FMUL.FTZ R11, R11, R6.reuse ;  /* 0x000000060b0b7220 */ /* 0x080fe20000410000 */
[----:B------:R-:W-:Y:S02]  /*13010*/  HADD2.F32 R13, -RZ, R12.H0_H0 ;  /* 0x2000000cff0d7230 */ /* 0x000fe40000004100 */
[C---:B------:R-:W-:Y:S01]  /*13020*/  FFMA.FTZ R24, R3.reuse, R6, -R24 ;  /* 0x0000000603187223 */ /* 0x040fe20000010818 */
[----:B------:R-:W-:Y:S02]  /*13030*/  HADD2.F32 R4, -RZ, R28.H0_H0 ;  /* 0x2000001cff047230 */ /* 0x000fe40000004100 */
[----:B------:R-:W-:Y:S01]  /*13040*/  FFMA.FTZ R10, R3, R10, R11 ;  /* 0x0000000a030a7223 */ /* 0x000fe2000001000b */
[--C-:B------:R-:W-:Y:S01]  /*13050*/  HADD2.F32 R6, -RZ, R8.reuse.H0_H0 ;  /* 0x20000008ff067230 */ /* 0x100fe20000004100 */
[----:B------:R-:W-:Y:S01]  /*13060*/  F2FP.F16.E4M3.UNPACK_B R60, R60 ;  /* 0x0000003cff3c723e */ /* 0x000fe200020006ff */
[----:B------:R-:W-:-:S02]  /*13070*/  HADD2.F32 R11, -RZ, R8.H1_H1 ;  /* 0x30000008ff0b7230 */ /* 0x000fc40000004100 */
[C---:B------:R-:W-:Y:S01]  /*13080*/  FMUL.FTZ R8, R4.reuse, R13 ;  /* 0x0000000d04087220 */ /* 0x040fe20000410000 */
[----:B------:R-:W-:Y:S02]  /*13090*/  HADD2.F32 R3, -RZ, R14.H0_H0 ;  /* 0x2000000eff037230 */ /* 0x000fe40000004100 */
[----:B------:R-:W-:Y:S01]  /*130a0*/  FMUL.FTZ R4, R4, R6 ;  /* 0x0000000604047220 */ /* 0x000fe20000410000 */
[----:B------:R-:W-:Y:S01]  /*130b0*/  HADD2.F32 R28, -RZ, R28.H1_H1 ;  /* 0x3000001cff1c7230 */ /* 0x000fe20000004100 */
[----:B------:R-:W-:Y:S01]  /*130c0*/  F2FP.F16.E4M3.UNPACK_B R66, R66 ;  /* 0x00000042ff42723e */ /* 0x000fe200020006ff */
[----:B------:R-:W-:Y:S02]  /*130d0*/  HADD2.F32 R15, -RZ, R12.H1_H1 ;  /* 0x3000000cff0f7230 */ /* 0x000fe40000004100 */
[----:B------:R-:W-:Y:S01]  /*130e0*/  FFMA.FTZ R57, R3, R6, -R8 ;  /* 0x0000000603397223 */ /* 0x000fe20000010808 */
[----:B------:R-:W-:Y:S02]  /*130f0*/  HADD2.F32 R14, -RZ, R14.H1_H1 ;  /* 0x3000000eff0e7230 */ /* 0x000fe40000004100 */
[----:B------:R-:W-:Y:S01]  /*13100*/  FMUL.FTZ R6, R28, R11 ;  /* 0x0000000b1c067220 */ /* 0x000fe20000410000 */
[----:B------:R-:W-:-:S02]  /*13110*/  HADD2.F32 R8, -RZ, R66.H0_H0 ;  /* 0x20000042ff087230 */ /* 0x000fc40000004100 */
[----:B------:R-:W-:Y:S01]  /*13120*/  FMUL.FTZ R61, R28, R15 ;  /* 0x0000000f1c3d7220 */ /* 0x000fe20000410000 */
[----:B------:R-:W-:Y:S01]  /*13130*/  FFMA.FTZ R28, R3, R13, R4 ;  /* 0x0000000d031c7223 */ /* 0x000fe20000010004 */
[C---:B------:R-:W-:Y:S01]  /*13140*/  FFMA.FTZ R15, R14.reuse, R15, R6 ;  /* 0x0000000f0e0f7223 */ /* 0x040fe20000010006 */
[----:B------:R-:W-:Y:S02]  /*13150*/  HADD2.F32 R6, -RZ, R60.H0_H0 ;  /* 0x2000003cff067230 */ /* 0x000fe40000004100 */
[----:B------:R-:W-:Y:S01]  /*13160*/  FFMA.FTZ R70, R14, R11, -R61 ;  /* 0x0000000b0e467223 */ /* 0x000fe2000001083d */
[--C-:B------:R-:W-:Y:S01]  /*13170*/  HADD2.F32 R4, -RZ, R27.reuse.H0_H0 ;  /* 0x2000001bff047230 */ /* 0x100fe20000004100 */
[----:B------:R-:W-:Y:S01]  /*13180*/  F2FP.SATFINITE.E4M3.F32.PACK_AB_MERGE_C R68, R68, R73, RZ ;  /* 0x000000494444723e */ /* 0x000fe200048070ff */
[----:B------:R-:W-:Y:S01]  /*13190*/  HADD2.F32 R66, -RZ, R66.H1_H1 ;  /* 0x30000042ff427230 */ /* 0x000fe20000004100 */
        /* <DEDUP_REMOVED lines=8> */
[----:B------:R-:W-:Y:S01]  /*13220*/  FMUL.FTZ R27, R27, R60 ;  /* 0x0000003c1b1b7220 */ /* 0x000fe20000410000 */
        /* <DEDUP_REMOVED lines=10> */
[----:B------:R-:W-:Y:S02]  /*132d0*/  F2FP.SATFINITE.E4M3.F32.PACK_AB_MERGE_C R5, R64, R5, R68 ;  /* 0x000000054005723e */ /* 0x000fe40004807044 */
[----:B------:R-:W-:-:S02]  /*132e0*/  F2FP.SATFINITE.E4M3.F32.PACK_AB_MERGE_C R7, R72, R71, R7 ;  /* 0x000000474807723e */ /* 0x000fc40004807007 */
[----:B------:R-:W-:Y:S02]  /*132f0*/  F2FP.SATFINITE.E4M3.F32.PACK_AB_MERGE_C R4, R24, R25, R4 ;  /* 0x000000191804723e */ /* 0x000fe40004807004 */
[----:B------:R-:W-:Y:S02]  /*13300*/  F2FP.SATFINITE.E4M3.F32.PACK_AB_MERGE_C R8, R10, R29, R8 ;  /* 0x0000001d0a08723e */ /* 0x000fe40004807008 */
[----:B------:R-:W-:Y:S02]  /*13310*/  F2FP.SATFINITE.E4M3.F32.PACK_AB_MERGE_C R6, R13, R6, R57 ;  /* 0x000000060d06723e */ /* 0x000fe40004807039 */
[----:B------:R-:W-:Y:S02]  /*13320*/  F2FP.SATFINITE.E4M3.F32.PACK_AB_MERGE_C R9, R62, R9, R58 ;  /* 0x000000093e09723e */ /* 0x000fe4000480703a */
[----:B------:R-:W-:Y:S01]  /*13330*/  F2FP.SATFINITE.E4M3.F32.PACK_AB_MERGE_C R11, R74, R65, R11 ;  /* 0x000000414a0b723e */ /* 0x000fe2000480700b */
[----:B------:R1:W-:Y:S01]  /*13340*/  STS.128 [R77+0x20400], R4 ;  /* 0x020400044d007388 */ /* 0x0003e20000000c00 */
[----:B------:R-:W-:-:S05]  /*13350*/  F2FP.SATFINITE.E4M3.F32.PACK_AB_MERGE_C R10, R66, R3, R15 ;  /* 0x00000003420a723e */ /* 0x000fca000480700f */
[----:B------:R1:W-:Y:S02]  /*13360*/  STS.128 [R0+0x20400], R8 ;  /* 0x0204000800007388 */ /* 0x0003e40000000c00 */
.L_x_2346:
[----:B------:R-:W-:Y:S05]  /*13370*/  BSYNC B1 ;  /* 0x0000000000017941 */ /* 0x000fea0003800000 */
.L_x_2345:
[----:B------:R-:W-:Y:S04]  /*13380*/  BSSY B1, `(.L_x_2347) ;  /* 0x00000fd000017945 */ /* 0x000fe80003800000 */
[----:B------:R-:W-:Y:S05]  /*13390*/  @P2 BRA `(.L_x_2348) ;  /* 0x0000000c00ec2947 */ /* 0x000fea0003800000 */
[----:B-1----:R-:W2:Y:S04]  /*133a0*/  LDL R8, [R1+0x30] ;  /* 0x0000300001087983 */ /* 0x002ea80000100800 */
[----:B------:R-:W3:Y:S01]  /*133b0*/  LDL R69, [R1+0x58] ;  /* 0x0000580001457983 */ /* 0x000ee20000100800 */
[----:B-----5:R-:W-:Y:S02]  /*133c0*/  SHF.R.U32.HI R0, RZ, 0x8, R48 ;  /* 0x00000008ff007819 */ /* 0x020fe40000011630 */
[----:B0-----:R-:W-:Y:S02]  /*133d0*/  LOP3.LUT R3, R48, 0xff, RZ, 0xc0, !PT ;  /* 0x000000ff30037812 */ /* 0x001fe400078ec0ff */
[----:B------:R-:W-:Y:S02]  /*133e0*/  LOP3.LUT R0, R0, 0xff, RZ, 0xc0, !PT ;  /* 0x000000ff00007812 */ /* 0x000fe400078ec0ff */
[----:B------:R-:W-:-:S02]  /*133f0*/  SHF.R.U32.HI R4, RZ, 0x8, R49 ;  /* 0x00000008ff047819 */ /* 0x000fc40000011631 */
[----:B------:R-:W-:Y:S02]  /*13400*/  PRMT R13, R0, 0x7604, R3 ;  /* 0x00007604000d7816 */ /* 0x000fe40000000003 */
[----:B------:R-:W-:Y:S02]  /*13410*/  LOP3.LUT R5, R49, 0xff, RZ, 0xc0, !PT ;  /* 0x000000ff31057812 */ /* 0x000fe400078ec0ff */
[----:B------:R-:W-:Y:S02]  /*13420*/  LOP3.LUT R0, R4, 0xff, RZ, 0xc0, !PT ;  /* 0x000000ff04007812 */ /* 0x000fe400078ec0ff */
[----:B------:R-:W-:Y:S02]  /*13430*/  LEA.HI R6, R21, R20, RZ, 0x1c ;  /* 0x0000001415067211 */ /* 0x000fe400078fe0ff */
[----:B------:R-:W-:Y:S01]  /*13440*/  PRMT R12, R0, 0x7604, R5 ;  /* 0x00007604000c7816 */ /* 0x000fe20000000005 */
[----:B------:R-:W-:Y:S01]  /*13450*/  IMAD.SHL.U32 R0, R234, 0x80, RZ ;  /* 0x00000080ea007824 */ /* 0x000fe200078e00ff */
[----:B------:R-:W-:-:S02]  /*13460*/  SHF.R.U32.HI R3, RZ, 0x8, R50 ;  /* 0x00000008ff037819 */ /* 0x000fc40000011632 */
[----:B------:R-:W-:Y:S02]  /*13470*/  SHF.R.S32.HI R5, RZ, 0x1f, R6 ;  /* 0x0000001fff057819 */ /* 0x000fe40000011406 */
[----:B------:R-:W-:Y:S01]  /*13480*/  LOP3.LUT R9, R0, 0x380, RZ, 0xc0, !PT ;  /* 0x0000038000097812 */ /* 0x000fe200078ec0ff */
[----:B------:R-:W-:Y:S01]  /*13490*/  IMAD.SHL.U32 R0, R6, 0x10, RZ ;  /* 0x0000001006007824 */ /* 0x000fe200078e00ff */
[----:B------:R-:W-:Y:S02]  /*134a0*/  LOP3.LUT R4, R50, 0xff, RZ, 0xc0, !PT ;  /* 0x000000ff32047812 */ /* 0x000fe400078ec0ff */
[----:B------:R-:W-:Y:S02]  /*134b0*/  LOP3.LUT R3, R3, 0xff, RZ, 0xc0, !PT ;  /* 0x000000ff03037812 */ /* 0x000fe400078ec0ff */
[----:B------:R-:W-:Y:S02]  /*134c0*/  LEA.HI R7, R5, R6, RZ, 0x3 ;  /* 0x0000000605077211 */ /* 0x000fe400078f18ff */
[----:B------:R-:W-:-:S02]  /*134d0*/  PRMT R15, R3, 0x7604, R4 ;  /* 0x00007604030f7816 */ /* 0x000fc40000000004 */
[----:B------:R-:W-:Y:S01]  /*134e0*/  LOP3.LUT R0, R9, 0x70, R0, 0xf8, !PT ;  /* 0x0000007009007812 */ /* 0x000fe200078ef800 */
[----:B------:R-:W-:Y:S01]  /*134f0*/  IMAD.SHL.U32 R7, R7, 0x800, RZ ;  /* 0x0000080007077824 */ /* 0x000fe200078e00ff */
[----:B------:R-:W-:Y:S02]  /*13500*/  SHF.R.U32.HI R3, RZ, 0x8, R51 ;  /* 0x00000008ff037819 */ /* 0x000fe40000011633 */
[----:B------:R-:W-:Y:S02]  /*13510*/  SHF.R.U32.HI R9, RZ, 0x3, R9 ;  /* 0x00000003ff097819 */ /* 0x000fe40000011609 */
[----:B------:R-:W-:Y:S02]  /*13520*/  LOP3.LUT R4, R51, 0xff, RZ, 0xc0, !PT ;  /* 0x000000ff33047812 */ /* 0x000fe400078ec0ff */
[----:B------:R-:W-:Y:S02]  /*13530*/  LOP3.LUT R3, R3, 0xff, RZ, 0xc0, !PT ;  /* 0x000000ff03037812 */ /* 0x000fe400078ec0ff */
[----:B------:R-:W-:-:S02]  /*13540*/  LOP3.LUT R0, R0, R9, RZ, 0x3c, !PT ;  /* 0x0000000900007212 */ /* 0x000fc400078e3cff */
[----:B------:R-:W-:Y:S02]  /*13550*/  LOP3.LUT R9, R7, 0xffffc000, RZ, 0xc0, !PT ;  /* 0xffffc00007097812 */ /* 0x000fe400078ec0ff */
[----:B------:R-:W-:Y:S02]  /*13560*/  PRMT R14, R3, 0x7604, R4 ;  /* 0x00007604030e7816 */ /* 0x000fe40000000004 */
[----:B------:R-:W-:Y:S02]  /*13570*/  SHF.R.U32.HI R5, RZ, 0x8, R52 ;  /* 0x00000008ff057819 */ /* 0x000fe40000011634 */
[----:B------:R-:W-:Y:S02]  /*13580*/  LOP3.LUT R6, R52, 0xff, RZ, 0xc0, !PT ;  /* 0x000000ff34067812 */ /* 0x000fe400078ec0ff */
[----:B------:R-:W-:Y:S02]  /*13590*/  LOP3.LUT R5, R5, 0xff, RZ, 0xc0, !PT ;  /* 0x000000ff05057812 */ /* 0x000fe400078ec0ff */
[----:B------:R-:W-:-:S02]  /*135a0*/  SHF.R.U32.HI R28, RZ, 0x8, R55 ;  /* 0x00000008ff1c7819 */ /* 0x000fc40000011637 */
[----:B------:R-:W-:Y:S02]  /*135b0*/  PRMT R27, R5, 0x7604, R6 ;  /* 0x00007604051b7816 */ /* 0x000fe40000000006 */
[----:B------:R-:W-:Y:S02]  /*135c0*/  LOP3.LUT R29, R55, 0xff, RZ, 0xc0, !PT ;  /* 0x000000ff371d7812 */ /* 0x000fe400078ec0ff */
[----:B------:R-:W-:Y:S02]  /*135d0*/  LOP3.LUT R28, R28, 0xff, RZ, 0xc0, !PT ;  /* 0x000000ff1c1c7812 */ /* 0x000fe400078ec0ff */
[----:B------:R-:W-:Y:S02]  /*135e0*/  LOP3.LUT R24, R53, 0xff, RZ, 0xc0, !PT ;  /* 0x000000ff35187812 */ /* 0x000fe400078ec0ff */
[----:B------:R-:W-:Y:S02]  /*135f0*/  PRMT R28, R28, 0x7604, R29 ;  /* 0x000076041c1c7816 */ /* 0x000fe4000000001d */
[----:B------:R-:W-:-:S02]  /*13600*/  SHF.R.U32.HI R29, RZ, 0x10, R53 ;  /* 0x00000010ff1d7819 */ /* 0x000fc40000011635 */
[----:B------:R-:W-:Y:S02]  /*13610*/  SHF.R.U32.HI R25, RZ, 0x8, R54 ;  /* 0x00000008ff197819 */ /* 0x000fe40000011636 */
[----:B------:R-:W-:Y:S01]  /*13620*/  LOP3.LUT R26, R54, 0xff, RZ, 0xc0, !PT ;  /* 0x000000ff361a7812 */ /* 0x000fe200078ec0ff */
[----:B------:R-:W-:Y:S01]  /*13630*/  IMAD.U32 R29, R29, 0x10000, RZ ;  /* 0x000100001d1d7824 */ /* 0x000fe200078e00ff */
[----:B------:R-:W-:Y:S02]  /*13640*/  LOP3.LUT R25, R25, 0xff, RZ, 0xc0, !PT ;  /* 0x000000ff19197812 */ /* 0x000fe400078ec0ff */
[----:B------:R-:W-:Y:S02]  /*13650*/  SHF.R.U32.HI R59, RZ, 0x10, R55 ;  /* 0x00000010ff3b7819 */ /* 0x000fe40000011637 */
[----:B------:R-:W-:Y:S02]  /*13660*/  LOP3.LUT R13, R13, 0xff0000, R48, 0xf8, !PT ;  /* 0x00ff00000d0d7812 */ /* 0x000fe400078ef830 */
[----:B------:R-:W-:Y:S01]  /*13670*/  PRMT R57, R25, 0x7604, R26 ;  /* 0x0000760419397816 */ /* 0x000fe2000000001a */
[----:B------:R-:W-:Y:S01]  /*13680*/  IMAD.U32 R59, R59, 0x10000, RZ ;  /* 0x000100003b3b7824 */ /* 0x000fe200078e00ff */
[----:B------:R-:W-:-:S02]  /*13690*/  SHF.R.U32.HI R25, RZ, 0x10, R51 ;  /* 0x00000010ff197819 */ /* 0x000fc40000011633 */
[----:B------:R-:W-:Y:S02]  /*136a0*/  LOP3.LUT R15, R15, 0xff0000, R50, 0xf8, !PT ;  /* 0x00ff00000f0f7812 */ /* 0x000fe400078ef832 */
[----:B------:R-:W-:Y:S01]  /*136b0*/  LOP3.LUT R59, R28, 0xff0000, R59, 0xf8, !PT ;  /* 0x00ff00001c3b7812 */ /* 0x000fe200078ef83b */
[----:B------:R-:W-:Y:S01]  /*136c0*/  IMAD.U32 R25, R25, 0x10000, RZ ;  /* 0x0001000019197824 */ /* 0x000fe200078e00ff */
[----:B------:R-:W-:Y:S02]  /*136d0*/  LOP3.LUT R57, R57, 0xff0000, R54, 0xf8, !PT ;  /* 0x00ff000039397812 */ /* 0x000fe400078ef836 */
[----:B------:R-:W-:Y:S02]  /*136e0*/  LOP3.LUT R59, R59, 0xff000000, R55, 0xf8, !PT ;  /* 0xff0000003b3b7812 */ /* 0x000fe400078ef837 */
[----:B------:R-:W-:Y:S02]  /*136f0*/  LOP3.LUT R25, R14, 0xff0000, R25, 0xf8, !PT ;  /* 0x00ff00000e197812 */ /* 0x000fe400078ef819 */
[----:B------:R-:W-:-:S02]  /*13700*/  LOP3.LUT R50, R15, 0xff000000, R50, 0xf8, !PT ;  /* 0xff0000000f327812 */ /* 0x000fc400078ef832 */
[----:B------:R-:W-:Y:S02]  /*13710*/  LOP3.LUT R54, R57, 0xff000000, R54, 0xf8, !PT ;  /* 0xff00000039367812 */ /* 0x000fe400078ef836 */
[--C-:B------:R-:W-:Y:S02]  /*13720*/  LOP3.LUT R27, R27, 0xff0000, R52.reuse, 0xf8, !PT ;  /* 0x00ff00001b1b7812 */ /* 0x100fe400078ef834 */
[----:B------:R-:W-:Y:S02]  /*13730*/  LOP3.LUT R51, R25, 0xff000000, R51, 0xf8, !PT ;  /* 0xff00000019337812 */ /* 0x000fe400078ef833 */
[----:B------:R-:W-:Y:S02]  /*13740*/  LOP3.LUT R52, R27, 0xff000000, R52, 0xf8, !PT ;  /* 0xff0000001b347812 */ /* 0x000fe400078ef834 */
[----:B--2---:R-:W-:Y:S02]  /*13750*/  IADD3 R3, R0, R9, R8 ;  /* 0x0000000900037210 */ /* 0x004fe40007ffe008 */
[----:B------:R-:W-:Y:S01]  /*13760*/  SHF.R.U32.HI R8, RZ, 0x8, R53 ;  /* 0x00000008ff087819 */ /* 0x000fe20000011635 */
[----:B---3--:R-:W0:Y:S02]  /*13770*/  LDS.128 R4, [R69+0x20400] ;  /* 0x0204000045047984 */ /* 0x008e240000000c00 */
[----:B------:R-:W-:Y:S01]  /*13780*/  IMAD.IADD R0, R18, 0x1, R3 ;  /* 0x0000000112007824 */ /* 0x000fe200078e0203 */
[----:B------:R-:W-:-:S04]  /*13790*/  LOP3.LUT R3, R8, 0xff, RZ, 0xc0, !PT ;  /* 0x000000ff08037812 */ /* 0x000fc800078ec0ff */
[----:B------:R-:W1:Y:S01]  /*137a0*/  LDS.128 R8, [R0+0x20400] ;  /* 0x0204000000087984 */ /* 0x000e620000000c00 */
[----:B------:R-:W-:Y:S02]  /*137b0*/  PRMT R24, R3, 0x7604, R24 ;  /* 0x0000760403187816 */ /* 0x000fe40000000018 */
[----:B------:R-:W-:Y:S02]  /*137c0*/  SHF.R.U32.HI R3, RZ, 0x10, R49 ;  /* 0x00000010ff037819 */ /* 0x000fe40000011631 */
[----:B------:R-:W-:Y:S02]  /*137d0*/  LOP3.LUT R31, R24, 0xff0000, R29, 0xf8, !PT ;  /* 0x00ff0000181f7812 */ /* 0x000fe400078ef81d */
[----:B------:R-:W-:Y:S02]  /*137e0*/  SHF.L.U32 R3, R3, 0x10, RZ ;  /* 0x0000001003037819 */ /* 0x000fe400000006ff */
[----:B------:R-:W-:Y:S02]  /*137f0*/  LOP3.LUT R29, R13, 0xff000000, R48, 0xf8, !PT ;  /* 0xff0000000d1d7812 */ /* 0x000fe400078ef830 */
[----:B------:R-:W-:-:S02]  /*13800*/  LOP3.LUT R3, R12, 0xff0000, R3, 0xf8, !PT ;  /* 0x00ff00000c037812 */ /* 0x000fc400078ef803 */
[----:B------:R-:W-:Y:S02]  /*13810*/  LOP3.LUT R53, R31, 0xff000000, R53, 0xf8, !PT ;  /* 0xff0000001f357812 */ /* 0x000fe400078ef835 */
[----:B------:R-:W-:Y:S02]  /*13820*/  LOP3.LUT R48, R3, 0xff000000, R49, 0xf8, !PT ;  /* 0xff00000003307812 */ /* 0x000fe400078ef831 */
[-C--:B------:R-:W-:Y:S02]  /*13830*/  F2FP.F16.E4M3.UNPACK_B R49, R53.reuse ;  /* 0x00000035ff31723e */ /* 0x080fe400020006ff */
[-C--:B------:R-:W-:Y:S02]  /*13840*/  F2FP.F16.E4M3.UNPACK_B R30, R48.reuse ;  /* 0x00000030ff1e723e */ /* 0x080fe400020006ff */
[----:B------:R-:W-:Y:S01]  /*13850*/  F2FP.F16.E4M3.UNPACK_B R53, R53.H1 ;  /* 0x00000035ff35723e */ /* 0x000fe200030006ff */
[----:B------:R-:W-:Y:S01]  /*13860*/  HADD2.F32 R55, -RZ, R49.H0_H0 ;  /* 0x20000031ff377230 */ /* 0x000fe20000004100 */
[----:B------:R-:W-:Y:S01]  /*13870*/  F2FP.F16.E4M3.UNPACK_B R48, R48.H1 ;  /* 0x00000030ff30723e */ /* 0x000fe200030006ff */
[----:B------:R-:W-:Y:S01]  /*13880*/  HADD2.F32 R31, -RZ, R30.H0_H0 ;  /* 0x2000001eff1f7230 */ /* 0x000fe20000004100 */
[----:B0-----:R-:W-:-:S02]  /*13890*/  F2FP.F16.E4M3.UNPACK_B R12, R5 ;  /* 0x00000005ff0c723e */ /* 0x001fc400020006ff */
[-C--:B------:R-:W-:Y:S02]  /*138a0*/  F2FP.F16.E4M3.UNPACK_B R14, R7.reuse ;  /* 0x00000007ff0e723e */ /* 0x080fe400020006ff */
[----:B------:R-:W-:Y:S02]  /*138b0*/  F2FP.F16.E4M3.UNPACK_B R15, R7.H1 ;  /* 0x00000007ff0f723e */ /* 0x000fe400030006ff */
[-C--:B-1----:R-:W-:Y:S02]  /*138c0*/  F2FP.F16.E4M3.UNPACK_B R24, R9.reuse ;  /* 0x00000009ff18723e */ /* 0x082fe400020006ff */
[-C--:B------:R-:W-:Y:S02]  /*138d0*/  F2FP.F16.E4M3.UNPACK_B R7, R6.reuse ;  /* 0x00000006ff07723e */ /* 0x080fe400020006ff */
[----:B------:R-:W-:Y:S01]  /*138e0*/  F2FP.F16.E4M3.UNPACK_B R13, R6.H1 ;  /* 0x00000006ff0d723e */ /* 0x000fe200030006ff */
[----:B------:R-:W-:Y:S01]  /*138f0*/  HADD2.F32 R26, -RZ, R24.H0_H0 ;  /* 0x20000018ff1a7230 */ /* 0x000fe20000004100 */
[----:B------:R-:W-:Y:S01]  /*13900*/  F2FP.F16.E4M3.UNPACK_B R25, R9.H1 ;  /* 0x00000009ff19723e */ /* 0x000fe200030006ff */
[----:B------:R-:W-:Y:S01]  /*13910*/  HADD2.F32 R6, -RZ, R12.H0_H0 ;  /* 0x2000000cff067230 */ /* 0x000fe20000004100 */
[----:B------:R-:W-:Y:S01]  /*13920*/  F2FP.F16.E4M3.UNPACK_B R27, R11 ;  /* 0x0000000bff1b723e */ /* 0x000fe200020006ff */
[----:B------:R-:W-:-:S02]  /*13930*/  HADD2.F32 R24, -RZ, R24.H1_H1 ;  /* 0x30000018ff187230 */ /* 0x000fc40000004100 */
[C---:B------:R-:W-:Y:S01]  /*13940*/  FMUL.FTZ R60, R26.reuse, R31 ;  /* 0x0000001f1a3c7220 */ /* 0x040fe20000410000 */
[----:B------:R-:W-:Y:S01]  /*13950*/  FMUL.FTZ R57, R26, R55 ;  /* 0x000000371a397220 */ /* 0x000fe20000410000 */
[----:B------:R-:W-:Y:S01]  /*13960*/  F2FP.F16.E4M3.UNPACK_B R28, R11.H1 ;  /* 0x0000000bff1c723e */ /* 0x000fe200030006ff */
[----:B------:R-:W-:Y:S02]  /*13970*/  HADD2.F32 R12, -RZ, R12.H1_H1 ;  /* 0x3000000cff0c7230 */ /* 0x000fe40000004100 */
[C---:B------:R-:W-:Y:S01]  /*13980*/  FFMA.FTZ R60, R6.reuse, R55, R60 ;  /* 0x00000037063c7223 */ /* 0x040fe2000001003c */
[----:B------:R-:W-:Y:S01]  /*13990*/  FFMA.FTZ R58, R6, R31, -R57 ;  /* 0x0000001f063a7223 */ /* 0x000fe20000010839 */
[----:B------:R-:W-:Y:S01]  /*139a0*/  HADD2.F32 R55, -RZ, R49.H1_H1 ;  /* 0x30000031ff377230 */ /* 0x000fe20000004100 */
[-C--:B------:R-:W-:Y:S01]  /*139b0*/  F2FP.F16.E4M3.UNPACK_B R11, R10.reuse ;  /* 0x0000000aff0b723e */ /* 0x080fe200020006ff */
[----:B------:R-:W-:Y:S01]  /*139c0*/  HADD2.F32 R31, -RZ, R30.H1_H1 ;  /* 0x3000001eff1f7230 */ /* 0x000fe20000004100 */
[----:B------:R-:W-:Y:S01]  /*139d0*/  F2FP.F16.E4M3.UNPACK_B R26, R10.H1 ;  /* 0x0000000aff1a723e */ /* 0x000fe200030006ff */
[----:B------:R-:W-:Y:S01]  /*139e0*/  HADD2.F32 R57, -RZ, R53.H0_H0 ;  /* 0x20000035ff397230 */ /* 0x000fe20000004100 */
[----:B------:R-:W-:Y:S01]  /*139f0*/  F2FP.F16.E4M3.UNPACK_B R5, R5.H1 ;  /* 0x00000005ff05723e */ /* 0x000fe200030006ff */
[----:B------:R-:W-:-:S02]  /*13a00*/  HADD2.F32 R10, -RZ, R25.H0_H0 ;  /* 0x20000019ff0a7230 */ /* 0x000fc40000004100 */
[C---:B------:R-:W-:Y:S01]  /*13a10*/  FMUL.FTZ R61, R24.reuse, R55 ;  /* 0x00000037183d7220 */ /* 0x040fe20000410000 */
[----:B------:R-:W-:Y:S02]  /*13a20*/  HADD2.F32 R49, -RZ, R48.H0_H0 ;  /* 0x20000030ff317230 */ /* 0x000fe40000004100 */
[----:B------:R-:W-:Y:S01]  /*13a30*/  FMUL.FTZ R24, R24, R31 ;  /* 0x0000001f18187220 */ /* 0x000fe20000410000 */
[----:B------:R-:W-:Y:S02]  /*13a40*/  HADD2.F32 R6, -RZ, R5.H0_H0 ;  /* 0x20000005ff067230 */ /* 0x000fe40000004100 */
[----:B------:R-:W-:Y:S01]  /*13a50*/  FMUL.FTZ R63, R10, R57 ;  /* 0x000000390a3f7220 */ /* 0x000fe20000410000 */
[----:B------:R-:W-:Y:S01]  /*13a60*/  FFMA.FTZ R61, R12, R31, -R61 ;  /* 0x0000001f0c3d7223 */ /* 0x000fe2000001083d */
[----:B------:R-:W-:Y:S01]  /*13a70*/  FMUL.FTZ R10, R10, R49 ;  /* 0x000000310a0a7220 */ /* 0x000fe20000410000 */
[----:B------:R-:W-:Y:S01]  /*13a80*/  FFMA.FTZ R55, R12, R55, R24 ;  /* 0x000000370c377223 */ /* 0x000fe20000010018 */
[----:B------:R-:W-:Y:S01]  /*13a90*/  F2FP.F16.E4M3.UNPACK_B R30, R59 ;  /* 0x0000003bff1e723e */ /* 0x000fe200020006ff */
[C---:B------:R-:W-:Y:S01]  /*13aa0*/  FFMA.FTZ R63, R6.reuse, R49, -R63 ;  /* 0x00000031063f7223 */ /* 0x040fe2000001083f */
[----:B------:R-:W-:Y:S01]  /*13ab0*/  F2FP.F16.E4M3.UNPACK_B R12, R51 ;  /* 0x00000033ff0c723e */ /* 0x000fe200020006ff */
[----:B------:R-:W-:Y:S01]  /*13ac0*/  FFMA.FTZ R57, R6, R57, R10 ;  /* 0x0000003906397223 */ /* 0x000fe2000001000a */
[----:B------:R-:W-:Y:S01]  /*13ad0*/  HADD2.F32 R24, -RZ, R53.H1_H1 ;  /* 0x30000035ff187230 */ /* 0x000fe20000004100 */
[----:B------:R-:W-:Y:S01]  /*13ae0*/  F2FP.F16.E4M3.UNPACK_B R59, R59.H1 ;  /* 0x0000003bff3b723e */ /* 0x000fe200030006ff */
[----:B------:R-:W-:Y:S01]  /*13af0*/  HADD2.F32 R25, -RZ, R25.H1_H1 ;  /* 0x30000019ff197230 */ /* 0x000fe20000004100 */
[----:B------:R-:W-:Y:S01]  /*13b00*/  F2FP.F16.E4M3.UNPACK_B R51, R51.H1 ;  /* 0x00000033ff33723e */ /* 0x000fe200030006ff */
[----:B------:R-:W-:Y:S01]  /*13b10*/  HADD2.F32 R49, -RZ, R30.H0_H0 ;  /* 0x2000001eff317230 */ /* 0x000fe20000004100 */
[----:B------:R-:W-:Y:S01]  /*13b20*/  F2FP.F16.E4M3.UNPACK_B R9, R8 ;  /* 0x00000008ff09723e */ /* 0x000fe200020006ff */
[----:B------:R-:W-:-:S02]  /*13b30*/  HADD2.F32 R10, -RZ, R27.H0_H0 ;  /* 0x2000001bff0a7230 */ /* 0x000fc40000004100 */
[C---:B------:R-:W-:Y:S01]  /*13b40*/  FMUL.FTZ R62, R25.reuse, R24 ;  /* 0x00000018193e7220 */ /* 0x040fe20000410000 */
[----:B------:R-:W-:Y:S01]  /*13b50*/  HADD2.F32 R48, -RZ, R48.H1_H1 ;  /* 0x30000030ff307230 */ /* 0x000fe20000004100 */
[----:B------:R-:W-:Y:S01]  /*13b60*/  F2FP.F16.E4M3.UNPACK_B R8, R8.H1 ;  /* 0x00000008ff08723e */ /* 0x000fe200030006ff */
[----:B------:R-:W-:Y:S02]  /*13b70*/  HADD2.F32 R31, -RZ, R12.H0_H0 ;  /* 0x2000000cff1f7230 */ /* 0x000fe40000004100 */
[C---:B------:R-:W-:Y:S01]  /*13b80*/  FMUL.FTZ R53, R10.reuse, R49 ;  /* 0x000000310a357220 */ /* 0x040fe20000410000 */
[----:B------:R-:W-:Y:S02]  /*13b90*/  HADD2.F32 R5, -RZ, R5.H1_H1 ;  /* 0x30000005ff057230 */ /* 0x000fe40000004100 */
[----:B------:R-:W-:Y:S01]  /*13ba0*/  FMUL.FTZ R25, R25, R48 ;  /* 0x0000003019197220 */ /* 0x000fe20000410000 */
[----:B------:R-:W-:Y:S02]  /*13bb0*/  HADD2.F32 R6, -RZ, R14.H0_H0 ;  /* 0x2000000eff067230 */ /* 0x000fe40000004100 */
[----:B------:R-:W-:Y:S01]  /*13bc0*/  FMUL.FTZ R10, R10, R31 ;  /* 0x0000001f0a0a7220 */ /* 0x000fe20000410000 */
[----:B------:R-:W-:-:S02]  /*13bd0*/  HADD2.F32 R30, -RZ, R30.H1_H1 ;  /* 0x3000001eff1e7230 */ /* 0x000fc40000004100 */
[C---:B------:R-:W-:Y:S01]  /*13be0*/  FFMA.FTZ R62, R5.reuse, R48, -R62 ;  /* 0x00000030053e7223 */ /* 0x040fe2000001083e */
[----:B------:R-:W-:Y:S01]  /*13bf0*/  FFMA.FTZ R48, R5, R24, R25 ;  /* 0x0000001805307223 */ /* 0x000fe20000010019 */
[C---:B------:R-:W-:Y:S01]  /*13c00*/  FFMA.FTZ R53, R6.reuse, R31, -R53 ;  /* 0x0000001f06357223 */ /* 0x040fe20000010835 */
[----:B------:R-:W-:Y:S01]  /*13c10*/  FFMA.FTZ R64, R6, R49, R10 ;  /* 0x0000003106407223 */ /* 0x000fe2000001000a */
[----:B------:R-:W-:Y:S01]  /*13c20*/  HADD2.F32 R24, -RZ, R59.H0_H0 ;  /* 0x2000003bff187230 */ /* 0x000fe20000004100 */
[-C--:B------:R-:W-:Y:S01]  /*13c30*/  F2FP.F16.E4M3.UNPACK_B R3, R4.reuse ;  /* 0x00000004ff03723e */ /* 0x080fe200020006ff */
[----:B------:R-:W-:Y:S01]  /*13c40*/  HADD2.F32 R6, -RZ, R28.H0_H0 ;  /* 0x2000001cff067230 */ /* 0x000fe20000004100 */
[----:B------:R-:W-:Y:S01]  /*13c50*/  F2FP.F16.E4M3.UNPACK_B R4, R4.H1 ;  /* 0x00000004ff04723e */ /* 0x000fe200030006ff */
[----:B------:R-:W-:Y:S02]  /*13c60*/  HADD2.F32 R27, -RZ, R27.H1_H1 ;  /* 0x3000001bff1b7230 */ /* 0x000fe40000004100 */
        /* <DEDUP_REMOVED lines=8> */
[----:B------:R-:W-:-:S02]  /*13cf0*/  HADD2.F32 R51, -RZ, R51.H1_H1 ;  /* 0x30000033ff337230 */ /* 0x000fc40000004100 */
[C---:B------:R-:W-:Y:S01]  /*13d00*/  FFMA.FTZ R68, R5.reuse, R10, -R68 ;  /* 0x0000000a05447223 */ /* 0x040fe20000010844 */
[-C--:B------:R-:W-:Y:S01]  /*13d10*/  F2FP.F16.E4M3.UNPACK_B R10, R29.reuse.H1 ;  /* 0x0000001dff0a723e */ /* 0x080fe200030006ff */
[C---:B------:R-:W-:Y:S01]  /*13d20*/  FFMA.FTZ R66, R14.reuse, R12, -R25 ;  /* 0x0000000c0e427223 */ /* 0x040fe20000010819 */
[----:B------:R-:W-:Y:S01]  /*13d30*/  FFMA.FTZ R65, R14, R30, R27 ;  /* 0x0000001e0e417223 */ /* 0x000fe2000001001b */
[----:B------:R-:W-:Y:S01]  /*13d40*/  F2FP.F16.E4M3.UNPACK_B R14, R52.H1 ;  /* 0x00000034ff0e723e */ /* 0x000fe200030006ff */
[----:B------:R-:W-:Y:S02]  /*13d50*/  HADD2.F32 R59, -RZ, R59.H1_H1 ;  /* 0x3000003bff3b7230 */ /* 0x000fe40000004100 */
[----:B------:R-:W-:Y:S01]  /*13d60*/  FFMA.FTZ R67, R5, R24, R31 ;  /* 0x0000001805437223 */ /* 0x000fe2000001001f */
        /* <DEDUP_REMOVED lines=8> */
[----:B------:R-:W-:Y:S02]  /*13df0*/  HADD2.F32 R15, -RZ, R15.H1_H1 ;  /* 0x3000000fff0f7230 */ /* 0x000fe40000004100 */
[C---:B------:R-:W-:Y:S01]  /*13e00*/  FMUL.FTZ R25, R6.reuse, R12 ;  /* 0x0000000c06197220 */ /* 0x040fe20000410000 */
[----:B------:R-:W-:Y:S02]  /*13e10*/  HADD2.F32 R5, -RZ, R4.H0_H0 ;  /* 0x20000004ff057230 */ /* 0x000fe40000004100 */
[----:B------:R-:W-:Y:S01]  /*13e20*/  FMUL.FTZ R28, R6, R24 ;  /* 0x00000018061c7220 */ /* 0x000fe20000410000 */
[----:B------:R-:W-:-:S02]  /*13e30*/  HADD2.F32 R8, -RZ, R8.H1_H1 ;  /* 0x30000008ff087230 */ /* 0x000fc40000004100 */
[C---:B------:R-:W-:Y:S01]  /*13e40*/  FFMA.FTZ R51, R15.reuse, R51, -R30 ;  /* 0x000000330f337223 */ /* 0x040fe2000001081e */
[----:B------:R-:W-:Y:S01]  /*13e50*/  FFMA.FTZ R70, R15, R59, R70 ;  /* 0x0000003b0f467223 */ /* 0x000fe20000010046 */
[C---:B------:R-:W-:Y:S01]  /*13e60*/  FFMA.FTZ R24, R5.reuse, R24, R25 ;  /* 0x0000001805187223 */ /* 0x040fe20000010019 */
[----:B------:R-:W-:Y:S02]  /*13e70*/  HADD2.F32 R25, -RZ, R14.H1_H1 ;  /* 0x3000000eff197230 */ /* 0x000fe40000004100 */
[----:B------:R-:W-:Y:S01]  /*13e80*/  FFMA.FTZ R28, R5, R12, -R28 ;  /* 0x0000000c051c7223 */ /* 0x000fe2000001081c */
[----:B------:R-:W-:Y:S01]  /*13e90*/  HADD2.F32 R15, -RZ, R10.H1_H1 ;  /* 0x3000000aff0f7230 */ /* 0x000fe20000004100 */
[----:B------:R-:W-:Y:S01]  /*13ea0*/  F2FP.F16.E4M3.UNPACK_B R10, R54.H1 ;  /* 0x00000036ff0a723e */ /* 0x000fe200030006ff */
        /* <DEDUP_REMOVED lines=11> */
[----:B------:R-:W-:Y:S01]  /*13f60*/  F2FP.F16.E4M3.UNPACK_B R54, R54 ;  /* 0x00000036ff36723e */ /* 0x000fe200020006ff */
        /* <DEDUP_REMOVED lines=24> */
[-C--:B------:R-:W-:Y:S01]  /*140f0*/  FMUL.FTZ R9, R26, R5.reuse ;  /* 0x000000051a097220 */ /* 0x080fe20000410000 */
[----:B------:R-:W-:Y:S02]  /*14100*/  FFMA.FTZ R26, R3, R8, R4 ;  /* 0x00000008031a7223 */ /* 0x000fe40000010004 */
        /* <DEDUP_REMOVED lines=36> */
.L_x_2348:
[----:B------:R-:W-:Y:S05]  /*14350*/  BSYNC B1 ;  /* 0x0000000000017941 */ /* 0x000fea0003800000 */
.L_x_2347:
[----:B------:R-:W-:Y:S04]  /*14360*/  BSSY B1, `(.L_x_2349) ;  /* 0x0000105000017945 */ /* 0x000fe80003800000 */
[----:B------:R-:W-:Y:S05]  /*14370*/  @P1 BRA `(.L_x_2350) ;  /* 0x00000010000c1947 */ /* 0x000fea0003800000 */
[----:B-12---:R-:W2:Y:S04]  /*14380*/  LDL R11, [R1+0x2c] ;  /* 0x00002c00010b7983 */ /* 0x006ea80000100800 */
[----:B------:R-:W3:Y:S01]  /*14390*/  LDL R61, [R1+0x54] ;  /* 0x00005400013d7983 */ /* 0x000ee20000100800 */
[----:B------:R-:W-:Y:S01]  /*143a0*/  LEA.HI R7, R21, R20, RZ, 0x1c ;  /* 0x0000001415077211 */ /* 0x000fe200078fe0ff */
[----:B------:R-:W-:Y:S01]  /*143b0*/  IMAD.SHL.U32 R4, R233, 0x80, RZ ;  /* 0x00000080e9047824 */ /* 0x000fe200078e00ff */
[----:B-----5:R-:W-:Y:S02]  /*143c0*/  SHF.R.U32.HI R6, RZ, 0x8, R33 ;  /* 0x00000008ff067819 */ /* 0x020fe40000011621 */
[----:B------:R-:W-:Y:S01]  /*143d0*/  SHF.R.U32.HI R0, RZ, 0x8, R32 ;  /* 0x00000008ff007819 */ /* 0x000fe20000011620 */
[----:B------:R-:W-:Y:S01]  /*143e0*/  IMAD.SHL.U32 R8, R7, 0x10, RZ ;  /* 0x0000001007087824 */ /* 0x000fe200078e00ff */
[----:B------:R-:W-:-:S02]  /*143f0*/  SHF.R.S32.HI R10, RZ, 0x1f, R7 ;  /* 0x0000001fff0a7819 */ /* 0x000fc40000011407 */
[----:B------:R-:W-:Y:S02]  /*14400*/  LOP3.LUT R5, R33, 0xff, RZ, 0xc0, !PT ;  /* 0x000000ff21057812 */ /* 0x000fe400078ec0ff */
[----:B------:R-:W-:Y:S02]  /*14410*/  LOP3.LUT R6, R6, 0xff, RZ, 0xc0, !PT ;  /* 0x000000ff06067812 */ /* 0x000fe400078ec0ff */
[----:B------:R-:W-:Y:S02]  /*14420*/  LOP3.LUT R9, R4, 0x380, RZ, 0xc0, !PT ;  /* 0x0000038004097812 */ /* 0x000fe400078ec0ff */
[----:B0-----:R-:W-:Y:S02]  /*14430*/  LOP3.LUT R3, R32, 0xff, RZ, 0xc0, !PT ;  /* 0x000000ff20037812 */ /* 0x001fe400078ec0ff */
[----:B------:R-:W-:Y:S02]  /*14440*/  LOP3.LUT R4, R0, 0xff, RZ, 0xc0, !PT ;  /* 0x000000ff00047812 */ /* 0x000fe400078ec0ff */
[----:B------:R-:W-:-:S02]  /*14450*/  LEA.HI R10, R10, R7, RZ, 0x3 ;  /* 0x000000070a0a7211 */ /* 0x000fc400078f18ff */
[----:B------:R-:W-:Y:S02]  /*14460*/  PRMT R14, R6, 0x7604, R5 ;  /* 0x00007604060e7816 */ /* 0x000fe40000000005 */
[----:B------:R-:W-:Y:S01]  /*14470*/  SHF.R.U32.HI R6, RZ, 0x8, R35 ;  /* 0x00000008ff067819 */ /* 0x000fe20000011623 */
[----:B------:R-:W-:Y:S01]  /*14480*/  IMAD.SHL.U32 R10, R10, 0x800, RZ ;  /* 0x000008000a0a7824 */ /* 0x000fe200078e00ff */
[----:B------:R-:W-:Y:S02]  /*14490*/  LOP3.LUT R0, R9, 0x70, R8, 0xf8, !PT ;  /* 0x0000007009007812 */ /* 0x000fe400078ef808 */
[----:B------:R-:W-:Y:S02]  /*144a0*/  PRMT R12, R4, 0x7604, R3 ;  /* 0x00007604040c7816 */ /* 0x000fe40000000003 */
[----:B------:R-:W-:Y:S02]  /*144b0*/  SHF.R.U32.HI R9, RZ, 0x3, R9 ;  /* 0x00000003ff097819 */ /* 0x000fe40000011609 */
[----:B------:R-:W-:-:S02]  /*144c0*/  SHF.R.U32.HI R4, RZ, 0x8, R34 ;  /* 0x00000008ff047819 */ /* 0x000fc40000011622 */
[----:B------:R-:W-:Y:S02]  /*144d0*/  LOP3.LUT R5, R35, 0xff, RZ, 0xc0, !PT ;  /* 0x000000ff23057812 */ /* 0x000fe400078ec0ff */
[----:B------:R-:W-:Y:S02]  /*144e0*/  LOP3.LUT R6, R6, 0xff, RZ, 0xc0, !PT ;  /* 0x000000ff06067812 */ /* 0x000fe400078ec0ff */
[----:B------:R-:W-:Y:S02]  /*144f0*/  LOP3.LUT R0, R0, R9, RZ, 0x3c, !PT ;  /* 0x0000000900007212 */ /* 0x000fe400078e3cff */
[----:B------:R-:W-:Y:S02]  /*14500*/  LOP3.LUT R3, R34, 0xff, RZ, 0xc0, !PT ;  /* 0x000000ff22037812 */ /* 0x000fe400078ec0ff */
[----:B------:R-:W-:Y:S02]  /*14510*/  SHF.R.U32.HI R8, RZ, 0x8, R40 ;  /* 0x00000008ff087819 */ /* 0x000fe40000011628 */
[----:B------:R-:W-:-:S02]  /*14520*/  LOP3.LUT R4, R4, 0xff, RZ, 0xc0, !PT ;  /* 0x000000ff04047812 */ /* 0x000fc400078ec0ff */
[----:B------:R-:W-:Y:S02]  /*14530*/  LOP3.LUT R9, R10, 0xffffc000, RZ, 0xc0, !PT ;  /* 0xffffc0000a097812 */ /* 0x000fe400078ec0ff */
[----:B------:R-:W-:Y:S02]  /*14540*/  PRMT R26, R6, 0x7604, R5 ;  /* 0x00007604061a7816 */ /* 0x000fe40000000005 */
[----:B------:R-:W-:Y:S02]  /*14550*/  SHF.R.U32.HI R5, RZ, 0x8, R41 ;  /* 0x00000008ff057819 */ /* 0x000fe40000011629 */
[----:B------:R-:W-:Y:S02]  /*14560*/  LOP3.LUT R7, R40, 0xff, RZ, 0xc0, !PT ;  /* 0x000000ff28077812 */ /* 0x000fe400078ec0ff */
[----:B------:R-:W-:Y:S02]  /*14570*/  LOP3.LUT R8, R8, 0xff, RZ, 0xc0, !PT ;  /* 0x000000ff08087812 */ /* 0x000fe400078ec0ff */
[----:B------:R-:W-:-:S02]  /*14580*/  PRMT R24, R4, 0x7604, R3 ;  /* 0x0000760404187816 */ /* 0x000fc40000000003 */
[----:B------:R-:W-:Y:S02]  /*14590*/  SHF.R.U32.HI R6, RZ, 0x8, R42 ;  /* 0x00000008ff067819 */ /* 0x000fe4000001162a */
[----:B------:R-:W-:Y:S02]  /*145a0*/  LOP3.LUT R5, R5, 0xff, RZ, 0xc0, !PT ;  /* 0x000000ff05057812 */ /* 0x000fe400078ec0ff */
[----:B------:R-:W-:Y:S02]  /*145b0*/  SHF.R.U32.HI R13, RZ, 0x8, R43 ;  /* 0x00000008ff0d7819 */ /* 0x000fe4000001162b */
[----:B------:R-:W-:Y:S02]  /*145c0*/  PRMT R27, R8, 0x7604, R7 ;  /* 0x00007604081b7816 */ /* 0x000fe40000000007 */
[----:B------:R-:W-:Y:S02]  /*145d0*/  LOP3.LUT R7, R6, 0xff, RZ, 0xc0, !PT ;  /* 0x000000ff06077812 */ /* 0x000fe400078ec0ff */
[----:B------:R-:W-:-:S02]  /*145e0*/  LOP3.LUT R4, R42, 0xff, RZ, 0xc0, !PT ;  /* 0x000000ff2a047812 */ /* 0x000fc400078ec0ff */
[----:B------:R-:W-:Y:S02]  /*145f0*/  LOP3.LUT R6, R43, 0xff, RZ, 0xc0, !PT ;  /* 0x000000ff2b067812 */ /* 0x000fe400078ec0ff */
[----:B------:R-:W-:Y:S02]  /*14600*/  LOP3.LUT R13, R13, 0xff, RZ, 0xc0, !PT ;  /* 0x000000ff0d0d7812 */ /* 0x000fe400078ec0ff */
[----:B------:R-:W-:Y:S02]  /*14610*/  PRMT R31, R7, 0x7604, R4 ;  /* 0x00007604071f7816 */ /* 0x000fe40000000004 */
[----:B------:R-:W-:Y:S02]  /*14620*/  PRMT R49, R13, 0x7604, R6 ;  /* 0x000076040d317816 */ /* 0x000fe40000000006 */
[----:B------:R-:W-:Y:S02]  /*14630*/  SHF.R.U32.HI R15, RZ, 0x10, R34 ;  /* 0x00000010ff0f7819 */ /* 0x000fe40000011622 */
[----:B------:R-:W-:-:S02]  /*14640*/  SHF.R.U32.HI R13, RZ, 0x10, R33 ;  /* 0x00000010ff0d7819 */ /* 0x000fc40000011621 */
[----:B------:R-:W-:Y:S02]  /*14650*/  LOP3.LUT R15, R15, 0xff, RZ, 0xc0, !PT ;  /* 0x000000ff0f0f7812 */ /* 0x000fe400078ec0ff */
[----:B------:R-:W-:Y:S02]  /*14660*/  LOP3.LUT R13, R13, 0xff, RZ, 0xc0, !PT ;  /* 0x000000ff0d0d7812 */ /* 0x000fe400078ec0ff */
[----:B------:R-:W-:Y:S02]  /*14670*/  PRMT R15, R15, 0x7054, R24 ;  /* 0x000070540f0f7816 */ /* 0x000fe40000000018 */
[----:B------:R-:W-:Y:S02]  /*14680*/  SHF.R.U32.HI R25, RZ, 0x10, R35 ;  /* 0x00000010ff197819 */ /* 0x000fe40000011623 */
[----:B------:R-:W-:Y:S02]  /*14690*/  PRMT R13, R13, 0x7054, R14 ;  /* 0x000070540d0d7816 */ /* 0x000fe4000000000e */
[----:B------:R-:W-:-:S02]  /*146a0*/  SHF.R.U32.HI R24, RZ, 0x10, R42 ;  /* 0x00000010ff187819 */ /* 0x000fc4000001162a */
[----:B------:R-:W-:Y:S02]  /*146b0*/  SHF.R.U32.HI R14, RZ, 0x10, R41 ;  /* 0x00000010ff0e7819 */ /* 0x000fe40000011629 */
[----:B------:R-:W-:Y:S02]  /*146c0*/  LOP3.LUT R25, R25, 0xff, RZ, 0xc0, !PT ;  /* 0x000000ff19197812 */ /* 0x000fe400078ec0ff */
[----:B------:R-:W-:Y:S02]  /*146d0*/  LOP3.LUT R24, R24, 0xff, RZ, 0xc0, !PT ;  /* 0x000000ff18187812 */ /* 0x000fe400078ec0ff */
[----:B------:R-:W-:Y:S02]  /*146e0*/  LOP3.LUT R14, R14, 0xff, RZ, 0xc0, !PT ;  /* 0x000000ff0e0e7812 */ /* 0x000fe400078ec0ff */
[----:B------:R-:W-:Y:S02]  /*146f0*/  PRMT R25, R25, 0x7054, R26 ;  /* 0x0000705419197816 */ /* 0x000fe4000000001a */
[----:B------:R-:W-:-:S02]  /*14700*/  PRMT R31, R24, 0x7054, R31 ;  /* 0x00007054181f7816 */ /* 0x000fc4000000001f */
[----:B------:R-:W-:Y:S02]  /*14710*/  SHF.R.U32.HI R26, RZ, 0x10, R43 ;  /* 0x00000010ff1a7819 */ /* 0x000fe4000001162b */
[----:B------:R-:W-:Y:S02]  /*14720*/  LOP3.LUT R48, R31, 0xff000000, R42, 0xf8, !PT ;  /* 0xff0000001f307812 */ /* 0x000fe400078ef82a */
[----:B------:R-:W-:Y:S02]  /*14730*/  LOP3.LUT R26, R26, 0xff, RZ, 0xc0, !PT ;  /* 0x000000ff1a1a7812 */ /* 0x000fe400078ec0ff */
[----:B------:R-:W-:Y:S02]  /*14740*/  LOP3.LUT R34, R15, 0xff000000, R34, 0xf8, !PT ;  /* 0xff0000000f227812 */ /* 0x000fe400078ef822 */
[----:B------:R-:W-:Y:S02]  /*14750*/  PRMT R49, R26, 0x7054, R49 ;  /* 0x000070541a317816 */ /* 0x000fe40000000031 */
[----:B------:R-:W-:-:S02]  /*14760*/  LOP3.LUT R35, R25, 0xff000000, R35, 0xf8, !PT ;  /* 0xff00000019237812 */ /* 0x000fc400078ef823 */
[----:B------:R-:W-:Y:S02]  /*14770*/  LOP3.LUT R50, R49, 0xff000000, R43, 0xf8, !PT ;  /* 0xff00000031327812 */ /* 0x000fe400078ef82b */
[----:B--2---:R-:W-:Y:S02]  /*14780*/  IADD3 R3, R0, R9, R11 ;  /* 0x0000000900037210 */ /* 0x004fe40007ffe00b */
[----:B------:R-:W-:Y:S01]  /*14790*/  LOP3.LUT R0, R41, 0xff, RZ, 0xc0, !PT ;  /* 0x000000ff29007812 */ /* 0x000fe200078ec0ff */
[----:B---3--:R-:W0:Y:S03]  /*147a0*/  LDS.128 R8, [R61+0x20400] ;  /* 0x020400003d087984 */ /* 0x008e260000000c00 */
[----:B------:R-:W-:Y:S01]  /*147b0*/  PRMT R29, R5, 0x7604, R0 ;  /* 0x00007604051d7816 */ /* 0x000fe20000000000 */
[----:B------:R-:W-:Y:S01]  /*147c0*/  IMAD.IADD R0, R18, 0x1, R3 ;  /* 0x0000000112007824 */ /* 0x000fe200078e0203 */
[----:B------:R-:W-:-:S02]  /*147d0*/  SHF.R.U32.HI R3, RZ, 0x10, R32 ;  /* 0x00000010ff037819 */ /* 0x000fc40000011620 */
[----:B------:R-:W-:Y:S02]  /*147e0*/  PRMT R29, R14, 0x7054, R29 ;  /* 0x000070540e1d7816 */ /* 0x000fe4000000001d */
[----:B------:R-:W1:Y:S01]  /*147f0*/  LDS.128 R4, [R0+0x20400] ;  /* 0x0204000000047984 */ /* 0x000e620000000c00 */
[----:B------:R-:W-:Y:S02]  /*14800*/  LOP3.LUT R3, R3, 0xff, RZ, 0xc0, !PT ;  /* 0x000000ff03037812 */ /* 0x000fe400078ec0ff */
[----:B------:R-:W-:Y:S02]  /*14810*/  LOP3.LUT R41, R29, 0xff000000, R41, 0xf8, !PT ;  /* 0xff0000001d297812 */ /* 0x000fe400078ef829 */
[----:B------:R-:W-:Y:S02]  /*14820*/  PRMT R3, R3, 0x7054, R12 ;  /* 0x0000705403037816 */ /* 0x000fe4000000000c */
[----:B------:R-:W-:Y:S02]  /*14830*/  SHF.R.U32.HI R12, RZ, 0x10, R40 ;  /* 0x00000010ff0c7819 */ /* 0x000fe40000011628 */
[----:B------:R-:W-:-:S02]  /*14840*/  LOP3.LUT R30, R3, 0xff000000, R32, 0xf8, !PT ;  /* 0xff000000031e7812 */ /* 0x000fc400078ef820 */
[----:B------:R-:W-:Y:S02]  /*14850*/  LOP3.LUT R32, R13, 0xff000000, R33, 0xf8, !PT ;  /* 0xff0000000d207812 */ /* 0x000fe400078ef821 */
[----:B------:R-:W-:Y:S02]  /*14860*/  LOP3.LUT R12, R12, 0xff, RZ, 0xc0, !PT ;  /* 0x000000ff0c0c7812 */ /* 0x000fe400078ec0ff */
[-C--:B------:R-:W-:Y:S02]  /*14870*/  F2FP.F16.E4M3.UNPACK_B R31, R32.reuse ;  /* 0x00000020ff1f723e */ /* 0x080fe400020006ff */
[----:B------:R-:W-:Y:S02]  /*14880*/  PRMT R27, R12, 0x7054, R27 ;  /* 0x000070540c1b7816 */ /* 0x000fe4000000001b */
[-C--:B------:R-:W-:Y:S01]  /*14890*/  F2FP.F16.E4M3.UNPACK_B R42, R41.reuse ;  /* 0x00000029ff2a723e */ /* 0x080fe200020006ff */
[--C-:B------:R-:W-:Y:S01]  /*148a0*/  HADD2.F32 R33, -RZ, R31.reuse.H0_H0 ;  /* 0x2000001fff217230 */ /* 0x100fe20000004100 */
[----:B------:R-:W-:Y:S01]  /*148b0*/  F2FP.F16.E4M3.UNPACK_B R41, R41.H1 ;  /* 0x00000029ff29723e */ /* 0x000fe200030006ff */
[----:B------:R-:W-:Y:S01]  /*148c0*/  HADD2.F32 R31, -RZ, R31.H1_H1 ;  /* 0x3000001fff1f7230 */ /* 0x000fe20000004100 */
[----:B------:R-:W-:Y:S01]  /*148d0*/  F2FP.F16.E4M3.UNPACK_B R32, R32.H1 ;  /* 0x00000020ff20723e */ /* 0x000fe200030006ff */
[----:B------:R-:W-:Y:S01]  /*148e0*/  HADD2.F32 R43, -RZ, R42.H0_H0 ;  /* 0x2000002aff2b7230 */ /* 0x000fe20000004100 */
[----:B------:R-:W-:-:S02]  /*148f0*/  LOP3.LUT R40, R27, 0xff000000, R40, 0xf8, !PT ;  /* 0xff0000001b287812 */ /* 0x000fc400078ef828 */
[----:B0-----:R-:W-:Y:S02]  /*14900*/  F2FP.F16.E4M3.UNPACK_B R12, R9 ;  /* 0x00000009ff0c723e */ /* 0x001fe400020006ff */
[-C--:B------:R-:W-:Y:S02]  /*14910*/  F2FP.F16.E4M3.UNPACK_B R14, R11.reuse ;  /* 0x0000000bff0e723e */ /* 0x080fe400020006ff */
[----:B------:R-:W-:Y:S02]  /*14920*/  F2FP.F16.E4M3.UNPACK_B R15, R11.H1 ;  /* 0x0000000bff0f723e */ /* 0x000fe400030006ff */
[-C--:B------:R-:W-:Y:S02]  /*14930*/  F2FP.F16.E4M3.UNPACK_B R11, R10.reuse ;  /* 0x0000000aff0b723e */ /* 0x080fe400020006ff */
[-C--:B-1----:R-:W-:Y:S02]  /*14940*/  F2FP.F16.E4M3.UNPACK_B R24, R5.reuse ;  /* 0x00000005ff18723e */ /* 0x082fe400020006ff */
[----:B------:R-:W-:Y:S01]  /*14950*/  F2FP.F16.E4M3.UNPACK_B R13, R10.H1 ;  /* 0x0000000aff0d723e */ /* 0x000fe200030006ff */
[----:B------:R-:W-:Y:S01]  /*14960*/  HADD2.F32 R10, -RZ, R12.H0_H0 ;  /* 0x2000000cff0a7230 */ /* 0x000fe20000004100 */
[----:B------:R-:W-:Y:S01]  /*14970*/  F2FP.F16.E4M3.UNPACK_B R25, R5.H1 ;  /* 0x00000005ff19723e */ /* 0x000fe200030006ff */
[--C-:B------:R-:W-:Y:S01]  /*14980*/  HADD2.F32 R26, -RZ, R24.reuse.H0_H0 ;  /* 0x20000018ff1a7230 */ /* 0x100fe20000004100 */
[-C--:B------:R-:W-:Y:S01]  /*14990*/  F2FP.F16.E4M3.UNPACK_B R28, R7.reuse ;  /* 0x00000007ff1c723e */ /* 0x080fe200020006ff */
[----:B------:R-:W-:Y:S01]  /*149a0*/  HADD2.F32 R24, -RZ, R24.H1_H1 ;  /* 0x30000018ff187230 */ /* 0x000fe20000004100 */
[----:B------:R-:W-:Y:S01]  /*149b0*/  F2FP.F16.E4M3.UNPACK_B R29, R7.H1 ;  /* 0x00000007ff1d723e */ /* 0x000fe200030006ff */
[----:B------:R-:W-:Y:S01]  /*149c0*/  HADD2.F32 R12, -RZ, R12.H1_H1 ;  /* 0x3000000cff0c7230 */ /* 0x000fe20000004100 */
[-C--:B------:R-:W-:Y:S01]  /*149d0*/  F2FP.F16.E4M3.UNPACK_B R5, R4.reuse ;  /* 0x00000004ff05723e */ /* 0x080fe200020006ff */
[C---:B------:R-:W-:Y:S01]  /*149e0*/  FMUL.FTZ R49, R26.reuse, R43 ;  /* 0x0000002b1a317220 */ /* 0x040fe20000410000 */
[----:B------:R-:W-:Y:S01]  /*149f0*/  F2FP.F16.E4M3.UNPACK_B R7, R4.H1 ;  /* 0x00000004ff07723e */ /* 0x000fe200030006ff */
[-C--:B------:R-:W-:Y:S01]  /*14a00*/  FMUL.FTZ R4, R26, R33.reuse ;  /* 0x000000211a047220 */ /* 0x080fe20000410000 */
[-C--:B------:R-:W-:Y:S01]  /*14a10*/  F2FP.F16.E4M3.UNPACK_B R26, R6.reuse ;  /* 0x00000006ff1a723e */ /* 0x080fe200020006ff */
[C---:B------:R-:W-:Y:S01]  /*14a20*/  FFMA.FTZ R51, R10.reuse, R33, -R49 ;  /* 0x000000210a337223 */ /* 0x040fe20000010831 */
[----:B------:R-:W-:Y:S01]  /*14a30*/  F2FP.F16.E4M3.UNPACK_B R27, R6.H1 ;  /* 0x00000006ff1b723e */ /* 0x000fe200030006ff */
[----:B------:R-:W-:Y:S01]  /*14a40*/  FFMA.FTZ R52, R10, R43, R4 ;  /* 0x0000002b0a347223 */ /* 0x000fe20000010004 */
[----:B------:R-:W-:Y:S01]  /*14a50*/  HADD2.F32 R43, -RZ, R42.H1_H1 ;  /* 0x3000002aff2b7230 */ /* 0x000fe20000004100 */
[----:B------:R-:W-:Y:S01]  /*14a60*/  F2FP.F16.E4M3.UNPACK_B R9, R9.H1 ;  /* 0x00000009ff09723e */ /* 0x000fe200030006ff */
[----:B------:R-:W-:Y:S01]  /*14a70*/  HADD2.F32 R49, -RZ, R41.H0_H0 ;  /* 0x20000029ff317230 */ /* 0x000fe20000004100 */
[----:B------:R-:W-:Y:S01]  /*14a80*/  F2FP.F16.E4M3.UNPACK_B R10, R35 ;  /* 0x00000023ff0a723e */ /* 0x000fe200020006ff */
[----:B------:R-:W-:-:S02]  /*14a90*/  HADD2.F32 R6, -RZ, R25.H0_H0 ;  /* 0x20000019ff067230 */ /* 0x000fc40000004100 */
[C---:B------:R-:W-:Y:S01]  /*14aa0*/  FMUL.FTZ R53, R24.reuse, R43 ;  /* 0x0000002b18357220 */ /* 0x040fe20000410000 */
[----:B------:R-:W-:Y:S02]  /*14ab0*/  HADD2.F32 R33, -RZ, R32.H0_H0 ;  /* 0x20000020ff217230 */ /* 0x000fe40000004100 */
[----:B------:R-:W-:Y:S01]  /*14ac0*/  FMUL.FTZ R24, R24, R31 ;  /* 0x0000001f18187220 */ /* 0x000fe20000410000 */
[----:B------:R-:W-:Y:S02]  /*14ad0*/  HADD2.F32 R4, -RZ, R9.H0_H0 ;  /* 0x20000009ff047230 */ /* 0x000fe40000004100 */
[----:B------:R-:W-:Y:S01]  /*14ae0*/  FMUL.FTZ R55, R6, R49 ;  /* 0x0000003106377220 */ /* 0x000fe20000410000 */
[C---:B------:R-:W-:Y:S01]  /*14af0*/  FFMA.FTZ R42, R12.reuse, R31, -R53 ;  /* 0x0000001f0c2a7223 */ /* 0x040fe20000010835 */
[----:B------:R-:W-:Y:S01]  /*14b00*/  FFMA.FTZ R43, R12, R43, R24 ;  /* 0x0000002b0c2b7223 */ /* 0x000fe20000010018 */
[-C--:B------:R-:W-:Y:S01]  /*14b10*/  FMUL.FTZ R6, R6, R33.reuse ;  /* 0x0000002106067220 */ /* 0x080fe20000410000 */
[----:B------:R-:W-:Y:S01]  /*14b20*/  F2FP.F16.E4M3.UNPACK_B R24, R50 ;  /* 0x00000032ff18723e */ /* 0x000fe200020006ff */
[----:B------:R-:W-:Y:S01]  /*14b30*/  FFMA.FTZ R55, R4, R33, -R55 ;  /* 0x0000002104377223 */ /* 0x000fe20000010837 */
[----:B------:R-:W-:-:S02]  /*14b40*/  HADD2.F32 R12, -RZ, R41.H1_H1 ;  /* 0x30000029ff0c7230 */ /* 0x000fc40000004100 */
[----:B------:R-:W-:Y:S01]  /*14b50*/  FFMA.FTZ R49, R4, R49, R6 ;  /* 0x0000003104317223 */ /* 0x000fe20000010006 */
[----:B------:R-:W-:Y:S01]  /*14b60*/  HADD2.F32 R6, -RZ, R28.H0_H0 ;  /* 0x2000001cff067230 */ /* 0x000fe20000004100 */
[----:B------:R-:W-:Y:S01]  /*14b70*/  F2FP.F16.E4M3.UNPACK_B R50, R50.H1 ;  /* 0x00000032ff32723e */ /* 0x000fe200030006ff */
[----:B------:R-:W-:Y:S01]  /*14b80*/  HADD2.F32 R33, -RZ, R24.H0_H0 ;  /* 0x20000018ff217230 */ /* 0x000fe20000004100 */
[----:B------:R-:W-:Y:S01]  /*14b90*/  F2FP.F16.E4M3.UNPACK_B R35, R35.H1 ;  /* 0x00000023ff23723e */ /* 0x000fe200030006ff */
[----:B------:R-:W-:Y:S01]  /*14ba0*/  HADD2.F32 R25, -RZ, R25.H1_H1 ;  /* 0x30000019ff197230 */ /* 0x000fe20000004100 */
[----:B------:R-:W-:Y:S01]  /*14bb0*/  F2FP.F16.E4M3.UNPACK_B R3, R8 ;  /* 0x00000008ff03723e */ /* 0x000fe200020006ff */
[----:B------:R-:W-:Y:S02]  /*14bc0*/  HADD2.F32 R31, -RZ, R10.H0_H0 ;  /* 0x2000000aff1f7230 */ /* 0x000fe40000004100 */
[----:B------:R-:W-:Y:S01]  /*14bd0*/  FMUL.FTZ R41, R6, R33 ;  /* 0x0000002106297220 */ /* 0x000fe20000410000 */
[----:B------:R-:W-:-:S02]  /*14be0*/  HADD2.F32 R32, -RZ, R32.H1_H1 ;  /* 0x30000020ff207230 */ /* 0x000fc40000004100 */
[C---:B------:R-:W-:Y:S01]  /*14bf0*/  FMUL.FTZ R54, R25.reuse, R12 ;  /* 0x0000000c19367220 */ /* 0x040fe20000410000 */
[----:B------:R-:W-:Y:S02]  /*14c00*/  HADD2.F32 R4, -RZ, R14.H0_H0 ;  /* 0x2000000eff047230 */ /* 0x000fe40000004100 */
[-C--:B------:R-:W-:Y:S01]  /*14c10*/  FMUL.FTZ R6, R6, R31.reuse ;  /* 0x0000001f06067220 */ /* 0x080fe20000410000 */
[----:B------:R-:W-:Y:S02]  /*14c20*/  HADD2.F32 R9, -RZ, R9.H1_H1 ;  /* 0x30000009ff097230 */ /* 0x000fe40000004100 */
[----:B------:R-:W-:Y:S01]  /*14c30*/  FMUL.FTZ R25, R25, R32 ;  /* 0x0000002019197220 */ /* 0x000fe20000410000 */
[----:B------:R-:W-:Y:S02]  /*14c40*/  HADD2.F32 R28, -RZ, R28.H1_H1 ;  /* 0x3000001cff1c7230 */ /* 0x000fe40000004100 */
[----:B------:R-:W-:Y:S01]  /*14c50*/  FFMA.FTZ R41, R4, R31, -R41 ;  /* 0x0000001f04297223 */ /* 0x000fe20000010829 */
[----:B------:R-:W-:-:S02]  /*14c60*/  HADD2.F32 R31, -RZ, R24.H1_H1 ;  /* 0x30000018ff1f7230 */ /* 0x000fc40000004100 */
[C---:B------:R-:W-:Y:S01]  /*14c70*/  FFMA.FTZ R54, R9.reuse, R32, -R54 ;  /* 0x0000002009367223 */ /* 0x040fe20000010836 */
[----:B------:R-:W-:Y:S01]  /*14c80*/  FFMA.FTZ R53, R4, R33, R6 ;  /* 0x0000002104357223 */ /* 0x000fe20000010006 */
[----:B------:R-:W-:Y:S01]  /*14c90*/  FFMA.FTZ R32, R9, R12, R25 ;  /* 0x0000000c09207223 */ /* 0x000fe20000010019 */
[----:B------:R-:W-:Y:S02]  /*14ca0*/  HADD2.F32 R33, -RZ, R50.H0_H0 ;  /* 0x20000032ff217230 */ /* 0x000fe40000004100 */
[----:B------:R-:W-:Y:S01]  /*14cb0*/  FMUL.FTZ R57, R28, R31 ;  /* 0x0000001f1c397220 */ /* 0x000fe20000410000 */
[----:B------:R-:W-:Y:S01]  /*14cc0*/  HADD2.F32 R6, -RZ, R29.H0_H0 ;  /* 0x2000001dff067230 */ /* 0x000fe20000004100 */
[----:B------:R-:W-:Y:S01]  /*14cd0*/  F2FP.F16.E4M3.UNPACK_B R12, R40.H1 ;  /* 0x00000028ff0c723e */ /* 0x000fe200030006ff */
[----:B------:R-:W-:Y:S01]  /*14ce0*/  HADD2.F32 R9, -RZ, R10.H1_H1 ;  /* 0x3000000aff097230 */ /* 0x000fe20000004100 */
[----:B------:R-:W-:Y:S01]  /*14cf0*/  F2FP.F16.E4M3.UNPACK_B R8, R8.H1 ;  /* 0x00000008ff08723e */ /* 0x000fe200030006ff */
[----:B------:R-:W-:-:S02]  /*14d00*/  HADD2.F32 R25, -RZ, R35.H0_H0 ;  /* 0x20000023ff197230 */ /* 0x000fc40000004100 */
[----:B------:R-:W-:Y:S01]  /*14d10*/  FMUL.FTZ R59, R6, R33 ;  /* 0x00000021063b7220 */ /* 0x000fe20000410000 */
[----:B------:R-:W-:Y:S02]  /*14d20*/  HADD2.F32 R14, -RZ, R14.H1_H1 ;  /* 0x3000000eff0e7230 */ /* 0x000fe40000004100 */
[----:B------:R-:W-:Y:S01]  /*14d30*/  FMUL.FTZ R28, R28, R9 ;  /* 0x000000091c1c7220 */ /* 0x000fe20000410000 */
[----:B------:R-:W-:Y:S02]  /*14d40*/  HADD2.F32 R4, -RZ, R15.H0_H0 ;  /* 0x2000000fff047230 */ /* 0x000fe40000004100 */
[----:B------:R-:W-:Y:S01]  /*14d50*/  FMUL.FTZ R6, R6, R25 ;  /* 0x0000001906067220 */ /* 0x000fe20000410000 */
[----:B------:R-:W-:Y:S02]  /*14d60*/  HADD2.F32 R10, -RZ, R35.H1_H1 ;  /* 0x30000023ff0a7230 */ /* 0x000fe40000004100 */
[C---:B------:R-:W-:Y:S01]  /*14d70*/  FFMA.FTZ R58, R14.reuse, R9, -R57 ;  /* 0x000000090e3a7223 */ /* 0x040fe20000010839 */
[----:B------:R-:W-:Y:S01]  /*14d80*/  F2FP.F16.E4M3.UNPACK_B R9, R30.H1 ;  /* 0x0000001eff09723e */ /* 0x000fe200030006ff */
[----:B------:R-:W-:Y:S01]  /*14d90*/  FFMA.FTZ R60, R14, R31, R28 ;  /* 0x0000001f0e3c7223 */ /* 0x000fe2000001001c */
[----:B------:R-:W-:Y:S01]  /*14da0*/  FFMA.FTZ R57, R4, R33, R6 ;  /* 0x0000002104397223 */ /* 0x000fe20000010006 */
[----:B------:R-:W-:-:S02]  /*14db0*/  HADD2.F32 R50, -RZ, R50.H1_H1 ;  /* 0x30000032ff327230 */ /* 0x000fc40000004100 */
[----:B------:R-:W-:Y:S01]  /*14dc0*/  FFMA.FTZ R59, R4, R25, -R59 ;  /* 0x00000019043b7223 */ /* 0x000fe2000001083b */
[----:B------:R-:W-:Y:S01]  /*14dd0*/  HADD2.F32 R29, -RZ, R29.H1_H1 ;  /* 0x3000001dff1d7230 */ /* 0x000fe20000004100 */
[----:B------:R-:W-:Y:S01]  /*14de0*/  F2FP.F16.E4M3.UNPACK_B R40, R40 ;  /* 0x00000028ff28723e */ /* 0x000fe200020006ff */
[----:B------:R-:W-:Y:S01]  /*14df0*/  HADD2.F32 R31, -RZ, R12.H0_H0 ;  /* 0x2000000cff1f7230 */ /* 0x000fe20000004100 */
[----:B------:R-:W-:Y:S01]  /*14e00*/  F2FP.F16.E4M3.UNPACK_B R30, R30 ;  /* 0x0000001eff1e723e */ /* 0x000fe200020006ff */
[----:B------:R-:W-:Y:S02]  /*14e10*/  HADD2.F32 R6, -RZ, R7.H0_H0 ;  /* 0x20000007ff067230 */ /* 0x000fe40000004100 */
[C---:B------:R-:W-:Y:S01]  /*14e20*/  FMUL.FTZ R14, R29.reuse, R50 ;  /* 0x000000321d0e7220 */ /* 0x040fe20000410000 */
[----:B------:R-:W-:Y:S02]  /*14e30*/  HADD2.F32 R25, -RZ, R9.H0_H0 ;  /* 0x20000009ff197230 */ /* 0x000fe40000004100 */
[----:B------:R-:W-:Y:S01]  /*14e40*/  FMUL.FTZ R33, R29, R10 ;  /* 0x0000000a1d217220 */ /* 0x000fe20000410000 */
[----:B------:R-:W-:-:S02]  /*14e50*/  HADD2.F32 R4, -RZ, R8.H0_H0 ;  /* 0x20000008ff047230 */ /* 0x000fc40000004100 */
[C---:B------:R-:W-:Y:S01]  /*14e60*/  FMUL.FTZ R29, R6.reuse, R31 ;  /* 0x0000001f061d7220 */ /* 0x040fe20000410000 */
[----:B------:R-:W-:Y:S02]  /*14e70*/  HADD2.F32 R12, -RZ, R12.H1_H1 ;  /* 0x3000000cff0c7230 */ /* 0x000fe40000004100 */
[-C--:B------:R-:W-:Y:S01]  /*14e80*/  FMUL.FTZ R6, R6, R25.reuse ;  /* 0x0000001906067220 */ /* 0x080fe20000410000 */
[----:B------:R-:W-:Y:S02]  /*14e90*/  HADD2.F32 R7, -RZ, R7.H1_H1 ;  /* 0x30000007ff077230 */ /* 0x000fe40000004100 */
[C---:B------:R-:W-:Y:S01]  /*14ea0*/  FFMA.FTZ R29, R4.reuse, R25, -R29 ;  /* 0x00000019041d7223 */ /* 0x040fe2000001081d */
[----:B------:R-:W-:Y:S02]  /*14eb0*/  HADD2.F32 R15, -RZ, R15.H1_H1 ;  /* 0x3000000fff0f7230 */ /* 0x000fe40000004100 */
[----:B------:R-:W-:Y:S01]  /*14ec0*/  FFMA.FTZ R31, R4, R31, R6 ;  /* 0x0000001f041f7223 */ /* 0x000fe20000010006 */
[----:B------:R-:W-:-:S02]  /*14ed0*/  HADD2.F32 R9, -RZ, R9.H1_H1 ;  /* 0x30000009ff097230 */ /* 0x000fc40000004100 */
[----:B------:R-:W-:Y:S01]  /*14ee0*/  FMUL.FTZ R25, R7, R12 ;  /* 0x0000000c07197220 */ /* 0x000fe20000410000 */
        /* <DEDUP_REMOVED lines=8> */
[----:B------:R-:W-:-:S02]  /*14f70*/  HADD2.F32 R7, -RZ, R30.H0_H0 ;  /* 0x2000001eff077230 */ /* 0x000fc40000004100 */
[----:B------:R-:W-:Y:S02]  /*14f80*/  HADD2.F32 R4, -RZ, R3.H0_H0 ;  /* 0x20000003ff047230 */ /* 0x000fe40000004100 */
[C---:B------:R-:W-:Y:S01]  /*14f90*/  FMUL.FTZ R9, R6.reuse, R15 ;  /* 0x0000000f06097220 */ /* 0x040fe20000410000 */
[----:B------:R-:W-:Y:S02]  /*14fa0*/  HADD2.F32 R40, -RZ, R40.H1_H1 ;  /* 0x30000028ff287230 */ /* 0x000fe40000004100 */
[-C--:B------:R-:W-:Y:S01]  /*14fb0*/  FMUL.FTZ R25, R6, R7.reuse ;  /* 0x0000000706197220 */ /* 0x080fe20000410000 */
[----:B------:R-:W-:Y:S02]  /*14fc0*/  HADD2.F32 R5, -RZ, R5.H1_H1 ;  /* 0x30000005ff057230 */ /* 0x000fe40000004100 */
[----:B------:R-:W-:Y:S01]  /*14fd0*/  FFMA.FTZ R12, R4, R7, -R9 ;  /* 0x00000007040c7223 */ /* 0x000fe20000010809 */
[----:B------:R-:W-:Y:S01]  /*14fe0*/  HADD2.F32 R30, -RZ, R30.H1_H1 ;  /* 0x3000001eff1e7230 */ /* 0x000fe20000004100 */
[----:B------:R-:W-:Y:S01]  /*14ff0*/  F2FP.F16.E4M3.UNPACK_B R7, R48.H1 ;  /* 0x00000030ff07723e */ /* 0x000fe200030006ff */
[----:B------:R-:W-:-:S02]  /*15000*/  HADD2.F32 R3, -RZ, R3.H1_H1 ;  /* 0x30000003ff037230 */ /* 0x000fc40000004100 */
[C---:B------:R-:W-:Y:S01]  /*15010*/  FMUL.FTZ R8, R5.reuse, R40 ;  /* 0x0000002805087220 */ /* 0x040fe20000410000 */
[----:B------:R-:W-:Y:S01]  /*15020*/  FFMA.FTZ R25, R4, R15, R25 ;  /* 0x0000000f04197223 */ /* 0x000fe20000010019 */
[----:B------:R-:W-:Y:S01]  /*15030*/  F2FP.F16.E4M3.UNPACK_B R6, R34.H1 ;  /* 0x00000022ff06723e */ /* 0x000fe200030006ff */
[-C--:B------:R-:W-:Y:S01]  /*15040*/  FMUL.FTZ R5, R5, R30.reuse ;  /* 0x0000001e05057220 */ /* 0x080fe20000410000 */
[C---:B------:R-:W-:Y:S01]  /*15050*/  FFMA.FTZ R15, R3.reuse, R30, -R8 ;  /* 0x0000001e030f7223 */ /* 0x040fe20000010808 */
[----:B------:R-:W-:Y:S01]  /*15060*/  HADD2.F32 R8, -RZ, R7.H0_H0 ;  /* 0x20000007ff087230 */ /* 0x000fe20000004100 */
[----:B------:R-:W-:Y:S01]  /*15070*/  F2FP.F16.E4M3.UNPACK_B R34, R34 ;  /* 0x00000022ff22723e */ /* 0x000fe200020006ff */
[----:B------:R-:W-:Y:S02]  /*15080*/  HADD2.F32 R4, -RZ, R27.H0_H0 ;  /* 0x2000001bff047230 */ /* 0x000fe40000004100 */
[----:B------:R-:W-:Y:S01]  /*15090*/  FFMA.FTZ R40, R3, R40, R5 ;  /* 0x0000002803287223 */ /* 0x000fe20000010005 */
[----:B------:R-:W-:Y:S01]  /*150a0*/  HADD2.F32 R5, -RZ, R6.H0_H0 ;  /* 0x20000006ff057230 */ /* 0x000fe20000004100 */
[----:B------:R-:W-:Y:S01]  /*150b0*/  F2FP.F16.E4M3.UNPACK_B R48, R48 ;  /* 0x00000030ff30723e */ /* 0x000fe200020006ff */
[----:B------:R-:W-:-:S02]  /*150c0*/  HADD2.F32 R3, -RZ, R13.H0_H0 ;  /* 0x2000000dff037230 */ /* 0x000fc40000004100 */
[C---:B------:R-:W-:Y:S01]  /*150d0*/  FMUL.FTZ R28, R4.reuse, R8 ;  /* 0x00000008041c7220 */ /* 0x040fe20000410000 */
[----:B------:R-:W-:Y:S02]  /*150e0*/  HADD2.F32 R10, -RZ, R7.H1_H1 ;  /* 0x30000007ff0a7230 */ /* 0x000fe40000004100 */
[-C--:B------:R-:W-:Y:S01]  /*150f0*/  FMUL.FTZ R4, R4, R5.reuse ;  /* 0x0000000504047220 */ /* 0x080fe20000410000 */
[----:B------:R-:W-:Y:S02]  /*15100*/  HADD2.F32 R27, -RZ, R27.H1_H1 ;  /* 0x3000001bff1b7230 */ /* 0x000fe40000004100 */
[----:B------:R-:W-:Y:S01]  /*15110*/  FFMA.FTZ R28, R3, R5, -R28 ;  /* 0x00000005031c7223 */ /* 0x000fe2000001081c */
[----:B------:R-:W-:Y:S02]  /*15120*/  HADD2.F32 R6, -RZ, R6.H1_H1 ;  /* 0x30000006ff067230 */ /* 0x000fe40000004100 */
[----:B------:R-:W-:Y:S02]  /*15130*/  HADD2.F32 R13, -RZ, R13.H1_H1 ;  /* 0x3000000dff0d7230 */ /* 0x000fe40000004100 */
[C---:B------:R-:W-:Y:S01]  /*15140*/  FMUL.FTZ R30, R27.reuse, R10 ;  /* 0x0000000a1b1e7220 */ /* 0x040fe20000410000 */
[----:B------:R-:W-:Y:S01]  /*15150*/  FMUL.FTZ R5, R27, R6 ;  /* 0x000000061b057220 */ /* 0x000fe20000410000 */
[----:B------:R-:W-:-:S02]  /*15160*/  FFMA.FTZ R27, R3, R8, R4 ;  /* 0x00000008031b7223 */ /* 0x000fc40000010004 */
[C---:B------:R-:W-:Y:S01]  /*15170*/  FFMA.FTZ R33, R13.reuse, R6, -R30 ;  /* 0x000000060d217223 */ /* 0x040fe2000001081e */
[----:B------:R-:W-:Y:S02]  /*15180*/  HADD2.F32 R6, -RZ, R48.H0_H0 ;  /* 0x20000030ff067230 */ /* 0x000fe40000004100 */
[----:B------:R-:W-:Y:S01]  /*15190*/  FFMA.FTZ R30, R13, R10, R5 ;  /* 0x0000000a0d1e7223 */ /* 0x000fe20000010005 */
[----:B------:R-:W-:Y:S02]  /*151a0*/  HADD2.F32 R5, -RZ, R34.H0_H0 ;  /* 0x20000022ff057230 */ /* 0x000fe40000004100 */
[----:B------:R-:W-:Y:S02]  /*151b0*/  HADD2.F32 R4, -RZ, R26.H0_H0 ;  /* 0x2000001aff047230 */ /* 0x000fe40000004100 */
[----:B------:R-:W-:Y:S01]  /*151c0*/  HADD2.F32 R48, -RZ, R48.H1_H1 ;  /* 0x30000030ff307230 */ /* 0x000fe20000004100 */
[----:B------:R-:W-:Y:S01]  /*151d0*/  F2FP.SATFINITE.E4M3.F32.PACK_AB_MERGE_C R27, R30, R27, RZ ;  /* 0x0000001b1e1b723e */ /* 0x000fe200048070ff */
[----:B------:R-:W-:-:S02]  /*151e0*/  HADD2.F32 R26, -RZ, R26.H1_H1 ;  /* 0x3000001aff1a7230 */ /* 0x000fc40000004100 */
[C---:B------:R-:W-:Y:S01]  /*151f0*/  FMUL.FTZ R8, R4.reuse, R6 ;  /* 0x0000000604087220 */ /* 0x040fe20000410000 */
[----:B------:R-:W-:Y:S02]  /*15200*/  HADD2.F32 R34, -RZ, R34.H1_H1 ;  /* 0x30000022ff227230 */ /* 0x000fe40000004100 */
        /* <DEDUP_REMOVED lines=26> */
.L_x_2350:
[----:B------:R-:W-:Y:S05]  /*153b0*/  BSYNC B1 ;  /* 0x0000000000017941 */ /* 0x000fea0003800000 */
.L_x_2349:
[----:B------:R-:W-:Y:S05]  /*153c0*/  @P0 BRA `(.L_x_2324) ;  /* 0x0000000c00ec0947 */ /* 0x000fea0003800000 */
[----:B-----5:R-:W4:Y:S04]  /*153d0*/  LDL R24, [R1+0x28] ;  /* 0x0000280001187983 */ /* 0x020f280000100800 */
[----:B------:R-:W4:Y:S01]  /*153e0*/  LDL R49, [R1+0x50] ;  /* 0x0000500001317983 */ /* 0x000f220000100800 */
[----:B-123--:R-:W-:Y:S02]  /*153f0*/  SHF.R.U32.HI R0, RZ, 0x8, R36 ;  /* 0x00000008ff007819 */ /* 0x00efe40000011624 */
[----:B------:R-:W-:Y:S02]  /*15400*/  SHF.R.U32.HI R4, RZ, 0x8, R37 ;  /* 0x00000008ff047819 */ /* 0x000fe40000011625 */
[----:B0-----:R-:W-:Y:S02]  /*15410*/  LOP3.LUT R3, R36, 0xff, RZ, 0xc0, !PT ;  /* 0x000000ff24037812 */ /* 0x001fe400078ec0ff */
[----:B------:R-:W-:-:S02]  /*15420*/  LOP3.LUT R0, R0, 0xff, RZ, 0xc0, !PT ;  /* 0x000000ff00007812 */ /* 0x000fc400078ec0ff */
[----:B------:R-:W-:Y:S02]  /*15430*/  LOP3.LUT R5, R37, 0xff, RZ, 0xc0, !PT ;  /* 0x000000ff25057812 */ /* 0x000fe400078ec0ff */
[----:B------:R-:W-:Y:S02]  /*15440*/  LOP3.LUT R4, R4, 0xff, RZ, 0xc0, !PT ;  /* 0x000000ff04047812 */ /* 0x000fe400078ec0ff */
[----:B------:R-:W-:Y:S02]  /*15450*/  LEA.HI R20, R21, R20, RZ, 0x1c ;  /* 0x0000001415147211 */ /* 0x000fe400078fe0ff */
[----:B------:R-:W-:Y:S02]  /*15460*/  PRMT R13, R0, 0x7604, R3 ;  /* 0x00007604000d7816 */ /* 0x000fe40000000003 */
[----:B------:R-:W-:Y:S02]  /*15470*/  PRMT R12, R4, 0x7604, R5 ;  /* 0x00007604040c7816 */ /* 0x000fe40000000005 */
[----:B------:R-:W-:-:S02]  /*15480*/  SHF.L.U32 R0, R235, 0x7, RZ ;  /* 0x00000007eb007819 */ /* 0x000fc400000006ff */
[----:B------:R-:W-:Y:S02]  /*15490*/  SHF.R.U32.HI R6, RZ, 0x8, R38 ;  /* 0x00000008ff067819 */ /* 0x000fe40000011626 */
[----:B------:R-:W-:Y:S02]  /*154a0*/  SHF.R.S32.HI R5, RZ, 0x1f, R20 ;  /* 0x0000001fff057819 */ /* 0x000fe40000011414 */
[----:B------:R-:W-:Y:S01]  /*154b0*/  LOP3.LUT R9, R0, 0x380, RZ, 0xc0, !PT ;  /* 0x0000038000097812 */ /* 0x000fe200078ec0ff */
[----:B------:R-:W-:Y:S01]  /*154c0*/  IMAD.SHL.U32 R0, R20, 0x10, RZ ;  /* 0x0000001014007824 */ /* 0x000fe200078e00ff */
[----:B------:R-:W-:Y:S02]  /*154d0*/  LOP3.LUT R3, R38, 0xff, RZ, 0xc0, !PT ;  /* 0x000000ff26037812 */ /* 0x000fe400078ec0ff */
[----:B------:R-:W-:Y:S02]  /*154e0*/  LOP3.LUT R6, R6, 0xff, RZ, 0xc0, !PT ;  /* 0x000000ff06067812 */ /* 0x000fe400078ec0ff */
[----:B------:R-:W-:-:S02]  /*154f0*/  LEA.HI R7, R5, R20, RZ, 0x3 ;  /* 0x0000001405077211 */ /* 0x000fc400078f18ff */
[----:B------:R-:W-:Y:S02]  /*15500*/  PRMT R15, R6, 0x7604, R3 ;  /* 0x00007604060f7816 */ /* 0x000fe40000000003 */
[----:B------:R-:W-:Y:S01]  /*15510*/  SHF.R.U32.HI R3, RZ, 0x8, R39 ;  /* 0x00000008ff037819 */ /* 0x000fe20000011627 */
[----:B------:R-:W-:Y:S01]  /*15520*/  IMAD.SHL.U32 R7, R7, 0x800, RZ ;  /* 0x0000080007077824 */ /* 0x000fe200078e00ff */
[----:B------:R-:W-:Y:S02]  /*15530*/  LOP3.LUT R0, R9, 0x70, R0, 0xf8, !PT ;  /* 0x0000007009007812 */ /* 0x000fe400078ef800 */
[----:B------:R-:W-:Y:S02]  /*15540*/  SHF.R.U32.HI R9, RZ, 0x3, R9 ;  /* 0x00000003ff097819 */ /* 0x000fe40000011609 */
[----:B------:R-:W-:Y:S02]  /*15550*/  LOP3.LUT R4, R39, 0xff, RZ, 0xc0, !PT ;  /* 0x000000ff27047812 */ /* 0x000fe400078ec0ff */
[----:B------:R-:W-:-:S02]  /*15560*/  LOP3.LUT R3, R3, 0xff, RZ, 0xc0, !PT ;  /* 0x000000ff03037812 */ /* 0x000fc400078ec0ff */
[----:B------:R-:W-:Y:S02]  /*15570*/  LOP3.LUT R0, R0, R9, RZ, 0x3c, !PT ;  /* 0x0000000900007212 */ /* 0x000fe400078e3cff */
[----:B------:R-:W-:Y:S02]  /*15580*/  LOP3.LUT R7, R7, 0xffffc000, RZ, 0xc0, !PT ;  /* 0xffffc00007077812 */ /* 0x000fe400078ec0ff */
[----:B------:R-:W-:Y:S02]  /*15590*/  PRMT R14, R3, 0x7604, R4 ;  /* 0x00007604030e7816 */ /* 0x000fe40000000004 */
[----:B------:R-:W-:Y:S02]  /*155a0*/  SHF.R.U32.HI R5, RZ, 0x8, R44 ;  /* 0x00000008ff057819 */ /* 0x000fe4000001162c */
[----:B------:R-:W-:Y:S02]  /*155b0*/  LOP3.LUT R6, R44, 0xff, RZ, 0xc0, !PT ;  /* 0x000000ff2c067812 */ /* 0x000fe400078ec0ff */
[----:B------:R-:W-:-:S02]  /*155c0*/  LOP3.LUT R5, R5, 0xff, RZ, 0xc0, !PT ;  /* 0x000000ff05057812 */ /* 0x000fc400078ec0ff */
[----:B------:R-:W-:Y:S02]  /*155d0*/  SHF.R.U32.HI R4, RZ, 0x8, R45 ;  /* 0x00000008ff047819 */ /* 0x000fe4000001162d */
[----:B------:R-:W-:Y:S02]  /*155e0*/  PRMT R25, R5, 0x7604, R6 ;  /* 0x0000760405197816 */ /* 0x000fe40000000006 */
[----:B------:R-:W-:Y:S02]  /*155f0*/  SHF.R.U32.HI R26, RZ, 0x8, R47 ;  /* 0x00000008ff1a7819 */ /* 0x000fe4000001162f */
[----:B------:R-:W-:Y:S02]  /*15600*/  LOP3.LUT R20, R45, 0xff, RZ, 0xc0, !PT ;  /* 0x000000ff2d147812 */ /* 0x000fe400078ec0ff */
[----:B------:R-:W-:Y:S02]  /*15610*/  LOP3.LUT R27, R47, 0xff, RZ, 0xc0, !PT ;  /* 0x000000ff2f1b7812 */ /* 0x000fe400078ec0ff */
[----:B------:R-:W-:-:S02]  /*15620*/  LOP3.LUT R26, R26, 0xff, RZ, 0xc0, !PT ;  /* 0x000000ff1a1a7812 */ /* 0x000fc400078ec0ff */
[----:B------:R-:W-:Y:S02]  /*15630*/  SHF.R.U32.HI R21, RZ, 0x8, R46 ;  /* 0x00000008ff157819 */ /* 0x000fe4000001162e */
[----:B------:R-:W-:Y:S02]  /*15640*/  PRMT R26, R26, 0x7604, R27 ;  /* 0x000076041a1a7816 */ /* 0x000fe4000000001b */
[----:B------:R-:W-:Y:S02]  /*15650*/  SHF.R.U32.HI R27, RZ, 0x10, R45 ;  /* 0x00000010ff1b7819 */ /* 0x000fe4000001162d */
[----:B------:R-:W-:Y:S02]  /*15660*/  LOP3.LUT R21, R21, 0xff, RZ, 0xc0, !PT ;  /* 0x000000ff15157812 */ /* 0x000fe400078ec0ff */
        /* <DEDUP_REMOVED lines=8> */
[----:B------:R-:W-:-:S04]  /*156f0*/  LOP3.LUT R15, R15, 0xff0000, R38, 0xf8, !PT ;  /* 0x00ff00000f0f7812 */ /* 0x000fc800078ef826 */
[----:B------:R-:W-:Y:S02]  /*15700*/  LOP3.LUT R30, R15, 0xff000000, R38, 0xf8, !PT ;  /* 0xff0000000f1e7812 */ /* 0x000fe400078ef826 */
[----:B----4-:R-:W-:Y:S02]  /*15710*/  IADD3 R3, R0, R7, R24 ;  /* 0x0000000700037210 */ /* 0x010fe40007ffe018 */
[----:B------:R-:W-:Y:S01]  /*15720*/  LOP3.LUT R24, R46, 0xff, RZ, 0xc0, !PT ;  /* 0x000000ff2e187812 */ /* 0x000fe200078ec0ff */
[----:B------:R-:W0:Y:S02]  /*15730*/  LDS.128 R8, [R49+0x20400] ;  /* 0x0204000031087984 */ /* 0x000e240000000c00 */
[----:B------:R-:W-:Y:S01]  /*15740*/  IMAD.IADD R0, R18, 0x1, R3 ;  /* 0x0000000112007824 */ /* 0x000fe200078e0203 */
[----:B------:R-:W-:Y:S02]  /*15750*/  LOP3.LUT R3, R4, 0xff, RZ, 0xc0, !PT ;  /* 0x000000ff04037812 */ /* 0x000fe400078ec0ff */
[----:B------:R-:W-:-:S02]  /*15760*/  PRMT R29, R21, 0x7604, R24 ;  /* 0x00007604151d7816 */ /* 0x000fc40000000018 */
[----:B------:R-:W1:Y:S01]  /*15770*/  LDS.128 R4, [R0+0x20400] ;  /* 0x0204000000047984 */ /* 0x000e620000000c00 */
[----:B------:R-:W-:Y:S02]  /*15780*/  PRMT R20, R3, 0x7604, R20 ;  /* 0x0000760403147816 */ /* 0x000fe40000000014 */
[----:B------:R-:W-:Y:S02]  /*15790*/  SHF.R.U32.HI R3, RZ, 0x10, R37 ;  /* 0x00000010ff037819 */ /* 0x000fe40000011625 */
[----:B------:R-:W-:Y:S02]  /*157a0*/  SHF.R.U32.HI R21, RZ, 0x10, R39 ;  /* 0x00000010ff157819 */ /* 0x000fe40000011627 */
[----:B------:R-:W-:Y:S01]  /*157b0*/  LOP3.LUT R27, R20, 0xff0000, R27, 0xf8, !PT ;  /* 0x00ff0000141b7812 */ /* 0x000fe200078ef81b */
[----:B------:R-:W-:Y:S01]  /*157c0*/  IMAD.U32 R3, R3, 0x10000, RZ ;  /* 0x0001000003037824 */ /* 0x000fe200078e00ff */
[----:B------:R-:W-:Y:S01]  /*157d0*/  LOP3.LUT R29, R29, 0xff0000, R46, 0xf8, !PT ;  /* 0x00ff00001d1d7812 */ /* 0x000fe200078ef82e */
[----:B------:R-:W-:Y:S01]  /*157e0*/  IMAD.U32 R21, R21, 0x10000, RZ ;  /* 0x0001000015157824 */ /* 0x000fe200078e00ff */
[----:B------:R-:W-:-:S02]  /*157f0*/  LOP3.LUT R44, R27, 0xff000000, R45, 0xf8, !PT ;  /* 0xff0000001b2c7812 */ /* 0x000fc400078ef82d */
[----:B------:R-:W-:Y:S02]  /*15800*/  LOP3.LUT R3, R12, 0xff0000, R3, 0xf8, !PT ;  /* 0x00ff00000c037812 */ /* 0x000fe400078ef803 */
[----:B------:R-:W-:Y:S02]  /*15810*/  LOP3.LUT R34, R29, 0xff000000, R46, 0xf8, !PT ;  /* 0xff0000001d227812 */ /* 0x000fe400078ef82e */
[----:B------:R-:W-:Y:S02]  /*15820*/  LOP3.LUT R36, R3, 0xff000000, R37, 0xf8, !PT ;  /* 0xff00000003247812 */ /* 0x000fe400078ef825 */
[----:B------:R-:W-:Y:S02]  /*15830*/  F2FP.F16.E4M3.UNPACK_B R33, R44 ;  /* 0x0000002cff21723e */ /* 0x000fe400020006ff */
[----:B------:R-:W-:Y:S02]  /*15840*/  F2FP.F16.E4M3.UNPACK_B R29, R36 ;  /* 0x00000024ff1d723e */ /* 0x000fe400020006ff */
[----:B------:R-:W-:Y:S01]  /*15850*/  LOP3.LUT R21, R14, 0xff0000, R21, 0xf8, !PT ;  /* 0x00ff00000e157812 */ /* 0x000fe200078ef815 */
[----:B------:R-:W-:Y:S01]  /*15860*/  HADD2.F32 R35, -RZ, R33.H0_H0 ;  /* 0x20000021ff237230 */ /* 0x000fe20000004100 */
[----:B------:R-:W-:Y:S01]  /*15870*/  LOP3.LUT R46, R31, 0xff000000, R47, 0xf8, !PT ;  /* 0xff0000001f2e7812 */ /* 0x000fe200078ef82f */
[--C-:B------:R-:W-:Y:S01]  /*15880*/  HADD2.F32 R31, -RZ, R29.reuse.H0_H0 ;  /* 0x2000001dff1f7230 */ /* 0x100fe20000004100 */
[----:B------:R-:W-:Y:S01]  /*15890*/  LOP3.LUT R38, R21, 0xff000000, R39, 0xf8, !PT ;  /* 0xff00000015267812 */ /* 0x000fe200078ef827 */
[----:B------:R-:W-:Y:S01]  /*158a0*/  HADD2.F32 R29, -RZ, R29.H1_H1 ;  /* 0x3000001dff1d7230 */ /* 0x000fe20000004100 */
[----:B------:R-:W-:Y:S01]  /*158b0*/  F2FP.F16.E4M3.UNPACK_B R44, R44.H1 ;  /* 0x0000002cff2c723e */ /* 0x000fe200030006ff */
[----:B------:R-:W-:Y:S01]  /*158c0*/  HADD2.F32 R33, -RZ, R33.H1_H1 ;  /* 0x30000021ff217230 */ /* 0x000fe20000004100 */
[----:B------:R-:W-:-:S02]  /*158d0*/  F2FP.F16.E4M3.UNPACK_B R36, R36.H1 ;  /* 0x00000024ff24723e */ /* 0x000fc400030006ff */
[----:B0-----:R-:W-:Y:S02]  /*158e0*/  F2FP.F16.E4M3.UNPACK_B R12, R9 ;  /* 0x00000009ff0c723e */ /* 0x001fe400020006ff */
        /* <DEDUP_REMOVED lines=8> */
[-C--:B------:R-:W-:Y:S01]  /*15970*/  F2FP.F16.E4M3.UNPACK_B R26, R7.reuse ;  /* 0x00000007ff1a723e */ /* 0x080fe200020006ff */
[----:B------:R-:W-:Y:S01]  /*15980*/  HADD2.F32 R20, -RZ, R20.H1_H1 ;  /* 0x30000014ff147230 */ /* 0x000fe20000004100 */
[----:B------:R-:W-:Y:S01]  /*15990*/  F2FP.F16.E4M3.UNPACK_B R27, R7.H1 ;  /* 0x00000007ff1b723e */ /* 0x000fe200030006ff */
[C---:B------:R-:W-:Y:S01]  /*159a0*/  FMUL.FTZ R37, R24.reuse, R35 ;  /* 0x0000002318257220 */ /* 0x040fe20000410000 */
[-C--:B------:R-:W-:Y:S01]  /*159b0*/  F2FP.F16.E4M3.UNPACK_B R5, R4.reuse ;  /* 0x00000004ff05723e */ /* 0x080fe200020006ff */
[----:B------:R-:W-:Y:S01]  /*159c0*/  HADD2.F32 R12, -RZ, R12.H1_H1 ;  /* 0x3000000cff0c7230 */ /* 0x000fe20000004100 */
[----:B------:R-:W-:Y:S01]  /*159d0*/  F2FP.F16.E4M3.UNPACK_B R7, R4.H1 ;  /* 0x00000004ff07723e */ /* 0x000fe200030006ff */
[-C--:B------:R-:W-:Y:S01]  /*159e0*/  FMUL.FTZ R4, R24, R31.reuse ;  /* 0x0000001f18047220 */ /* 0x080fe20000410000 */
[-C--:B------:R-:W-:Y:S01]  /*159f0*/  F2FP.F16.E4M3.UNPACK_B R24, R6.reuse ;  /* 0x00000006ff18723e */ /* 0x080fe200020006ff */
[C---:B------:R-:W-:Y:S01]  /*15a00*/  FFMA.FTZ R37, R10.reuse, R31, -R37 ;  /* 0x0000001f0a257223 */ /* 0x040fe20000010825 */
[----:B------:R-:W-:Y:S01]  /*15a10*/  F2FP.F16.E4M3.UNPACK_B R25, R6.H1 ;  /* 0x00000006ff19723e */ /* 0x000fe200030006ff */
[----:B------:R-:W-:Y:S01]  /*15a20*/  FFMA.FTZ R39, R10, R35, R4 ;  /* 0x000000230a277223 */ /* 0x000fe20000010004 */
[----:B------:R-:W-:Y:S01]  /*15a30*/  F2FP.F16.E4M3.UNPACK_B R9, R9.H1 ;  /* 0x00000009ff09723e */ /* 0x000fe200030006ff */
[----:B------:R-:W-:-:S02]  /*15a40*/  HADD2.F32 R35, -RZ, R44.H0_H0 ;  /* 0x2000002cff237230 */ /* 0x000fc40000004100 */
[C---:B------:R-:W-:Y:S01]  /*15a50*/  FMUL.FTZ R41, R20.reuse, R33 ;  /* 0x0000002114297220 */ /* 0x040fe20000410000 */
[----:B------:R-:W-:Y:S02]  /*15a60*/  HADD2.F32 R6, -RZ, R21.H0_H0 ;  /* 0x20000015ff067230 */ /* 0x000fe40000004100 */
[-C--:B------:R-:W-:Y:S01]  /*15a70*/  FMUL.FTZ R10, R20, R29.reuse ;  /* 0x0000001d140a7220 */ /* 0x080fe20000410000 */
[----:B------:R-:W-:Y:S02]  /*15a80*/  HADD2.F32 R31, -RZ, R36.H0_H0 ;  /* 0x20000024ff1f7230 */ /* 0x000fe40000004100 */
[----:B------:R-:W-:Y:S01]  /*15a90*/  FFMA.FTZ R20, R12, R29, -R41 ;  /* 0x0000001d0c147223 */ /* 0x000fe20000010829 */
[----:B------:R-:W-:Y:S02]  /*15aa0*/  HADD2.F32 R4, -RZ, R9.H0_H0 ;  /* 0x20000009ff047230 */ /* 0x000fe40000004100 */
[----:B------:R-:W-:Y:S01]  /*15ab0*/  FMUL.FTZ R43, R6, R35 ;  /* 0x00000023062b7220 */ /* 0x000fe20000410000 */
[----:B------:R-:W-:Y:S01]  /*15ac0*/  FFMA.FTZ R40, R12, R33, R10 ;  /* 0x000000210c287223 */ /* 0x000fe2000001000a */
[-C--:B------:R-:W-:Y:S01]  /*15ad0*/  FMUL.FTZ R6, R6, R31.reuse ;  /* 0x0000001f06067220 */ /* 0x080fe20000410000 */
[----:B------:R-:W-:Y:S01]  /*15ae0*/  F2FP.F16.E4M3.UNPACK_B R12, R46 ;  /* 0x0000002eff0c723e */ /* 0x000fe200020006ff */
[C---:B------:R-:W-:Y:S01]  /*15af0*/  FFMA.FTZ R43, R4.reuse, R31, -R43 ;  /* 0x0000001f042b7223 */ /* 0x040fe2000001082b */
[----:B------:R-:W-:Y:S01]  /*15b00*/  F2FP.F16.E4M3.UNPACK_B R10, R38 ;  /* 0x00000026ff0a723e */ /* 0x000fe200020006ff */
[----:B------:R-:W-:Y:S01]  /*15b10*/  FFMA.FTZ R35, R4, R35, R6 ;  /* 0x0000002304237223 */ /* 0x000fe20000010006 */
[----:B------:R-:W-:Y:S01]  /*15b20*/  HADD2.F32 R6, -RZ, R26.H0_H0 ;  /* 0x2000001aff067230 */ /* 0x000fe20000004100 */
[----:B------:R-:W-:Y:S01]  /*15b30*/  F2FP.F16.E4M3.UNPACK_B R46, R46.H1 ;  /* 0x0000002eff2e723e */ /* 0x000fe200030006ff */
[----:B------:R-:W-:Y:S01]  /*15b40*/  HADD2.F32 R31, -RZ, R12.H0_H0 ;  /* 0x2000000cff1f7230 */ /* 0x000fe20000004100 */
[----:B------:R-:W-:Y:S01]  /*15b50*/  F2FP.F16.E4M3.UNPACK_B R38, R38.H1 ;  /* 0x00000026ff26723e */ /* 0x000fe200030006ff */
[----:B------:R-:W-:Y:S01]  /*15b60*/  HADD2.F32 R44, -RZ, R44.H1_H1 ;  /* 0x3000002cff2c7230 */ /* 0x000fe20000004100 */
[----:B------:R-:W-:Y:S01]  /*15b70*/  F2FP.F16.E4M3.UNPACK_B R3, R8 ;  /* 0x00000008ff03723e */ /* 0x000fe200020006ff */
[----:B------:R-:W-:-:S02]  /*15b80*/  HADD2.F32 R21, -RZ, R21.H1_H1 ;  /* 0x30000015ff157230 */ /* 0x000fc40000004100 */
[C---:B------:R-:W-:Y:S01]  /*15b90*/  FMUL.FTZ R33, R6.reuse, R31 ;  /* 0x0000001f06217220 */ /* 0x040fe20000410000 */
[----:B------:R-:W-:Y:S01]  /*15ba0*/  HADD2.F32 R29, -RZ, R10.H0_H0 ;  /* 0x2000000aff1d7230 */ /* 0x000fe20000004100 */
[----:B------:R-:W-:Y:S01]  /*15bb0*/  F2FP.F16.E4M3.UNPACK_B R8, R8.H1 ;  /* 0x00000008ff08723e */ /* 0x000fe200030006ff */
[----:B------:R-:W-:Y:S02]  /*15bc0*/  HADD2.F32 R36, -RZ, R36.H1_H1 ;  /* 0x30000024ff247230 */ /* 0x000fe40000004100 */
[C---:B------:R-:W-:Y:S01]  /*15bd0*/  FMUL.FTZ R42, R21.reuse, R44 ;  /* 0x0000002c152a7220 */ /* 0x040fe20000410000 */
[----:B------:R-:W-:Y:S02]  /*15be0*/  HADD2.F32 R4, -RZ, R14.H0_H0 ;  /* 0x2000000eff047230 */ /* 0x000fe40000004100 */
[----:B------:R-:W-:Y:S01]  /*15bf0*/  FMUL.FTZ R6, R6, R29 ;  /* 0x0000001d06067220 */ /* 0x000fe20000410000 */
[----:B------:R-:W-:Y:S02]  /*15c00*/  HADD2.F32 R9, -RZ, R9.H1_H1 ;  /* 0x30000009ff097230 */ /* 0x000fe40000004100 */
[----:B------:R-:W-:Y:S01]  /*15c10*/  FMUL.FTZ R21, R21, R36 ;  /* 0x0000002415157220 */ /* 0x000fe20000410000 */
[----:B------:R-:W-:-:S02]  /*15c20*/  HADD2.F32 R26, -RZ, R26.H1_H1 ;  /* 0x3000001aff1a7230 */ /* 0x000fc40000004100 */
[C---:B------:R-:W-:Y:S01]  /*15c30*/  FFMA.FTZ R33, R4.reuse, R29, -R33 ;  /* 0x0000001d04217223 */ /* 0x040fe20000010821 */
[----:B------:R-:W-:Y:S02]  /*15c40*/  HADD2.F32 R29, -RZ, R12.H1_H1 ;  /* 0x3000000cff1d7230 */ /* 0x000fe40000004100 */
[----:B------:R-:W-:Y:S01]  /*15c50*/  FFMA.FTZ R41, R4, R31, R6 ;  /* 0x0000001f04297223 */ /* 0x000fe20000010006 */
[C---:B------:R-:W-:Y:S01]  /*15c60*/  FFMA.FTZ R42, R9.reuse, R36, -R42 ;  /* 0x00000024092a7223 */ /* 0x040fe2000001082a */
[----:B------:R-:W-:Y:S01]  /*15c70*/  FFMA.FTZ R44, R9, R44, R21 ;  /* 0x0000002c092c7223 */ /* 0x000fe20000010015 */
[----:B------:R-:W-:Y:S02]  /*15c80*/  HADD2.F32 R31, -RZ, R46.H0_H0 ;  /* 0x2000002eff1f7230 */ /* 0x000fe40000004100 */
[----:B------:R-:W-:Y:S01]  /*15c90*/  FMUL.FTZ R45, R26, R29 ;  /* 0x0000001d1a2d7220 */ /* 0x000fe20000410000 */
[----:B------:R-:W-:Y:S02]  /*15ca0*/  HADD2.F32 R6, -RZ, R27.H0_H0 ;  /* 0x2000001bff067230 */ /* 0x000fe40000004100 */
        /* <DEDUP_REMOVED lines=41> */
[----:B------:R-:W-:Y:S01]  /*15f40*/  HADD2.F32 R7, -RZ, R28.H0_H0 ;  /* 0x2000001cff077230 */ /* 0x000fe20000004100 */
[----:B------:R-:W-:Y:S01]  /*15f50*/  F2FP.SATFINITE.E4M3.F32.PACK_AB_MERGE_C R35, R44, R35, RZ ;  /* 0x000000232c23723e */ /* 0x000fe200048070ff */
[----:B------:R-:W-:-:S02]  /*15f60*/  HADD2.F32 R4, -RZ, R3.H0_H0 ;  /* 0x20000003ff047230 */ /* 0x000fc40000004100 */
[C---:B------:R-:W-:Y:S01]  /*15f70*/  FMUL.FTZ R9, R6.reuse, R15 ;  /* 0x0000000f06097220 */ /* 0x040fe20000410000 */
[----:B------:R-:W-:Y:S02]  /*15f80*/  HADD2.F32 R32, -RZ, R32.H1_H1 ;  /* 0x30000020ff207230 */ /* 0x000fe40000004100 */
        /* <DEDUP_REMOVED lines=8> */
[----:B------:R-:W-:Y:S01]  /*16010*/  FMUL.FTZ R5, R5, R28 ;  /* 0x0000001c05057220 */ /* 0x000fe20000410000 */
[----:B------:R-:W-:Y:S01]  /*16020*/  F2FP.F16.E4M3.UNPACK_B R6, R30.H1 ;  /* 0x0000001eff06723e */ /* 0x000fe200030006ff */
[----:B------:R-:W-:Y:S01]  /*16030*/  FFMA.FTZ R28, R3, R28, -R8 ;  /* 0x0000001c031c7223 */ /* 0x000fe20000010808 */
[----:B------:R-:W-:-:S02]  /*16040*/  HADD2.F32 R8, -RZ, R7.H0_H0 ;  /* 0x20000007ff087230 */ /* 0x000fc40000004100 */
[----:B------:R-:W-:Y:S01]  /*16050*/  FFMA.FTZ R32, R3, R32, R5 ;  /* 0x0000002003207223 */ /* 0x000fe20000010005 */
[----:B------:R-:W-:Y:S01]  /*16060*/  HADD2.F32 R4, -RZ, R25.H0_H0 ;  /* 0x20000019ff047230 */ /* 0x000fe20000004100 */
[----:B------:R-:W-:Y:S01]  /*16070*/  F2FP.F16.E4M3.UNPACK_B R34, R34 ;  /* 0x00000022ff22723e */ /* 0x000fe200020006ff */
[----:B------:R-:W-:Y:S01]  /*16080*/  HADD2.F32 R5, -RZ, R6.H0_H0 ;  /* 0x20000006ff057230 */ /* 0x000fe20000004100 */
[----:B------:R-:W-:Y:S01]  /*16090*/  F2FP.F16.E4M3.UNPACK_B R30, R30 ;  /* 0x0000001eff1e723e */ /* 0x000fe200020006ff */
[----:B------:R-:W-:Y:S02]  /*160a0*/  HADD2.F32 R3, -RZ, R13.H0_H0 ;  /* 0x2000000dff037230 */ /* 0x000fe40000004100 */
[C---:B------:R-:W-:Y:S01]  /*160b0*/  FMUL.FTZ R26, R4.reuse, R8 ;  /* 0x00000008041a7220 */ /* 0x040fe20000410000 */
[----:B------:R-:W-:Y:S02]  /*160c0*/  HADD2.F32 R10, -RZ, R7.H1_H1 ;  /* 0x30000007ff0a7230 */ /* 0x000fe40000004100 */
[----:B------:R-:W-:Y:S01]  /*160d0*/  FMUL.FTZ R4, R4, R5 ;  /* 0x0000000504047220 */ /* 0x000fe20000410000 */
[----:B------:R-:W-:-:S02]  /*160e0*/  HADD2.F32 R25, -RZ, R25.H1_H1 ;  /* 0x30000019ff197230 */ /* 0x000fc40000004100 */
[----:B------:R-:W-:Y:S01]  /*160f0*/  FFMA.FTZ R26, R3, R5, -R26 ;  /* 0x00000005031a7223 */ /* 0x000fe2000001081a */
[----:B------:R-:W-:Y:S01]  /*16100*/  HADD2.F32 R6, -RZ, R6.H1_H1 ;  /* 0x30000006ff067230 */ /* 0x000fe20000004100 */
[----:B------:R-:W-:Y:S01]  /*16110*/  F2FP.SATFINITE.E4M3.F32.PACK_AB_MERGE_C R45, R46, R45, RZ ;  /* 0x0000002d2e2d723e */ /* 0x000fe200048070ff */
[----:B------:R-:W-:Y:S02]  /*16120*/  HADD2.F32 R13, -RZ, R13.H1_H1 ;  /* 0x3000000dff0d7230 */ /* 0x000fe40000004100 */
[C---:B------:R-:W-:Y:S01]  /*16130*/  FMUL.FTZ R36, R25.reuse, R10 ;  /* 0x0000000a19247220 */ /* 0x040fe20000410000 */
[----:B------:R-:W-:Y:S01]  /*16140*/  F2FP.SATFINITE.E4M3.F32.PACK_AB_MERGE_C R14, R14, R29, RZ ;  /* 0x0000001d0e0e723e */ /* 0x000fe200048070ff */
[----:B------:R-:W-:Y:S01]  /*16150*/  FMUL.FTZ R5, R25, R6 ;  /* 0x0000000619057220 */ /* 0x000fe20000410000 */
[----:B------:R-:W-:Y:S01]  /*16160*/  FFMA.FTZ R25, R3, R8, R4 ;  /* 0x0000000803197223 */ /* 0x000fe20000010004 */
[----:B------:R-:W-:Y:S01]  /*16170*/  FFMA.FTZ R31, R13, R6, -R36 ;  /* 0x000000060d1f7223 */ /* 0x000fe20000010824 */
[----:B------:R-:W-:-:S02]  /*16180*/  HADD2.F32 R6, -RZ, R34.H0_H0 ;  /* 0x20000022ff067230 */ /* 0x000fc40000004100 */
[----:B------:R-:W-:Y:S01]  /*16190*/  FFMA.FTZ R10, R13, R10, R5 ;  /* 0x0000000a0d0a7223 */ /* 0x000fe20000010005 */
[----:B------:R-:W-:Y:S01]  /*161a0*/  HADD2.F32 R4, -RZ, R24.H0_H0 ;  /* 0x20000018ff047230 */ /* 0x000fe20000004100 */
[----:B------:R-:W-:Y:S01]  /*161b0*/  F2FP.SATFINITE.E4M3.F32.PACK_AB_MERGE_C R32, R32, R21, R14 ;  /* 0x000000152020723e */ /* 0x000fe2000480700e */
[----:B------:R-:W-:Y:S02]  /*161c0*/  HADD2.F32 R5, -RZ, R30.H0_H0 ;  /* 0x2000001eff057230 */ /* 0x000fe40000004100 */
        /* <DEDUP_REMOVED lines=10> */
[C---:B------:R-:W-:Y:S01]  /*16270*/  FFMA.FTZ R8, R3.reuse, R5, -R8 ;  /* 0x0000000503087223 */ /* 0x040fe20000010808 */
[----:B------:R-:W-:Y:S01]  /*16280*/  FFMA.FTZ R3, R3, R6, R7 ;  /* 0x0000000603037223 */ /* 0x000fe20000010007 */
[C---:B------:R-:W-:Y:S01]  /*16290*/  FFMA.FTZ R13, R11.reuse, R30, -R4 ;  /* 0x0000001e0b0d7223 */ /* 0x040fe20000010804 */
[----:B------:R-:W-:Y:S01]  /*162a0*/  F2FP.SATFINITE.E4M3.F32.PACK_AB_MERGE_C R7, R38, R47, RZ ;  /* 0x0000002f2607723e */ /* 0x000fe200048070ff */
        /* <DEDUP_REMOVED lines=11> */
[----:B------:R4:W-:Y:S04]  /*16360*/  STS.128 [R49+0x20400], R4 ;  /* 0x0204000431007388 */ /* 0x0009e80000000c00 */
[----:B------:R4:W-:Y:S02]  /*16370*/  STS.128 [R0+0x20400], R32 ;  /* 0x0204002000007388 */ /* 0x0009e40000000c00 */
.L_x_2324:
[----:B------:R-:W-:Y:S05]  /*16380*/  BSYNC B0 ;  /* 0x0000000000007941 */ /* 0x000fea0003800000 */
.L_x_2284:
        /* <DEDUP_REMOVED lines=8> */
.L_x_2282:
[----:B--234-:R-:W-:-:S04]  /*16410*/  MOV R0, UR45 ;  /* 0x0000002d00007c02 */ /* 0x01cfc80008000f00 */
[----:B------:R-:W-:-:S13]  /*16420*/  ISETP.NE.AND P1, PT, R0, 0x3, PT ;  /* 0x000000030000780c */ /* 0x000fda0003f25270 */
[----:B------:R-:W-:Y:S05]  /*16430*/  @!P1 BRA `(.L_x_2351) ;  /* 0x0000000000049947 */ /* 0x000fea0003800000 */
[----:B------:R-:W-:Y:S01]  /*16440*/  BPT.TRAP 0x1 ;  /* 0x000000040000795c */ /* 0x000fe20000300000 */
.L_x_2351:
[----:B0-----:R-:W-:Y:S01]  /*16450*/  IMAD R4, R152, 0x8, R18 ;  /* 0x0000000898047824 */ /* 0x001fe200078e0212 */
[----:B-1----:R-:W-:-:S04]  /*16460*/  SHF.L.U32 R3, R237, 0x1f, RZ ;  /* 0x0000001fed037819 */ /* 0x002fc800000006ff */
[----:B------:R0:W1:Y:S01]  /*16470*/  SYNCS.PHASECHK.TRANS64.TRYWAIT P2, [R4+URZ+0x38830], R3 ;  /* 0x03883003040075a7 */ /* 0x000062000804017f */
[----:B------:R-:W-:Y:S05]  /*16480*/  @!P1 BRA `(.L_x_2352) ;  /* 0x0000000000049947 */ /* 0x000fea0003800000 */
[----:B------:R-:W-:Y:S01]  /*16490*/  BPT.TRAP 0x1 ;  /* 0x000000040000795c */ /* 0x000fe20000300000 */
.L_x_2352:
[----:B------:R-:W2:Y:S01]  /*164a0*/  S2R R0, SR_TID.X ;  /* 0x0000000000007919 */ /* 0x000ea20000002100 */
[----:B------:R-:W-:Y:S01]  /*164b0*/  IMAD.MOV.U32 R151, RZ, RZ, RZ ;  /* 0x000000ffff977224 */ /* 0x000fe200078e00ff */
[----:B--2---:R-:W-:-:S04]  /*164c0*/  LOP3.LUT R0, R0, 0x7f, RZ, 0xc0, !PT ;  /* 0x0000007f00007812 */ /* 0x004fc800078ec0ff */
[----:B------:R-:W-:Y:S01]  /*164d0*/  ISETP.NE.AND P0, PT, R0, RZ, PT ;  /* 0x000000ff0000720c */ /* 0x000fe20003f05270 */
[----:B-1----:R-:W-:-:S12]  /*164e0*/  @P2 BRA `(.L_x_2353) ;  /* 0x0000000000082947 */ /* 0x002fd80003800000 */
[----:B------:R-:W1:Y:S02]  /*164f0*/  SYNCS.PHASECHK.TRANS64.TRYWAIT P2, [R4+URZ+0x38830], R3 ;  /* 0x03883003040075a7 */ /* 0x000e64000804017f */
[----:B-1----:R-:W-:Y:S05]  /*16500*/  @!P2 BRA `(.L_x_2354) ;  /* 0x000001480048a947 */ /* 0x002fea0003800000 */
.L_x_2353:
[----:B------:R-:W-:Y:S05]  /*16510*/  WARPSYNC.ALL ;  /* 0x0000000000007948 */ /* 0x000fea0003800000 */
[----:B------:R-:W-:Y:S01]  /*16520*/  VIADD R0, R18, 0x28400 ;  /* 0x0002840012007836 */ /* 0x000fe20000000000 */
[----:B------:R-:W2:Y:S04]  /*16530*/  LDL R96, [R1+0x20] ;  /* 0x0000200001607983 */ /* 0x000ea80000100800 */
[----:B------:R-:W-:Y:S01]  /*16540*/  SHF.R.U32.HI R0, RZ, 0x4, R0 ;  /* 0x00000004ff007819 */ /* 0x000fe20000011600 */
[----:B------:R-:W0:Y:S03]  /*16550*/  LDL R98, [R1+0xc] ;  /* 0x00000c0001627983 */ /* 0x000e260000100800 */
[----:B------:R-:W-:Y:S01]  /*16560*/  LOP3.LUT R0, R0, 0x3fff, RZ, 0xc0, !PT ;  /* 0x00003fff00007812 */ /* 0x000fe200078ec0ff */
[----:B------:R-:W3:Y:S01]  /*16570*/  LDL R5, [R1+0x38] ;  /* 0x0000380001057983 */ /* 0x000ee20000100800 */
[----:B------:R-:W-:-:S02]  /*16580*/  R2UR UR12, R56 ;  /* 0x00000000380c72ca */ /* 0x000fc400000e0000 */
[----:B------:R-:W-:Y:S01]  /*16590*/  LOP3.LUT R15, R0, 0x10000, RZ, 0xfc, !PT ;  /* 0x00010000000f7812 */ /* 0x000fe200078efcff */
[----:B------:R-:W-:Y:S01]  /*165a0*/  IMAD.MOV.U32 R7, RZ, RZ, 0x40000040 ;  /* 0x40000040ff077424 */ /* 0x000fe200078e00ff */
[----:B------:R-:W4:Y:S03]  /*165b0*/  LDL R10, [R1+0x3c] ;  /* 0x00003c00010a7983 */ /* 0x000f260000100800 */
[----:B------:R-:W-:Y:S01]  /*165c0*/  IMAD R6, R152, 0x800, R15 ;  /* 0x0000080098067824 */ /* 0x000fe200078e020f */
[----:B------:R-:W-:Y:S01]  /*165d0*/  R2UR UR15, R7 ;  /* 0x00000000070f72ca */ /* 0x000fe200000e0000 */
[----:B------:R-:W4:Y:S03]  /*165e0*/  LDL R94, [R1+0x4] ;  /* 0x00000400015e7983 */ /* 0x000f260000100800 */
[----:B------:R-:W-:Y:S01]  /*165f0*/  R2UR UR14, R6 ;  /* 0x00000000060e72ca */ /* 0x000fe200000e0000 */
[----:B------:R-:W-:Y:S01]  /*16600*/  ULOP3.LUT UR12, UR12, 0x10000, URZ, 0xfc, !UPT ;  /* 0x000100000c0c7892 */ /* 0x000fe2000f8efc3f */
[----:B-----5:R-:W-:Y:S01]  /*16610*/  WARPGROUP.ARRIVE ;  /* 0x00000000000079c5 */ /* 0x020fe20000000000 */
[----:B------:R-:W-:-:S10]  /*16620*/  UMOV UR13, 0x40000040 ;  /* 0x40000040000d7882 */ /* 0x000fd40000000000 */
[----:B------:R-:W-:Y:S01]  /*16630*/  QGMMA.64x128x32.F32.E4M3.E4M3 R24, gdesc[UR12], RZ, !UPT, gsb0 ;  /* 0x01e000000c1879f3 */ /* 0x000fe2000c0008ff */
[----:B------:R-:W-:Y:S02]  /*16640*/  VIADD R8, R6, 0x2 ;  /* 0x0000000206087836 */ /* 0x000fe40000000000 */
[----:B------:R-:W-:-:S03]  /*16650*/  IMAD.MOV.U32 R9, RZ, RZ, 0x40000040 ;  /* 0x40000040ff097424 */ /* 0x000fc600078e00ff */
[----:B------:R-:W-:Y:S02]  /*16660*/  R2UR UR10, R8 ;  /* 0x00000000080a72ca */ /* 0x000fe400000e0000 */
[----:B------:R-:W-:Y:S01]  /*16670*/  R2UR UR11, R9 ;  /* 0x00000000090b72ca */ /* 0x000fe200000e0000 */
[----:B------:R-:W-:Y:S01]  /*16680*/  UIADD3 UR8, UR12, 0x2, URZ ;  /* 0x000000020c087890 */ /* 0x000fe2000fffe03f */
[----:B------:R-:W-:Y:S01]  /*16690*/  UMOV UR9, 0x40000040 ;  /* 0x4000004000097882 */ /* 0x000fe20000000000 */
[----:B------:R-:W-:Y:S01]  /*166a0*/  IMAD.MOV.U32 R9, RZ, RZ, 0x40000040 ;  /* 0x40000040ff097424 */ /* 0x000fe200078e00ff */
[----:B------:R-:W-:-:S04]  /*166b0*/  IADD3 R8, R6, 0x4, RZ ;  /* 0x0000000406087810 */ /* 0x000fc80007ffe0ff */
[----:B------:R-:W-:Y:S02]  /*166c0*/  R2UR UR6, R8 ;  /* 0x00000000080672ca */ /* 0x000fe400000e0000 */
[----:B------:R-:W-:Y:S01]  /*166d0*/  R2UR UR7, R9 ;  /* 0x00000000090772ca */ /* 0x000fe200000e0000 */
[----:B------:R-:W-:Y:S01]  /*166e0*/  UIADD3 UR4, UR12, 0x4, URZ ;  /* 0x000000040c047890 */ /* 0x000fe2000fffe03f */
[----:B------:R-:W-:Y:S02]  /*166f0*/  WARPGROUP.DEPBAR.LE gsb0, 0x0 ;  /* 0x00008000000079c5 */ /* 0x000fe40000010000 */
[----:B------:R-:W-:-:S06]  /*16700*/  WARPGROUP.ARRIVE ;  /* 0x00000000000079c5 */ /* 0x000fcc0000000000 */
[----:B------:R-:W-:Y:S01]  /*16710*/  QGMMA.64x128x32.F32.E4M3.E4M3 R24, gdesc[UR8], R24, gsb0 ;  /* 0x01e00000081879f3 */ /* 0x000fe20008000818 */
[----:B------:R-:W-:Y:S01]  /*16720*/  UMOV UR5, 0x40000040 ;  /* 0x4000004000057882 */ /* 0x000fe20000000000 */
[----:B------:R-:W-:Y:S02]  /*16730*/  VIADD R8, R6, 0x6 ;  /* 0x0000000606087836 */ /* 0x000fe40000000000 */
[----:B------:R-:W-:-:S03]  /*16740*/  IMAD.MOV.U32 R9, RZ, RZ, 0x40000040 ;  /* 0x40000040ff097424 */ /* 0x000fc600078e00ff */
[----:B------:R-:W-:Y:S02]  /*16750*/  R2UR UR18, R8 ;  /* 0x00000000081272ca */ /* 0x000fe400000e0000 */
[----:B------:R-:W-:Y:S01]  /*16760*/  R2UR UR19, R9 ;  /* 0x00000000091372ca */ /* 0x000fe200000e0000 */
[----:B------:R-:W-:Y:S01]  /*16770*/  UIADD3 UR16, UR12, 0x6, URZ ;  /* 0x000000060c107890 */ /* 0x000fe2000fffe03f */
[----:B------:R-:W-:Y:S01]  /*16780*/  UMOV UR17, 0x40000040 ;  /* 0x4000004000117882 */ /* 0x000fe20000000000 */
[----:B------:R-:W-:Y:S02]  /*16790*/  WARPGROUP.DEPBAR.LE gsb0, 0x0 ;  /* 0x00008000000079c5 */ /* 0x000fe40000010000 */
[----:B------:R-:W-:-:S06]  /*167a0*/  WARPGROUP.ARRIVE ;  /* 0x00000000000079c5 */ /* 0x000fcc0000000000 */
[----:B------:R-:W-:Y:S01]  /*167b0*/  QGMMA.64x128x32.F32.E4M3.E4M3 R24, gdesc[UR4], R24, gsb0 ;  /* 0x01e00000041879f3 */ /* 0x000fe20008000818 */
        /* <DEDUP_REMOVED lines=9> */
[----:B------:R-:W-:Y:S01]  /*16850*/  VIADD R8, R6, 0x402 ;  /* 0x0000040206087836 */ /* 0x000fe20000000000 */
[----:B------:R-:W-:-:S04]  /*16860*/  MOV R9, 0x40000040 ;  /* 0x4000004000097802 */ /* 0x000fc80000000f00 */
        /* <DEDUP_REMOVED lines=25> */
[----:B------:R-:W-:-:S04]  /*16a00*/  IMAD.MOV.U32 R0, RZ, RZ, -0x80 ;  /* 0xffffff80ff007424 */ /* 0x000fc800078e00ff */
[----:B------:R-:W-:-:S04]  /*16a10*/  IMAD R0, R133, R0, 0x80 ;  /* 0x0000008085007424 */ /* 0x000fc800078e0200 */
[----:B--2---:R-:W-:-:S05]  /*16a20*/  IMAD.IADD R0, R96, 0x1, R0 ;  /* 0x0000000160007824 */ /* 0x004fca00078e0200 */
[----:B01----:R-:W-:Y:S02]  /*16a30*/  IADD3 R3, -R98, 0x1, R0 ;  /* 0x0000000162037810 */ /* 0x003fe40007ffe100 */
[----:B----4-:R-:W-:-:S03]  /*16a40*/  LEA R8, R94, R10, 0x7 ;  /* 0x0000000a5e087211 */ /* 0x010fc600078e38ff */
[C---:B---3--:R-:W-:Y:S02]  /*16a50*/  IMAD R7, R5.reuse, -0x2, R3 ;  /* 0xfffffffe05077824 */ /* 0x048fe400078e0203 */
[----:B------:R-:W-:-:S03]  /*16a60*/  IMAD R6, R5, -0x2, R0 ;  /* 0xfffffffe05067824 */ /* 0x000fc600078e0200 */
[----:B------:R-:W-:Y:S01]  /*16a70*/  IADD3 R3, R7, 0x8, R8 ;  /* 0x0000000807037810 */ /* 0x000fe20007ffe008 */
[----:B------:R-:W-:Y:S02]  /*16a80*/  WARPGROUP.DEPBAR.LE gsb0, 0x0 ;  /* 0x00008000000079c5 */ /* 0x000fe40000010000 */
[----:B------:R-:W-:-:S06]  /*16a90*/  WARPGROUP.ARRIVE ;  /* 0x00000000000079c5 */ /* 0x000fcc0000000000 */
[----:B------:R-:W-:Y:S01]  /*16aa0*/  QGMMA.64x128x32.F32.E4M3.E4M3 R24, gdesc[UR32], R24, gsb0 ;  /* 0x01e00000201879f3 */ /* 0x000fe20008000818 */
[----:B------:R-:W-:-:S04]  /*16ab0*/  VIMNMX R0, R6, R3, PT ;  /* 0x0000000306007248 */ /* 0x000fc80003fe0100 */
[C---:B------:R-:W-:Y:S02]  /*16ac0*/  ISETP.GT.AND P2, PT, R0.reuse, RZ, PT ;  /* 0x000000ff0000720c */ /* 0x040fe40003f44270 */
[C---:B------:R-:W-:Y:S02]  /*16ad0*/  ISETP.GT.AND P3, PT, R0.reuse, 0x1, PT ;  /* 0x000000010000780c */ /* 0x040fe40003f64270 */
[----:B------:R-:W-:Y:S01]  /*16ae0*/  ISETP.GT.AND P4, PT, R0, 0x8, PT ;  /* 0x000000080000780c */ /* 0x000fe20003f84270 */
[----:B------:R-:W-:Y:S02]  /*16af0*/  WARPGROUP.DEPBAR.LE gsb0, 0x0 ;  /* 0x00008000000079c5 */ /* 0x000fe40000010000 */
[----:B------:R-:W-:Y:S02]  /*16b00*/  FSEL R26, R26, -INF , P2 ;  /* 0xff8000001a1a7808 */ /* 0x000fe40001000000 */
[----:B------:R-:W-:Y:S02]  /*16b10*/  FSEL R10, R27, -INF , P3 ;  /* 0xff8000001b0a7808 */ /* 0x000fe40001800000 */
        /* <DEDUP_REMOVED lines=87> */
[----:B------:R-:W-:Y:S02]  /*17090*/  FSEL R87, R87, -INF , P2 ;  /* 0xff80000057577808 */ /* 0x000fe40001000000 */
[----:B------:R-:W-:-:S04]  /*170a0*/  FMNMX.FTZ R14, R47, R14, !PT ;  /* 0x0000000e2f0e7209 */ /* 0x000fc80007810000 */
[----:B------:R-:W-:-:S05]  /*170b0*/  FMNMX.FTZ R14, R87, R14, !PT ;  /* 0x0000000e570e7209 */ /* 0x000fca0007810000 */
[----:B------:R-:W0:Y:S02]  /*170c0*/  SHFL.BFLY PT, R5, R14, 0x2, 0x1f ;  /* 0x0c401f000e057f89 */ /* 0x000e2400000e0000 */
[----:B0-----:R-:W-:-:S05]  /*170d0*/  FMNMX.FTZ R55, R14, R5, !PT ;  /* 0x000000050e377209 */ /* 0x001fca0007810000 */
[----:B------:R-:W0:Y:S01]  /*170e0*/  SHFL.BFLY PT, R0, R55, 0x1, 0x1f ;  /* 0x0c201f0037007f89 */ /* 0x000e2200000e0000 */
[----:B------:R-:W-:-:S04]  /*170f0*/  VIADDMNMX R34, R8, R7, R6, PT ;  /* 0x0000000708227246 */ /* 0x000fc80003800106 */
[C---:B------:R-:W-:Y:S02]  /*17100*/  ISETP.GT.AND P3, PT, R34.reuse, 0x1, PT ;  /* 0x000000012200780c */ /* 0x040fe40003f64270 */
[----:B------:R-:W-:Y:S02]  /*17110*/  ISETP.GT.AND P4, PT, R34, 0x8, PT ;  /* 0x000000082200780c */ /* 0x000fe40003f84270 */
[----:B------:R-:W-:Y:S02]  /*17120*/  FSEL R6, R25, -INF , P3 ;  /* 0xff80000019067808 */ /* 0x000fe40001800000 */
[----:B0-----:R-:W-:-:S04]  /*17130*/  FMNMX.FTZ R0, R55, R0, !PT ;  /* 0x0000000037007209 */ /* 0x001fc80007810000 */
[----:B------:R-:W-:Y:S01]  /*17140*/  FSETP.NEU.FTZ.AND P2, PT, R0, -INF , PT ;  /* 0xff8000000000780b */ /* 0x000fe20003f5d000 */
[----:B------:R-:W-:-:S05]  /*17150*/  FFMA.FTZ R51, R2, R0, -8 ;  /* 0xc100000002337423 */ /* 0x000fca0000010000 */
[----:B------:R-:W-:Y:S02]  /*17160*/  FSEL R51, R51, RZ, P2 ;  /* 0x000000ff33337208 */ /* 0x000fe40001000000 */
[----:B------:R-:W-:-:S04]  /*17170*/  ISETP.GT.AND P2, PT, R34, RZ, PT ;  /* 0x000000ff2200720c */ /* 0x000fc80003f44270 */
[----:B------:R-:W-:Y:S02]  /*17180*/  FSEL R91, R24, -INF , P2 ;  /* 0xff800000185b7808 */ /* 0x000fe40001000000 */
        /* <DEDUP_REMOVED lines=17> */
[----:B------:R-:W-:Y:S01]  /*172a0*/  FMNMX.FTZ R14, R97, R14, !PT ;  /* 0x0000000e610e7209 */ /* 0x000fe20007810000 */
[----:B------:R-:W-:-:S01]  /*172b0*/  FFMA.FTZ R10, R2, R10, -R51 ;  /* 0x0000000a020a7223 */ /* 0x000fc20000010833 */
[----:B------:R-:W-:Y:S02]  /*172c0*/  ISETP.GT.AND P2, PT, R34, 0x21, PT ;  /* 0x000000212200780c */ /* 0x000fe40003f44270 */
[----:B------:R-:W-:Y:S02]  /*172d0*/  FSEL R101, R40, -INF , P3 ;  /* 0xff80000028657808 */ /* 0x000fe40001800000 */
[----:B------:R-:W-:Y:S01]  /*172e0*/  FMNMX.FTZ R14, R99, R14, !PT ;  /* 0x0000000e630e7209 */ /* 0x000fe20007810000 */
[----:B------:R-:W-:-:S01]  /*172f0*/  FFMA.FTZ R24, R2, R9, -R51 ;  /* 0x0000000902187223 */ /* 0x000fc20000010833 */
[----:B------:R-:W-:Y:S02]  /*17300*/  ISETP.GT.AND P3, PT, R34, 0x28, PT ;  /* 0x000000282200780c */ /* 0x000fe40003f64270 */
[----:B------:R-:W-:-:S02]  /*17310*/  FSEL R103, R41, -INF , P2 ;  /* 0xff80000029677808 */ /* 0x000fc40001000000 */
[----:B------:R-:W-:Y:S01]  /*17320*/  FMNMX.FTZ R14, R101, R14, !PT ;  /* 0x0000000e650e7209 */ /* 0x000fe20007810000 */
[----:B------:R-:W-:Y:S01]  /*17330*/  MUFU.EX2 R8, R10 ;  /* 0x0000000a00087308 */ /* 0x000fe20000000800 */
[----:B------:R-:W-:Y:S02]  /*17340*/  ISETP.GT.AND P2, PT, R34, 0x29, PT ;  /* 0x000000292200780c */ /* 0x000fe40003f44270 */
[----:B------:R-:W-:-:S05]  /*17350*/  FSEL R105, R44, -INF , P3 ;  /* 0xff8000002c697808 */ /* 0x000fca0001800000 */
[----:B------:R0:W-:Y:S01]  /*17360*/  MUFU.EX2 R10, R24 ;  /* 0x00000018000a7308 */ /* 0x0001e20000000800 */
[----:B------:R-:W-:Y:S02]  /*17370*/  ISETP.GT.AND P3, PT, R34, 0x30, PT ;  /* 0x000000302200780c */ /* 0x000fe40003f64270 */
[----:B------:R-:W-:Y:S02]  /*17380*/  FSEL R107, R45, -INF , P2 ;  /* 0xff8000002d6b7808 */ /* 0x000fe40001000000 */
[----:B0-----:R-:W-:-:S04]  /*17390*/  FMNMX.FTZ R24, R103, R14, !PT ;  /* 0x0000000e67187209 */ /* 0x001fc80007810000 */
        /* <DEDUP_REMOVED lines=38> */
[----:B------:R-:W-:Y:S01]  /*17600*/  FFMA.FTZ R7, R2, R30, -R51 ;  /* 0x0000001e02077223 */ /* 0x000fe20000010833 */
        /* <DEDUP_REMOVED lines=21> */
[----:B------:R-:W-:Y:S02]  /*17760*/  FSEL R85, R85, -INF , P2 ;  /* 0xff80000055557808 */ /* 0x000fe40001000000 */
[----:B------:R-:W-:Y:S01]  /*17770*/  FMNMX.FTZ R32, R127, R32, !PT ;  /* 0x000000207f207209 */ /* 0x000fe20007810000 */
[----:B------:R-:W-:-:S03]  /*17780*/  FFMA.FTZ R34, R2, R3, -R51 ;  /* 0x0000000302227223 */ /* 0x000fc60000010833 */
[----:B------:R-:W-:Y:S01]  /*17790*/  FMNMX.FTZ R3, R85, R32, !PT ;  /* 0x0000002055037209 */ /* 0x000fe20007810000 */
[----:B------:R-:W-:-:S01]  /*177a0*/  FFMA.FTZ R9, R2, R11, -R51 ;  /* 0x0000000b02097223 */ /* 0x000fc20000010833 */
[----:B------:R-:W-:-:S03]  /*177b0*/  FFMA.FTZ R11, R2, R38, -R51 ;  /* 0x00000026020b7223 */ /* 0x000fc60000010833 */
[----:B------:R-:W0:Y:S01]  /*177c0*/  SHFL.BFLY PT, R38, R3, 0x2, 0x1f ;  /* 0x0c401f0003267f89 */ /* 0x000e2200000e0000 */
[----:B------:R-:W-:-:S01]  /*177d0*/  FFMA.FTZ R25, R2, R13, -R51 ;  /* 0x0000000d02197223 */ /* 0x000fc20000010833 */
[----:B------:R-:W-:Y:S01]  /*177e0*/  FFMA.FTZ R13, R2, R42, -R51 ;  /* 0x0000002a020d7223 */ /* 0x000fe20000010833 */
[----:B0-----:R-:W-:-:S05]  /*177f0*/  FMNMX.FTZ R42, R3, R38, !PT ;  /* 0x00000026032a7209 */ /* 0x001fca0007810000 */
[----:B------:R-:W0:Y:S01]  /*17800*/  SHFL.BFLY PT, R3, R42, 0x1, 0x1f ;  /* 0x0c201f002a037f89 */ /* 0x000e2200000e0000 */
[----:B------:R1:W-:Y:S01]  /*17810*/  MUFU.EX2 R14, R25 ;  /* 0x00000019000e7308 */ /* 0x0003e20000000800 */
[----:B------:R-:W-:-:S01]  /*17820*/  FFMA.FTZ R46, R2, R46, -R51 ;  /* 0x0000002e022e7223 */ /* 0x000fc20000010833 */
[----:B-1----:R-:W-:Y:S01]  /*17830*/  FFMA.FTZ R25, R2, R50, -R51 ;  /* 0x0000003202197223 */ /* 0x002fe20000010833 */
[----:B0-----:R-:W-:-:S04]  /*17840*/  FMNMX.FTZ R3, R42, R3, !PT ;  /* 0x000000032a037209 */ /* 0x001fc80007810000 */
[----:B------:R-:W-:Y:S01]  /*17850*/  FSETP.NEU.FTZ.AND P2, PT, R3, -INF , PT ;  /* 0xff8000000300780b */ /* 0x000fe20003f5d000 */
[----:B------:R-:W-:-:S01]  /*17860*/  FFMA.FTZ R44, R2, R3, -8 ;  /* 0xc1000000022c7423 */ /* 0x000fc20000010003 */
[----:B------:R0:W-:Y:S04]  /*17870*/  MUFU.EX2 R24, R46 ;  /* 0x0000002e00187308 */ /* 0x0001e80000000800 */
[----:B------:R-:W-:-:S05]  /*17880*/  FSEL R50, R44, RZ, P2 ;  /* 0x000000ff2c327208 */ /* 0x000fca0001000000 */
[C-C-:B------:R-:W-:Y:S01]  /*17890*/  FFMA.FTZ R45, R2.reuse, R91, -R50.reuse ;  /* 0x0000005b022d7223 */ /* 0x140fe20000010832 */
[----:B0-----:R-:W-:-:S01]  /*178a0*/  FFMA.FTZ R46, R2, R6, -R50 ;  /* 0x00000006022e7223 */ /* 0x001fc20000010832 */
[----:B------:R-:W0:Y:S01]  /*178b0*/  MUFU.EX2 R5, R5 ;  /* 0x0000000500057308 */ /* 0x000e220000000800 */
[----:B------:R-:W-:-:S01]  /*178c0*/  FFMA.FTZ R89, R2, R89, -R50 ;  /* 0x0000005902597223 */ /* 0x000fc20000010832 */
[C---:B------:R-:W-:Y:S01]  /*178d0*/  FFMA.FTZ R41, R2.reuse, R43, -R51 ;  /* 0x0000002b02297223 */ /* 0x040fe20000010833 */
[----:B------:R-:W-:-:S05]  /*178e0*/  FFMA.FTZ R55, R2, R55, -R50 ;  /* 0x0000003702377223 */ /* 0x000fca0000010832 */
[----:B------:R-:W-:Y:S01]  /*178f0*/  MUFU.EX2 R45, R45 ;  /* 0x0000002d002d7308 */ /* 0x000fe20000000800 */
[----:B------:R-:W-:-:S01]  /*17900*/  FFMA.FTZ R43, R2, R47, -R51 ;  /* 0x0000002f022b7223 */ /* 0x000fc20000010833 */
[----:B------:R-:W-:-:S06]  /*17910*/  FFMA.FTZ R47, R2, R93, -R50 ;  /* 0x0000005d022f7223 */ /* 0x000fcc0000010832 */
[----:B------:R-:W1:Y:S01]  /*17920*/  MUFU.EX2 R46, R46 ;  /* 0x0000002e002e7308 */ /* 0x000e620000000800 */
[----:B------:R-:W-:-:S01]  /*17930*/  FFMA.FTZ R49, R2, R49, -R50 ;  /* 0x0000003102317223 */ /* 0x000fc20000010832 */
[----:B------:R-:W-:-:S06]  /*17940*/  IMAD.IADD R6, R96, 0x1, -R98 ;  /* 0x0000000160067824 */ /* 0x000fcc00078e0a62 */
[----:B------:R-:W2:Y:S01]  /*17950*/  MUFU.EX2 R7, R7 ;  /* 0x0000000700077308 */ /* 0x000ea20000000800 */
[----:B------:R-:W-:-:S01]  /*17960*/  FFMA.FTZ R39, R2, R39, -R51 ;  /* 0x0000002702277223 */ /* 0x000fc20000010833 */
[----:B------:R-:W-:-:S06]  /*17970*/  FFMA.FTZ R12, R2, R12, -R51 ;  /* 0x0000000c020c7223 */ /* 0x000fcc0000010833 */
[----:B------:R-:W3:Y:S01]  /*17980*/  MUFU.EX2 R89, R89 ;  /* 0x0000005900597308 */ /* 0x000ee20000000800 */
[----:B------:R-:W-:-:S01]  /*17990*/  FFMA.FTZ R48, R2, R95, -R50 ;  /* 0x0000005f02307223 */ /* 0x000fc20000010832 */
[C-C-:B------:R-:W-:Y:S01]  /*179a0*/  FFMA.FTZ R38, R2.reuse, R35, -R51.reuse ;  /* 0x0000002302267223 */ /* 0x140fe20000010833 */
[----:B------:R-:W-:-:S05]  /*179b0*/  FFMA.FTZ R20, R2, R20, -R51 ;  /* 0x0000001402147223 */ /* 0x000fca0000010833 */
[----:B------:R-:W4:Y:S01]  /*179c0*/  MUFU.EX2 R52, R55 ;  /* 0x0000003700347308 */ /* 0x000f220000000800 */
[----:B------:R-:W-:-:S01]  /*179d0*/  FFMA.FTZ R29, R2, R88, -R51 ;  /* 0x00000058021d7223 */ /* 0x000fc20000010833 */
[C-C-:B------:R-:W-:Y:S01]  /*179e0*/  FFMA.FTZ R90, R2.reuse, R90, -R51.reuse ;  /* 0x0000005a025a7223 */ /* 0x140fe20000010833 */
[----:B------:R-:W-:-:S01]  /*179f0*/  FFMA.FTZ R54, R2, R54, -R51 ;  /* 0x0000003602367223 */ /* 0x000fc20000010833 */
[C-C-:B------:R-:W-:Y:S01]  /*17a00*/  FFMA.FTZ R33, R2.reuse, R92, -R51.reuse ;  /* 0x0000005c02217223 */ /* 0x140fe20000010833 */
[----:B------:R-:W-:-:S03]  /*17a10*/  FFMA.FTZ R37, R2, R59, -R51 ;  /* 0x0000003b02257223 */ /* 0x000fc60000010833 */
[----:B------:R0:W-:Y:S01]  /*17a20*/  MUFU.EX2 R58, R49 ;  /* 0x00000031003a7308 */ /* 0x0001e20000000800 */
[----:B------:R-:W-:-:S01]  /*17a30*/  FFMA.FTZ R21, R2, R21, -R51 ;  /* 0x0000001502157223 */ /* 0x000fc20000010833 */
[C-C-:B------:R-:W-:Y:S01]  /*17a40*/  FFMA.FTZ R32, R2.reuse, R67, -R51.reuse ;  /* 0x0000004302207223 */ /* 0x140fe20000010833 */
[----:B------:R-:W-:-:S01]  /*17a50*/  FFMA.FTZ R27, R2, R27, -R51 ;  /* 0x0000001b021b7223 */ /* 0x000fc20000010833 */
[C-C-:B------:R-:W-:Y:S01]  /*17a60*/  FFMA.FTZ R36, R2.reuse, R71, -R51.reuse ;  /* 0x0000004702247223 */ /* 0x140fe20000010833 */
[----:B------:R-:W-:-:S01]  /*17a70*/  FFMA.FTZ R31, R2, R31, -R51 ;  /* 0x0000001f021f7223 */ /* 0x000fc20000010833 */
[--C-:B------:R-:W-:Y:S02]  /*17a80*/  FFMA.FTZ R40, R2, R75, -R51.reuse ;  /* 0x0000004b02287223 */ /* 0x100fe40000010833 */
[----:B------:R-:W4:Y:S01]  /*17a90*/  MUFU.EX2 R9, R9 ;  /* 0x0000000900097308 */ /* 0x000f220000000800 */
[----:B0-----:R-:W-:Y:S02]  /*17aa0*/  IMAD R49, R94, 0x80, R6 ;  /* 0x000000805e317824 */ /* 0x001fe400078e0206 */
[C-C-:B------:R-:W-:Y:S01]  /*17ab0*/  FFMA.FTZ R35, R2.reuse, R79, -R51.reuse ;  /* 0x0000004f02237223 */ /* 0x140fe20000010833 */
[----:B------:R-:W-:-:S01]  /*17ac0*/  FFMA.FTZ R83, R2, R83, -R51 ;  /* 0x0000005302537223 */ /* 0x000fc20000010833 */
[----:B------:R-:W-:Y:S01]  /*17ad0*/  FFMA.FTZ R97, R2, R97, -R50 ;  /* 0x0000006102617223 */ /* 0x000fe20000010832 */
[----:B------:R-:W-:-:S02]  /*17ae0*/  FADD.FTZ R6, R5, R8 ;  /* 0x0000000805067221 */ /* 0x000fc40000010000 */
[----:B------:R0:W-:Y:S01]  /*17af0*/  MUFU.EX2 R30, R39 ;  /* 0x00000027001e7308 */ /* 0x0001e20000000800 */
[----:B------:R-:W-:Y:S01]  /*17b00*/  SHF.R.S32.HI R68, RZ, 0x1f, R49 ;  /* 0x0000001fff447819 */ /* 0x000fe20000011431 */
[----:B-1----:R-:W-:-:S06]  /*17b10*/  FADD.FTZ R66, R45, R46 ;  /* 0x0000002e2d427221 */ /* 0x002fcc0000010000 */
[----:B------:R-:W1:Y:S01]  /*17b20*/  MUFU.EX2 R47, R47 ;  /* 0x0000002f002f7308 */ /* 0x000e620000000800 */
[----:B0-----:R-:W-:-:S01]  /*17b30*/  FFMA.FTZ R39, R2, R63, -R51 ;  /* 0x0000003f02277223 */ /* 0x001fc20000010833 */
[C---:B------:R-:W-:Y:S01]  /*17b40*/  FFMA.FTZ R51, R2.reuse, R87, -R51 ;  /* 0x0000005702337223 */ /* 0x040fe20000010833 */
[----:B------:R-:W-:-:S05]  /*17b50*/  FFMA.FTZ R99, R2, R99, -R50 ;  /* 0x0000006302637223 */ /* 0x000fca0000010832 */
[----:B------:R-:W0:Y:S01]  /*17b60*/  MUFU.EX2 R12, R12 ;  /* 0x0000000c000c7308 */ /* 0x000e220000000800 */
[----:B------:R-:W-:-:S07]  /*17b70*/  FFMA.FTZ R101, R2, R101, -R50 ;  /* 0x0000006502657223 */ /* 0x000fce0000010832 */
[----:B------:R-:W0:Y:S08]  /*17b80*/  MUFU.EX2 R48, R48 ;  /* 0x0000003000307308 */ /* 0x000e300000000800 */
[----:B------:R2:W-:Y:S08]  /*17b90*/  MUFU.EX2 R44, R51 ;  /* 0x00000033002c7308 */ /* 0x0005f00000000800 */
[----:B------:R-:W0:Y:S01]  /*17ba0*/  MUFU.EX2 R11, R11 ;  /* 0x0000000b000b7308 */ /* 0x000e220000000800 */
[----:B--2---:R-:W-:-:S01]  /*17bb0*/  FADD.FTZ R51, R7, R6 ;  /* 0x0000000607337221 */ /* 0x004fc20000010000 */
[----:B------:R-:W-:Y:S01]  /*17bc0*/  LEA.HI R6, R68, R49, RZ, 0x7 ;  /* 0x0000003144067211 */ /* 0x000fe200078f38ff */
[----:B---3--:R-:W-:-:S05]  /*17bd0*/  FADD.FTZ R49, R89, R66 ;  /* 0x0000004259317221 */ /* 0x008fca0000010000 */
[----:B------:R-:W2:Y:S01]  /*17be0*/  MUFU.EX2 R97, R97 ;  /* 0x0000006100617308 */ /* 0x000ea20000000800 */
[----:B------:R-:W-:-:S01]  /*17bf0*/  FADD.FTZ R68, R10, R51 ;  /* 0x000000330a447221 */ /* 0x000fc20000010000 */
[----:B----4-:R-:W-:Y:S01]  /*17c00*/  FADD.FTZ R66, R52, R49 ;  /* 0x0000003134427221 */ /* 0x010fe20000010000 */
[----:B------:R-:W-:-:S05]  /*17c10*/  FFMA.FTZ R103, R2, R103, -R50 ;  /* 0x0000006702677223 */ /* 0x000fca0000010832 */
[----:B------:R-:W-:Y:S01]  /*17c20*/  MUFU.EX2 R28, R54 ;  /* 0x00000036001c7308 */ /* 0x000fe20000000800 */
[----:B------:R-:W-:-:S01]  /*17c30*/  FADD.FTZ R51, R9, R68 ;  /* 0x0000004409337221 */ /* 0x000fc20000010000 */
[----:B-1----:R-:W-:-:S06]  /*17c40*/  FADD.FTZ R49, R47, R66 ;  /* 0x000000422f317221 */ /* 0x002fcc0000010000 */
[----:B------:R-:W1:Y:S01]  /*17c50*/  MUFU.EX2 R54, R99 ;  /* 0x0000006300367308 */ /* 0x000e620000000800 */
[----:B------:R-:W-:-:S01]  /*17c60*/  FFMA.FTZ R105, R2, R105, -R50 ;  /* 0x0000006902697223 */ /* 0x000fc20000010832 */
[----:B0-----:R-:W-:-:S06]  /*17c70*/  FADD.FTZ R68, R12, R51 ;  /* 0x000000330c447221 */ /* 0x001fcc0000010000 */
[----:B------:R-:W0:Y:S01]  /*17c80*/  MUFU.EX2 R13, R13 ;  /* 0x0000000d000d7308 */ /* 0x000e220000000800 */
[----:B------:R-:W-:-:S07]  /*17c90*/  FADD.FTZ R66, R48, R49 ;  /* 0x0000003130427221 */ /* 0x000fce0000010000 */
[----:B------:R-:W3:Y:S01]  /*17ca0*/  MUFU.EX2 R101, R101 ;  /* 0x0000006500657308 */ /* 0x000ee20000000800 */
[----:B------:R-:W-:-:S01]  /*17cb0*/  FFMA.FTZ R107, R2, R107, -R50 ;  /* 0x0000006b026b7223 */ /* 0x000fc20000010832 */
[----:B------:R-:W-:-:S06]  /*17cc0*/  FADD.FTZ R51, R11, R68 ;  /* 0x000000440b337221 */ /* 0x000fcc0000010000 */
[----:B------:R-:W4:Y:S01]  /*17cd0*/  MUFU.EX2 R20, R20 ;  /* 0x0000001400147308 */ /* 0x000f220000000800 */
[----:B--2---:R-:W-:-:S01]  /*17ce0*/  FADD.FTZ R49, R97, R66 ;  /* 0x0000004261317221 */ /* 0x004fc20000010000 */
[----:B------:R-:W-:-:S06]  /*17cf0*/  FFMA.FTZ R109, R2, R109, -R50 ;  /* 0x0000006d026d7223 */ /* 0x000fcc0000010832 */
[----:B------:R-:W2:Y:S01]  /*17d00*/  MUFU.EX2 R224, R103 ;  /* 0x0000006700e07308 */ /* 0x000ea20000000800 */
[----:B------:R-:W-:-:S01]  /*17d10*/  FADD.FTZ R68, R14, R51 ;  /* 0x000000330e447221 */ /* 0x000fc20000010000 */
[----:B-1----:R-:W-:-:S06]  /*17d20*/  FADD.FTZ R66, R54, R49 ;  /* 0x0000003136427221 */ /* 0x002fcc0000010000 */
[----:B------:R-:W1:Y:S01]  /*17d30*/  MUFU.EX2 R105, R105 ;  /* 0x0000006900697308 */ /* 0x000e620000000800 */
[----:B0-----:R-:W-:-:S01]  /*17d40*/  FADD.FTZ R51, R13, R68 ;  /* 0x000000440d337221 */ /* 0x001fc20000010000 */
[----:B---3--:R-:W-:-:S06]  /*17d50*/  FADD.FTZ R49, R101, R66 ;  /* 0x0000004265317221 */ /* 0x008fcc0000010000 */
[----:B------:R-:W0:Y:S01]  /*17d60*/  MUFU.EX2 R29, R29 ;  /* 0x0000001d001d7308 */ /* 0x000e220000000800 */
[----:B------:R-:W-:-:S07]  /*17d70*/  FFMA.FTZ R111, R2, R111, -R50 ;  /* 0x0000006f026f7223 */ /* 0x000fce0000010832 */
[----:B------:R-:W3:Y:S01]  /*17d80*/  MUFU.EX2 R56, R107 ;  /* 0x0000006b00387308 */ /* 0x000ee20000000800 */
[----:B----4-:R-:W-:-:S01]  /*17d90*/  FADD.FTZ R51, R20, R51 ;  /* 0x0000003314337221 */ /* 0x010fc20000010000 */
[----:B--2---:R-:W-:-:S06]  /*17da0*/  FADD.FTZ R68, R224, R49 ;  /* 0x00000031e0447221 */ /* 0x004fcc0000010000 */
[----:B------:R-:W2:Y:S08]  /*17db0*/  MUFU.EX2 R25, R25 ;  /* 0x0000001900197308 */ /* 0x000eb00000000800 */
[----:B------:R-:W4:Y:S01]  /*17dc0*/  MUFU.EX2 R109, R109 ;  /* 0x0000006d006d7308 */ /* 0x000f220000000800 */
[----:B------:R-:W-:-:S01]  /*17dd0*/  FFMA.FTZ R53, R2, R53, -R50 ;  /* 0x0000003502357223 */ /* 0x000fc20000010832 */
[----:B------:R-:W-:-:S06]  /*17de0*/  FADD.FTZ R70, R24, R51 ;  /* 0x0000003318467221 */ /* 0x000fcc0000010000 */
[----:B------:R-:W4:Y:S01]  /*17df0*/  MUFU.EX2 R26, R90 ;  /* 0x0000005a001a7308 */ /* 0x000f220000000800 */
[----:B-1----:R-:W-:-:S01]  /*17e00*/  FADD.FTZ R49, R105, R68 ;  /* 0x0000004469317221 */ /* 0x002fc20000010000 */
[----:B------:R-:W-:Y:S01]  /*17e10*/  FFMA.FTZ R113, R2, R113, -R50 ;  /* 0x0000007102717223 */ /* 0x000fe20000010832 */
[----:B0-----:R-:W-:-:S05]  /*17e20*/  FADD.FTZ R70, R29, R70 ;  /* 0x000000461d467221 */ /* 0x001fca0000010000 */
[----:B------:R-:W0:Y:S01]  /*17e30*/  MUFU.EX2 R111, R111 ;  /* 0x0000006f006f7308 */ /* 0x000e220000000800 */
[----:B---3--:R-:W-:-:S01]  /*17e40*/  FADD.FTZ R68, R56, R49 ;  /* 0x0000003138447221 */ /* 0x008fc20000010000 */
[----:B------:R-:W-:-:S06]  /*17e50*/  FFMA.FTZ R57, R2, R57, -R50 ;  /* 0x0000003902397223 */ /* 0x000fcc0000010832 */
[----:B------:R-:W1:Y:S01]  /*17e60*/  MUFU.EX2 R33, R33 ;  /* 0x0000002100217308 */ /* 0x000e620000000800 */
[----:B--2---:R-:W-:-:S01]  /*17e70*/  FADD.FTZ R51, R25, R70 ;  /* 0x0000004619337221 */ /* 0x004fc20000010000 */
[----:B----4-:R-:W-:-:S06]  /*17e80*/  FADD.FTZ R49, R109, R68 ;  /* 0x000000446d317221 */ /* 0x010fcc0000010000 */
[----:B------:R-:W2:Y:S01]  /*17e90*/  MUFU.EX2 R60, R53 ;  /* 0x00000035003c7308 */ /* 0x000ea20000000800 */
[----:B------:R-:W-:-:S01]  /*17ea0*/  FFMA.FTZ R115, R2, R115, -R50 ;  /* 0x0000007302737223 */ /* 0x000fc20000010832 */
[----:B------:R-:W-:Y:S01]  /*17eb0*/  FADD.FTZ R51, R26, R51 ;  /* 0x000000331a337221 */ /* 0x000fe20000010000 */
[----:B------:R-:W-:-:S05]  /*17ec0*/  F2FP.SATFINITE.E4M3.F32.PACK_AB_MERGE_C R231, R14, R11, RZ ;  /* 0x0000000b0ee7723e */ /* 0x000fca00048070ff */
[----:B------:R-:W3:Y:S01]  /*17ed0*/  MUFU.EX2 R113, R113 ;  /* 0x0000007100717308 */ /* 0x000ee20000000800 */
[----:B------:R-:W-:-:S01]  /*17ee0*/  FADD.FTZ R14, R58, R49 ;  /* 0x000000313a0e7221 */ /* 0x000fc20000010000 */
[----:B------:R-:W-:Y:S01]  /*17ef0*/  FFMA.FTZ R61, R2, R61, -R50 ;  /* 0x0000003d023d7223 */ /* 0x000fe20000010832 */
[----:B------:R-:W-:-:S05]  /*17f00*/  F2FP.SATFINITE.E4M3.F32.PACK_AB_MERGE_C R229, R10, R7, RZ ;  /* 0x000000070ae5723e */ /* 0x000fca00048070ff */
[----:B------:R-:W4:Y:S01]  /*17f10*/  MUFU.EX2 R37, R37 ;  /* 0x0000002500257308 */ /* 0x000f220000000800 */
[----:B------:R-:W-:-:S01]  /*17f20*/  FADD.FTZ R68, R28, R51 ;  /* 0x000000331c447221 */ /* 0x000fc20000010000 */
[----:B------:R-:W-:Y:S02]  /*17f30*/  @!P0 VIADD R4, R4, 0x38840 ;  /* 0x0003884004048836 */ /* 0x000fe40000000000 */
[----:B0-----:R-:W-:-:S04]  /*17f40*/  FADD.FTZ R7, R111, R14 ;  /* 0x0000000e6f077221 */ /* 0x001fc80000010000 */
[----:B------:R-:W0:Y:S01]  /*17f50*/  MUFU.EX2 R62, R57 ;  /* 0x00000039003e7308 */ /* 0x000e220000000800 */
[----:B------:R-:W-:-:S01]  /*17f60*/  FFMA.FTZ R117, R2, R117, -R50 ;  /* 0x0000007502757223 */ /* 0x000fc20000010832 */
[C---:B-1----:R-:W-:Y:S01]  /*17f70*/  F2FP.SATFINITE.E4M3.F32.PACK_AB_MERGE_C R227, R33.reuse, R28, RZ ;  /* 0x0000001c21e3723e */ /* 0x042fe200048070ff */
[----:B------:R-:W-:-:S05]  /*17f80*/  FADD.FTZ R33, R33, R68 ;  /* 0x0000004421217221 */ /* 0x000fca0000010000 */
[----:B------:R-:W1:Y:S01]  /*17f90*/  MUFU.EX2 R115, R115 ;  /* 0x0000007300737308 */ /* 0x000e620000000800 */
[----:B--2---:R-:W-:-:S01]  /*17fa0*/  FADD.FTZ R14, R60, R7 ;  /* 0x000000073c0e7221 */ /* 0x004fc20000010000 */
[----:B------:R-:W-:Y:S01]  /*17fb0*/  @!P0 PRMT R4, RZ, 0x654, R4 ;  /* 0x00000654ff048816 */ /* 0x000fe20000000004 */
[----:B------:R-:W-:-:S01]  /*17fc0*/  FFMA.FTZ R65, R2, R65, -R50 ;  /* 0x0000004102417223 */ /* 0x000fc20000010832 */
[----:B------:R-:W-:-:S04]  /*17fd0*/  F2FP.SATFINITE.E4M3.F32.PACK_AB_MERGE_C R225, R29, R24, RZ ;  /* 0x000000181de1723e */ /* 0x000fc800048070ff */
[----:B------:R-:W2:Y:S01]  /*17fe0*/  MUFU.EX2 R64, R61 ;  /* 0x0000003d00407308 */ /* 0x000ea20000000800 */
[----:B------:R-:W-:-:S01]  /*17ff0*/  FADD.FTZ R24, R30, R33 ;  /* 0x000000211e187221 */ /* 0x000fc20000010000 */
[----:B---3--:R-:W-:Y:S01]  /*18000*/  FADD.FTZ R7, R113, R14 ;  /* 0x0000000e71077221 */ /* 0x008fe20000010000 */
[----:B------:R-:W-:-:S01]  /*18010*/  FFMA.FTZ R119, R2, R119, -R50 ;  /* 0x0000007702777223 */ /* 0x000fc20000010832 */
[----:B------:R3:W-:Y:S04]  /*18020*/  @!P0 SYNCS.ARRIVE.TRANS64.RED.A1T0 RZ, [R4+URZ], RZ ;  /* 0x000000ff04ff89a7 */ /* 0x0007e8000810043f */
[----:B------:R-:W2:Y:S01]  /*18030*/  MUFU.EX2 R117, R117 ;  /* 0x0000007500757308 */ /* 0x000ea20000000800 */
[----:B----4-:R-:W-:-:S01]  /*18040*/  FADD.FTZ R11, R37, R24 ;  /* 0x00000018250b7221 */ /* 0x010fc20000010000 */
[----:B0-----:R-:W-:Y:S01]  /*18050*/  FADD.FTZ R24, R62, R7 ;  /* 0x000000073e187221 */ /* 0x001fe20000010000 */
[----:B------:R-:W-:-:S01]  /*18060*/  FFMA.FTZ R69, R2, R69, -R50 ;  /* 0x0000004502457223 */ /* 0x000fc20000010832 */
[----:B------:R-:W-:-:S04]  /*18070*/  F2FP.SATFINITE.E4M3.F32.PACK_AB_MERGE_C R229, R8, R5, R229 ;  /* 0x0000000508e5723e */ /* 0x000fc800048070e5 */
[----:B---3--:R-:W0:Y:S01]  /*18080*/  MUFU.EX2 R4, R65 ;  /* 0x0000004100047308 */ /* 0x008e220000000800 */
[----:B-1----:R-:W-:-:S01]  /*18090*/  FADD.FTZ R5, R115, R24 ;  /* 0x0000001873057221 */ /* 0x002fc20000010000 */
[----:B------:R-:W-:Y:S01]  /*180a0*/  FFMA.FTZ R121, R2, R121, -R50 ;  /* 0x0000007902797223 */ /* 0x000fe20000010832 */
[----:B--2---:R-:W-:-:S05]  /*180b0*/  F2FP.SATFINITE.E4M3.F32.PACK_AB_MERGE_C R115, R64, R115, RZ ;  /* 0x000000734073723e */ /* 0x004fca00048070ff */
[----:B------:R-:W1:Y:S01]  /*180c0*/  MUFU.EX2 R34, R34 ;  /* 0x0000002200227308 */ /* 0x000e620000000800 */
[----:B------:R-:W-:-:S07]  /*180d0*/  FADD.FTZ R64, R64, R5 ;  /* 0x0000000540407221 */ /* 0x000fce0000010000 */
[----:B------:R-:W2:Y:S01]  /*180e0*/  MUFU.EX2 R119, R119 ;  /* 0x0000007700777308 */ /* 0x000ea20000000800 */
[----:B------:R-:W-:-:S01]  /*180f0*/  FFMA.FTZ R73, R2, R73, -R50 ;  /* 0x0000004902497223 */ /* 0x000fc20000010832 */
[----:B------:R-:W-:-:S06]  /*18100*/  FADD.FTZ R5, R117, R64 ;  /* 0x0000004075057221 */ /* 0x000fcc0000010000 */
[----:B------:R-:W3:Y:S01]  /*18110*/  MUFU.EX2 R66, R69 ;  /* 0x0000004500427308 */ /* 0x000ee20000000800 */
[----:B------:R-:W-:-:S07]  /*18120*/  FFMA.FTZ R123, R2, R123, -R50 ;  /* 0x0000007b027b7223 */ /* 0x000fce0000010832 */
[----:B------:R-:W4:Y:S01]  /*18130*/  MUFU.EX2 R39, R39 ;  /* 0x0000002700277308 */ /* 0x000f220000000800 */
[----:B------:R-:W-:Y:S01]  /*18140*/  F2FP.SATFINITE.E4M3.F32.PACK_AB_MERGE_C R231, R12, R9, R231 ;  /* 0x000000090ce7723e */ /* 0x000fe200048070e7 */
[----:B0-----:R-:W-:-:S06]  /*18150*/  FADD.FTZ R12, R4, R5 ;  /* 0x00000005040c7221 */ /* 0x001fcc0000010000 */
[----:B------:R-:W0:Y:S01]  /*18160*/  MUFU.EX2 R21, R21 ;  /* 0x0000001500157308 */ /* 0x000e220000000800 */
[----:B------:R-:W-:-:S07]  /*18170*/  FFMA.FTZ R77, R2, R77, -R50 ;  /* 0x0000004d024d7223 */ /* 0x000fce0000010832 */
[----:B------:R-:W0:Y:S01]  /*18180*/  MUFU.EX2 R121, R121 ;  /* 0x0000007900797308 */ /* 0x000e220000000800 */
[----:B-1----:R-:W-:-:S01]  /*18190*/  FADD.FTZ R28, R34, R11 ;  /* 0x0000000b221c7221 */ /* 0x002fc20000010000 */
[----:B--2---:R-:W-:-:S06]  /*181a0*/  FADD.FTZ R5, R119, R12 ;  /* 0x0000000c77057221 */ /* 0x004fcc0000010000 */
[----:B------:R-:W1:Y:S01]  /*181b0*/  MUFU.EX2 R32, R32 ;  /* 0x0000002000207308 */ /* 0x000e620000000800 */
[----:B------:R-:W-:-:S07]  /*181c0*/  FFMA.FTZ R125, R2, R125, -R50 ;  /* 0x0000007d027d7223 */ /* 0x000fce0000010832 */
[----:B------:R-:W2:Y:S01]  /*181d0*/  MUFU.EX2 R10, R73 ;  /* 0x00000049000a7308 */ /* 0x000ea20000000800 */
[C---:B---3--:R-:W-:Y:S01]  /*181e0*/  F2FP.SATFINITE.E4M3.F32.PACK_AB_MERGE_C R119, R66.reuse, R119, RZ ;  /* 0x000000774277723e */ /* 0x048fe200048070ff */
[----:B----4-:R-:W-:Y:S01]  /*181f0*/  FADD.FTZ R28, R39, R28 ;  /* 0x0000001c271c7221 */ /* 0x010fe20000010000 */
[----:B------:R-:W-:-:S05]  /*18200*/  FADD.FTZ R66, R66, R5 ;  /* 0x0000000542427221 */ /* 0x000fca0000010000 */
[----:B------:R-:W3:Y:S08]  /*18210*/  MUFU.EX2 R27, R27 ;  /* 0x0000001b001b7308 */ /* 0x000ef00000000800 */
[----:B------:R-:W4:Y:S01]  /*18220*/  MUFU.EX2 R123, R123 ;  /* 0x0000007b007b7308 */ /* 0x000f220000000800 */
[----:B------:R-:W-:-:S01]  /*18230*/  FFMA.FTZ R81, R2, R81, -R50 ;  /* 0x0000005102517223 */ /* 0x000fc20000010832 */
[----:B0-----:R-:W-:-:S06]  /*18240*/  FADD.FTZ R7, R21, R28 ;  /* 0x0000001c15077221 */ /* 0x001fcc0000010000 */
[----:B------:R-:W0:Y:S01]  /*18250*/  MUFU.EX2 R36, R36 ;  /* 0x0000002400247308 */ /* 0x000e220000000800 */
[----:B------:R-:W-:-:S07]  /*18260*/  FADD.FTZ R5, R121, R66 ;  /* 0x0000004279057221 */ /* 0x000fce0000010000 */
[----:B------:R-:W0:Y:S01]  /*18270*/  MUFU.EX2 R14, R77 ;  /* 0x0000004d000e7308 */ /* 0x000e220000000800 */
[----:B------:R-:W-:-:S01]  /*18280*/  FFMA.FTZ R127, R2, R127, -R50 ;  /* 0x0000007f027f7223 */ /* 0x000fc20000010832 */
[----:B------:R-:W-:Y:S01]  /*18290*/  F2FP.SATFINITE.E4M3.F32.PACK_AB_MERGE_C R225, R20, R13, R225 ;  /* 0x0000000d14e1723e */ /* 0x000fe200048070e1 */
[----:B-1----:R-:W-:-:S05]  /*182a0*/  FADD.FTZ R20, R32, R7 ;  /* 0x0000000720147221 */ /* 0x002fca0000010000 */
[----:B------:R-:W1:Y:S01]  /*182b0*/  MUFU.EX2 R31, R31 ;  /* 0x0000001f001f7308 */ /* 0x000e620000000800 */
[----:B--2---:R-:W-:-:S07]  /*182c0*/  FADD.FTZ R12, R10, R5 ;  /* 0x000000050a0c7221 */ /* 0x004fce0000010000 */
[----:B------:R-:W2:Y:S01]  /*182d0*/  MUFU.EX2 R125, R125 ;  /* 0x0000007d007d7308 */ /* 0x000ea20000000800 */
[----:B---3--:R-:W-:-:S01]  /*182e0*/  FADD.FTZ R7, R27, R20 ;  /* 0x000000141b077221 */ /* 0x008fc20000010000 */
[----:B----4-:R-:W-:-:S06]  /*182f0*/  FADD.FTZ R5, R123, R12 ;  /* 0x0000000c7b057221 */ /* 0x010fcc0000010000 */
[----:B------:R-:W3:Y:S08]  /*18300*/  MUFU.EX2 R40, R40 ;  /* 0x0000002800287308 */ /* 0x000ef00000000800 */
[----:B------:R-:W4:Y:S01]  /*18310*/  MUFU.EX2 R8, R81 ;  /* 0x0000005100087308 */ /* 0x000f220000000800 */
[C---:B0-----:R-:W-:Y:S01]  /*18320*/  F2FP.SATFINITE.E4M3.F32.PACK_AB_MERGE_C R223, R36.reuse, R27, RZ ;  /* 0x0000001b24df723e */ /* 0x041fe200048070ff */
[----:B------:R-:W-:Y:S01]  /*18330*/  FADD.FTZ R36, R36, R7 ;  /* 0x0000000724247221 */ /* 0x000fe20000010000 */
[----:B------:R-:W-:-:S05]  /*18340*/  F2FP.SATFINITE.E4M3.F32.PACK_AB_MERGE_C R123, R14, R123, RZ ;  /* 0x0000007b0e7b723e */ /* 0x000fca00048070ff */
[----:B------:R-:W-:Y:S01]  /*18350*/  MUFU.EX2 R38, R38 ;  /* 0x0000002600267308 */ /* 0x000fe20000000800 */
[----:B------:R-:W-:-:S07]  /*18360*/  FADD.FTZ R14, R14, R5 ;  /* 0x000000050e0e7221 */ /* 0x000fce0000010000 */
[----:B------:R-:W-:Y:S08]  /*18370*/  MUFU.EX2 R35, R35 ;  /* 0x0000002300237308 */ /* 0x000ff00000000800 */
[----:B------:R-:W0:Y:S01]  /*18380*/  MUFU.EX2 R127, R127 ;  /* 0x0000007f007f7308 */ /* 0x000e220000000800 */
[----:B------:R-:W-:-:S01]  /*18390*/  FFMA.FTZ R50, R2, R85, -R50 ;  /* 0x0000005502327223 */ /* 0x000fc20000010832 */
[----:B-1----:R-:W-:Y:S01]  /*183a0*/  FADD.FTZ R7, R31, R36 ;  /* 0x000000241f077221 */ /* 0x002fe20000010000 */
[----:B--2---:R-:W-:-:S05]  /*183b0*/  FADD.FTZ R5, R125, R14 ;  /* 0x0000000e7d057221 */ /* 0x004fca0000010000 */
[----:B------:R-:W1:Y:S01]  /*183c0*/  MUFU.EX2 R43, R43 ;  /* 0x0000002b002b7308 */ /* 0x000e620000000800 */
[----:B---3--:R-:W-:-:S01]  /*183d0*/  FADD.FTZ R7, R40, R7 ;  /* 0x0000000728077221 */ /* 0x008fc20000010000 */
[----:B----4-:R-:W-:-:S06]  /*183e0*/  FADD.FTZ R12, R8, R5 ;  /* 0x00000005080c7221 */ /* 0x010fcc0000010000 */
[----:B------:R-:W2:Y:S01]  /*183f0*/  MUFU.EX2 R41, R41 ;  /* 0x0000002900297308 */ /* 0x000ea20000000800 */
[----:B------:R-:W-:Y:S01]  /*18400*/  SHF.R.S32.HI R6, RZ, 0x7, R6 ;  /* 0x00000007ff067819 */ /* 0x000fe20000011406 */
[----:B0-----:R-:W-:Y:S01]  /*18410*/  FADD.FTZ R5, R127, R12 ;  /* 0x0000000c7f057221 */ /* 0x001fe20000010000 */
[----:B------:R-:W-:-:S05]  /*18420*/  F2FP.SATFINITE.E4M3.F32.PACK_AB_MERGE_C R217, R35, R38, RZ ;  /* 0x0000002623d9723e */ /* 0x000fca00048070ff */
[----:B------:R-:W0:Y:S01]  /*18430*/  MUFU.EX2 R42, R83 ;  /* 0x00000053002a7308 */ /* 0x000e220000000800 */
[----:B------:R-:W-:-:S01]  /*18440*/  FADD.FTZ R38, R38, R7 ;  /* 0x0000000726267221 */ /* 0x000fc20000010000 */
[----:B------:R-:W-:Y:S01]  /*18450*/  VIADD R12, R133, 0xfffffffe ;  /* 0xfffffffe850c7836 */ /* 0x000fe20000000000 */
[----:B------:R-:W-:-:S05]  /*18460*/  VIMNMX R20, RZ, R6, !PT ;  /* 0x00000006ff147248 */ /* 0x000fca0007fe0100 */
[----:B------:R-:W3:Y:S01]  /*18470*/  MUFU.EX2 R50, R50 ;  /* 0x0000003200327308 */ /* 0x000ee20000000800 */
[----:B------:R-:W-:-:S01]  /*18480*/  FADD.FTZ R38, R35, R38 ;  /* 0x0000002623267221 */ /* 0x000fc20000010000 */
[----:B------:R-:W-:Y:S02]  /*18490*/  ISETP.GE.AND P0, PT, R12, R20, PT ;  /* 0x000000140c00720c */ /* 0x000fe40003f06270 */
[----:B-1----:R-:W-:Y:S01]  /*184a0*/  F2FP.SATFINITE.E4M3.F32.PACK_AB_MERGE_C R9, R44, R43, RZ ;  /* 0x0000002b2c09723e */ /* 0x002fe200048070ff */
[----:B--2---:R-:W-:Y:S01]  /*184b0*/  FADD.FTZ R7, R41, R38 ;  /* 0x0000002629077221 */ /* 0x004fe20000010000 */
[----:B------:R-:W-:Y:S02]  /*184c0*/  F2FP.SATFINITE.E4M3.F32.PACK_AB_MERGE_C R222, R4, R117, R119 ;  /* 0x0000007504de723e */ /* 0x000fe40004807077 */
[C---:B0-----:R-:W-:Y:S01]  /*184d0*/  F2FP.SATFINITE.E4M3.F32.PACK_AB_MERGE_C R219, R42.reuse, R41, R9 ;  /* 0x000000292adb723e */ /* 0x041fe20004807009 */
[----:B------:R-:W-:-:S01]  /*184e0*/  FADD.FTZ R42, R42, R7 ;  /* 0x000000072a2a7221 */ /* 0x000fc20000010000 */
[----:B------:R-:W-:-:S02]  /*184f0*/  F2FP.SATFINITE.E4M3.F32.PACK_AB_MERGE_C R228, R52, R89, RZ ;  /* 0x0000005934e4723e */ /* 0x000fc400048070ff */
[----:B------:R-:W-:Y:S01]  /*18500*/  F2FP.SATFINITE.E4M3.F32.PACK_AB_MERGE_C R230, R54, R97, RZ ;  /* 0x0000006136e6723e */ /* 0x000fe200048070ff */
[----:B------:R-:W-:Y:S01]  /*18510*/  FADD.FTZ R43, R43, R42 ;  /* 0x0000002a2b2b7221 */ /* 0x000fe20000010000 */
[----:B------:R-:W-:Y:S02]  /*18520*/  F2FP.SATFINITE.E4M3.F32.PACK_AB_MERGE_C R56, R56, R105, RZ ;  /* 0x000000693838723e */ /* 0x000fe400048070ff */
[----:B---3--:R-:W-:Y:S02]  /*18530*/  F2FP.SATFINITE.E4M3.F32.PACK_AB_MERGE_C R4, R50, R127, RZ ;  /* 0x0000007f3204723e */ /* 0x008fe400048070ff */
[----:B------:R-:W-:Y:S02]  /*18540*/  F2FP.SATFINITE.E4M3.F32.PACK_AB_MERGE_C R60, R60, R111, RZ ;  /* 0x0000006f3c3c723e */ /* 0x000fe400048070ff */
[----:B------:R-:W-:Y:S01]  /*18550*/  F2FP.SATFINITE.E4M3.F32.PACK_AB_MERGE_C R221, R39, R34, RZ ;  /* 0x0000002227dd723e */ /* 0x000fe200048070ff */
[----:B------:R-:W-:-:S01]  /*18560*/  FADD.FTZ R5, R50, R5 ;  /* 0x0000000532057221 */ /* 0x000fc20000010000 */
[----:B------:R-:W-:Y:S01]  /*18570*/  F2FP.SATFINITE.E4M3.F32.PACK_AB_MERGE_C R218, R8, R125, R4 ;  /* 0x0000007d08da723e */ /* 0x000fe20004807004 */
[----:B------:R-:W-:-:S01]  /*18580*/  FADD.FTZ R4, R44, R43 ;  /* 0x0000002b2c047221 */ /* 0x000fc20000010000 */
[----:B------:R-:W-:Y:S01]  /*18590*/  F2FP.SATFINITE.E4M3.F32.PACK_AB_MERGE_C R227, R26, R25, R227 ;  /* 0x000000191ae3723e */ /* 0x000fe200048070e3 */
[----:B------:R-:W-:Y:S01]  /*185a0*/  IMAD.MOV.U32 R150, RZ, RZ, R151 ;  /* 0x000000ffff967224 */ /* 0x000fe200078e0097 */
[----:B------:R-:W-:Y:S01]  /*185b0*/  F2FP.SATFINITE.E4M3.F32.PACK_AB_MERGE_C R221, R37, R30, R221 ;  /* 0x0000001e25dd723e */ /* 0x000fe200048070dd */
[----:B------:R-:W-:Y:S01]  /*185c0*/  IMAD.MOV.U32 R149, RZ, RZ, R151 ;  /* 0x000000ffff957224 */ /* 0x000fe200078e0097 */
[----:B------:R-:W-:Y:S01]  /*185d0*/  F2FP.SATFINITE.E4M3.F32.PACK_AB_MERGE_C R223, R32, R21, R223 ;  /* 0x0000001520df723e */ /* 0x000fe200048070df */
[----:B------:R-:W-:Y:S01]  /*185e0*/  IMAD.MOV.U32 R147, RZ, RZ, R151 ;  /* 0x000000ffff937224 */ /* 0x000fe200078e0097 */
[----:B------:R-:W-:Y:S01]  /*185f0*/  F2FP.SATFINITE.E4M3.F32.PACK_AB_MERGE_C R217, R40, R31, R217 ;  /* 0x0000001f28d9723e */ /* 0x000fe200048070d9 */
[--C-:B------:R-:W-:Y:S01]  /*18600*/  IMAD.MOV.U32 R146, RZ, RZ, R151.reuse ;  /* 0x000000ffff927224 */ /* 0x100fe200078e0097 */
[----:B------:R-:W-:Y:S01]  /*18610*/  F2FP.SATFINITE.E4M3.F32.PACK_AB_MERGE_C R228, R46, R45, R228 ;  /* 0x0000002d2ee4723e */ /* 0x000fe200048070e4 */
[--C-:B------:R-:W-:Y:S01]  /*18620*/  IMAD.MOV.U32 R145, RZ, RZ, R151.reuse ;  /* 0x000000ffff917224 */ /* 0x100fe200078e0097 */
[----:B------:R-:W-:Y:S01]  /*18630*/  F2FP.SATFINITE.E4M3.F32.PACK_AB_MERGE_C R230, R48, R47, R230 ;  /* 0x0000002f30e6723e */ /* 0x000fe200048070e6 */
[--C-:B------:R-:W-:Y:S01]  /*18640*/  IMAD.MOV.U32 R144, RZ, RZ, R151.reuse ;  /* 0x000000ffff907224 */ /* 0x100fe200078e0097 */
[----:B------:R-:W-:Y:S01]  /*18650*/  F2FP.SATFINITE.E4M3.F32.PACK_AB_MERGE_C R224, R224, R101, R56 ;  /* 0x00000065e0e0723e */ /* 0x000fe20004807038 */
[--C-:B------:R-:W-:Y:S01]  /*18660*/  IMAD.MOV.U32 R143, RZ, RZ, R151.reuse ;  /* 0x000000ffff8f7224 */ /* 0x100fe200078e0097 */
[----:B------:R-:W-:Y:S01]  /*18670*/  F2FP.SATFINITE.E4M3.F32.PACK_AB_MERGE_C R226, R58, R109, R60 ;  /* 0x0000006d3ae2723e */ /* 0x000fe2000480703c */
[----:B------:R-:W-:Y:S01]  /*18680*/  IMAD.MOV.U32 R142, RZ, RZ, R151 ;  /* 0x000000ffff8e7224 */ /* 0x000fe200078e0097 */
[----:B------:R-:W-:Y:S01]  /*18690*/  F2FP.SATFINITE.E4M3.F32.PACK_AB_MERGE_C R220, R62, R113, R115 ;  /* 0x000000713edc723e */ /* 0x000fe20004807073 */
[----:B------:R-:W-:Y:S01]  /*186a0*/  IMAD.MOV.U32 R140, RZ, RZ, R151 ;  /* 0x000000ffff8c7224 */ /* 0x000fe200078e0097 */
[----:B------:R-:W-:Y:S01]  /*186b0*/  F2FP.SATFINITE.E4M3.F32.PACK_AB_MERGE_C R216, R10, R121, R123 ;  /* 0x000000790ad8723e */ /* 0x000fe2000480707b */
[--C-:B------:R-:W-:Y:S01]  /*186c0*/  IMAD.MOV.U32 R139, RZ, RZ, R151.reuse ;  /* 0x000000ffff8b7224 */ /* 0x100fe200078e0097 */
[-C--:B------:R-:W-:Y:S01]  /*186d0*/  MOV R148, R151.reuse ;  /* 0x0000009700947202 */ /* 0x080fe20000000f00 */
        /* <DEDUP_REMOVED lines=33> */
[----:B------:R-:W-:Y:S01]  /*188f0*/  MOV R29, R151 ;  /* 0x00000097001d7202 */ /* 0x000fe20000000f00 */
        /* <DEDUP_REMOVED lines=81> */
[----:B------:R-:W-:Y:S01]  /*18e10*/  IMAD.MOV.U32 R24, RZ, RZ, R151 ;  /* 0x000000ffff187224 */ /* 0x000fe200078e0097 */
[----:B------:R-:W-:Y:S06]  /*18e20*/  @!P0 BRA `(.L_x_2355) ;  /* 0x0000003000808947 */ /* 0x000fec0003800000 */
[----:B------:R-:W-:Y:S01]  /*18e30*/  IMAD.MOV.U32 R10, RZ, RZ, R0 ;  /* 0x000000ffff0a7224 */ /* 0x000fe200078e0000 */
[----:B------:R-:W-:Y:S01]  /*18e40*/  MOV R11, R3 ;  /* 0x00000003000b7202 */ /* 0x000fe20000000f00 */
[----:B------:R-:W-:Y:S01]  /*18e50*/  IMAD.MOV.U32 R6, RZ, RZ, R237 ;  /* 0x000000ffff067224 */ /* 0x000fe200078e00ed */
[----:B------:R-:W-:Y:S01]  /*18e60*/  CS2R R150, SRZ ;  /* 0x0000000000967805 */ /* 0x000fe2000001ff00 */
[----:B------:R-:W-:Y:S01]  /*18e70*/  IMAD.MOV.U32 R13, RZ, RZ, R152 ;  /* 0x000000ffff0d7224 */ /* 0x000fe200078e0098 */
        /* <DEDUP_REMOVED lines=62> */
[----:B------:R-:W-:-:S07]  /*19260*/  CS2R R24, SRZ ;  /* 0x0000000000187805 */ /* 0x000fce000001ff00 */
.L_x_2366:
[----:B------:R-:W2:Y:S01]  /*19270*/  LDL R0, [R1] ;  /* 0x0000000001007983 */ /* 0x000ea20000100800 */
[----:B------:R-:W-:Y:S01]  /*19280*/  ISETP.NE.AND P0, PT, R13, 0x1, PT ;  /* 0x000000010d00780c */ /* 0x000fe20003f05270 */
[----:B------:R-:W-:Y:S05]  /*19290*/  YIELD ;  /* 0x0000000000007946 */ /* 0x000fea0003800000 */
[----:B------:R-:W-:-:S04]  /*192a0*/  SEL R237, RZ, 0x1, P0 ;  /* 0x00000001ffed7807 */ /* 0x000fc80000000000 */
[----:B------:R-:W-:Y:S02]  /*192b0*/  LOP3.LUT R237, R6, R237, RZ, 0x3c, !PT ;  /* 0x000000ed06ed7212 */ /* 0x000fe400078e3cff */
[----:B--2---:R-:W-:-:S13]  /*192c0*/  ISETP.NE.AND P0, PT, R0, RZ, PT ;  /* 0x000000ff0000720c */ /* 0x004fda0003f05270 */
[----:B------:R-:W-:Y:S05]  /*192d0*/  @P0 BRA `(.L_x_2356) ;  /* 0x00000000003c0947 */ /* 0x000fea0003800000 */
[----:B------:R-:W-:Y:S05]  /*192e0*/  @!P1 BRA `(.L_x_2357) ;  /* 0x0000000000049947 */ /* 0x000fea0003800000 */
[----:B------:R-:W-:Y:S01]  /*192f0*/  BPT.TRAP 0x1 ;  /* 0x000000040000795c */ /* 0x000fe20000300000 */
.L_x_2357:
        /* <DEDUP_REMOVED lines=8> */
.L_x_2358:
[----:B------:R-:W-:Y:S04]  /*19380*/  BSSY B0, `(.L_x_2356) ;  /* 0x0000004000007945 */ /* 0x000fe80003800000 */
[----:B-1----:R-:W-:Y:S05]  /*19390*/  @P2 BRA `(.L_x_2359) ;  /* 0x0000000000082947 */ /* 0x002fea0003800000 */
[----:B------:R-:W1:Y:S02]  /*193a0*/  SYNCS.PHASECHK.TRANS64.TRYWAIT P2, [R3+URZ+0x38830], R0 ;  /* 0x03883000030075a7 */ /* 0x000e64000804017f */
[----:B-1----:R-:W-:Y:S05]  /*193b0*/  @!P2 BRA `(.L_x_2360) ;  /* 0x0000011800b0a947 */ /* 0x002fea0003800000 */
.L_x_2359:
[----:B------:R-:W-:Y:S05]  /*193c0*/  BSYNC B0 ;  /* 0x0000000000007941 */ /* 0x000fea0003800000 */
.L_x_2356:
[----:B01----:R-:W0:Y:S01]  /*193d0*/  S2R R0, SR_TID.X ;  /* 0x0000000000007919 */ /* 0x003e220000002100 */
[----:B------:R-:W-:Y:S01]  /*193e0*/  VIADD R14, R13, 0x1 ;  /* 0x000000010d0e7836 */ /* 0x000fe20000000000 */
[----:B------:R-:W-:Y:S05]  /*193f0*/  WARPSYNC.ALL ;  /* 0x0000000000007948 */ /* 0x000fea0003800000 */
[C---:B------:R-:W-:Y:S01]  /*19400*/  ISETP.NE.AND P2, PT, R14.reuse, 0x2, PT ;  /* 0x000000020e00780c */ /* 0x040fe20003f45270 */
[----:B------:R-:W-:Y:S02]  /*19410*/  IMAD.MOV.U32 R9, RZ, RZ, 0x40000040 ;  /* 0x40000040ff097424 */ /* 0x000fe400078e00ff */
[----:B------:R-:W-:Y:S01]  /*19420*/  IMAD.MOV.U32 R155, RZ, RZ, 0x40000040 ;  /* 0x40000040ff9b7424 */ /* 0x000fe200078e00ff */
[----:B------:R-:W-:Y:S01]  /*19430*/  SEL R14, R14, RZ, P2 ;  /* 0x000000ff0e0e7207 */ /* 0x000fe20001000000 */
[----:B------:R-:W-:Y:S01]  /*19440*/  IMAD.MOV.U32 R157, RZ, RZ, 0x40000040 ;  /* 0x40000040ff9d7424 */ /* 0x000fe200078e00ff */
[----:B------:R-:W-:Y:S01]  /*19450*/  R2UR UR15, R9 ;  /* 0x00000000090f72ca */ /* 0x000fe200000e0000 */
[----:B------:R-:W-:Y:S01]  /*19460*/  IMAD.MOV.U32 R153, RZ, RZ, 0x40000040 ;  /* 0x40000040ff997424 */ /* 0x000fe200078e00ff */
[----:B------:R-:W-:-:S02]  /*19470*/  LEA R8, R14, R15, 0xb ;  /* 0x0000000f0e087211 */ /* 0x000fc400078e58ff */
[----:B------:R-:W-:Y:S02]  /*19480*/  R2UR UR11, R155 ;  /* 0x000000009b0b72ca */ /* 0x000fe400000e0000 */
[C---:B------:R-:W-:Y:S01]  /*19490*/  R2UR UR14, R8.reuse ;  /* 0x00000000080e72ca */ /* 0x040fe200000e0000 */
[C---:B------:R-:W-:Y:S01]  /*194a0*/  VIADD R154, R8.reuse, 0x2 ;  /* 0x00000002089a7836 */ /* 0x040fe20000000000 */
[----:B------:R-:W-:Y:S01]  /*194b0*/  R2UR UR7, R157 ;  /* 0x000000009d0772ca */ /* 0x000fe200000e0000 */
[C---:B------:R-:W-:Y:S01]  /*194c0*/  VIADD R156, R8.reuse, 0x4 ;  /* 0x00000004089c7836 */ /* 0x040fe20000000000 */
[----:B------:R-:W-:Y:S01]  /*194d0*/  R2UR UR19, R153 ;  /* 0x00000000991372ca */ /* 0x000fe200000e0000 */
[----:B------:R-:W-:Y:S01]  /*194e0*/  VIADD R152, R8, 0x6 ;  /* 0x0000000608987836 */ /* 0x000fe20000000000 */
[----:B------:R-:W-:Y:S02]  /*194f0*/  R2UR UR10, R154 ;  /* 0x000000009a0a72ca */ /* 0x000fe400000e0000 */
[----:B------:R-:W-:Y:S01]  /*19500*/  R2UR UR6, R156 ;  /* 0x000000009c0672ca */ /* 0x000fe200000e0000 */
[----:B------:R-:W-:Y:S01]  /*19510*/  VIADD R156, R8, 0x404 ;  /* 0x00000404089c7836 */ /* 0x000fe20000000000 */
[----:B------:R-:W-:Y:S01]  /*19520*/  R2UR UR18, R152 ;  /* 0x00000000981272ca */ /* 0x000fe200000e0000 */
[C---:B------:R-:W-:Y:S01]  /*19530*/  VIADD R152, R8.reuse, 0x402 ;  /* 0x0000040208987836 */ /* 0x040fe20000000000 */
[C---:B------:R-:W-:Y:S01]  /*19540*/  IADD3 R154, R8.reuse, 0x400, RZ ;  /* 0x00000400089a7810 */ /* 0x040fe20007ffe0ff */
[----:B------:R-:W-:Y:S01]  /*19550*/  VIADD R8, R8, 0x406 ;  /* 0x0000040608087836 */ /* 0x000fe20000000000 */
[----:B0-----:R-:W-:-:S02]  /*19560*/  SHF.R.U32.HI R0, RZ, 0x7, R0 ;  /* 0x00000007ff007819 */ /* 0x001fc40000011600 */
[----:B------:R-:W-:Y:S02]  /*19570*/  R2UR UR22, R154 ;  /* 0x000000009a1672ca */ /* 0x000fe400000e0000 */
[----:B------:R-:W-:Y:S01]  /*19580*/  R2UR UR23, R155 ;  /* 0x000000009b1772ca */ /* 0x000fe200000e0000 */
[----:B------:R-:W-:Y:S01]  /*19590*/  VIADD R0, R0, 0x8 ;  /* 0x0000000800007836 */ /* 0x000fe20000000000 */
[----:B------:R-:W-:Y:S02]  /*195a0*/  R2UR UR26, R152 ;  /* 0x00000000981a72ca */ /* 0x000fe400000e0000 */
[----:B------:R-:W-:Y:S02]  /*195b0*/  R2UR UR27, R153 ;  /* 0x00000000991b72ca */ /* 0x000fe400000e0000 */
[----:B------:R0:W-:Y:S01]  /*195c0*/  BAR.SYNC.DEFER_BLOCKING R0, 0x100 ;  /* 0x000400000000751d */ /* 0x0001e20000010000 */
[----:B------:R-:W-:Y:S02]  /*195d0*/  R2UR UR30, R156 ;  /* 0x000000009c1e72ca */ /* 0x000fe400000e0000 */
[----:B------:R-:W-:-:S02]  /*195e0*/  R2UR UR31, R157 ;  /* 0x000000009d1f72ca */ /* 0x000fc400000e0000 */
        /* <DEDUP_REMOVED lines=29> */
.L_x_2362:
[----:B------:R-:W-:Y:S01]  /*197c0*/  SHF.L.U32 R0, R6, 0x1f, RZ ;  /* 0x0000001f06007819 */ /* 0x000fe200000006ff */
[----:B------:R-:W-:-:S04]  /*197d0*/  IMAD R3, R13, 0x8, R18 ;  /* 0x000000080d037824 */ /* 0x000fc800078e0212 */
[----:B------:R0:W1:Y:S01]  /*197e0*/  SYNCS.PHASECHK.TRANS64.TRYWAIT P0, [R3+URZ+0x38850], R0 ;  /* 0x03885000030075a7 */ /* 0x000062000800017f */
[----:B------:R-:W-:Y:S05]  /*197f0*/  @!P1 BRA `(.L_x_2363) ;  /* 0x0000000000049947 */ /* 0x000fea0003800000 */
[----:B------:R-:W-:Y:S01]  /*19800*/  BPT.TRAP 0x1 ;  /* 0x000000040000795c */ /* 0x000fe20000300000 */
.L_x_2363:
[----:B-1----:R-:W-:Y:S05]  /*19810*/  @P0 BRA `(.L_x_2361) ;  /* 0x0000000000080947 */ /* 0x002fea0003800000 */
[----:B------:R-:W1:Y:S02]  /*19820*/  SYNCS.PHASECHK.TRANS64.TRYWAIT P0, [R3+URZ+0x38850], R0 ;  /* 0x03885000030075a7 */ /* 0x000e64000800017f */
[----:B-1----:R-:W-:Y:S05]  /*19830*/  @!P0 BRA `(.L_x_2364) ;  /* 0x0000011400a48947 */ /* 0x002fea0003800000 */
.L_x_2361:
[----:B01----:R-:W-:Y:S01]  /*19840*/  VIADD R0, R18, 0x400 ;  /* 0x0000040012007836 */ /* 0x003fe20000000000 */
[----:B------:R-:W2:Y:S04]  /*19850*/  LDL R3, [R1+0x38] ;  /* 0x0000380001037983 */ /* 0x000ea80000100800 */
[----:B------:R-:W-:Y:S01]  /*19860*/  SHF.R.U32.HI R0, RZ, 0x4, R0 ;  /* 0x00000004ff007819 */ /* 0x000fe20000011600 */
[----:B------:R-:W3:Y:S01]  /*19870*/  LDL R21, [R1+0x3c] ;  /* 0x00003c0001157983 */ /* 0x000ee20000100800 */
[----:B------:R-:W-:Y:S01]  /*19880*/  IMAD.MOV.U32 R7, RZ, RZ, 0x40000040 ;  /* 0x40000040ff077424 */ /* 0x000fe200078e00ff */
[----:B------:R-:W-:Y:S05]  /*19890*/  WARPSYNC.ALL ;  /* 0x0000000000007948 */ /* 0x000fea0003800000 */
[----:B------:R-:W-:Y:S01]  /*198a0*/  LOP3.LUT R0, R0, 0x3fff, RZ, 0xc0, !PT ;  /* 0x00003fff00007812 */ /* 0x000fe200078ec0ff */
[----:B------:R-:W-:Y:S01]  /*198b0*/  WARPGROUP.ARRIVE ;  /* 0x00000000000079c5 */ /* 0x000fe20000000000 */
[----:B------:R-:W-:-:S02]  /*198c0*/  R2UR UR7, R7 ;  /* 0x00000000070772ca */ /* 0x000fc400000e0000 */
[----:B------:R-:W-:-:S04]  /*198d0*/  LOP3.LUT R0, R0, 0x10000, RZ, 0xfc, !PT ;  /* 0x0001000000007812 */ /* 0x000fc800078efcff */
[----:B------:R-:W-:-:S04]  /*198e0*/  LEA R6, R13, R0, 0xb ;  /* 0x000000000d067211 */ /* 0x000fc800078e58ff */
[----:B------:R-:W-:-:S13]  /*198f0*/  R2UR UR6, R6 ;  /* 0x00000000060672ca */ /* 0x000fda00000e0000 */
[----:B------:R-:W-:Y:S01]  /*19900*/  QGMMA.64x256x32.F32.E4M3.E4M3 R24, R228, gdesc[UR4], R24, gsb0 ;  /* 0x03e00004e4187df3 */ /* 0x000fe20008000818 */
[----:B------:R-:W-:Y:S02]  /*19910*/  VIADD R8, R6, 0x2 ;  /* 0x0000000206087836 */ /* 0x000fe40000000000 */
[----:B------:R-:W-:-:S03]  /*19920*/  IMAD.MOV.U32 R9, RZ, RZ, 0x40000040 ;  /* 0x40000040ff097424 */ /* 0x000fc600078e00ff */
[----:B------:R-:W-:Y:S02]  /*19930*/  R2UR UR6, R8 ;  /* 0x00000000080672ca */ /* 0x000fe400000e0000 */
[----:B------:R-:W-:Y:S01]  /*19940*/  R2UR UR7, R9 ;  /* 0x00000000090772ca */ /* 0x000fe200000e0000 */
[----:B------:R-:W-:Y:S02]  /*19950*/  WARPGROUP.DEPBAR.LE gsb0, 0x0 ;  /* 0x00008000000079c5 */ /* 0x000fe40000010000 */
[----:B------:R-:W4:Y:S04]  /*19960*/  LDL R229, [R1+0x4] ;  /* 0x0000040001e57983 */ /* 0x000f280000100800 */
[----:B------:R-:W5:Y:S04]  /*19970*/  LDL R230, [R1+0x20] ;  /* 0x0000200001e67983 */ /* 0x000f680000100800 */
[----:B------:R-:W5:Y:S01]  /*19980*/  LDL R231, [R1+0xc] ;  /* 0x00000c0001e77983 */ /* 0x000f620000100800 */
[----:B------:R-:W-:Y:S01]  /*19990*/  WARPGROUP.ARRIVE ;  /* 0x00000000000079c5 */ /* 0x000fe20000000000 */
[----:B------:R-:W-:-:S02]  /*199a0*/  IMAD.MOV.U32 R0, RZ, RZ, -0x80 ;  /* 0xffffff80ff007424 */ /* 0x000fc400078e00ff */
[----:B------:R-:W-:Y:S02]  /*199b0*/  VIADD R8, R6, 0x4 ;  /* 0x0000000406087836 */ /* 0x000fe40000000000 */
[----:B------:R-:W-:-:S03]  /*199c0*/  IMAD R0, R12, R0, 0x1 ;  /* 0x000000010c007424 */ /* 0x000fc600078e0200 */
[----:B------:R-:W-:Y:S01]  /*199d0*/  QGMMA.64x256x32.F32.E4M3.E4M3 R24, R224, gdesc[UR4], R24, gsb0 ;  /* 0x03e00004e0187df3 */ /* 0x000fe20008000818 */
[----:B------:R-:W-:Y:S01]  /*199e0*/  IMAD.MOV.U32 R9, RZ, RZ, 0x40000040 ;  /* 0x40000040ff097424 */ /* 0x000fe200078e00ff */
[----:B------:R-:W-:Y:S01]  /*199f0*/  R2UR UR6, R8 ;  /* 0x00000000080672ca */ /* 0x000fe200000e0000 */
[----:B------:R-:W-:-:S03]  /*19a00*/  VIADD R6, R6, 0x6 ;  /* 0x0000000606067836 */ /* 0x000fc60000000000 */
[----:B------:R-:W-:Y:S01]  /*19a10*/  R2UR UR7, R9 ;  /* 0x00000000090772ca */ /* 0x000fe200000e0000 */
[----:B------:R-:W-:Y:S02]  /*19a20*/  WARPGROUP.DEPBAR.LE gsb0, 0x0 ;  /* 0x00008000000079c5 */ /* 0x000fe40000010000 */
[----:B------:R-:W-:-:S15]  /*19a30*/  WARPGROUP.ARRIVE ;  /* 0x00000000000079c5 */ /* 0x000fde0000000000 */
[----:B------:R-:W-:-:S04]  /*19a40*/  NOP ;  /* 0x0000000000007918 */ /* 0x000fc80000000000 */
[----:B------:R-:W-:Y:S01]  /*19a50*/  QGMMA.64x256x32.F32.E4M3.E4M3 R24, R220, gdesc[UR4], R24, gsb0 ;  /* 0x03e00004dc187df3 */ /* 0x000fe20008000818 */
[----:B------:R-:W-:Y:S02]  /*19a60*/  R2UR UR6, R6 ;  /* 0x00000000060672ca */ /* 0x000fe400000e0000 */
[----:B----4-:R-:W-:-:S04]  /*19a70*/  LEA R0, R229, R0, 0x7 ;  /* 0x00000000e5007211 */ /* 0x010fc800078e38ff */
[----:B-----5:R-:W-:Y:S02]  /*19a80*/  IADD3 R0, -R231, R0, R230 ;  /* 0x00000000e7007210 */ /* 0x020fe40007ffe1e6 */
[----:B------:R-:W0:Y:S03]  /*19a90*/  S2R R231, SR_TID.X ;  /* 0x0000000000e77919 */ /* 0x000e260000002100 */
[----:B--2---:R-:W-:-:S04]  /*19aa0*/  IMAD R0, R3, -0x2, R0 ;  /* 0xfffffffe03007824 */ /* 0x004fc800078e0200 */
[----:B---3--:R-:W-:-:S05]  /*19ab0*/  IMAD.IADD R0, R21, 0x1, R0 ;  /* 0x0000000115007824 */ /* 0x008fca00078e0200 */
[C---:B------:R-:W-:Y:S02]  /*19ac0*/  ISETP.GT.AND P0, PT, R0.reuse, RZ, PT ;  /* 0x000000ff0000720c */ /* 0x040fe40003f04270 */
[----:B------:R-:W-:Y:S02]  /*19ad0*/  ISETP.GT.AND P2, PT, R0, 0x1, PT ;  /* 0x000000010000780c */ /* 0x000fe40003f44270 */
[----:B------:R-:W-:Y:S02]  /*19ae0*/  FSEL R152, R152, -INF , P0 ;  /* 0xff80000098987808 */ /* 0x000fe40000000000 */
[----:B------:R-:W-:Y:S02]  /*19af0*/  FSEL R153, R153, -INF , P2 ;  /* 0xff80000099997808 */ /* 0x000fe40001000000 */
[C---:B------:R-:W-:Y:S02]  /*19b00*/  ISETP.GT.AND P0, PT, R0.reuse, 0x8, PT ;  /* 0x000000080000780c */ /* 0x040fe40003f04270 */
[----:B------:R-:W-:-:S02]  /*19b10*/  ISETP.GT.AND P2, PT, R0, 0x9, PT ;  /* 0x000000090000780c */ /* 0x000fc40003f44270 */
[----:B------:R-:W-:Y:S02]  /*19b20*/  FMNMX.FTZ R3, R152, R11, !PT ;  /* 0x0000000b98037209 */ /* 0x000fe40007810000 */
[----:B------:R-:W-:Y:S02]  /*19b30*/  FSEL R156, R156, -INF , P0 ;  /* 0xff8000009c9c7808 */ /* 0x000fe40000000000 */
[----:B------:R-:W-:Y:S02]  /*19b40*/  FSEL R157, R157, -INF , P2 ;  /* 0xff8000009d9d7808 */ /* 0x000fe40001000000 */
[----:B------:R-:W-:Y:S02]  /*19b50*/  FMNMX.FTZ R3, R153, R3, !PT ;  /* 0x0000000399037209 */ /* 0x000fe40007810000 */
[C---:B------:R-:W-:Y:S02]  /*19b60*/  ISETP.GT.AND P0, PT, R0.reuse, 0x10, PT ;  /* 0x000000100000780c */ /* 0x040fe40003f04270 */
[----:B------:R-:W-:-:S02]  /*19b70*/  ISETP.GT.AND P2, PT, R0, 0x11, PT ;  /* 0x000000110000780c */ /* 0x000fc40003f44270 */
[----:B------:R-:W-:Y:S02]  /*19b80*/  FMNMX.FTZ R3, R156, R3, !PT ;  /* 0x000000039c037209 */ /* 0x000fe40007810000 */
[----:B------:R-:W-:Y:S02]  /*19b90*/  FSEL R160, R160, -INF , P0 ;  /* 0xff800000a0a07808 */ /* 0x000fe40000000000 */
[----:B------:R-:W-:Y:S02]  /*19ba0*/  FSEL R161, R161, -INF , P2 ;  /* 0xff800000a1a17808 */ /* 0x000fe40001000000 */
[C---:B------:R-:W-:Y:S02]  /*19bb0*/  ISETP.GT.AND P0, PT, R0.reuse, 0x18, PT ;  /* 0x000000180000780c */ /* 0x040fe40003f04270 */
[----:B------:R-:W-:Y:S02]  /*19bc0*/  ISETP.GT.AND P2, PT, R0, 0x19, PT ;  /* 0x000000190000780c */ /* 0x000fe40003f44270 */
[----:B------:R-:W-:-:S02]  /*19bd0*/  FMNMX.FTZ R3, R157, R3, !PT ;  /* 0x000000039d037209 */ /* 0x000fc40007810000 */
[----:B------:R-:W-:Y:S02]  /*19be0*/  FSEL R164, R164, -INF , P0 ;  /* 0xff800000a4a47808 */ /* 0x000fe40000000000 */
[----:B------:R-:W-:Y:S02]  /*19bf0*/  FSEL R165, R165, -INF , P2 ;  /* 0xff800000a5a57808 */ /* 0x000fe40001000000 */
[C---:B------:R-:W-:Y:S02]  /*19c00*/  ISETP.GT.AND P0, PT, R0.reuse, 0x20, PT ;  /* 0x000000200000780c */ /* 0x040fe40003f04270 */
[----:B------:R-:W-:Y:S02]  /*19c10*/  ISETP.GT.AND P2, PT, R0, 0x21, PT ;  /* 0x000000210000780c */ /* 0x000fe40003f44270 */
[----:B------:R-:W-:Y:S02]  /*19c20*/  FMNMX.FTZ R3, R160, R3, !PT ;  /* 0x00000003a0037209 */ /* 0x000fe40007810000 */
[----:B------:R-:W-:-:S02]  /*19c30*/  FSEL R168, R168, -INF , P0 ;  /* 0xff800000a8a87808 */ /* 0x000fc40000000000 */
[----:B------:R-:W-:Y:S02]  /*19c40*/  FSEL R169, R169, -INF , P2 ;  /* 0xff800000a9a97808 */ /* 0x000fe40001000000 */
[C---:B------:R-:W-:Y:S02]  /*19c50*/  ISETP.GT.AND P0, PT, R0.reuse, 0x28, PT ;  /* 0x000000280000780c */ /* 0x040fe40003f04270 */
[----:B------:R-:W-:Y:S02]  /*19c60*/  ISETP.GT.AND P2, PT, R0, 0x29, PT ;  /* 0x000000290000780c */ /* 0x000fe40003f44270 */
[----:B------:R-:W-:Y:S02]  /*19c70*/  FMNMX.FTZ R3, R161, R3, !PT ;  /* 0x00000003a1037209 */ /* 0x000fe40007810000 */
[----:B------:R-:W-:Y:S02]  /*19c80*/  FSEL R172, R172, -INF , P0 ;  /* 0xff800000acac7808 */ /* 0x000fe40000000000 */
[----:B------:R-:W-:-:S02]  /*19c90*/  FSEL R173, R173, -INF , P2 ;  /* 0xff800000adad7808 */ /* 0x000fc40001000000 */
[----:B------:R-:W-:Y:S02]  /*19ca0*/  FMNMX.FTZ R3, R164, R3, !PT ;  /* 0x00000003a4037209 */ /* 0x000fe40007810000 */
[C---:B------:R-:W-:Y:S02]  /*19cb0*/  ISETP.GT.AND P0, PT, R0.reuse, 0x30, PT ;  /* 0x000000300000780c */ /* 0x040fe40003f04270 */
[----:B------:R-:W-:Y:S02]  /*19cc0*/  ISETP.GT.AND P2, PT, R0, 0x31, PT ;  /* 0x000000310000780c */ /* 0x000fe40003f44270 */
[----:B------:R-:W-:Y:S02]  /*19cd0*/  FMNMX.FTZ R3, R165, R3, !PT ;  /* 0x00000003a5037209 */ /* 0x000fe40007810000 */
[----:B------:R-:W-:Y:S02]  /*19ce0*/  FSEL R176, R176, -INF , P0 ;  /* 0xff800000b0b07808 */ /* 0x000fe40000000000 */
[----:B------:R-:W-:-:S02]  /*19cf0*/  FSEL R177, R177, -INF , P2 ;  /* 0xff800000b1b17808 */ /* 0x000fc40001000000 */
[C---:B------:R-:W-:Y:S02]  /*19d00*/  ISETP.GT.AND P0, PT, R0.reuse, 0x38, PT ;  /* 0x000000380000780c */ /* 0x040fe40003f04270 */
[----:B------:R-:W-:Y:S02]  /*19d10*/  ISETP.GT.AND P2, PT, R0, 0x39, PT ;  /* 0x000000390000780c */ /* 0x000fe40003f44270 */
[----:B------:R-:W-:Y:S02]  /*19d20*/  FMNMX.FTZ R3, R168, R3, !PT ;  /* 0x00000003a8037209 */ /* 0x000fe40007810000 */
[----:B------:R-:W-:Y:S02]  /*19d30*/  FSEL R180, R180, -INF , P0 ;  /* 0xff800000b4b47808 */ /* 0x000fe40000000000 */
[----:B------:R-:W-:Y:S02]  /*19d40*/  FSEL R181, R181, -INF , P2 ;  /* 0xff800000b5b57808 */ /* 0x000fe40001000000 */
[----:B------:R-:W-:-:S02]  /*19d50*/  ISETP.GT.AND P0, PT, R0, 0x40, PT ;  /* 0x000000400000780c */ /* 0x000fc40003f04270 */
[----:B------:R-:W-:Y:S02]  /*19d60*/  ISETP.GT.AND P2, PT, R0, 0x41, PT ;  /* 0x000000410000780c */ /* 0x000fe40003f44270 */
[----:B------:R-:W-:Y:S02]  /*19d70*/  FMNMX.FTZ R3, R169, R3, !PT ;  /* 0x00000003a9037209 */ /* 0x000fe40007810000 */
        /* <DEDUP_REMOVED lines=35> */
[C---:B------:R-:W-:Y:S01]  /*19fb0*/  ISETP.GT.AND P2, PT, R0.reuse, 0x79, PT ;  /* 0x000000790000780c */ /* 0x040fe20003f44270 */
[----:B------:R-:W-:Y:S01]  /*19fc0*/  VIADD R0, R0, 0x8 ;  /* 0x0000000800007836 */ /* 0x000fe20000000000 */
[----:B------:R-:W-:Y:S02]  /*19fd0*/  FMNMX.FTZ R3, R188, R3, !PT ;  /* 0x00000003bc037209 */ /* 0x000fe40007810000 */
[----:B------:R-:W-:Y:S02]  /*19fe0*/  FSEL R213, R213, -INF , P2 ;  /* 0xff800000d5d57808 */ /* 0x000fe40001000000 */
[----:B------:R-:W-:Y:S02]  /*19ff0*/  ISETP.GT.AND P4, PT, R0, RZ, PT ;  /* 0x000000ff0000720c */ /* 0x000fe40003f84270 */
[----:B------:R-:W-:-:S02]  /*1a000*/  FMNMX.FTZ R3, R189, R3, !PT ;  /* 0x00000003bd037209 */ /* 0x000fc40007810000 */
[----:B------:R-:W-:Y:S02]  /*1a010*/  FSEL R154, R154, -INF , P4 ;  /* 0xff8000009a9a7808 */ /* 0x000fe40002000000 */
[----:B------:R-:W-:Y:S02]  /*1a020*/  FMNMX.FTZ R3, R192, R3, !PT ;  /* 0x00000003c0037209 */ /* 0x000fe40007810000 */
[C---:B------:R-:W-:Y:S02]  /*1a030*/  ISETP.GT.AND P2, PT, R0.reuse, 0x8, PT ;  /* 0x000000080000780c */ /* 0x040fe40003f44270 */
[C---:B------:R-:W-:Y:S02]  /*1a040*/  ISETP.GT.AND P3, PT, R0.reuse, 0x9, PT ;  /* 0x000000090000780c */ /* 0x040fe40003f64270 */
[C---:B------:R-:W-:Y:S02]  /*1a050*/  ISETP.GT.AND P5, PT, R0.reuse, 0x10, PT ;  /* 0x000000100000780c */ /* 0x040fe40003fa4270 */
[----:B------:R-:W-:-:S02]  /*1a060*/  ISETP.GT.AND P4, PT, R0, 0x11, PT ;  /* 0x000000110000780c */ /* 0x000fc40003f84270 */
[----:B------:R-:W-:Y:S02]  /*1a070*/  FMNMX.FTZ R3, R193, R3, !PT ;  /* 0x00000003c1037209 */ /* 0x000fe40007810000 */
[----:B------:R-:W-:Y:S02]  /*1a080*/  FSEL R158, R158, -INF , P2 ;  /* 0xff8000009e9e7808 */ /* 0x000fe40001000000 */
[----:B------:R-:W-:Y:S02]  /*1a090*/  FSEL R159, R159, -INF , P3 ;  /* 0xff8000009f9f7808 */ /* 0x000fe40001800000 */
[----:B------:R-:W-:Y:S02]  /*1a0a0*/  FSEL R162, R162, -INF , P5 ;  /* 0xff800000a2a27808 */ /* 0x000fe40002800000 */
[----:B------:R-:W-:Y:S02]  /*1a0b0*/  FSEL R163, R163, -INF , P4 ;  /* 0xff800000a3a37808 */ /* 0x000fe40002000000 */
[----:B------:R-:W-:-:S02]  /*1a0c0*/  ISETP.GT.AND P2, PT, R0, 0x19, PT ;  /* 0x000000190000780c */ /* 0x000fc40003f44270 */
[C---:B------:R-:W-:Y:S02]  /*1a0d0*/  ISETP.GT.AND P3, PT, R0.reuse, 0x20, PT ;  /* 0x000000200000780c */ /* 0x040fe40003f64270 */
[C---:B------:R-:W-:Y:S02]  /*1a0e0*/  ISETP.GT.AND P5, PT, R0.reuse, 0x21, PT ;  /* 0x000000210000780c */ /* 0x040fe40003fa4270 */
[----:B------:R-:W-:Y:S02]  /*1a0f0*/  ISETP.GT.AND P4, PT, R0, 0x28, PT ;  /* 0x000000280000780c */ /* 0x000fe40003f84270 */
[----:B------:R-:W-:Y:S02]  /*1a100*/  FMNMX.FTZ R3, R196, R3, !PT ;  /* 0x00000003c4037209 */ /* 0x000fe40007810000 */
[----:B------:R-:W-:Y:S02]  /*1a110*/  FSEL R167, R167, -INF , P2 ;  /* 0xff800000a7a77808 */ /* 0x000fe40001000000 */
[----:B------:R-:W-:-:S02]  /*1a120*/  FSEL R170, R170, -INF , P3 ;  /* 0xff800000aaaa7808 */ /* 0x000fc40001800000 */
[----:B------:R-:W-:Y:S02]  /*1a130*/  FSEL R171, R171, -INF , P5 ;  /* 0xff800000abab7808 */ /* 0x000fe40002800000 */
[----:B------:R-:W-:Y:S02]  /*1a140*/  FSEL R174, R174, -INF , P4 ;  /* 0xff800000aeae7808 */ /* 0x000fe40002000000 */
        /* <DEDUP_REMOVED lines=16> */
[----:B------:R-:W-:Y:S01]  /*1a250*/  FSEL R187, R187, -INF , P3 ;  /* 0xff800000bbbb7808 */ /* 0x000fe20001800000 */
[----:B------:R-:W-:Y:S02]  /*1a260*/  WARPGROUP.DEPBAR.LE gsb0, 0x0 ;  /* 0x00008000000079c5 */ /* 0x000fe40000010000 */
[----:B------:R-:W-:Y:S01]  /*1a270*/  FSEL R190, R190, -INF , P5 ;  /* 0xff800000bebe7808 */ /* 0x000fe20002800000 */
[----:B------:R-:W-:Y:S01]  /*1a280*/  WARPGROUP.ARRIVE ;  /* 0x00000000000079c5 */ /* 0x000fe20000000000 */
[----:B------:R-:W-:Y:S02]  /*1a290*/  FSEL R191, R191, -INF , P4 ;  /* 0xff800000bfbf7808 */ /* 0x000fe40002000000 */
[----:B------:R-:W-:Y:S02]  /*1a2a0*/  FMNMX.FTZ R3, R201, R3, !PT ;  /* 0x00000003c9037209 */ /* 0x000fe40007810000 */
[C---:B------:R-:W-:Y:S02]  /*1a2b0*/  ISETP.GT.AND P0, PT, R0.reuse, 0x1, PT ;  /* 0x000000010000780c */ /* 0x040fe40003f04270 */
        /* <DEDUP_REMOVED lines=9> */
[----:B------:R-:W-:Y:S02]  /*1a350*/  FSEL R199, R199, -INF , P4 ;  /* 0xff800000c7c77808 */ /* 0x000fe40002000000 */
[C---:B------:R-:W-:Y:S02]  /*1a360*/  ISETP.GT.AND P0, PT, R0.reuse, 0x18, PT ;  /* 0x000000180000780c */ /* 0x040fe40003f04270 */
[C---:B------:R-:W-:Y:S02]  /*1a370*/  ISETP.GT.AND P2, PT, R0.reuse, 0x60, PT ;  /* 0x000000600000780c */ /* 0x040fe40003f44270 */
[----:B------:R-:W-:-:S02]  /*1a380*/  ISETP.GT.AND P3, PT, R0, 0x61, PT ;  /* 0x000000610000780c */ /* 0x000fc40003f64270 */
[C---:B------:R-:W-:Y:S02]  /*1a390*/  ISETP.GT.AND P5, PT, R0.reuse, 0x68, PT ;  /* 0x000000680000780c */ /* 0x040fe40003fa4270 */
[----:B------:R-:W-:Y:S02]  /*1a3a0*/  ISETP.GT.AND P4, PT, R0, 0x69, PT ;  /* 0x000000690000780c */ /* 0x000fe40003f84270 */
[----:B------:R-:W-:Y:S02]  /*1a3b0*/  FMNMX.FTZ R3, R205, R3, !PT ;  /* 0x00000003cd037209 */ /* 0x000fe40007810000 */
[----:B------:R-:W-:Y:S02]  /*1a3c0*/  FSEL R166, R166, -INF , P0 ;  /* 0xff800000a6a67808 */ /* 0x000fe40000000000 */
        /* <DEDUP_REMOVED lines=8> */
[----:B------:R-:W-:Y:S02]  /*1a450*/  ISETP.GT.AND P4, PT, R0, 0x79, PT ;  /* 0x000000790000780c */ /* 0x000fe40003f84270 */
        /* <DEDUP_REMOVED lines=9> */
[----:B------:R-:W-:Y:S01]  /*1a4f0*/  FSEL R175, R175, -INF , P0 ;  /* 0xff800000afaf7808 */ /* 0x000fe20000000000 */
[----:B------:R-:W1:Y:S01]  /*1a500*/  SHFL.BFLY PT, R7, R3, 0x2, 0x1f ;  /* 0x0c401f0003077f89 */ /* 0x000e6200000e0000 */
[----:B------:R-:W-:-:S02]  /*1a510*/  FMNMX.FTZ R0, R163, R0, !PT ;  /* 0x00000000a3007209 */ /* 0x000fc40007810000 */
        /* <DEDUP_REMOVED lines=8> */
[----:B0-----:R-:W-:Y:S02]  /*1a5a0*/  LOP3.LUT R220, R231, 0x7f, RZ, 0xc0, !PT ;  /* 0x0000007fe7dc7812 */ /* 0x001fe400078ec0ff */
[----:B------:R-:W-:Y:S01]  /*1a5b0*/  FMNMX.FTZ R0, R174, R0, !PT ;  /* 0x00000000ae007209 */ /* 0x000fe20007810000 */
[----:B------:R-:W0:Y:S01]  /*1a5c0*/  S2R R231, SR_TID.X ;  /* 0x0000000000e77919 */ /* 0x000e220000002100 */
[----:B------:R-:W-:Y:S02]  /*1a5d0*/  ISETP.NE.AND P2, PT, R220, RZ, PT ;  /* 0x000000ffdc00720c */ /* 0x000fe40003f45270 */
[----:B-1----:R-:W-:Y:S01]  /*1a5e0*/  FMNMX.FTZ R3, R3, R7, !PT ;  /* 0x0000000703037209 */ /* 0x002fe20007810000 */
[----:B------:R-:W-:Y:S01]  /*1a5f0*/  IMAD.MOV.U32 R7, RZ, RZ, 0x40000040 ;  /* 0x40000040ff077424 */ /* 0x000fe200078e00ff */
[----:B------:R-:W-:-:S03]  /*1a600*/  FMNMX.FTZ R0, R175, R0, !PT ;  /* 0x00000000af007209 */ /* 0x000fc60007810000 */
[----:B------:R-:W1:Y:S01]  /*1a610*/  SHFL.BFLY PT, R8, R3, 0x1, 0x1f ;  /* 0x0c201f0003087f89 */ /* 0x000e6200000e0000 */
[----:B------:R-:W-:Y:S02]  /*1a620*/  R2UR UR7, R7 ;  /* 0x00000000070772ca */ /* 0x000fe400000e0000 */
[----:B------:R-:W-:-:S04]  /*1a630*/  FMNMX.FTZ R0, R178, R0, !PT ;  /* 0x00000000b2007209 */ /* 0x000fc80007810000 */
[----:B------:R-:W-:-:S04]  /*1a640*/  FMNMX.FTZ R0, R179, R0, !PT ;  /* 0x00000000b3007209 */ /* 0x000fc80007810000 */
[----:B------:R-:W-:-:S03]  /*1a650*/  FMNMX.FTZ R0, R182, R0, !PT ;  /* 0x00000000b6007209 */ /* 0x000fc60007810000 */
[----:B------:R-:W-:Y:S01]  /*1a660*/  QGMMA.64x256x32.F32.E4M3.E4M3 R24, R216, gdesc[UR4], R24, gsb0 ;  /* 0x03e00004d8187df3 */ /* 0x000fe20008000818 */
[----:B------:R-:W-:-:S04]  /*1a670*/  FMNMX.FTZ R0, R183, R0, !PT ;  /* 0x00000000b7007209 */ /* 0x000fc80007810000 */
[----:B------:R-:W-:-:S04]  /*1a680*/  FMNMX.FTZ R0, R186, R0, !PT ;  /* 0x00000000ba007209 */ /* 0x000fc80007810000 */
[----:B------:R-:W-:Y:S02]  /*1a690*/  FMNMX.FTZ R0, R187, R0, !PT ;  /* 0x00000000bb007209 */ /* 0x000fe40007810000 */
[----:B-1----:R-:W-:Y:S02]  /*1a6a0*/  FMNMX.FTZ R3, R3, R8, !PT ;  /* 0x0000000803037209 */ /* 0x002fe40007810000 */
[----:B------:R-:W-:Y:S02]  /*1a6b0*/  FMNMX.FTZ R0, R190, R0, !PT ;  /* 0x00000000be007209 */ /* 0x000fe40007810000 */
[----:B------:R-:W-:Y:S01]  /*1a6c0*/  FSETP.NEU.FTZ.AND P0, PT, R3, -INF , PT ;  /* 0xff8000000300780b */ /* 0x000fe20003f1d000 */
[----:B------:R-:W-:-:S01]  /*1a6d0*/  FFMA.FTZ R7, R2, R3, -8 ;  /* 0xc100000002077423 */ /* 0x000fc20000010003 */
[----:B------:R-:W-:Y:S02]  /*1a6e0*/  FMNMX.FTZ R0, R191, R0, !PT ;  /* 0x00000000bf007209 */ /* 0x000fe40007810000 */
[----:B0-----:R-:W-:-:S02]  /*1a6f0*/  SHF.R.U32.HI R220, RZ, 0x7, R231 ;  /* 0x00000007ffdc7819 */ /* 0x001fc400000116e7 */
[----:B------:R-:W-:Y:S02]  /*1a700*/  FMNMX.FTZ R0, R194, R0, !PT ;  /* 0x00000000c2007209 */ /* 0x000fe40007810000 */
[----:B------:R-:W-:Y:S02]  /*1a710*/  FSEL R7, R7, RZ, P0 ;  /* 0x000000ff07077208 */ /* 0x000fe40000000000 */
[----:B------:R-:W-:-:S03]  /*1a720*/  FMNMX.FTZ R0, R195, R0, !PT ;  /* 0x00000000c3007209 */ /* 0x000fc60007810000 */
[--C-:B------:R-:W-:Y:S01]  /*1a730*/  FFMA.FTZ R9, R2, R156, -R7.reuse ;  /* 0x0000009c02097223 */ /* 0x100fe20000010807 */
[----:B------:R-:W-:Y:S01]  /*1a740*/  FMNMX.FTZ R0, R198, R0, !PT ;  /* 0x00000000c6007209 */ /* 0x000fe20007810000 */
[C-C-:B------:R-:W-:Y:S01]  /*1a750*/  FFMA.FTZ R156, R2.reuse, R164, -R7.reuse ;  /* 0x000000a4029c7223 */ /* 0x140fe20000010807 */
[----:B------:R-:W-:-:S01]  /*1a760*/  FFMA.FTZ R164, R2, R172, -R7 ;  /* 0x000000ac02a47223 */ /* 0x000fc20000010807 */
[C-C-:B------:R-:W-:Y:S01]  /*1a770*/  FFMA.FTZ R172, R2.reuse, R180, -R7.reuse ;  /* 0x000000b402ac7223 */ /* 0x140fe20000010807 */
[----:B------:R-:W-:Y:S01]  /*1a780*/  FMNMX.FTZ R0, R199, R0, !PT ;  /* 0x00000000c7007209 */ /* 0x000fe20007810000 */
[C-C-:B------:R-:W-:Y:S01]  /*1a790*/  FFMA.FTZ R180, R2.reuse, R188, -R7.reuse ;  /* 0x000000bc02b47223 */ /* 0x140fe20000010807 */
[----:B------:R-:W-:-:S01]  /*1a7a0*/  FFMA.FTZ R6, R2, R152, -R7 ;  /* 0x0000009802067223 */ /* 0x000fc20000010807 */
        /* <DEDUP_REMOVED lines=24> */
[----:B------:R-:W-:Y:S01]  /*1a930*/  FSEL R204, R3, RZ, P0 ;  /* 0x000000ff03cc7208 */ /* 0x000fe20000000000 */
[----:B------:R-:W-:-:S01]  /*1a940*/  FFMA.FTZ R185, R2, R193, -R7 ;  /* 0x000000c102b97223 */ /* 0x000fc20000010807 */
[----:B------:R-:W-:Y:S01]  /*1a950*/  FMNMX.FTZ R0, R214, R0, !PT ;  /* 0x00000000d6007209 */ /* 0x000fe20007810000 */
[----:B------:R-:W-:-:S01]  /*1a960*/  FFMA.FTZ R193, R2, R200, -R7 ;  /* 0x000000c802c17223 */ /* 0x000fc20000010807 */
[C-C-:B------:R-:W-:Y:S01]  /*1a970*/  FFMA.FTZ R200, R2.reuse, R205, -R7.reuse ;  /* 0x000000cd02c87223 */ /* 0x140fe20000010807 */
[----:B------:R-:W-:-:S01]  /*1a980*/  FFMA.FTZ R209, R2, R209, -R7 ;  /* 0x000000d102d17223 */ /* 0x000fc20000010807 */
[----:B------:R-:W-:Y:S01]  /*1a990*/  FMNMX.FTZ R0, R215, R0, !PT ;  /* 0x00000000d7007209 */ /* 0x000fe20007810000 */
[----:B------:R-:W-:-:S01]  /*1a9a0*/  FFMA.FTZ R212, R2, R212, -R7 ;  /* 0x000000d402d47223 */ /* 0x000fc20000010807 */
[----:B------:R-:W-:Y:S01]  /*1a9b0*/  FADD.FTZ R204, -R204, R11 ;  /* 0x0000000bcccc7221 */ /* 0x000fe20000010100 */
[----:B------:R-:W-:Y:S01]  /*1a9c0*/  MUFU.EX2 R6, R6 ;  /* 0x0000000600067308 */ /* 0x000fe20000000800 */
[----:B------:R-:W-:Y:S01]  /*1a9d0*/  IADD3 R205, -R220, 0xb, RZ ;  /* 0x0000000bdccd7810 */ /* 0x000fe20007ffe1ff */
[----:B------:R-:W0:Y:S06]  /*1a9e0*/  SHFL.BFLY PT, R188, R0, 0x2, 0x1f ;  /* 0x0c401f0000bc7f89 */ /* 0x000e2c00000e0000 */
[----:B------:R-:W-:Y:S08]  /*1a9f0*/  MUFU.EX2 R8, R8 ;  /* 0x0000000800087308 */ /* 0x000ff00000000800 */
[----:B------:R-:W-:Y:S08]  /*1aa00*/  MUFU.EX2 R9, R9 ;  /* 0x0000000900097308 */ /* 0x000ff00000000800 */
[----:B------:R-:W-:Y:S01]  /*1aa10*/  MUFU.EX2 R21, R21 ;  /* 0x0000001500157308 */ /* 0x000fe20000000800 */
[----:B0-----:R-:W-:Y:S01]  /*1aa20*/  FMNMX.FTZ R0, R0, R188, !PT ;  /* 0x000000bc00007209 */ /* 0x001fe20007810000 */
[C-C-:B------:R-:W-:Y:S01]  /*1aa30*/  FFMA.FTZ R188, R2.reuse, R201, -R7.reuse ;  /* 0x000000c902bc7223 */ /* 0x140fe20000010807 */
[----:B------:R-:W-:-:S01]  /*1aa40*/  FFMA.FTZ R201, R2, R208, -R7 ;  /* 0x000000d002c97223 */ /* 0x000fc20000010807 */
[----:B------:R-:W-:-:S02]  /*1aa50*/  FFMA.FTZ R7, R2, R213, -R7 ;  /* 0x000000d502077223 */ /* 0x000fc40000010807 */
[----:B------:R-:W0:Y:S02]  /*1aa60*/  SHFL.BFLY PT, R197, R0, 0x1, 0x1f ;  /* 0x0c201f0000c57f89 */ /* 0x000e2400000e0000 */
[----:B------:R-:W-:Y:S08]  /*1aa70*/  MUFU.EX2 R152, R152 ;  /* 0x0000009800987308 */ /* 0x000ff00000000800 */
[----:B------:R1:W-:Y:S08]  /*1aa80*/  MUFU.EX2 R11, R7 ;  /* 0x00000007000b7308 */ /* 0x0003f00000000800 */
[----:B------:R-:W-:Y:S01]  /*1aa90*/  MUFU.EX2 R153, R153 ;  /* 0x0000009900997308 */ /* 0x000fe20000000800 */
[----:B-1----:R-:W-:Y:S01]  /*1aaa0*/  FMUL.FTZ R7, R2, R204 ;  /* 0x000000cc02077220 */ /* 0x002fe20000410000 */
[----:B0-----:R-:W-:-:S06]  /*1aab0*/  FMNMX.FTZ R0, R0, R197, !PT ;  /* 0x000000c500007209 */ /* 0x001fcc0007810000 */
[----:B------:R-:W0:Y:S01]  /*1aac0*/  MUFU.EX2 R7, R7 ;  /* 0x0000000700077308 */ /* 0x000e220000000800 */
[----:B------:R-:W-:Y:S01]  /*1aad0*/  FSETP.NEU.FTZ.AND P0, PT, R0, -INF , PT ;  /* 0xff8000000000780b */ /* 0x000fe20003f1d000 */
[----:B------:R-:W-:-:S03]  /*1aae0*/  FFMA.FTZ R197, R2, R0, -8 ;  /* 0xc100000002c57423 */ /* 0x000fc60000010000 */
[----:B------:R-:W-:-:S03]  /*1aaf0*/  FSEL R204, R0, RZ, P0 ;  /* 0x000000ff00cc7208 */ /* 0x000fc60000000000 */
[----:B------:R-:W-:Y:S01]  /*1ab00*/  MUFU.EX2 R156, R156 ;  /* 0x0000009c009c7308 */ /* 0x000fe20000000800 */
[----:B------:R-:W-:Y:S01]  /*1ab10*/  FSEL R197, R197, RZ, P0 ;  /* 0x000000ffc5c57208 */ /* 0x000fe20000000000 */
[----:B------:R-:W-:Y:S01]  /*1ab20*/  FADD.FTZ R10, -R204, R10 ;  /* 0x0000000acc0a7221 */ /* 0x000fe20000010100 */
[----:B------:R-:W-:-:S03]  /*1ab30*/  @!P2 IMAD R204, R14, 0x8, R18 ;  /* 0x000000080ecca824 */ /* 0x000fc600078e0212 */
[C-C-:B------:R-:W-:Y:S01]  /*1ab40*/  FFMA.FTZ R154, R2.reuse, R154, -R197.reuse ;  /* 0x0000009a029a7223 */ /* 0x140fe200000108c5 */
[----:B------:R-:W-:-:S01]  /*1ab50*/  FFMA.FTZ R155, R2, R155, -R197 ;  /* 0x0000009b029b7223 */ /* 0x000fc200000108c5 */
[C---:B------:R-:W-:Y:S01]  /*1ab60*/  FMUL.FTZ R10, R2.reuse, R10 ;  /* 0x0000000a020a7220 */ /* 0x040fe20000410000 */
[----:B------:R-:W-:-:S01]  /*1ab70*/  FFMA.FTZ R158, R2, R158, -R197 ;  /* 0x0000009e029e7223 */ /* 0x000fc200000108c5 */
[C-C-:B------:R-:W-:Y:S01]  /*1ab80*/  FFMA.FTZ R159, R2.reuse, R159, -R197.reuse ;  /* 0x0000009f029f7223 */ /* 0x140fe200000108c5 */
[----:B------:R-:W-:-:S01]  /*1ab90*/  FFMA.FTZ R162, R2, R162, -R197 ;  /* 0x000000a202a27223 */ /* 0x000fc200000108c5 */
[----:B------:R-:W-:Y:S01]  /*1aba0*/  MUFU.EX2 R154, R154 ;  /* 0x0000009a009a7308 */ /* 0x000fe20000000800 */
[----:B------:R-:W-:Y:S02]  /*1abb0*/  @!P2 VIADD R204, R204, 0x38840 ;  /* 0x00038840cccca836 */ /* 0x000fe40000000000 */
[----:B------:R-:W-:Y:S01]  /*1abc0*/  FFMA.FTZ R163, R2, R163, -R197 ;  /* 0x000000a302a37223 */ /* 0x000fe200000108c5 */
[----:B0-----:R-:W-:-:S01]  /*1abd0*/  FFMA.FTZ R5, R7, R5, R6 ;  /* 0x0000000507057223 */ /* 0x001fc20000010006 */
[C-C-:B------:R-:W-:Y:S01]  /*1abe0*/  FFMA.FTZ R166, R2.reuse, R166, -R197.reuse ;  /* 0x000000a602a67223 */ /* 0x140fe200000108c5 */
[----:B------:R-:W-:-:S01]  /*1abf0*/  FFMA.FTZ R167, R2, R167, -R197 ;  /* 0x000000a702a77223 */ /* 0x000fc200000108c5 */
[----:B------:R-:W-:Y:S01]  /*1ac00*/  @!P2 PRMT R204, RZ, 0x654, R204 ;  /* 0x00000654ffcca816 */ /* 0x000fe200000000cc */
[----:B------:R-:W-:-:S01]  /*1ac10*/  FADD.FTZ R5, R8, R5 ;  /* 0x0000000508057221 */ /* 0x000fc20000010000 */
        /* <DEDUP_REMOVED lines=8> */
[----:B------:R-:W1:Y:S01]  /*1aca0*/  MUFU.EX2 R155, R155 ;  /* 0x0000009b009b7308 */ /* 0x000e620000000800 */
        /* <DEDUP_REMOVED lines=8> */
[----:B0-----:R-:W-:-:S01]  /*1ad30*/  FFMA.FTZ R4, R10, R4, R154 ;  /* 0x000000040a047223 */ /* 0x001fc2000001009a */
[C-C-:B------:R-:W-:Y:S01]  /*1ad40*/  FFMA.FTZ R198, R2.reuse, R198, -R197.reuse ;  /* 0x000000c602c67223 */ /* 0x140fe200000108c5 */
[----:B------:R-:W-:-:S01]  /*1ad50*/  FFMA.FTZ R199, R2, R199, -R197 ;  /* 0x000000c702c77223 */ /* 0x000fc200000108c5 */
[C-C-:B------:R-:W-:Y:S01]  /*1ad60*/  FFMA.FTZ R202, R2.reuse, R202, -R197.reuse ;  /* 0x000000ca02ca7223 */ /* 0x140fe200000108c5 */
[----:B------:R-:W-:-:S01]  /*1ad70*/  FFMA.FTZ R203, R2, R203, -R197 ;  /* 0x000000cb02cb7223 */ /* 0x000fc200000108c5 */
[C-C-:B------:R-:W-:Y:S01]  /*1ad80*/  FFMA.FTZ R206, R2.reuse, R206, -R197.reuse ;  /* 0x000000ce02ce7223 */ /* 0x140fe200000108c5 */
[----:B------:R-:W-:-:S01]  /*1ad90*/  FFMA.FTZ R207, R2, R207, -R197 ;  /* 0x000000cf02cf7223 */ /* 0x000fc200000108c5 */
[----:B------:R-:W0:Y:S01]  /*1ada0*/  MUFU.EX2 R159, R159 ;  /* 0x0000009f009f7308 */ /* 0x000e220000000800 */
[----:B------:R-:W-:-:S01]  /*1adb0*/  FFMA.FTZ R210, R2, R210, -R197 ;  /* 0x000000d202d27223 */ /* 0x000fc200000108c5 */
[C-C-:B------:R-:W-:Y:S01]  /*1adc0*/  FFMA.FTZ R211, R2.reuse, R211, -R197.reuse ;  /* 0x000000d302d37223 */ /* 0x140fe200000108c5 */
[----:B------:R-:W-:-:S01]  /*1add0*/  FFMA.FTZ R214, R2, R214, -R197 ;  /* 0x000000d602d67223 */ /* 0x000fc200000108c5 */
[----:B------:R-:W-:-:S04]  /*1ade0*/  FFMA.FTZ R197, R2, R215, -R197 ;  /* 0x000000d702c57223 */ /* 0x000fc800000108c5 */
[----:B------:R-:W3:Y:S08]  /*1adf0*/  MUFU.EX2 R162, R162 ;  /* 0x000000a200a27308 */ /* 0x000ef00000000800 */
[----:B------:R-:W4:Y:S08]  /*1ae00*/  MUFU.EX2 R163, R163 ;  /* 0x000000a300a37308 */ /* 0x000f300000000800 */
[----:B------:R-:W5:Y:S08]  /*1ae10*/  MUFU.EX2 R166, R166 ;  /* 0x000000a600a67308 */ /* 0x000f700000000800 */
[----:B------:R-:W5:Y:S08]  /*1ae20*/  MUFU.EX2 R157, R157 ;  /* 0x0000009d009d7308 */ /* 0x000f700000000800 */
        /* <DEDUP_REMOVED lines=8> */
[----:B------:R0:W-:Y:S06]  /*1aeb0*/  BAR.ARV R205, 0x100 ;  /* 0x000400cd0000751d */ /* 0x0001ec0000002000 */
[----:B------:R1:W-:Y:S01]  /*1aec0*/  @!P2 SYNCS.ARRIVE.TRANS64.RED.A1T0 RZ, [R204+URZ], RZ ;  /* 0x000000ffccffa9a7 */ /* 0x0003e2000810043f */
[----:B------:R-:W5:Y:S01]  /*1aed0*/  MUFU.EX2 R165, R165 ;  /* 0x000000a500a57308 */ /* 0x000f620000000800 */
[----:B-1----:R-:W-:-:S01]  /*1aee0*/  FADD.FTZ R204, R155, R4 ;  /* 0x000000049bcc7221 */ /* 0x002fc20000010000 */
[----:B------:R-:W-:-:S06]  /*1aef0*/  FADD.FTZ R4, R9, R5 ;  /* 0x0000000509047221 */ /* 0x000fcc0000010000 */
[----:B------:R-:W1:Y:S01]  /*1af00*/  MUFU.EX2 R175, R175 ;  /* 0x000000af00af7308 */ /* 0x000e620000000800 */
[----:B--2---:R-:W-:-:S01]  /*1af10*/  FADD.FTZ R5, R158, R204 ;  /* 0x000000cc9e057221 */ /* 0x004fc20000010000 */
[----:B------:R-:W-:-:S03]  /*1af20*/  FADD.FTZ R4, R21, R4 ;  /* 0x0000000415047221 */ /* 0x000fc60000010000 */
[----:B0-----:R-:W-:Y:S01]  /*1af30*/  FADD.FTZ R5, R159, R5 ;  /* 0x000000059f057221 */ /* 0x001fe20000010000 */
[----:B------:R-:W-:-:S02]  /*1af40*/  FADD.FTZ R4, R152, R4 ;  /* 0x0000000498047221 */ /* 0x000fc40000010000 */
[----:B------:R-:W0:Y:S01]  /*1af50*/  MUFU.EX2 R168, R168 ;  /* 0x000000a800a87308 */ /* 0x000e220000000800 */
[----:B---3--:R-:W-:-:S01]  /*1af60*/  FADD.FTZ R5, R162, R5 ;  /* 0x00000005a2057221 */ /* 0x008fc20000010000 */
[----:B------:R-:W-:-:S03]  /*1af70*/  FADD.FTZ R4, R153, R4 ;  /* 0x0000000499047221 */ /* 0x000fc60000010000 */
[----:B----4-:R-:W-:Y:S01]  /*1af80*/  FADD.FTZ R5, R163, R5 ;  /* 0x00000005a3057221 */ /* 0x010fe20000010000 */
[----:B------:R-:W-:-:S02]  /*1af90*/  FADD.FTZ R4, R156, R4 ;  /* 0x000000049c047221 */ /* 0x000fc40000010000 */
[----:B------:R-:W2:Y:S01]  /*1afa0*/  MUFU.EX2 R178, R178 ;  /* 0x000000b200b27308 */ /* 0x000ea20000000800 */
[----:B-----5:R-:W-:-:S01]  /*1afb0*/  FADD.FTZ R5, R166, R5 ;  /* 0x00000005a6057221 */ /* 0x020fc20000010000 */
[----:B------:R-:W-:-:S03]  /*1afc0*/  FADD.FTZ R4, R157, R4 ;  /* 0x000000049d047221 */ /* 0x000fc60000010000 */
[----:B------:R-:W-:Y:S01]  /*1afd0*/  FADD.FTZ R5, R167, R5 ;  /* 0x00000005a7057221 */ /* 0x000fe20000010000 */
[----:B------:R-:W-:-:S02]  /*1afe0*/  FADD.FTZ R4, R160, R4 ;  /* 0x00000004a0047221 */ /* 0x000fc40000010000 */
[----:B------:R-:W3:Y:S01]  /*1aff0*/  MUFU.EX2 R169, R169 ;  /* 0x000000a900a97308 */ /* 0x000ee20000000800 */
[----:B------:R-:W-:-:S01]  /*1b000*/  FADD.FTZ R5, R170, R5 ;  /* 0x00000005aa057221 */ /* 0x000fc20000010000 */
[----:B------:R-:W-:-:S03]  /*1b010*/  FADD.FTZ R4, R161, R4 ;  /* 0x00000004a1047221 */ /* 0x000fc60000010000 */
[----:B------:R-:W-:Y:S01]  /*1b020*/  FADD.FTZ R5, R171, R5 ;  /* 0x00000005ab057221 */ /* 0x000fe20000010000 */
[----:B------:R-:W-:-:S02]  /*1b030*/  FADD.FTZ R4, R164, R4 ;  /* 0x00000004a4047221 */ /* 0x000fc40000010000 */
[----:B------:R-:W4:Y:S01]  /*1b040*/  MUFU.EX2 R179, R179 ;  /* 0x000000b300b37308 */ /* 0x000f220000000800 */
[----:B------:R-:W-:-:S01]  /*1b050*/  FADD.FTZ R5, R174, R5 ;  /* 0x00000005ae057221 */ /* 0x000fc20000010000 */
[----:B------:R-:W-:-:S03]  /*1b060*/  FADD.FTZ R4, R165, R4 ;  /* 0x00000004a5047221 */ /* 0x000fc60000010000 */
[----:B-1----:R-:W-:Y:S01]  /*1b070*/  FADD.FTZ R5, R175, R5 ;  /* 0x00000005af057221 */ /* 0x002fe20000010000 */
[----:B0-----:R-:W-:-:S02]  /*1b080*/  FADD.FTZ R4, R168, R4 ;  /* 0x00000004a8047221 */ /* 0x001fc40000010000 */
[----:B------:R-:W0:Y:S01]  /*1b090*/  MUFU.EX2 R172, R172 ;  /* 0x000000ac00ac7308 */ /* 0x000e220000000800 */
[----:B--2---:R-:W-:-:S01]  /*1b0a0*/  FADD.FTZ R5, R178, R5 ;  /* 0x00000005b2057221 */ /* 0x004fc20000010000 */
[----:B---3--:R-:W-:-:S06]  /*1b0b0*/  FADD.FTZ R4, R169, R4 ;  /* 0x00000004a9047221 */ /* 0x008fcc0000010000 */
[----:B------:R-:W1:Y:S01]  /*1b0c0*/  MUFU.EX2 R182, R182 ;  /* 0x000000b600b67308 */ /* 0x000e620000000800 */
[----:B----4-:R-:W-:-:S07]  /*1b0d0*/  FADD.FTZ R5, R179, R5 ;  /* 0x00000005b3057221 */ /* 0x010fce0000010000 */
        /* <DEDUP_REMOVED lines=66> */
[----:B0-----:R-:W-:-:S03]  /*1b500*/  FADD.FTZ R204, R214, R5 ;  /* 0x00000005d6cc7221 */ /* 0x001fc60000010000 */
[----:B------:R-:W-:Y:S01]  /*1b510*/  FADD.FTZ R5, R11, R4 ;  /* 0x000000040b057221 */ /* 0x000fe20000010000 */
[----:B-1----:R-:W-:-:S01]  /*1b520*/  FADD.FTZ R4, R197, R204 ;  /* 0x000000ccc5047221 */ /* 0x002fc20000010000 */
[----:B------:R-:W-:Y:S06]  /*1b530*/  @!P1 BRA `(.L_x_2365) ;  /* 0x0000000000049947 */ /* 0x000fec0003800000 */
[----:B------:R-:W-:Y:S01]  /*1b540*/  BPT.TRAP 0x1 ;  /* 0x000000040000795c */ /* 0x000fe20000300000 */
.L_x_2365:
[----:B------:R-:W-:Y:S01]  /*1b550*/  LEA R13, R13, R18, 0x3 ;  /* 0x000000120d0d7211 */ /* 0x000fe200078e18ff */
[----:B------:R-:W-:Y:S01]  /*1b560*/  IMAD.U32 R204, RZ, RZ, UR42 ;  /* 0x0000002affcc7e24 */ /* 0x000fe2000f8e00ff */
[----:B------:R-:W-:Y:S01]  /*1b570*/  ISETP.GT.AND P0, PT, R12, R20, PT ;  /* 0x000000140c00720c */ /* 0x000fe20003f04270 */
[----:B------:R-:W-:Y:S01]  /*1b580*/  FMUL.FTZ R26, R26, R10 ;  /* 0x0000000a1a1a7220 */ /* 0x000fe20000410000 */
        /* <DEDUP_REMOVED lines=162> */
[----:B------:R-:W-:Y:S01]  /*1bfb0*/  VIADD R12, R12, 0xffffffff ;  /* 0xffffffff0c0c7836 */ /* 0x000fe20000000000 */
[----:B0-----:R-:W-:Y:S01]  /*1bfc0*/  MOV R13, R14 ;  /* 0x0000000e000d7202 */ /* 0x001fe20000000f00 */
[----:B------:R-:W-:-:S02]  /*1bfd0*/  IMAD.MOV.U32 R10, RZ, RZ, R0 ;  /* 0x000000ffff0a7224 */ /* 0x000fc400078e0000 */
[----:B------:R-:W-:Y:S02]  /*1bfe0*/  IMAD.MOV.U32 R11, RZ, RZ, R3 ;  /* 0x000000ffff0b7224 */ /* 0x000fe400078e0003 */
[----:B------:R-:W-:Y:S02]  /*1bff0*/  IMAD.MOV.U32 R6, RZ, RZ, R237 ;  /* 0x000000ffff067224 */ /* 0x000fe400078e00ed */
[----:B------:R-:W-:Y:S01]  /*1c000*/  IMAD.MOV.U32 R228, RZ, RZ, R8 ;  /* 0x000000ffffe47224 */ /* 0x000fe200078e0008 */
[----:B------:R-:W-:Y:S06]  /*1c010*/  @P0 BRA `(.L_x_2366) ;  /* 0xffffffd000940947 */ /* 0x000fec000383ffff */
[----:B------:R-:W-:-:S07]  /*1c020*/  IMAD.MOV.U32 R152, RZ, RZ, R14 ;  /* 0x000000ffff987224 */ /* 0x000fce00078e000e */
.L_x_2355:
[----:B------:R-:W-:-:S13]  /*1c030*/  ISETP.GE.AND P0, PT, R12, RZ, PT ;  /* 0x000000ff0c00720c */ /* 0x000fda0003f06270 */
[----:B------:R-:W-:Y:S05]  /*1c040*/  @!P0 BRA `(.L_x_2367) ;  /* 0x0000002400308947 */ /* 0x000fea0003800000 */
[----:B------:R-:W-:Y:S02]  /*1c050*/  IMAD.MOV.U32 R14, RZ, RZ, R0 ;  /* 0x000000ffff0e7224 */ /* 0x000fe400078e0000 */
[----:B------:R-:W-:Y:S02]  /*1c060*/  IMAD.MOV.U32 R10, RZ, RZ, R3 ;  /* 0x000000ffff0a7224 */ /* 0x000fe400078e0003 */
[----:B------:R-:W-:Y:S02]  /*1c070*/  IMAD.MOV.U32 R6, RZ, RZ, R237 ;  /* 0x000000ffff067224 */ /* 0x000fe400078e00ed */
[----:B------:R-:W-:-:S07]  /*1c080*/  IMAD.MOV.U32 R11, RZ, RZ, R152 ;  /* 0x000000ffff0b7224 */ /* 0x000fce00078e0098 */
.L_x_2378:
        /* <DEDUP_REMOVED lines=9> */
.L_x_2369:
        /* <DEDUP_REMOVED lines=8> */
.L_x_2370:
[----:B------:R-:W-:Y:S04]  /*1c1a0*/  BSSY B0, `(.L_x_2368) ;  /* 0x0000004000007945 */ /* 0x000fe80003800000 */
[----:B-1----:R-:W-:Y:S05]  /*1c1b0*/  @P2 BRA `(.L_x_2371) ;  /* 0x0000000000082947 */ /* 0x002fea0003800000 */
[----:B------:R-:W1:Y:S02]  /*1c1c0*/  SYNCS.PHASECHK.TRANS64.TRYWAIT P2, [R3+URZ+0x38830], R0 ;  /* 0x03883000030075a7 */ /* 0x000e64000804017f */
[----:B-1----:R-:W-:Y:S05]  /*1c1d0*/  @!P2 BRA `(.L_x_2372) ;  /* 0x000000ec0050a947 */ /* 0x002fea0003800000 */
.L_x_2371:
[----:B------:R-:W-:Y:S05]  /*1c1e0*/  BSYNC B0 ;  /* 0x0000000000007941 */ /* 0x000fea0003800000 */
.L_x_2368:
[----:B01----:R-:W0:Y:S01]  /*1c1f0*/  S2R R0, SR_TID.X ;  /* 0x0000000000007919 */ /* 0x003e220000002100 */
        /* <DEDUP_REMOVED lines=20> */
[----:B------:R-:W-:-:S02]  /*1c340*/  R2UR UR6, R154 ;  /* 0x000000009a0672ca */ /* 0x000fc400000e0000 */
[----:B------:R-:W-:Y:S02]  /*1c350*/  IADD3 R154, R8, 0x404, RZ ;  /* 0x00000404089a7810 */ /* 0x000fe40007ffe0ff */
[----:B------:R-:W-:Y:S02]  /*1c360*/  R2UR UR22, R152 ;  /* 0x00000000981672ca */ /* 0x000fe400000e0000 */
[----:B0-----:R-:W-:Y:S02]  /*1c370*/  SHF.R.U32.HI R0, RZ, 0x7, R0 ;  /* 0x00000007ff007819 */ /* 0x001fe40000011600 */
[----:B------:R-:W-:Y:S02]  /*1c380*/  R2UR UR30, R154 ;  /* 0x000000009a1e72ca */ /* 0x000fe400000e0000 */
[----:B------:R-:W-:Y:S01]  /*1c390*/  R2UR UR18, R20 ;  /* 0x00000000141272ca */ /* 0x000fe200000e0000 */
[----:B------:R-:W-:Y:S01]  /*1c3a0*/  VIADD R0, R0, 0x8 ;  /* 0x0000000800007836 */ /* 0x000fe20000000000 */
[C---:B------:R-:W-:Y:S01]  /*1c3b0*/  R2UR UR19, R21.reuse ;  /* 0x00000000151372ca */ /* 0x040fe200000e0000 */
[C---:B------:R-:W-:Y:S01]  /*1c3c0*/  VIADD R20, R8.reuse, 0x402 ;  /* 0x0000040208147836 */ /* 0x040fe20000000000 */
[----:B------:R-:W-:Y:S01]  /*1c3d0*/  R2UR UR27, R21 ;  /* 0x00000000151b72ca */ /* 0x000fe200000e0000 */
[----:B------:R-:W-:Y:S01]  /*1c3e0*/  VIADD R8, R8, 0x406 ;  /* 0x0000040608087836 */ /* 0x000fe20000000000 */
[----:B------:R0:W-:Y:S01]  /*1c3f0*/  BAR.SYNC.DEFER_BLOCKING R0, 0x100 ;  /* 0x000400000000751d */ /* 0x0001e20000010000 */
        /* <DEDUP_REMOVED lines=30> */
.L_x_2374:
[----:B------:R-:W-:Y:S01]  /*1c5e0*/  SHF.L.U32 R0, R6, 0x1f, RZ ;  /* 0x0000001f06007819 */ /* 0x000fe200000006ff */
[----:B------:R-:W-:-:S04]  /*1c5f0*/  IMAD R3, R11, 0x8, R18 ;  /* 0x000000080b037824 */ /* 0x000fc800078e0212 */
[----:B------:R0:W1:Y:S01]  /*1c600*/  SYNCS.PHASECHK.TRANS64.TRYWAIT P0, [R3+URZ+0x38850], R0 ;  /* 0x03885000030075a7 */ /* 0x000062000800017f */
[----:B------:R-:W-:Y:S05]  /*1c610*/  @!P1 BRA `(.L_x_2375) ;  /* 0x0000000000049947 */ /* 0x000fea0003800000 */
[----:B------:R-:W-:Y:S01]  /*1c620*/  BPT.TRAP 0x1 ;  /* 0x000000040000795c */ /* 0x000fe20000300000 */
.L_x_2375:
[----:B-1----:R-:W-:Y:S05]  /*1c630*/  @P0 BRA `(.L_x_2373) ;  /* 0x0000000000080947 */ /* 0x002fea0003800000 */
[----:B------:R-:W1:Y:S02]  /*1c640*/  SYNCS.PHASECHK.TRANS64.TRYWAIT P0, [R3+URZ+0x38850], R0 ;  /* 0x03885000030075a7 */ /* 0x000e64000800017f */
[----:B-1----:R-:W-:Y:S05]  /*1c650*/  @!P0 BRA `(.L_x_2376) ;  /* 0x000000e800448947 */ /* 0x002fea0003800000 */
.L_x_2373:
[----:B01----:R-:W-:Y:S01]  /*1c660*/  VIADD R0, R18, 0x400 ;  /* 0x0000040012007836 */ /* 0x003fe20000000000 */
[----:B------:R-:W-:Y:S05]  /*1c670*/  WARPSYNC.ALL ;  /* 0x0000000000007948 */ /* 0x000fea0003800000 */
[----:B------:R-:W-:Y:S01]  /*1c680*/  SHF.R.U32.HI R0, RZ, 0x4, R0 ;  /* 0x00000004ff007819 */ /* 0x000fe20000011600 */
[----:B------:R-:W-:Y:S01]  /*1c690*/  IMAD.MOV.U32 R7, RZ, RZ, 0x40000040 ;  /* 0x40000040ff077424 */ /* 0x000fe200078e00ff */
[----:B------:R-:W-:Y:S01]  /*1c6a0*/  WARPGROUP.ARRIVE ;  /* 0x00000000000079c5 */ /* 0x000fe20000000000 */
[----:B------:R-:W-:Y:S02]  /*1c6b0*/  MOV R9, 0x40000040 ;  /* 0x4000004000097802 */ /* 0x000fe40000000f00 */
[----:B------:R-:W-:-:S02]  /*1c6c0*/  LOP3.LUT R0, R0, 0x3fff, RZ, 0xc0, !PT ;  /* 0x00003fff00007812 */ /* 0x000fc400078ec0ff */
[----:B------:R-:W-:Y:S02]  /*1c6d0*/  R2UR UR7, R7 ;  /* 0x00000000070772ca */ /* 0x000fe400000e0000 */
[----:B------:R-:W-:Y:S02]  /*1c6e0*/  LOP3.LUT R0, R0, 0x10000, RZ, 0xfc, !PT ;  /* 0x0001000000007812 */ /* 0x000fe400078efcff */
[----:B------:R-:W-:-:S03]  /*1c6f0*/  FMNMX.FTZ R3, R154, R14, !PT ;  /* 0x0000000e9a037209 */ /* 0x000fc60007810000 */
[----:B------:R-:W-:Y:S01]  /*1c700*/  IMAD R6, R11, 0x800, R0 ;  /* 0x000008000b067824 */ /* 0x000fe200078e0200 */
[----:B------:R-:W-:Y:S02]  /*1c710*/  FMNMX.FTZ R0, R152, R10, !PT ;  /* 0x0000000a98007209 */ /* 0x000fe40007810000 */
[----:B------:R-:W-:Y:S01]  /*1c720*/  FMNMX.FTZ R3, R155, R3, !PT ;  /* 0x000000039b037209 */ /* 0x000fe20007810000 */
[C---:B------:R-:W-:Y:S01]  /*1c730*/  VIADD R8, R6.reuse, 0x2 ;  /* 0x0000000206087836 */ /* 0x040fe20000000000 */
[----:B------:R-:W-:Y:S02]  /*1c740*/  R2UR UR6, R6 ;  /* 0x00000000060672ca */ /* 0x000fe400000e0000 */
[----:B------:R-:W-:Y:S02]  /*1c750*/  FMNMX.FTZ R0, R153, R0, !PT ;  /* 0x0000000099007209 */ /* 0x000fe40007810000 */
[----:B------:R-:W-:Y:S02]  /*1c760*/  FMNMX.FTZ R3, R158, R3, !PT ;  /* 0x000000039e037209 */ /* 0x000fe40007810000 */
[----:B------:R-:W-:-:S02]  /*1c770*/  FMNMX.FTZ R0, R156, R0, !PT ;  /* 0x000000009c007209 */ /* 0x000fc40007810000 */
[----:B------:R-:W-:Y:S02]  /*1c780*/  FMNMX.FTZ R3, R159, R3, !PT ;  /* 0x000000039f037209 */ /* 0x000fe40007810000 */
[----:B------:R-:W-:Y:S02]  /*1c790*/  FMNMX.FTZ R0, R157, R0, !PT ;  /* 0x000000009d007209 */ /* 0x000fe40007810000 */
[----:B------:R-:W-:Y:S01]  /*1c7a0*/  FMNMX.FTZ R3, R162, R3, !PT ;  /* 0x00000003a2037209 */ /* 0x000fe20007810000 */
[----:B------:R-:W-:Y:S01]  /*1c7b0*/  QGMMA.64x256x32.F32.E4M3.E4M3 R24, R228, gdesc[UR4], R24, gsb0 ;  /* 0x03e00004e4187df3 */ /* 0x000fe20008000818 */
[----:B------:R-:W-:Y:S01]  /*1c7c0*/  R2UR UR6, R8 ;  /* 0x00000000080672ca */ /* 0x000fe200000e0000 */
[----:B------:R-:W-:Y:S01]  /*1c7d0*/  VIADD R8, R6, 0x4 ;  /* 0x0000000406087836 */ /* 0x000fe20000000000 */
[----:B------:R-:W-:Y:S01]  /*1c7e0*/  R2UR UR7, R9 ;  /* 0x00000000090772ca */ /* 0x000fe200000e0000 */
[----:B------:R-:W-:Y:S01]  /*1c7f0*/  IMAD.MOV.U32 R9, RZ, RZ, 0x40000040 ;  /* 0x40000040ff097424 */ /* 0x000fe200078e00ff */
[----:B------:R-:W-:Y:S01]  /*1c800*/  FMNMX.FTZ R0, R160, R0, !PT ;  /* 0x00000000a0007209 */ /* 0x000fe20007810000 */
[----:B------:R-:W-:Y:S01]  /*1c810*/  VIADD R6, R6, 0x6 ;  /* 0x0000000606067836 */ /* 0x000fe20000000000 */
        /* <DEDUP_REMOVED lines=62> */
[----:B------:R-:W-:Y:S01]  /*1cc00*/  R2UR UR7, R9 ;  /* 0x00000000090772ca */ /* 0x000fe200000e0000 */
[----:B------:R-:W1:Y:S01]  /*1cc10*/  SHFL.BFLY PT, R8, R3, 0x2, 0x1f ;  /* 0x0c401f0003087f89 */ /* 0x000e6200000e0000 */
[----:B0-----:R-:W-:Y:S02]  /*1cc20*/  LOP3.LUT R231, R231, 0x7f, RZ, 0xc0, !PT ;  /* 0x0000007fe7e77812 */ /* 0x001fe400078ec0ff */
[----:B-1----:R-:W-:Y:S02]  /*1cc30*/  FMNMX.FTZ R8, R3, R8, !PT ;  /* 0x0000000803087209 */ /* 0x002fe40007810000 */
[----:B------:R-:W0:Y:S01]  /*1cc40*/  SHFL.BFLY PT, R3, R0, 0x1, 0x1f ;  /* 0x0c201f0000037f89 */ /* 0x000e2200000e0000 */
[----:B------:R-:W-:-:S02]  /*1cc50*/  ISETP.NE.AND P0, PT, R231, RZ, PT ;  /* 0x000000ffe700720c */ /* 0x000fc40003f05270 */
[----:B------:R-:W1:Y:S01]  /*1cc60*/  S2R R231, SR_TID.X ;  /* 0x0000000000e77919 */ /* 0x000e620000002100 */
[----:B0-----:R-:W-:-:S05]  /*1cc70*/  FMNMX.FTZ R3, R0, R3, !PT ;  /* 0x0000000300037209 */ /* 0x001fca0007810000 */
[----:B------:R-:W-:-:S04]  /*1cc80*/  FFMA.FTZ R9, R2, R3, -8 ;  /* 0xc100000002097423 */ /* 0x000fc80000010003 */
[C-C-:B------:R-:W-:Y:S01]  /*1cc90*/  FFMA.FTZ R20, R2.reuse, R157, -R9.reuse ;  /* 0x0000009d02147223 */ /* 0x140fe20000010809 */
[----:B------:R-:W-:-:S01]  /*1cca0*/  FFMA.FTZ R21, R2, R160, -R9 ;  /* 0x000000a002157223 */ /* 0x000fc20000010809 */
[C-C-:B------:R-:W-:Y:S01]  /*1ccb0*/  FFMA.FTZ R157, R2.reuse, R168, -R9.reuse ;  /* 0x000000a8029d7223 */ /* 0x140fe20000010809 */
[----:B------:R-:W-:-:S01]  /*1ccc0*/  FFMA.FTZ R168, R2, R177, -R9 ;  /* 0x000000b102a87223 */ /* 0x000fc20000010809 */
[----:B-1----:R-:W-:Y:S01]  /*1ccd0*/  SHF.R.U32.HI R231, RZ, 0x7, R231 ;  /* 0x00000007ffe77819 */ /* 0x002fe200000116e7 */
[----:B------:R-:W-:-:S01]  /*1cce0*/  FFMA.FTZ R177, R2, R188, -R9 ;  /* 0x000000bc02b17223 */ /* 0x000fc20000010809 */
[----:B------:R-:W-:Y:S01]  /*1ccf0*/  MUFU.EX2 R20, R20 ;  /* 0x0000001400147308 */ /* 0x000fe20000000800 */
[----:B------:R-:W-:-:S01]  /*1cd00*/  FFMA.FTZ R188, R2, R197, -R9 ;  /* 0x000000c502bc7223 */ /* 0x000fc20000010809 */
[C-C-:B------:R-:W-:Y:S01]  /*1cd10*/  FFMA.FTZ R197, R2.reuse, R208, -R9.reuse ;  /* 0x000000d002c57223 */ /* 0x140fe20000010809 */
[----:B------:R-:W-:Y:S01]  /*1cd20*/  IADD3 R208, -R231, 0xb, RZ ;  /* 0x0000000be7d07810 */ /* 0x000fe20007ffe1ff */
[C-C-:B------:R-:W-:Y:S01]  /*1cd30*/  FFMA.FTZ R160, R2.reuse, R169, -R9.reuse ;  /* 0x000000a902a07223 */ /* 0x140fe20000010809 */
[----:B------:R-:W-:-:S01]  /*1cd40*/  FFMA.FTZ R169, R2, R180, -R9 ;  /* 0x000000b402a97223 */ /* 0x000fc20000010809 */
[C-C-:B------:R-:W-:Y:S01]  /*1cd50*/  FFMA.FTZ R180, R2.reuse, R189, -R9.reuse ;  /* 0x000000bd02b47223 */ /* 0x140fe20000010809 */
[----:B------:R-:W-:-:S01]  /*1cd60*/  FFMA.FTZ R189, R2, R200, -R9 ;  /* 0x000000c802bd7223 */ /* 0x000fc20000010809 */
[----:B------:R-:W-:Y:S01]  /*1cd70*/  MUFU.EX2 R21, R21 ;  /* 0x0000001500157308 */ /* 0x000fe20000000800 */
[----:B------:R-:W-:-:S07]  /*1cd80*/  FFMA.FTZ R200, R2, R209, -R9 ;  /* 0x000000d102c87223 */ /* 0x000fce0000010809 */
[----:B------:R-:W-:Y:S08]  /*1cd90*/  MUFU.EX2 R157, R157 ;  /* 0x0000009d009d7308 */ /* 0x000ff00000000800 */
        /* <DEDUP_REMOVED lines=8> */
[----:B------:R-:W-:Y:S01]  /*1ce20*/  MUFU.EX2 R200, R200 ;  /* 0x000000c800c87308 */ /* 0x000fe20000000800 */
[----:B------:R-:W-:-:S02]  /*1ce30*/  WARPGROUP.DEPBAR.LE gsb0, 0x0 ;  /* 0x00008000000079c5 */ /* 0x000fc40000010000 */
[----:B------:R-:W-:-:S06]  /*1ce40*/  WARPGROUP.ARRIVE ;  /* 0x00000000000079c5 */ /* 0x000fcc0000000000 */
[----:B------:R-:W-:Y:S01]  /*1ce50*/  QGMMA.64x256x32.F32.E4M3.E4M3 R24, R220, gdesc[UR4], R24, gsb0 ;  /* 0x03e00004dc187df3 */ /* 0x000fe20008000818 */
[----:B------:R-:W-:Y:S02]  /*1ce60*/  R2UR UR6, R6 ;  /* 0x00000000060672ca */ /* 0x000fe400000e0000 */
[----:B------:R-:W-:Y:S01]  /*1ce70*/  R2UR UR7, R7 ;  /* 0x00000000070772ca */ /* 0x000fe200000e0000 */
[----:B------:R-:W0:Y:S01]  /*1ce80*/  SHFL.BFLY PT, R6, R8, 0x1, 0x1f ;  /* 0x0c201f0008067f89 */ /* 0x000e2200000e0000 */
        /* <DEDUP_REMOVED lines=8> */
[----:B------:R-:W-:-:S01]  /*1cf10*/  FFMA.FTZ R193, R2, R204, -R9 ;  /* 0x000000cc02c17223 */ /* 0x000fc20000010809 */
[----:B------:R-:W-:-:S04]  /*1cf20*/  @!P0 IMAD R204, R13, 0x8, R18 ;  /* 0x000000080dcc8824 */ /* 0x000fc800078e0212 */
[----:B------:R-:W-:Y:S02]  /*1cf30*/  @!P0 VIADD R204, R204, 0x38840 ;  /* 0x00038840cccc8836 */ /* 0x000fe40000000000 */
[----:B------:R-:W-:Y:S03]  /*1cf40*/  MUFU.EX2 R7, R7 ;  /* 0x0000000700077308 */ /* 0x000fe60000000800 */
[----:B------:R-:W-:Y:S02]  /*1cf50*/  @!P0 PRMT R204, RZ, 0x654, R204 ;  /* 0x00000654ffcc8816 */ /* 0x000fe400000000cc */
[----:B0-----:R-:W-:Y:S01]  /*1cf60*/  FMNMX.FTZ R0, R8, R6, !PT ;  /* 0x0000000608007209 */ /* 0x001fe20007810000 */
[----:B------:R-:W-:-:S01]  /*1cf70*/  FFMA.FTZ R8, R2, R152, -R9 ;  /* 0x0000009802087223 */ /* 0x000fc20000010809 */
[C-C-:B------:R-:W-:Y:S01]  /*1cf80*/  FFMA.FTZ R152, R2.reuse, R161, -R9.reuse ;  /* 0x000000a102987223 */ /* 0x140fe20000010809 */
[----:B------:R-:W-:Y:S01]  /*1cf90*/  MUFU.EX2 R153, R153 ;  /* 0x0000009900997308 */ /* 0x000fe20000000800 */
[----:B------:R-:W-:-:S01]  /*1cfa0*/  FFMA.FTZ R161, R2, R172, -R9 ;  /* 0x000000ac02a17223 */ /* 0x000fc20000010809 */
[----:B------:R-:W-:Y:S01]  /*1cfb0*/  FADD.FTZ R6, -R0, R14 ;  /* 0x0000000e00067221 */ /* 0x000fe20000010100 */
[----:B------:R-:W-:-:S01]  /*1cfc0*/  FFMA.FTZ R14, R2, R156, -R9 ;  /* 0x0000009c020e7223 */ /* 0x000fc20000010809 */
[C-C-:B------:R-:W-:Y:S01]  /*1cfd0*/  FFMA.FTZ R156, R2.reuse, R165, -R9.reuse ;  /* 0x000000a5029c7223 */ /* 0x140fe20000010809 */
[----:B------:R-:W-:-:S01]  /*1cfe0*/  FFMA.FTZ R165, R2, R176, -R9 ;  /* 0x000000b002a57223 */ /* 0x000fc20000010809 */
[C-C-:B------:R-:W-:Y:S01]  /*1cff0*/  FFMA.FTZ R176, R2.reuse, R185, -R9.reuse ;  /* 0x000000b902b07223 */ /* 0x140fe20000010809 */
[----:B------:R-:W-:-:S01]  /*1d000*/  FFMA.FTZ R185, R2, R196, -R9 ;  /* 0x000000c402b97223 */ /* 0x000fc20000010809 */
[C---:B------:R-:W-:Y:S01]  /*1d010*/  FFMA.FTZ R196, R2.reuse, R205, -R9 ;  /* 0x000000cd02c47223 */ /* 0x040fe20000010809 */
[----:B------:R-:W-:-:S01]  /*1d020*/  FFMA.FTZ R205, R2, R0, -8 ;  /* 0xc100000002cd7423 */ /* 0x000fc20000010000 */
[C---:B------:R-:W-:Y:S01]  /*1d030*/  FMUL.FTZ R6, R2.reuse, R6 ;  /* 0x0000000602067220 */ /* 0x040fe20000410000 */
        /* <DEDUP_REMOVED lines=17> */
[----:B0-----:R-:W-:-:S01]  /*1d150*/  FFMA.FTZ R5, R7, R5, R8 ;  /* 0x0000000507057223 */ /* 0x001fc20000010008 */
        /* <DEDUP_REMOVED lines=14> */
[----:B------:R-:W2:Y:S01]  /*1d240*/  MUFU.EX2 R14, R14 ;  /* 0x0000000e000e7308 */ /* 0x000ea20000000800 */
[----:B-1----:R-:W-:-:S01]  /*1d250*/  FFMA.FTZ R4, R6, R4, R154 ;  /* 0x0000000406047223 */ /* 0x002fc2000001009a */
[C---:B------:R-:W-:Y:S01]  /*1d260*/  FFMA.FTZ R202, R2.reuse, R202, -R205 ;  /* 0x000000ca02ca7223 */ /* 0x040fe200000108cd */
[----:B------:R-:W-:-:S01]  /*1d270*/  FFMA.FTZ R192, R2, R201, -R9 ;  /* 0x000000c902c07223 */ /* 0x000fc20000010809 */
[C-C-:B------:R-:W-:Y:S01]  /*1d280*/  FFMA.FTZ R203, R2.reuse, R203, -R205.reuse ;  /* 0x000000cb02cb7223 */ /* 0x140fe200000108cd */
[----:B------:R-:W-:-:S01]  /*1d290*/  FFMA.FTZ R206, R2, R206, -R205 ;  /* 0x000000ce02ce7223 */ /* 0x000fc200000108cd */
[C-C-:B------:R-:W-:Y:S01]  /*1d2a0*/  FFMA.FTZ R207, R2.reuse, R207, -R205.reuse ;  /* 0x000000cf02cf7223 */ /* 0x140fe200000108cd */
[----:B------:R-:W-:-:S01]  /*1d2b0*/  FFMA.FTZ R210, R2, R210, -R205 ;  /* 0x000000d202d27223 */ /* 0x000fc200000108cd */
[----:B------:R-:W1:Y:S01]  /*1d2c0*/  MUFU.EX2 R158, R158 ;  /* 0x0000009e009e7308 */ /* 0x000e620000000800 */
[----:B------:R-:W-:-:S01]  /*1d2d0*/  FFMA.FTZ R211, R2, R211, -R205 ;  /* 0x000000d302d37223 */ /* 0x000fc200000108cd */
[C---:B------:R-:W-:Y:S01]  /*1d2e0*/  FFMA.FTZ R201, R2.reuse, R212, -R9 ;  /* 0x000000d402c97223 */ /* 0x040fe20000010809 */
[----:B------:R-:W-:-:S01]  /*1d2f0*/  FFMA.FTZ R214, R2, R214, -R205 ;  /* 0x000000d602d67223 */ /* 0x000fc200000108cd */
[C---:B------:R-:W-:Y:S01]  /*1d300*/  FFMA.FTZ R9, R2.reuse, R213, -R9 ;  /* 0x000000d502097223 */ /* 0x040fe20000010809 */
[----:B------:R-:W-:-:S03]  /*1d310*/  FFMA.FTZ R205, R2, R215, -R205 ;  /* 0x000000d702cd7223 */ /* 0x000fc600000108cd */
        /* <DEDUP_REMOVED lines=26> */
[----:B------:R-:W-:Y:S07]  /*1d4c0*/  QGMMA.64x256x32.F32.E4M3.E4M3 R24, R216, gdesc[UR4], R24, gsb0 ;  /* 0x03e00004d8187df3 */ /* 0x000fee0008000818 */
        /* <DEDUP_REMOVED lines=23> */
[----:B------:R0:W-:Y:S02]  /*1d640*/  @!P0 SYNCS.ARRIVE.TRANS64.RED.A1T0 RZ, [R204+URZ], RZ ;  /* 0x000000ffccff89a7 */ /* 0x0001e4000810043f */
[----:B0-----:R-:W-:-:S01]  /*1d650*/  FADD.FTZ R204, R155, R4 ;  /* 0x000000049bcc7221 */ /* 0x001fc20000010000 */
[----:B--2---:R-:W-:-:S03]  /*1d660*/  FADD.FTZ R4, R14, R5 ;  /* 0x000000050e047221 */ /* 0x004fc60000010000 */
[----:B-1----:R-:W-:Y:S01]  /*1d670*/  FADD.FTZ R5, R158, R204 ;  /* 0x000000cc9e057221 */ /* 0x002fe20000010000 */
[----:B------:R-:W-:-:S03]  /*1d680*/  FADD.FTZ R4, R20, R4 ;  /* 0x0000000414047221 */ /* 0x000fc60000010000 */
[----:B---3--:R-:W-:Y:S01]  /*1d690*/  FADD.FTZ R5, R159, R5 ;  /* 0x000000059f057221 */ /* 0x008fe20000010000 */
[----:B------:R-:W-:-:S03]  /*1d6a0*/  FADD.FTZ R4, R21, R4 ;  /* 0x0000000415047221 */ /* 0x000fc60000010000 */
[----:B----4-:R-:W-:Y:S01]  /*1d6b0*/  FADD.FTZ R5, R162, R5 ;  /* 0x00000005a2057221 */ /* 0x010fe20000010000 */
        /* <DEDUP_REMOVED lines=54> */
[----:B------:R-:W-:Y:S06]  /*1da20*/  @!P1 BRA `(.L_x_2377) ;  /* 0x0000000000049947 */ /* 0x000fec0003800000 */
[----:B------:R-:W-:Y:S01]  /*1da30*/  BPT.TRAP 0x1 ;  /* 0x000000040000795c */ /* 0x000fe20000300000 */
.L_x_2377:
[----:B------:R-:W-:Y:S01]  /*1da40*/  LEA R11, R11, R18, 0x3 ;  /* 0x000000120b0b7211 */ /* 0x000fe200078e18ff */
[----:B------:R-:W-:Y:S01]  /*1da50*/  IMAD.U32 R204, RZ, RZ, UR42 ;  /* 0x0000002affcc7e24 */ /* 0x000fe2000f8e00ff */
[----:B------:R-:W-:Y:S01]  /*1da60*/  ISETP.GT.AND P0, PT, R12, RZ, PT ;  /* 0x000000ff0c00720c */ /* 0x000fe20003f04270 */
[----:B------:R-:W-:Y:S01]  /*1da70*/  FMUL.FTZ R26, R26, R6 ;  /* 0x000000061a1a7220 */ /* 0x000fe20000410000 */
[----:B------:R-:W-:Y:S01]  /*1da80*/  F2FP.SATFINITE.E4M3.F32.PACK_AB_MERGE_C R158, R159, R158, RZ ;  /* 0x0000009e9f9e723e */ /* 0x000fe200048070ff */
        /* <DEDUP_REMOVED lines=18> */
[----:B0-----:R-:W-:Y:S01]  /*1dbb0*/  F2FP.SATFINITE.E4M3.F32.PACK_AB_MERGE_C R11, R20, R14, RZ ;  /* 0x0000000e140b723e */ /* 0x001fe200048070ff */
        /* <DEDUP_REMOVED lines=143> */
[----:B------:R-:W-:Y:S01]  /*1e4b0*/  MOV R11, R13 ;  /* 0x0000000d000b7202 */ /* 0x000fe20000000f00 */
[----:B------:R-:W-:-:S02]  /*1e4c0*/  IMAD.MOV.U32 R14, RZ, RZ, R0 ;  /* 0x000000ffff0e7224 */ /* 0x000fc400078e0000 */
[----:B------:R-:W-:Y:S02]  /*1e4d0*/  IMAD.MOV.U32 R10, RZ, RZ, R3 ;  /* 0x000000ffff0a7224 */ /* 0x000fe400078e0003 */
[----:B------:R-:W-:Y:S01]  /*1e4e0*/  IMAD.MOV.U32 R6, RZ, RZ, R237 ;  /* 0x000000ffff067224 */ /* 0x000fe200078e00ed */
[----:B------:R-:W-:Y:S06]  /*1e4f0*/  @P0 BRA `(.L_x_2378) ;  /* 0xffffffd800e40947 */ /* 0x000fec000383ffff */
[----:B------:R-:W-:-:S07]  /*1e500*/  IMAD.MOV.U32 R152, RZ, RZ, R13 ;  /* 0x000000ffff987224 */ /* 0x000fce00078e000d */
.L_x_2367:
[----:B------:R-:W-:Y:S05]  /*1e510*/  WARPSYNC.ALL ;  /* 0x0000000000007948 */ /* 0x000fea0003800000 */
[----:B------:R-:W-:Y:S06]  /*1e520*/  BAR.ARV 0x8, 0x120 ;  /* 0x0204800000007b1d */ /* 0x000fec0000002000 */
[----:B------:R-:W-:Y:S05]  /*1e530*/  @!P1 BRA `(.L_x_2379) ;  /* 0x0000000000049947 */ /* 0x000fea0003800000 */
[----:B------:R-:W-:Y:S01]  /*1e540*/  BPT.TRAP 0x1 ;  /* 0x000000040000795c */ /* 0x000fe20000300000 */
.L_x_2379:
[----:B------:R-:W-:Y:S01]  /*1e550*/  IMAD R8, R152, 0x8, R18 ;  /* 0x0000000898087824 */ /* 0x000fe200078e0212 */
[----:B------:R-:W-:-:S04]  /*1e560*/  SHF.L.U32 R7, R237, 0x1f, RZ ;  /* 0x0000001fed077819 */ /* 0x000fc800000006ff */
[----:B------:R0:W1:Y:S01]  /*1e570*/  SYNCS.PHASECHK.TRANS64.TRYWAIT P0, [R8+URZ+0x38850], R7 ;  /* 0x03885007080075a7 */ /* 0x000062000800017f */
[----:B------:R-:W-:Y:S05]  /*1e580*/  @!P1 BRA `(.L_x_2380) ;  /* 0x0000000000049947 */ /* 0x000fea0003800000 */
[----:B------:R-:W-:Y:S01]  /*1e590*/  BPT.TRAP 0x1 ;  /* 0x000000040000795c */ /* 0x000fe20000300000 */
.L_x_2380:
[----:B------:R-:W-:-:S05]  /*1e5a0*/  VIADD R18, R18, 0x400 ;  /* 0x0000040012127836 */ /* 0x000fca0000000000 */
[----:B------:R-:W-:-:S04]  /*1e5b0*/  SHF.R.U32.HI R18, RZ, 0x4, R18 ;  /* 0x00000004ff127819 */ /* 0x000fc80000011612 */
[----:B------:R-:W-:-:S04]  /*1e5c0*/  LOP3.LUT R18, R18, 0x3fff, RZ, 0xc0, !PT ;  /* 0x00003fff12127812 */ /* 0x000fc800078ec0ff */
[----:B------:R-:W-:Y:S01]  /*1e5d0*/  LOP3.LUT R9, R18, 0x10000, RZ, 0xfc, !PT ;  /* 0x0001000012097812 */ /* 0x000fe200078efcff */
[----:B-1----:R-:W-:Y:S06]  /*1e5e0*/  @P0 BRA `(.L_x_2381) ;  /* 0x0000000000080947 */ /* 0x002fec0003800000 */
[----:B------:R-:W1:Y:S02]  /*1e5f0*/  SYNCS.PHASECHK.TRANS64.TRYWAIT P0, [R8+URZ+0x38850], R7 ;  /* 0x03885007080075a7 */ /* 0x000e64000800017f */
[----:B-1----:R-:W-:Y:S05]  /*1e600*/  @!P0 BRA `(.L_x_2382) ;  /* 0x000000c8006c8947 */ /* 0x002fea0003800000 */
.L_x_2381:
[----:B------:R-:W-:Y:S01]  /*1e610*/  IMAD R6, R152, 0x800, R9 ;  /* 0x0000080098067824 */ /* 0x000fe200078e0209 */
[----:B------:R-:W2:Y:S01]  /*1e620*/  LDL R154, [R1+0x44] ;  /* 0x00004400019a7983 */ /* 0x000ea20000100800 */
[----:B01----:R-:W-:Y:S01]  /*1e630*/  IMAD.MOV.U32 R7, RZ, RZ, 0x40000040 ;  /* 0x40000040ff077424 */ /* 0x003fe200078e00ff */
[----:B------:R-:W-:Y:S05]  /*1e640*/  WARPSYNC.ALL ;  /* 0x0000000000007948 */ /* 0x000fea0003800000 */
[C---:B------:R-:W-:Y:S01]  /*1e650*/  R2UR UR6, R6.reuse ;  /* 0x00000000060672ca */ /* 0x040fe200000e0000 */
[----:B------:R-:W3:Y:S01]  /*1e660*/  LDL R153, [R1+0x24] ;  /* 0x0000240001997983 */ /* 0x000ee20000100800 */
[----:B------:R-:W-:Y:S01]  /*1e670*/  R2UR UR7, R7 ;  /* 0x00000000070772ca */ /* 0x000fe200000e0000 */
[----:B------:R-:W-:Y:S01]  /*1e680*/  WARPGROUP.ARRIVE ;  /* 0x00000000000079c5 */ /* 0x000fe20000000000 */
[C---:B------:R-:W-:Y:S01]  /*1e690*/  VIADD R10, R6.reuse, 0x2 ;  /* 0x00000002060a7836 */ /* 0x040fe20000000000 */
[----:B------:R-:W4:Y:S01]  /*1e6a0*/  LDL.LU R18, [R1+0x8] ;  /* 0x0000080001127983 */ /* 0x000f220000300800 */
[----:B------:R-:W-:Y:S01]  /*1e6b0*/  MOV R11, 0x40000040 ;  /* 0x40000040000b7802 */ /* 0x000fe20000000f00 */
[----:B------:R-:W-:Y:S01]  /*1e6c0*/  ULDC.64 UR4, c[0x0][0x9a0] ;  /* 0x0002680000047ab9 */ /* 0x000fe20000000a00 */
[----:B------:R-:W-:Y:S01]  /*1e6d0*/  VIADD R20, R6, 0x4 ;  /* 0x0000000406147836 */ /* 0x000fe20000000000 */
[----:B------:R-:W-:Y:S01]  /*1e6e0*/  ISETP.NE.U32.AND P0, PT, RZ, UR4, PT ;  /* 0x00000004ff007c0c */ /* 0x000fe2000bf05070 */
[----:B------:R-:W-:-:S03]  /*1e6f0*/  IMAD.MOV.U32 R21, RZ, RZ, 0x40000040 ;  /* 0x40000040ff157424 */ /* 0x000fc600078e00ff */
[----:B------:R-:W-:Y:S02]  /*1e700*/  ISETP.NE.AND.EX P0, PT, RZ, UR5, PT, P0 ;  /* 0x00000005ff007c0c */ /* 0x000fe4000bf05300 */
[----:B------:R-:W-:Y:S01]  /*1e710*/  QGMMA.64x256x32.F32.E4M3.E4M3 R24, R228, gdesc[UR4], R24, gsb0 ;  /* 0x03e00004e4187df3 */ /* 0x000fe20008000818 */
[----:B------:R-:W-:Y:S02]  /*1e720*/  R2UR UR6, R10 ;  /* 0x000000000a0672ca */ /* 0x000fe400000e0000 */
[----:B------:R-:W-:-:S08]  /*1e730*/  R2UR UR7, R11 ;  /* 0x000000000b0772ca */ /* 0x000fd000000e0000 */
[----:B------:R-:W2:Y:S08]  /*1e740*/  @P0 LDC.64 R12, c[0x0][0x9c8] ;  /* 0x00027200ff0c0b82 */ /* 0x000eb00000000a00 */
[----:B------:R-:W0:Y:S01]  /*1e750*/  @P0 LDC.64 R14, c[0x0][0x9d0] ;  /* 0x00027400ff0e0b82 */ /* 0x000e220000000a00 */
[----:B------:R-:W-:Y:S02]  /*1e760*/  WARPGROUP.DEPBAR.LE gsb0, 0x0 ;  /* 0x00008000000079c5 */ /* 0x000fe40000010000 */
[----:B------:R-:W-:-:S06]  /*1e770*/  WARPGROUP.ARRIVE ;  /* 0x00000000000079c5 */ /* 0x000fcc0000000000 */
[----:B------:R-:W-:Y:S01]  /*1e780*/  QGMMA.64x256x32.F32.E4M3.E4M3 R24, R224, gdesc[UR4], R24, gsb0 ;  /* 0x03e00004e0187df3 */ /* 0x000fe20008000818 */
[----:B------:R-:W-:Y:S01]  /*1e790*/  R2UR UR6, R20 ;  /* 0x00000000140672ca */ /* 0x000fe200000e0000 */
[----:B--2---:R-:W-:Y:S01]  /*1e7a0*/  @P0 IMAD R10, R154, R12, RZ ;  /* 0x0000000c9a0a0224 */ /* 0x004fe200078e02ff */
[----:B------:R-:W-:-:S03]  /*1e7b0*/  R2UR UR7, R21 ;  /* 0x00000000150772ca */ /* 0x000fc600000e0000 */
[C---:B---3--:R-:W-:Y:S02]  /*1e7c0*/  @P0 IMAD R9, R153.reuse, R13, R10 ;  /* 0x0000000d99090224 */ /* 0x048fe400078e020a */
[----:B------:R-:W-:Y:S01]  /*1e7d0*/  @P0 IMAD.WIDE.U32 R10, R153, R12, RZ ;  /* 0x0000000c990a0225 */ /* 0x000fe200078e00ff */
[----:B----4-:R-:W-:-:S03]  /*1e7e0*/  @P0 SHF.R.S32.HI R7, RZ, 0x1f, R18 ;  /* 0x0000001fff070819 */ /* 0x010fc60000011412 */
[----:B------:R-:W-:Y:S02]  /*1e7f0*/  @P0 IMAD.IADD R11, R11, 0x1, R9 ;  /* 0x000000010b0b0824 */ /* 0x000fe400078e0209 */
[----:B------:R-:W-:Y:S02]  /*1e800*/  IMAD.MOV.U32 R9, RZ, RZ, 0x3f800000 ;  /* 0x3f800000ff097424 */ /* 0x000fe400078e00ff */
[-C--:B0-----:R-:W-:Y:S02]  /*1e810*/  @P0 IMAD R12, R7, R14.reuse, RZ ;  /* 0x0000000e070c0224 */ /* 0x081fe400078e02ff */
[----:B------:R-:W-:-:S04]  /*1e820*/  @P0 IMAD.WIDE.U32 R10, R18, R14, R10 ;  /* 0x0000000e120a0225 */ /* 0x000fc800078e000a */
[----:B------:R-:W-:Y:S01]  /*1e830*/  @P0 IMAD R7, R18, R15, R12 ;  /* 0x0000000f12070224 */ /* 0x000fe200078e020c */
[----:B------:R-:W-:-:S03]  /*1e840*/  @P0 LEA R12, P2, R10, UR4, 0x2 ;  /* 0x000000040a0c0c11 */ /* 0x000fc6000f8410ff */
[----:B------:R-:W-:-:S05]  /*1e850*/  @P0 IMAD.IADD R7, R11, 0x1, R7 ;  /* 0x000000010b070824 */ /* 0x000fca00078e0207 */
[----:B------:R-:W-:-:S05]  /*1e860*/  @P0 LEA.HI.X R13, R10, UR5, R7, 0x2, P2 ;  /* 0x000000050a0d0c11 */ /* 0x000fca00090f1407 */
[----:B------:R0:W2:Y:S01]  /*1e870*/  @P0 LDG.E R9, desc[UR46][R12.64] ;  /* 0x0000002e0c090981 */ /* 0x0000a2000c1e1900 */
[----:B------:R-:W-:Y:S01]  /*1e880*/  VIADD R6, R6, 0x6 ;  /* 0x0000000606067836 */ /* 0x000fe20000000000 */
[----:B------:R-:W-:Y:S01]  /*1e890*/  MOV R7, 0x40000040 ;  /* 0x4000004000077802 */ /* 0x000fe20000000f00 */
        /* <DEDUP_REMOVED lines=9> */
[----:B------:R-:W0:Y:S04]  /*1e930*/  SHFL.BFLY PT, R7, R6, 0x1, 0x1f ;  /* 0x0c201f0006077f89 */ /* 0x000e2800000e0000 */
[----:B------:R-:W1:Y:S01]  /*1e940*/  SHFL.BFLY PT, R10, R11, 0x1, 0x1f ;  /* 0x0c201f000b0a7f89 */ /* 0x000e6200000e0000 */
[----:B0-----:R-:W-:-:S01]  /*1e950*/  FADD.FTZ R12, R6, R7 ;  /* 0x00000007060c7221 */ /* 0x001fc20000010000 */
[----:B-1----:R-:W-:-:S04]  /*1e960*/  FADD.FTZ R13, R11, R10 ;  /* 0x0000000a0b0d7221 */ /* 0x002fc80000010000 */
        /* <DEDUP_REMOVED lines=19> */
[----:B------:R-:W-:Y:S02]  /*1eaa0*/  IMAD.MOV.U32 R154, RZ, RZ, -0x800000 ;  /* 0xff800000ff9a7424 */ /* 0x000fe400078e00ff */
[----:B------:R-:W-:-:S01]  /*1eab0*/  @P3 FFMA.FTZ R154, R2, R0, R7 ;  /* 0x00000000029a3223 */ /* 0x000fc20000010007 */
[----:B------:R-:W-:Y:S02]  /*1eac0*/  IMAD.MOV.U32 R153, RZ, RZ, -0x800000 ;  /* 0xff800000ff997424 */ /* 0x000fe400078e00ff */
[----:B------:R-:W-:-:S01]  /*1ead0*/  @P2 FFMA.FTZ R153, R4, R3, R5 ;  /* 0x0000000304992223 */ /* 0x000fc20000010005 */
[-C--:B--2---:R-:W-:Y:S01]  /*1eae0*/  FMUL.FTZ R155, R10, R9.reuse ;  /* 0x000000090a9b7220 */ /* 0x084fe20000410000 */
[----:B---3--:R-:W-:Y:S01]  /*1eaf0*/  FMUL.FTZ R2, R6, R9 ;  /* 0x0000000906027220 */ /* 0x008fe20000410000 */
[----:B------:R-:W-:-:S02]  /*1eb00*/  WARPGROUP.DEPBAR.LE gsb0, 0x0 ;  /* 0x00008000000079c5 */ /* 0x000fc40000010000 */
[----:B------:R-:W-:Y:S05]  /*1eb10*/  @!P1 BRA `(.L_x_2383) ;  /* 0x0000000000049947 */ /* 0x000fea0003800000 */
[----:B------:R-:W-:Y:S01]  /*1eb20*/  BPT.TRAP 0x1 ;  /* 0x000000040000795c */ /* 0x000fe20000300000 */
.L_x_2383:
[----:B------:R-:W-:Y:S02]  /*1eb30*/  VIADD R8, R8, 0x38860 ;  /* 0x0003886008087836 */ /* 0x000fe40000000000 */
[-C--:B------:R-:W-:Y:S01]  /*1eb40*/  FMUL.FTZ R12, R49, R155.reuse ;  /* 0x0000009b310c7220 */ /* 0x080fe20000410000 */
[----:B------:R-:W-:Y:S02]  /*1eb50*/  IMAD.U32 R5, RZ, RZ, UR42 ;  /* 0x0000002aff057e24 */ /* 0x000fe4000f8e00ff */
[-C--:B------:R-:W-:Y:S01]  /*1eb60*/  FMUL.FTZ R21, R53, R155.reuse ;  /* 0x0000009b35157220 */ /* 0x080fe20000410000 */
[----:B------:R-:W-:Y:S01]  /*1eb70*/  IADD3 R152, R152, 0x1, RZ ;  /* 0x0000000198987810 */ /* 0x000fe20007ffe0ff */
[-C--:B------:R-:W-:Y:S01]  /*1eb80*/  FMUL.FTZ R7, R33, R155.reuse ;  /* 0x0000009b21077220 */ /* 0x080fe20000410000 */
[-C--:B------:R-:W-:Y:S01]  /*1eb90*/  FMUL.FTZ R13, R48, R155.reuse ;  /* 0x0000009b300d7220 */ /* 0x080fe20000410000 */
[----:B------:R-:W-:Y:S01]  /*1eba0*/  PRMT R18, R5, 0x654, R8 ;  /* 0x0000065405127816 */ /* 0x000fe20000000008 */
        /* <DEDUP_REMOVED lines=130> */
[----:B------:R-:W-:-:S11]  /*1f3d0*/  SEL R152, R152, RZ, P1 ;  /* 0x000000ff98987207 */ /* 0x000fd60000800000 */
.L_x_2275:
[----:B------:R-:W-:Y:S05]  /*1f3e0*/  WARPSYNC.ALL ;  /* 0x0000000000007948 */ /* 0x000fea0003800000 */
[----:B------:R-:W0:Y:S08]  /*1f3f0*/  S2UR UR42, SR_CgaCtaId ;  /* 0x00000000002a79c3 */ /* 0x000e300000008800 */
[----:B------:R-:W-:Y:S06]  /*1f400*/  BAR.SYNC.DEFER_BLOCKING 0x5, 0x180 ;  /* 0x0146000000007b1d */ /* 0x000fec0000010000 */
[----:B------:R-:W-:Y:S01]  /*1f410*/  UMOV UR4, 0x400 ;  /* 0x0000040000047882 */ /* 0x000fe20000000000 */
[----:B------:R-:W-:Y:S01]  /*1f420*/  BSSY B0, `(.L_x_2384) ;  /* 0x0000362000007945 */ /* 0x000fe20003800000 */
[----:B0-----:R-:W-:-:S06]  /*1f430*/  ULEA UR4, UR42, UR4, 0x18 ;  /* 0x000000042a047291 */ /* 0x001fcc000f8ec03f */
[----:B------:R-:W-:-:S05]  /*1f440*/  IMAD.U32 R18, RZ, RZ, UR4 ;  /* 0x00000004ff127e24 */ /* 0x000fca000f8e00ff */
[----:B------:R-:W0:Y:S04]  /*1f450*/  LDS.128 R156, [R18+0x388d0] ;  /* 0x0388d000129c7984 */ /* 0x000e280000000c00 */
[----:B0-----:R0:W-:Y:S04]  /*1f460*/  STL.64 [R1], R156 ;  /* 0x0000009c01007387 */ /* 0x0011e80000100a00 */
[----:B------:R0:W-:Y:S01]  /*1f470*/  STL.64 [R1+0x8], R158 ;  /* 0x0000089e01007387 */ /* 0x0001e20000100a00 */
[----:B------:R-:W-:Y:S06]  /*1f480*/  BAR.ARV 0x4, 0x180 ;  /* 0x0106000000007b1d */ /* 0x000fec0000002000 */
[----:B------:R-:W-:Y:S05]  /*1f490*/  @P0 BRA `(.L_x_2385) ;  /* 0x00000028008c0947 */ /* 0x000fea0003800000 */
[----:B------:R-:W2:Y:S04]  /*1f4a0*/  LDL R150, [R1+0x5c] ;  /* 0x00005c0001967983 */ /* 0x000ea80000100800 */
[----:B------:R-:W3:Y:S04]  /*1f4b0*/  LDL R146, [R1+0x44] ;  /* 0x0000440001927983 */ /* 0x000ee80000100800 */
[----:B------:R-:W4:Y:S01]  /*1f4c0*/  LDL R143, [R1+0x24] ;  /* 0x00002400018f7983 */ /* 0x000f220000100800 */
[----:B------:R-:W1:Y:S01]  /*1f4d0*/  S2R R147, SR_TID.X ;  /* 0x0000000000937919 */ /* 0x000e620000002100 */
[----:B------:R-:W-:Y:S01]  /*1f4e0*/  F2FP.BF16.F32.PACK_AB R4, R4, R3 ;  /* 0x000000030404723e */ /* 0x000fe200000010ff */
[----:B------:R-:W-:Y:S01]  /*1f4f0*/  ULDC.64 UR4, c[0x4][0x38] ;  /* 0x01000e0000047ab9 */ /* 0x000fe20000000a00 */
[----:B------:R-:W0:Y:S01]  /*1f500*/  S2R R3, SR_SWINHI ;  /* 0x0000000000037919 */ /* 0x000e220000002f00 */
[----:B------:R-:W-:-:S02]  /*1f510*/  F2FP.BF16.F32.PACK_AB R78, R63, R38 ;  /* 0x000000263f4e723e */ /* 0x000fc400000010ff */
[----:B------:R-:W-:Y:S01]  /*1f520*/  F2FP.BF16.F32.PACK_AB R63, R61, R56 ;  /* 0x000000383d3f723e */ /* 0x000fe200000010ff */
[----:B-1----:R-:W-:-:S05]  /*1f530*/  IMAD.SHL.U32 R2, R147, 0x4, RZ ;  /* 0x0000000493027824 */ /* 0x002fca00078e00ff */
[----:B------:R-:W-:-:S04]  /*1f540*/  LOP3.LUT R2, R2, 0xc, RZ, 0xc0, !PT ;  /* 0x0000000c02027812 */ /* 0x000fc800078ec0ff */
[----:B------:R-:W-:-:S05]  /*1f550*/  IADD3 R26, P0, R2, UR4, RZ ;  /* 0x00000004021a7c10 */ /* 0x000fca000ff1e0ff */
[----:B------:R-:W-:-:S05]  /*1f560*/  IMAD.X R27, RZ, RZ, UR5, P0 ;  /* 0x00000005ff1b7e24 */ /* 0x000fca00080e06ff */
[----:B------:R1:W5:Y:S01]  /*1f570*/  LDG.E.CONSTANT R2, desc[UR46][R26.64] ;  /* 0x0000002e1a027981 */ /* 0x000362000c1e9900 */
[----:B------:R-:W-:Y:S02]  /*1f580*/  F2FP.BF16.F32.PACK_AB R59, R10, R7 ;  /* 0x000000070a3b723e */ /* 0x000fe400000010ff */
[----:B------:R-:W-:Y:S02]  /*1f590*/  F2FP.BF16.F32.PACK_AB R10, R140, R39 ;  /* 0x000000278c0a723e */ /* 0x000fe400000010ff */
[----:B------:R-:W-:Y:S02]  /*1f5a0*/  F2FP.BF16.F32.PACK_AB R67, R54, R67 ;  /* 0x000000433643723e */ /* 0x000fe400000010ff */
[----:B-1----:R-:W-:Y:S02]  /*1f5b0*/  F2FP.BF16.F32.PACK_AB R26, R74, R47 ;  /* 0x0000002f4a1a723e */ /* 0x002fe400000010ff */
[----:B------:R-:W-:Y:S02]  /*1f5c0*/  F2FP.BF16.F32.PACK_AB R74, R60, R57 ;  /* 0x000000393c4a723e */ /* 0x000fe400000010ff */
[----:B------:R-:W-:-:S02]  /*1f5d0*/  MOV R56, R18 ;  /* 0x0000001200387202 */ /* 0x000fc40000000f00 */
[----:B0-----:R-:W-:Y:S02]  /*1f5e0*/  MOV R57, R3 ;  /* 0x0000000300397202 */ /* 0x001fe40000000f00 */
        /* <DEDUP_REMOVED lines=8> */
[----:B-----5:R-:W-:Y:S02]  /*1f670*/  F2FP.BF16.F32.PACK_AB R123, R76, R73 ;  /* 0x000000494c7b723e */ /* 0x020fe400000010ff */
        /* <DEDUP_REMOVED lines=11> */
[----:B------:R-:W-:Y:S02]  /*1f730*/  LOP3.LUT P0, R8, R147, 0x3, RZ, 0xc0, !PT ;  /* 0x0000000393087812 */ /* 0x000fe4000780c0ff */
[----:B------:R-:W-:Y:S02]  /*1f740*/  F2FP.BF16.F32.PACK_AB R7, R132, R35 ;  /* 0x000000238407723e */ /* 0x000fe400000010ff */
[----:B------:R-:W-:-:S02]  /*1f750*/  F2FP.BF16.F32.PACK_AB R35, R21, R12 ;  /* 0x0000000c1523723e */ /* 0x000fc400000010ff */
[----:B------:R-:W-:Y:S02]  /*1f760*/  F2FP.BF16.F32.PACK_AB R11, R128, R31 ;  /* 0x0000001f800b723e */ /* 0x000fe400000010ff */
[----:B------:R-:W-:Y:S02]  /*1f770*/  F2FP.BF16.F32.PACK_AB R12, R29, R24 ;  /* 0x000000181d0c723e */ /* 0x000fe400000010ff */
[----:B------:R-:W-:Y:S02]  /*1f780*/  F2FP.BF16.F32.PACK_AB R31, R28, R25 ;  /* 0x000000191c1f723e */ /* 0x000fe400000010ff */
[----:B------:R-:W-:Y:S02]  /*1f790*/  F2FP.BF16.F32.PACK_AB R44, R44, R37 ;  /* 0x000000252c2c723e */ /* 0x000fe400000010ff */
[----:B------:R-:W-:Y:S02]  /*1f7a0*/  F2FP.BF16.F32.PACK_AB R32, R41, R32 ;  /* 0x000000202920723e */ /* 0x000fe400000010ff */
[----:B------:R-:W-:-:S02]  /*1f7b0*/  ISETP.EQ.OR P0, PT, R8, 0x3, !P0 ;  /* 0x000000030800780c */ /* 0x000fc40004702670 */
[----:B------:R-:W-:Y:S02]  /*1f7c0*/  F2FP.BF16.F32.PACK_AB R14, R14, R9 ;  /* 0x000000090e0e723e */ /* 0x000fe400000010ff */
[----:B------:R-:W-:Y:S02]  /*1f7d0*/  F2FP.BF16.F32.PACK_AB R9, R129, R34 ;  /* 0x000000228109723e */ /* 0x000fe400000010ff */
[----:B------:R-:W-:Y:S02]  /*1f7e0*/  F2FP.BF16.F32.PACK_AB R34, R20, R13 ;  /* 0x0000000d1422723e */ /* 0x000fe400000010ff */
[----:B------:R-:W-:Y:S02]  /*1f7f0*/  F2FP.BF16.F32.PACK_AB R45, R45, R36 ;  /* 0x000000242d2d723e */ /* 0x000fe400000010ff */
[----:B------:R-:W-:Y:S02]  /*1f800*/  F2FP.BF16.F32.PACK_AB R33, R40, R33 ;  /* 0x000000212821723e */ /* 0x000fe400000010ff */
[----:B------:R-:W-:-:S02]  /*1f810*/  SEL R13, R5, R4, P0 ;  /* 0x00000004050d7207 */ /* 0x000fc40000000000 */
[----:B------:R-:W-:Y:S01]  /*1f820*/  SEL R4, R4, R5, P0 ;  /* 0x0000000504047207 */ /* 0x000fe20000000000 */
[----:B------:R-:W-:Y:S01]  /*1f830*/  UMOV UR4, 0xffffffff ;  /* 0xffffffff00047882 */ /* 0x000fe20000000000 */
        /* <DEDUP_REMOVED lines=23> */
[----:B------:R-:W-:Y:S01]  /*1f9b0*/  F2FP.BF16.F32.PACK_AB R134, R151, R134 ;  /* 0x000000869786723e */ /* 0x000fe200000010ff */
[----:B--2---:R-:W-:-:S03]  /*1f9c0*/  IMAD.WIDE R52, R150, 0x2, R56 ;  /* 0x0000000296347825 */ /* 0x004fc600078e0238 */
        /* <DEDUP_REMOVED lines=15> */
[----:B------:R-:W-:Y:S01]  /*1fac0*/  LOP3.LUT R80, R80, R81, RZ, 0x3c, !PT ;  /* 0x0000005150507212 */ /* 0x000fe200078e3cff */
[--C-:B------:R-:W-:Y:S01]  /*1fad0*/  IMAD.X R81, RZ, RZ, R53.reuse, P2 ;  /* 0x000000ffff517224 */ /* 0x100fe200010e0635 */
[----:B------:R-:W-:Y:S01]  /*1fae0*/  LOP3.LUT R72, R72, R73, RZ, 0x3c, !PT ;  /* 0x0000004948487212 */ /* 0x000fe200078e3cff */
[----:B------:R-:W-:Y:S01]  /*1faf0*/  IMAD.X R73, RZ, RZ, R53, P1 ;  /* 0x000000ffff497224 */ /* 0x000fe200008e0635 */
[----:B------:R-:W-:-:S02]  /*1fb00*/  LOP3.LUT R68, R68, R69, RZ, 0x3c, !PT ;  /* 0x0000004544447212 */ /* 0x000fc400078e3cff */
[----:B------:R-:W-:Y:S01]  /*1fb10*/  LOP3.LUT R64, R64, R65, RZ, 0x3c, !PT ;  /* 0x0000004140407212 */ /* 0x000fe200078e3cff */
[--C-:B------:R-:W-:Y:S01]  /*1fb20*/  IMAD.X R65, RZ, RZ, R53.reuse, P4 ;  /* 0x000000ffff417224 */ /* 0x100fe200020e0635 */
[----:B------:R-:W-:Y:S01]  /*1fb30*/  LOP3.LUT R84, R84, R85, RZ, 0x3c, !PT ;  /* 0x0000005554547212 */ /* 0x000fe200078e3cff */
[----:B------:R-:W-:Y:S01]  /*1fb40*/  IMAD.X R85, RZ, RZ, R53, P3 ;  /* 0x000000ffff557224 */ /* 0x000fe200018e0635 */
        /* <DEDUP_REMOVED lines=30> */
[----:B------:R-:W-:Y:S02]  /*1fd30*/  IADD3 R41, P3, R52, 0x4020, RZ ;  /* 0x0000402034297810 */ /* 0x000fe40007f7e0ff */
[----:B------:R-:W-:Y:S02]  /*1fd40*/  LOP3.LUT R36, R37, 0x380, RZ, 0xc0, !PT ;  /* 0x0000038025247812 */ /* 0x000fe400078ec0ff */
        /* <DEDUP_REMOVED lines=20> */
[----:B------:R-:W-:Y:S02]  /*1fe90*/  IADD3.X R41, RZ, R53, RZ, P3, !PT ;  /* 0x00000035ff297210 */ /* 0x000fe40001ffe4ff */
[----:B------:R-:W-:Y:S01]  /*1fea0*/  LOP3.LUT R52, R5, R52, RZ, 0x3c, !PT ;  /* 0x0000003405347212 */ /* 0x000fe200078e3cff */
        /* <DEDUP_REMOVED lines=17> */
[----:B---3--:R-:W-:Y:S01]  /*1ffc0*/  SHF.L.U64.HI R106, R143, 0x2, R146 ;  /* 0x000000028f6a7819 */ /* 0x008fe20000010292 */
        /* <DEDUP_REMOVED lines=8> */
[----:B------:R-:W-:Y:S01]  /*20050*/  SHFL.IDX PT, R53, R53, R2, 0x1c1f ;  /* 0x001c1f0235357589 */ /* 0x000fe200000e0000 */
[----:B------:R-:W-:Y:S02]  /*20060*/  SEL R43, R76, R125, P0 ;  /* 0x0000007d4c2b7207 */ /* 0x000fe40000000000 */
[----:B------:R-:W-:Y:S02]  /*20070*/  SEL R50, R125, R76, P0 ;  /* 0x0000004c7d327207 */ /* 0x000fe40000000000 */
[----:B------:R-:W-:Y:S02]  /*20080*/  SEL R62, R55, R62, P0 ;  /* 0x0000003e373e7207 */ /* 0x000fe40000000000 */
[----:B------:R-:W-:Y:S01]  /*20090*/  SEL R27, R34, R35, P0 ;  /* 0x00000023221b7207 */ /* 0x000fe20000000000 */
[----:B------:R-:W-:Y:S01]  /*200a0*/  SHFL.IDX PT, R43, R43, R2, 0x1c1f ;  /* 0x001c1f022b2b7589 */ /* 0x000fe200000e0000 */
[----:B------:R-:W-:-:S02]  /*200b0*/  SEL R24, R35, R34, P0 ;  /* 0x0000002223187207 */ /* 0x000fc40000000000 */
[----:B------:R-:W-:Y:S01]  /*200c0*/  SEL R33, R44, R45, P0 ;  /* 0x0000002d2c217207 */ /* 0x000fe20000000000 */
[----:B------:R-:W-:Y:S01]  /*200d0*/  SHFL.IDX PT, R34, R29, R2, 0x1c1f ;  /* 0x001c1f021d227589 */ /* 0x000fe200000e0000 */
        /* <DEDUP_REMOVED lines=14> */
[----:B------:R-:W-:Y:S01]  /*201c0*/  LOP3.LUT R7, R2, 0x2, RZ, 0x3c, !PT ;  /* 0x0000000202077812 */ /* 0x000fe200078e3cff */
[----:B------:R-:W-:Y:S01]  /*201d0*/  SHFL.IDX PT, R41, R41, R2, 0x1c1f ;  /* 0x001c1f0229297589 */ /* 0x000fe200000e0000 */
[----:B------:R-:W-:-:S02]  /*201e0*/  SEL R37, R63, R74, P0 ;  /* 0x0000004a3f257207 */ /* 0x000fc40000000000 */
[----:B------:R-:W-:Y:S01]  /*201f0*/  SEL R44, R74, R63, P0 ;  /* 0x0000003f4a2c7207 */ /* 0x000fe20000000000 */
[----:B------:R-:W0:Y:S01]  /*20200*/  SHFL.IDX PT, R40, R36, R7, 0x1c1f ;  /* 0x001c1f0724287589 */ /* 0x000e2200000e0000 */
[----:B------:R-:W-:Y:S02]  /*20210*/  SEL R78, R71, R78, P0 ;  /* 0x0000004e474e7207 */ /* 0x000fe40000000000 */
[----:B------:R-:W-:Y:S01]  /*20220*/  SEL R69, R26, R75, P0 ;  /* 0x0000004b1a457207 */ /* 0x000fe20000000000 */
[----:B------:R-:W1:Y:S01]  /*20230*/  SHFL.IDX PT, R29, R28, R7, 0x1c1f ;  /* 0x001c1f071c1d7589 */ /* 0x000e6200000e0000 */
[----:B------:R-:W-:Y:S02]  /*20240*/  SEL R80, R75, R26, P0 ;  /* 0x0000001a4b507207 */ /* 0x000fe40000000000 */
[----:B------:R-:W-:Y:S01]  /*20250*/  SEL R21, R58, R59, P0 ;  /* 0x0000003b3a157207 */ /* 0x000fe20000000000 */
[----:B------:R-:W2:Y:S01]  /*20260*/  SHFL.IDX PT, R42, R42, R7, 0x1c1f ;  /* 0x001c1f072a2a7589 */ /* 0x000ea200000e0000 */
        /* <DEDUP_REMOVED lines=41> */
[----:B------:R1:W3:Y:S01]  /*20500*/  SHFL.IDX PT, R31, R32, R7, 0x1c1f ;  /* 0x001c1f07201f7589 */ /* 0x0002e200000e0000 */
[----:B------:R-:W-:Y:S02]  /*20510*/  SEL R111, R127, R130, P0 ;  /* 0x000000827f6f7207 */ /* 0x000fe40000000000 */
[----:B------:R-:W-:Y:S01]  /*20520*/  SEL R116, R130, R127, P0 ;  /* 0x0000007f82747207 */ /* 0x000fe20000000000 */
[----:B------:R-:W-:Y:S01]  /*20530*/  SHFL.IDX PT, R46, R46, R7, 0x1c1f ;  /* 0x001c1f072e2e7589 */ /* 0x000fe200000e0000 */
[----:B------:R-:W-:-:S02]  /*20540*/  SEL R66, R9, R66, P0 ;  /* 0x0000004209427207 */ /* 0x000fc40000000000 */
[----:B------:R-:W-:Y:S01]  /*20550*/  SEL R5, R3, R134, P0 ;  /* 0x0000008603057207 */ /* 0x000fe20000000000 */
[----:B------:R-:W4:Y:S01]  /*20560*/  SHFL.IDX PT, R9, R4, R7, 0x1c1f ;  /* 0x001c1f0704097589 */ /* 0x000f2200000e0000 */
[----:B------:R-:W-:Y:S02]  /*20570*/  SEL R3, R134, R3, P0 ;  /* 0x0000000386037207 */ /* 0x000fe40000000000 */
[----:B0-----:R-:W-:Y:S01]  /*20580*/  SEL R12, R33, R40, P0 ;  /* 0x00000028210c7207 */ /* 0x001fe20000000000 */
[----:B------:R-:W0:Y:S01]  /*20590*/  SHFL.IDX PT, R52, R52, R7, 0x1c1f ;  /* 0x001c1f0734347589 */ /* 0x000e2200000e0000 */
[----:B------:R-:W-:Y:S02]  /*205a0*/  SEL R14, R40, R33, P0 ;  /* 0x00000021280e7207 */ /* 0x000fe40000000000 */
[----:B-1----:R-:W-:Y:S01]  /*205b0*/  SEL R32, R34, R29, P0 ;  /* 0x0000001d22207207 */ /* 0x002fe20000000000 */
[----:B------:R0:W1:Y:S01]  /*205c0*/  SHFL.IDX PT, R86, R68, R7, 0x1c1f ;  /* 0x001c1f0744567589 */ /* 0x00006200000e0000 */
[----:B--2---:R-:W-:-:S02]  /*205d0*/  SEL R40, R35, R42, P0 ;  /* 0x0000002a23287207 */ /* 0x004fc40000000000 */
[----:B------:R-:W-:Y:S01]  /*205e0*/  SEL R34, R29, R34, P0 ;  /* 0x000000221d227207 */ /* 0x000fe20000000000 */
[----:B------:R2:W5:Y:S01]  /*205f0*/  SHFL.IDX PT, R88, R70, R7, 0x1c1f ;  /* 0x001c1f0746587589 */ /* 0x00056200000e0000 */
[----:B------:R-:W-:-:S03]  /*20600*/  SEL R42, R42, R35, P0 ;  /* 0x000000232a2a7207 */ /* 0x000fc60000000000 */
[----:B------:R-:W-:Y:S01]  /*20610*/  SHFL.IDX PT, R10, R21, R2, 0x1c1f ;  /* 0x001c1f02150a7589 */ /* 0x000fe200000e0000 */
[----:B---3--:R-:W-:Y:S02]  /*20620*/  SEL R36, R38, R31, P0 ;  /* 0x0000001f26247207 */ /* 0x008fe40000000000 */
[----:B------:R-:W-:Y:S01]  /*20630*/  SEL R38, R31, R38, P0 ;  /* 0x000000261f267207 */ /* 0x000fe20000000000 */
[----:B------:R-:W-:Y:S04]  /*20640*/  SHFL.IDX PT, R47, R47, R2, 0x1c1f ;  /* 0x001c1f022f2f7589 */ /* 0x000fe800000e0000 */
[----:B------:R-:W-:Y:S01]  /*20650*/  SHFL.IDX PT, R49, R49, R2, 0x1c1f ;  /* 0x001c1f0231317589 */ /* 0x000fe200000e0000 */
[----:B----4-:R-:W-:Y:S02]  /*20660*/  SEL R4, R6, R9, P0 ;  /* 0x0000000906047207 */ /* 0x010fe40000000000 */
[----:B------:R-:W-:Y:S01]  /*20670*/  SEL R6, R9, R6, P0 ;  /* 0x0000000609067207 */ /* 0x000fe20000000000 */
[----:B------:R-:W-:Y:S01]  /*20680*/  SHFL.IDX PT, R51, R51, R2, 0x1c1f ;  /* 0x001c1f0233337589 */ /* 0x000fe200000e0000 */
[----:B0-----:R-:W-:-:S02]  /*20690*/  SEL R68, R45, R52, P0 ;  /* 0x000000342d447207 */ /* 0x001fc40000000000 */
[----:B--2---:R-:W-:Y:S01]  /*206a0*/  SEL R70, R52, R45, P0 ;  /* 0x0000002d34467207 */ /* 0x004fe20000000000 */
[----:B------:R-:W-:Y:S01]  /*206b0*/  SHFL.IDX PT, R69, R69, R2, 0x1c1f ;  /* 0x001c1f0245457589 */ /* 0x000fe200000e0000 */
[----:B-1----:R-:W-:Y:S02]  /*206c0*/  SEL R29, R61, R86, P0 ;  /* 0x000000563d1d7207 */ /* 0x002fe40000000000 */
[----:B------:R-:W-:Y:S01]  /*206d0*/  SEL R31, R86, R61, P0 ;  /* 0x0000003d561f7207 */ /* 0x000fe20000000000 */
[----:B------:R-:W-:Y:S01]  /*206e0*/  SHFL.IDX PT, R71, R71, R2, 0x1c1f ;  /* 0x001c1f0247477589 */ /* 0x000fe200000e0000 */
[----:B-----5:R-:W-:Y:S02]  /*206f0*/  SEL R33, R63, R88, P0 ;  /* 0x000000583f217207 */ /* 0x020fe40000000000 */
[----:B------:R-:W-:Y:S01]  /*20700*/  SEL R35, R88, R63, P0 ;  /* 0x0000003f58237207 */ /* 0x000fe20000000000 */
[----:B------:R0:W1:Y:S04]  /*20710*/  SHFL.IDX PT, R27, R24, R7, 0x1c1f ;  /* 0x001c1f07181b7589 */ /* 0x00006800000e0000 */
[----:B------:R-:W2:Y:S04]  /*20720*/  SHFL.IDX PT, R54, R54, R7, 0x1c1f ;  /* 0x001c1f0736367589 */ /* 0x000ea800000e0000 */
[----:B------:R-:W-:Y:S01]  /*20730*/  SHFL.IDX PT, R58, R58, R7, 0x1c1f ;  /* 0x001c1f073a3a7589 */ /* 0x000fe200000e0000 */
[----:B0-----:R-:W-:-:S03]  /*20740*/  SEL R24, R26, R25, P0 ;  /* 0x000000191a187207 */ /* 0x001fc60000000000 */
[----:B------:R0:W3:Y:S01]  /*20750*/  SHFL.IDX PT, R20, R60, R7, 0x1c1f ;  /* 0x001c1f073c147589 */ /* 0x0000e200000e0000 */
[----:B------:R-:W-:-:S03]  /*20760*/  SEL R26, R25, R26, P0 ;  /* 0x0000001a191a7207 */ /* 0x000fc60000000000 */
[----:B------:R3:W-:Y:S04]  /*20770*/  SHFL.IDX PT, R94, R80, R7, 0x1c1f ;  /* 0x001c1f07505e7589 */ /* 0x0007e800000e0000 */
[----:B------:R4:W5:Y:S01]  /*20780*/  SHFL.IDX PT, R96, R82, R7, 0x1c1f ;  /* 0x001c1f0752607589 */ /* 0x00096200000e0000 */
[----:B0-----:R-:W-:-:S03]  /*20790*/  SEL R60, R37, R44, P0 ;  /* 0x0000002c253c7207 */ /* 0x001fc60000000000 */
[----:B------:R-:W-:Y:S01]  /*207a0*/  SHFL.IDX PT, R67, R67, R2, 0x1c1f ;  /* 0x001c1f0243437589 */ /* 0x000fe200000e0000 */
[----:B-1----:R-:W-:Y:S02]  /*207b0*/  SEL R28, R30, R27, P0 ;  /* 0x0000001b1e1c7207 */ /* 0x002fe40000000000 */
[----:B------:R-:W-:Y:S01]  /*207c0*/  SEL R30, R27, R30, P0 ;  /* 0x0000001e1b1e7207 */ /* 0x000fe20000000000 */
[----:B------:R-:W-:Y:S01]  /*207d0*/  SHFL.IDX PT, R77, R77, R2, 0x1c1f ;  /* 0x001c1f024d4d7589 */ /* 0x000fe200000e0000 */
[----:B--2---:R-:W-:Y:S02]  /*207e0*/  SEL R52, R47, R54, P0 ;  /* 0x000000362f347207 */ /* 0x004fe40000000000 */
[----:B------:R-:W-:Y:S01]  /*207f0*/  SEL R54, R54, R47, P0 ;  /* 0x0000002f36367207 */ /* 0x000fe20000000000 */
[----:B------:R-:W-:Y:S04]  /*20800*/  SHFL.IDX PT, R79, R79, R2, 0x1c1f ;  /* 0x001c1f024f4f7589 */ /* 0x000fe800000e0000 */
[----:B------:R-:W0:Y:S01]  /*20810*/  SHFL.IDX PT, R21, R8, R7, 0x1c1f ;  /* 0x001c1f0708157589 */ /* 0x000e2200000e0000 */
[----:B---3--:R-:W-:-:S02]  /*20820*/  SEL R80, R51, R20, P0 ;  /* 0x0000001433507207 */ /* 0x008fc40000000000 */
[----:B----4-:R-:W-:Y:S01]  /*20830*/  SEL R82, R20, R51, P0 ;  /* 0x0000003314527207 */ /* 0x010fe20000000000 */
[----:B------:R1:W-:Y:S04]  /*20840*/  SHFL.IDX PT, R72, R62, R7, 0x1c1f ;  /* 0x001c1f073e487589 */ /* 0x0003e800000e0000 */
[----:B------:R2:W3:Y:S01]  /*20850*/  SHFL.IDX PT, R74, R64, R7, 0x1c1f ;  /* 0x001c1f07404a7589 */ /* 0x0004e200000e0000 */
[----:B-----5:R-:W-:Y:S02]  /*20860*/  SEL R61, R71, R96, P0 ;  /* 0x00000060473d7207 */ /* 0x020fe40000000000 */
[----:B------:R-:W-:Y:S01]  /*20870*/  SEL R63, R96, R71, P0 ;  /* 0x00000047603f7207 */ /* 0x000fe20000000000 */
[----:B------:R4:W5:Y:S01]  /*20880*/  SHFL.IDX PT, R90, R76, R7, 0x1c1f ;  /* 0x001c1f074c5a7589 */ /* 0x00096200000e0000 */
[----:B-1----:R-:W-:-:S03]  /*20890*/  SEL R62, R44, R37, P0 ;  /* 0x000000252c3e7207 */ /* 0x002fc60000000000 */
[----:B------:R1:W5:Y:S01]  /*208a0*/  SHFL.IDX PT, R92, R78, R7, 0x1c1f ;  /* 0x001c1f074e5c7589 */ /* 0x00036200000e0000 */
[----:B------:R-:W-:Y:S02]  /*208b0*/  SEL R44, R39, R46, P0 ;  /* 0x0000002e272c7207 */ /* 0x000fe40000000000 */
[----:B--2---:R-:W-:Y:S01]  /*208c0*/  SEL R64, R41, R48, P0 ;  /* 0x0000003029407207 */ /* 0x004fe20000000000 */
[----:B------:R-:W2:Y:S01]  /*208d0*/  SHFL.IDX PT, R110, R110, R7, 0x1c1f ;  /* 0x001c1f076e6e7589 */ /* 0x000ea200000e0000 */
[----:B------:R-:W-:Y:S02]  /*208e0*/  SEL R46, R46, R39, P0 ;  /* 0x000000272e2e7207 */ /* 0x000fe40000000000 */
[----:B----4-:R-:W-:Y:S01]  /*208f0*/  SEL R76, R49, R58, P0 ;  /* 0x0000003a314c7207 */ /* 0x010fe20000000000 */
[----:B------:R-:W4:Y:S01]  /*20900*/  SHFL.IDX PT, R112, R112, R7, 0x1c1f ;  /* 0x001c1f0770707589 */ /* 0x000f2200000e0000 */
[----:B0-----:R-:W-:Y:S02]  /*20910*/  SEL R8, R10, R21, P0 ;  /* 0x000000150a087207 */ /* 0x001fe40000000000 */
[----:B-1----:R-:W-:Y:S01]  /*20920*/  SEL R78, R58, R49, P0 ;  /* 0x000000313a4e7207 */ /* 0x002fe20000000000 */
[----:B------:R-:W-:Y:S01]  /*20930*/  SHFL.IDX PT, R59, R59, R2, 0x1c1f ;  /* 0x001c1f023b3b7589 */ /* 0x000fe200000e0000 */
[----:B------:R-:W-:-:S03]  /*20940*/  SEL R10, R21, R10, P0 ;  /* 0x0000000a150a7207 */ /* 0x000fc60000000000 */
[----:B------:R-:W-:Y:S01]  /*20950*/  SHFL.IDX PT, R73, R73, R2, 0x1c1f ;  /* 0x001c1f0249497589 */ /* 0x000fe200000e0000 */
[----:B---3--:R-:W-:Y:S02]  /*20960*/  SEL R9, R55, R74, P0 ;  /* 0x0000004a37097207 */ /* 0x008fe40000000000 */
[----:B------:R-:W-:Y:S01]  /*20970*/  SEL R11, R74, R55, P0 ;  /* 0x000000374a0b7207 */ /* 0x000fe20000000000 */
[----:B------:R-:W-:Y:S01]  /*20980*/  SHFL.IDX PT, R75, R75, R2, 0x1c1f ;  /* 0x001c1f024b4b7589 */ /* 0x000fe200000e0000 */
[----:B-----5:R-:W-:Y:S02]  /*20990*/  SEL R37, R65, R90, P0 ;  /* 0x0000005a41257207 */ /* 0x020fe40000000000 */
[----:B------:R-:W-:Y:S01]  /*209a0*/  SEL R39, R90, R65, P0 ;  /* 0x000000415a277207 */ /* 0x000fe20000000000 */
[----:B------:R-:W-:Y:S01]  /*209b0*/  SHFL.IDX PT, R109, R109, R2, 0x1c1f ;  /* 0x001c1f026d6d7589 */ /* 0x000fe200000e0000 */
[----:B------:R-:W-:Y:S02]  /*209c0*/  SEL R13, R67, R92, P0 ;  /* 0x0000005c430d7207 */ /* 0x000fe40000000000 */
[----:B------:R-:W-:Y:S01]  /*209d0*/  SEL R15, R92, R67, P0 ;  /* 0x000000435c0f7207 */ /* 0x000fe20000000000 */
[----:B------:R-:W-:Y:S01]  /*209e0*/  SHFL.IDX PT, R111, R111, R2, 0x1c1f ;  /* 0x001c1f026f6f7589 */ /* 0x000fe200000e0000 */
[----:B--2---:R-:W-:-:S02]  /*209f0*/  SEL R49, R77, R110, P0 ;  /* 0x0000006e4d317207 */ /* 0x004fc40000000000 */
[----:B------:R-:W-:Y:S01]  /*20a00*/  SEL R51, R110, R77, P0 ;  /* 0x0000004d6e337207 */ /* 0x000fe20000000000 */
[----:B------:R0:W1:Y:S01]  /*20a10*/  SHFL.IDX PT, R84, R66, R7, 0x1c1f ;  /* 0x001c1f0742547589 */ /* 0x00006200000e0000 */
[----:B----4-:R-:W-:-:S03]  /*20a20*/  SEL R71, R112, R79, P0 ;  /* 0x0000004f70477207 */ /* 0x010fc60000000000 */
[----:B------:R-:W2:Y:S04]  /*20a30*/  SHFL.IDX PT, R98, R98, R7, 0x1c1f ;  /* 0x001c1f0762627589 */ /* 0x000ea800000e0000 */
[----:B------:R-:W3:Y:S01]  /*20a40*/  SHFL.IDX PT, R100, R100, R7, 0x1c1f ;  /* 0x001c1f0764647589 */ /* 0x000ee200000e0000 */
[----:B0-----:R-:W-:-:S03]  /*20a50*/  SEL R66, R48, R41, P0 ;  /* 0x0000002930427207 */ /* 0x001fc60000000000 */
[----:B------:R-:W0:Y:S01]  /*20a60*/  SHFL.IDX PT, R114, R114, R7, 0x1c1f ;  /* 0x001c1f0772727589 */ /* 0x000e2200000e0000 */
[----:B------:R-:W-:Y:S02]  /*20a70*/  SEL R48, R43, R50, P0 ;  /* 0x000000322b307207 */ /* 0x000fe40000000000 */
[----:B------:R-:W-:Y:S01]  /*20a80*/  SEL R50, R50, R43, P0 ;  /* 0x0000002b32327207 */ /* 0x000fe20000000000 */
[----:B------:R-:W4:Y:S01]  /*20a90*/  SHFL.IDX PT, R116, R116, R7, 0x1c1f ;  /* 0x001c1f0774747589 */ /* 0x000f2200000e0000 */
[----:B------:R-:W-:Y:S02]  /*20aa0*/  SEL R41, R69, R94, P0 ;  /* 0x0000005e45297207 */ /* 0x000fe40000000000 */
[----:B------:R-:W-:Y:S01]  /*20ab0*/  SEL R43, R94, R69, P0 ;  /* 0x000000455e2b7207 */ /* 0x000fe20000000000 */
[----:B------:R5:W4:Y:S01]  /*20ac0*/  SHFL.IDX PT, R0, R5, R2, 0x1c1f ;  /* 0x001c1f0205007589 */ /* 0x000b2200000e0000 */
[----:B------:R-:W-:-:S03]  /*20ad0*/  SEL R69, R79, R112, P0 ;  /* 0x000000704f457207 */ /* 0x000fc60000000000 */
[----:B------:R3:W4:Y:S01]  /*20ae0*/  SHFL.IDX PT, R3, R3, R7, 0x1c1f ;  /* 0x001c1f0703037589 */ /* 0x00072200000e0000 */
[----:B-1----:R-:W-:Y:S02]  /*20af0*/  SEL R25, R59, R84, P0 ;  /* 0x000000543b197207 */ /* 0x002fe40000000000 */
[----:B------:R-:W-:Y:S02]  /*20b00*/  SEL R27, R84, R59, P0 ;  /* 0x0000003b541b7207 */ /* 0x000fe40000000000 */
[----:B--2---:R-:W-:Y:S01]  /*20b10*/  SEL R45, R73, R98, P0 ;  /* 0x00000062492d7207 */ /* 0x004fe20000000000 */
[----:B-----5:R-:W-:Y:S01]  /*20b20*/  IMAD.MOV.U32 R2, RZ, RZ, RZ ;  /* 0x000000ffff027224 */ /* 0x020fe200078e00ff */
[----:B------:R-:W-:Y:S02]  /*20b30*/  SEL R5, R53, R72, P0 ;  /* 0x0000004835057207 */ /* 0x000fe40000000000 */
[----:B------:R-:W-:Y:S02]  /*20b40*/  SEL R47, R98, R73, P0 ;  /* 0x00000049622f7207 */ /* 0x000fe40000000000 */
[----:B---3--:R-:W-:-:S02]  /*20b50*/  SEL R7, R72, R53, P0 ;  /* 0x0000003548077207 */ /* 0x008fc40000000000 */
[----:B------:R-:W-:Y:S02]  /*20b60*/  SEL R65, R75, R100, P0 ;  /* 0x000000644b417207 */ /* 0x000fe40000000000 */
[----:B------:R-:W-:Y:S02]  /*20b70*/  SEL R67, R100, R75, P0 ;  /* 0x0000004b64437207 */ /* 0x000fe40000000000 */
[----:B0-----:R-:W-:Y:S02]  /*20b80*/  SEL R53, R109, R114, P0 ;  /* 0x000000726d357207 */ /* 0x001fe40000000000 */
[----:B------:R-:W-:Y:S02]  /*20b90*/  SEL R55, R114, R109, P0 ;  /* 0x0000006d72377207 */ /* 0x000fe40000000000 */
[----:B----4-:R-:W-:Y:S02]  /*20ba0*/  SEL R77, R111, R116, P0 ;  /* 0x000000746f4d7207 */ /* 0x010fe40000000000 */
[----:B------:R-:W-:-:S07]  /*20bb0*/  SEL R79, R116, R111, P0 ;  /* 0x0000006f744f7207 */ /* 0x000fce0000000000 */
.L_x_2702:
[----:B------:R-:W-:Y:S05]  /*20bc0*/  WARPSYNC.ALL ;  /* 0x0000000000007948 */ /* 0x000fea0003800000 */
[----:B------:R-:W-:Y:S06]  /*20bd0*/  BAR.SYNC.DEFER_BLOCKING 0x1, 0x100 ;  /* 0x0044000000007b1d */ /* 0x000fec0000010000 */
[----:B------:R-:W-:-:S02]  /*20be0*/  ULDC.64 UR4, c[0x0][0xbd8] ;  /* 0x0002f60000047ab9 */ /* 0x000fc40000000a00 */
[----:B------:R-:W-:Y:S01]  /*20bf0*/  ISETP.NE.U32.AND P1, PT, RZ, UR4, PT ;  /* 0x00000004ff007c0c */ /* 0x000fe2000bf25070 */
[----:B------:R-:W2:Y:S01]  /*20c00*/  LDL R84, [R1+0x40] ;  /* 0x0000400001547983 */ /* 0x000ea20000100800 */
[----:B------:R-:W-:Y:S02]  /*20c10*/  IADD3 R20, P2, R93, UR4, RZ ;  /* 0x000000045d147c10 */ /* 0x000fe4000ff5e0ff */
[----:B------:R-:W-:Y:S02]  /*20c20*/  ISETP.NE.AND.EX P1, PT, RZ, UR5, PT, P1 ;  /* 0x00000005ff007c0c */ /* 0x000fe4000bf25310 */
[----:B------:R-:W-:Y:S01]  /*20c30*/  IADD3.X R21, R106, UR5, RZ, P2, !PT ;  /* 0x000000056a157c10 */ /* 0x000fe200097fe4ff */
[----:B------:R-:W-:Y:S01]  /*20c40*/  ULDC.64 UR4, c[0x0][0xbe0] ;  /* 0x0002f80000047ab9 */ /* 0x000fe20000000a00 */
[----:B------:R-:W-:Y:S04]  /*20c50*/  STSM.16.M88.4 [R108], R4 ;  /* 0x000000046c007844 */ /* 0x000fe80000000200 */
[----:B------:R0:W-:Y:S04]  /*20c60*/  STSM.16.M88.4 [R81], R8 ;  /* 0x0000000851007844 */ /* 0x0001e80000000200 */
[----:B------:R1:W-:Y:S04]  /*20c70*/  STSM.16.M88.4 [R83], R24 ;  /* 0x0000001853007844 */ /* 0x0003e80000000200 */
[----:B------:R-:W-:Y:S04]  /*20c80*/  STSM.16.M88.4 [R95], R28 ;  /* 0x0000001c5f007844 */ /* 0x000fe80000000200 */
[----:B------:R-:W-:Y:S04]  /*20c90*/  STSM.16.M88.4 [R97], R32 ;  /* 0x0000002061007844 */ /* 0x000fe80000000200 */
[----:B------:R-:W-:Y:S01]  /*20ca0*/  STSM.16.M88.4 [R99], R36 ;  /* 0x0000002463007844 */ /* 0x000fe20000000200 */
[----:B0-----:R-:W-:-:S03]  /*20cb0*/  SEL R81, R0, R3, P0 ;  /* 0x0000000300517207 */ /* 0x001fc60000000000 */
[----:B------:R-:W-:Y:S01]  /*20cc0*/  STSM.16.M88.4 [R101], R12 ;  /* 0x0000000c65007844 */ /* 0x000fe20000000200 */
[----:B-1----:R-:W-:-:S03]  /*20cd0*/  SEL R83, R3, R0, P0 ;  /* 0x0000000003537207 */ /* 0x002fc60000000000 */
[----:B------:R-:W-:Y:S04]  /*20ce0*/  STSM.16.M88.4 [R102], R40 ;  /* 0x0000002866007844 */ /* 0x000fe80000000200 */
[----:B------:R-:W-:Y:S04]  /*20cf0*/  STSM.16.M88.4 [R103], R60 ;  /* 0x0000003c67007844 */ /* 0x000fe80000000200 */
[----:B------:R-:W-:Y:S04]  /*20d00*/  STSM.16.M88.4 [R104], R44 ;  /* 0x0000002c68007844 */ /* 0x000fe80000000200 */
[----:B------:R-:W-:Y:S04]  /*20d10*/  STSM.16.M88.4 [R105], R64 ;  /* 0x0000004069007844 */ /* 0x000fe80000000200 */
[----:B------:R-:W-:Y:S04]  /*20d20*/  STSM.16.M88.4 [R107], R48 ;  /* 0x000000306b007844 */ /* 0x000fe80000000200 */
[----:B------:R-:W-:Y:S04]  /*20d30*/  STSM.16.M88.4 [R85], R68 ;  /* 0x0000004455007844 */ /* 0x000fe80000000200 */
[----:B------:R-:W-:Y:S04]  /*20d40*/  STSM.16.M88.4 [R87], R52 ;  /* 0x0000003457007844 */ /* 0x000fe80000000200 */
[----:B------:R2:W-:Y:S01]  /*20d50*/  STSM.16.M88.4 [R89], R76 ;  /* 0x0000004c59007844 */ /* 0x0005e20000000200 */
[----:B------:R-:W-:-:S03]  /*20d60*/  ISETP.NE.U32.AND P0, PT, RZ, UR4, PT ;  /* 0x00000004ff007c0c */ /* 0x000fc6000bf05070 */
[----:B------:R0:W-:Y:S01]  /*20d70*/  STSM.16.M88.4 [R91], R80 ;  /* 0x000000505b007844 */ /* 0x0001e20000000200 */
[----:B------:R-:W-:Y:S01]  /*20d80*/  BAR.SYNC.DEFER_BLOCKING 0x1, 0x100 ;  /* 0x0044000000007b1d */ /* 0x000fe20000010000 */
[----:B------:R-:W-:-:S13]  /*20d90*/  ISETP.NE.AND.EX P0, PT, RZ, UR5, PT, P0 ;  /* 0x00000005ff007c0c */ /* 0x000fda000bf05300 */
[----:B------:R-:W-:Y:S01]  /*20da0*/  @P0 IADD3 R4, P2, R93, UR4, RZ ;  /* 0x000000045d040c10 */ /* 0x000fe2000ff5e0ff */
[----:B------:R-:W-:Y:S02]  /*20db0*/  ULDC UR4, c[0x0][0xa88] ;  /* 0x0002a20000047ab9 */ /* 0x000fe40000000800 */
[----:B------:R-:W-:Y:S02]  /*20dc0*/  MOV R0, UR4 ;  /* 0x0000000400007c02 */ /* 0x000fe40008000f00 */
[----:B------:R-:W-:Y:S01]  /*20dd0*/  @P0 IADD3.X R5, R106, UR5, RZ, P2, !PT ;  /* 0x000000056a050c10 */ /* 0x000fe200097fe4ff */
[----:B------:R-:W3:Y:S04]  /*20de0*/  @P1 LDG.E R2, desc[UR46][R20.64] ;  /* 0x0000002e14021981 */ /* 0x000ee8000c1e1900 */
[----:B------:R0:W5:Y:S01]  /*20df0*/  @P0 LDG.E R0, desc[UR46][R4.64] ;  /* 0x0000002e04000981 */ /* 0x000162000c1e1900 */
[----:B--2---:R-:W-:-:S02]  /*20e00*/  SHF.R.S32.HI R76, RZ, 0x1f, R84 ;  /* 0x0000001fff4c7819 */ /* 0x004fc40000011454 */
[----:B---3--:R-:W-:Y:S01]  /*20e10*/  SHF.R.S32.HI R77, RZ, 0x1f, R2 ;  /* 0x0000001fff4d7819 */ /* 0x008fe20000011402 */
[----:B0-----:R-:W-:Y:S06]  /*20e20*/  @P0 BRA `(.L_x_2387) ;  /* 0x0000000000100947 */ /* 0x001fec0003800000 */
[----:B------:R-:W-:Y:S05]  /*20e30*/  @!P1 BRA `(.L_x_2387) ;  /* 0x00000000000c9947 */ /* 0x000fea0003800000 */
[----:B------:R-:W2:Y:S04]  /*20e40*/  LDG.E R3, desc[UR46][R20.64] ;  /* 0x0000002e14037981 */ /* 0x000ea8000c1e1900 */
[----:B-----5:R-:W2:Y:S02]  /*20e50*/  LDG.E R0, desc[UR46][R20.64+0x4] ;  /* 0x0000042e14007981 */ /* 0x020ea4000c1e1900 */
[----:B--2---:R-:W-:-:S07]  /*20e60*/  IMAD.IADD R0, R0, 0x1, -R3 ;  /* 0x0000000100007824 */ /* 0x004fce00078e0a03 */
.L_x_2387:
[----:B------:R-:W2:Y:S01]  /*20e70*/  LDL R8, [R1+0x3c] ;  /* 0x00003c0001087983 */ /* 0x000ea20000100800 */
[----:B------:R-:W-:-:S03]  /*20e80*/  ULDC.64 UR4, c[0x0][0xb70] ;  /* 0x0002dc0000047ab9 */ /* 0x000fc60000000a00 */
[----:B------:R-:W2:Y:S01]  /*20e90*/  LDL.LU R80, [R1+0x48] ;  /* 0x0000480001507983 */ /* 0x000ea20000300800 */
[----:B------:R-:W-:Y:S01]  /*20ea0*/  IMAD.MOV.U32 R3, RZ, RZ, R77 ;  /* 0x000000ffff037224 */ /* 0x000fe200078e004d */
[----:B------:R-:W-:Y:S01]  /*20eb0*/  SEL R78, R146, RZ, !P1 ;  /* 0x000000ff924e7207 */ /* 0x000fe20004800000 */
[----:B------:R-:W-:Y:S01]  /*20ec0*/  IMAD R6, R76, UR4, RZ ;  /* 0x000000044c067c24 */ /* 0x000fe2000f8e02ff */
[----:B------:R-:W-:Y:S01]  /*20ed0*/  SEL R81, R143, RZ, !P1 ;  /* 0x000000ff8f517207 */ /* 0x000fe20004800000 */
[----:B------:R-:W-:Y:S02]  /*20ee0*/  VIADD R10, R147, 0xffffff80 ;  /* 0xffffff80930a7836 */ /* 0x000fe40000000000 */
[----:B------:R-:W-:Y:S02]  /*20ef0*/  IMAD R7, R22, 0x40, R19 ;  /* 0x0000004016077824 */ /* 0x000fe400078e0213 */
[----:B------:R-:W-:Y:S01]  /*20f00*/  IMAD.WIDE.U32 R4, R84, UR4, R2 ;  /* 0x0000000454047c25 */ /* 0x000fe2000f8e0002 */
[----:B------:R-:W-:-:S03]  /*20f10*/  SHF.R.S32.HI R9, RZ, 0x1f, R10 ;  /* 0x0000001fff097819 */ /* 0x000fc6000001140a */
[----:B------:R-:W-:Y:S01]  /*20f20*/  IMAD R3, R84, UR5, R6 ;  /* 0x0000000554037c24 */ /* 0x000fe2000f8e0206 */
[----:B------:R-:W-:Y:S01]  /*20f30*/  ULDC.64 UR4, c[0x0][0xb78] ;  /* 0x0002de0000047ab9 */ /* 0x000fe20000000a00 */
[----:B------:R-:W-:-:S04]  /*20f40*/  IMAD.WIDE R56, R7, 0x2, R56 ;  /* 0x0000000207387825 */ /* 0x000fc800078e0238 */
[----:B------:R-:W-:Y:S01]  /*20f50*/  IMAD.IADD R5, R5, 0x1, R3 ;  /* 0x0000000105057824 */ /* 0x000fe200078e0203 */
[----:B------:R-:W-:Y:S01]  /*20f60*/  IADD3 R13, P5, R56, 0x2000, RZ ;  /* 0x00002000380d7810 */ /* 0x000fe20007fbe0ff */
[----:B------:R-:W-:Y:S01]  /*20f70*/  IMAD R3, R78, UR4, RZ ;  /* 0x000000044e037c24 */ /* 0x000fe2000f8e02ff */
[C---:B------:R-:W-:Y:S01]  /*20f80*/  IADD3 R25, P4, R56.reuse, 0x3000, RZ ;  /* 0x0000300038197810 */ /* 0x040fe20007f9e0ff */
[----:B------:R-:W-:Y:S01]  /*20f90*/  IMAD.WIDE.U32 R4, R81, UR4, R4 ;  /* 0x0000000451047c25 */ /* 0x000fe2000f8e0004 */
[----:B------:R-:W-:Y:S02]  /*20fa0*/  IADD3 R29, P3, R56, 0x4000, RZ ;  /* 0x00004000381d7810 */ /* 0x000fe40007f7e0ff */
[----:B------:R-:W-:Y:S01]  /*20fb0*/  LOP3.LUT R12, R13, 0x380, RZ, 0xc0, !PT ;  /* 0x000003800d0c7812 */ /* 0x000fe200078ec0ff */
[----:B------:R-:W-:Y:S01]  /*20fc0*/  IMAD R6, R81, UR5, R3 ;  /* 0x0000000551067c24 */ /* 0x000fe2000f8e0203 */
[----:B------:R-:W-:Y:S01]  /*20fd0*/  ULDC.64 UR4, c[0x0][0xb40] ;  /* 0x0002d00000047ab9 */ /* 0x000fe20000000a00 */
[----:B------:R-:W-:-:S02]  /*20fe0*/  LOP3.LUT R24, R25, 0x380, RZ, 0xc0, !PT ;  /* 0x0000038019187812 */ /* 0x000fc400078ec0ff */
[----:B------:R-:W-:Y:S02]  /*20ff0*/  LOP3.LUT R28, R29, 0x380, RZ, 0xc0, !PT ;  /* 0x000003801d1c7812 */ /* 0x000fe400078ec0ff */
        /* <DEDUP_REMOVED lines=35> */
[----:B------:R-:W-:Y:S02]  /*21230*/  LOP3.LUT R68, R68, R69, RZ, 0x3c, !PT ;  /* 0x0000004544447212 */ /* 0x000fe400078e3cff */
[----:B------:R-:W-:Y:S01]  /*21240*/  LOP3.LUT R64, R64, R65, RZ, 0x3c, !PT ;  /* 0x0000004140407212 */ /* 0x000fe200078e3cff */
[----:B------:R-:W-:Y:S01]  /*21250*/  IMAD.X R65, RZ, RZ, R57, P3 ;  /* 0x000000ffff417224 */ /* 0x000fe200018e0639 */
[----:B------:R-:W-:Y:S01]  /*21260*/  IADD3.X R69, RZ, R57, RZ, P4, !PT ;  /* 0x00000039ff457210 */ /* 0x000fe200027fe4ff */
[----:B------:R-:W-:Y:S01]  /*21270*/  BSSY B1, `(.L_x_2388) ;  /* 0x0000077000017945 */ /* 0x000fe20003800000 */
[----:B--2---:R-:W-:Y:S01]  /*21280*/  IMAD R7, R80, 0x80, R8 ;  /* 0x0000008050077824 */ /* 0x004fe200078e0208 */
[----:B------:R-:W-:-:S02]  /*21290*/  LEA.HI R8, R9, R10, RZ, 0x7 ;  /* 0x0000000a09087211 */ /* 0x000fc400078f38ff */
[----:B------:R-:W-:Y:S02]  /*212a0*/  IADD3 R9, P2, R56, 0x1000, RZ ;  /* 0x0000100038097810 */ /* 0x000fe40007f5e0ff */
[----:B------:R-:W-:Y:S02]  /*212b0*/  LOP3.LUT R11, R8, 0xffffff80, RZ, 0xc0, !PT ;  /* 0xffffff80080b7812 */ /* 0x000fe400078ec0ff */
[----:B------:R-:W-:Y:S02]  /*212c0*/  LOP3.LUT R8, R9, 0x380, RZ, 0xc0, !PT ;  /* 0x0000038009087812 */ /* 0x000fe400078ec0ff */
[----:B------:R-:W-:Y:S02]  /*212d0*/  SHF.R.S32.HI R3, RZ, 0x1f, R7 ;  /* 0x0000001fff037819 */ /* 0x000fe40000011407 */
[----:B------:R-:W-:Y:S02]  /*212e0*/  IADD3 R4, P0, R7, R4, RZ ;  /* 0x0000000407047210 */ /* 0x000fe40007f1e0ff */
[----:B------:R-:W-:-:S02]  /*212f0*/  SHF.R.U64 R8, R8, 0x3, RZ ;  /* 0x0000000308087819 */ /* 0x000fc400000012ff */
[----:B------:R-:W-:Y:S02]  /*21300*/  IADD3.X R3, R3, R5, R6, P0, !PT ;  /* 0x0000000503037210 */ /* 0x000fe400007fe406 */
[----:B------:R-:W-:Y:S02]  /*21310*/  LEA R20, P1, R4, UR4, 0x2 ;  /* 0x0000000404147c11 */ /* 0x000fe4000f8210ff */
[----:B------:R-:W-:Y:S01]  /*21320*/  LOP3.LUT R8, R8, R9, RZ, 0x3c, !PT ;  /* 0x0000000908087212 */ /* 0x000fe200078e3cff */
[----:B------:R-:W-:Y:S01]  /*21330*/  IMAD.X R9, RZ, RZ, R57, P2 ;  /* 0x000000ffff097224 */ /* 0x000fe200010e0639 */
[----:B------:R-:W-:Y:S02]  /*21340*/  IADD3 R37, P2, R56, 0x6000, RZ ;  /* 0x0000600038257810 */ /* 0x000fe40007f5e0ff */
[----:B------:R-:W-:Y:S01]  /*21350*/  LEA.HI.X R21, R4, UR5, R3, 0x2, P1 ;  /* 0x0000000504157c11 */ /* 0x000fe200088f1403 */
[----:B------:R-:W-:Y:S01]  /*21360*/  VIADD R3, R7, 0x8 ;  /* 0x0000000807037836 */ /* 0x000fe20000000000 */
[----:B------:R-:W-:Y:S01]  /*21370*/  IADD3 R33, P1, R56, 0x5000, RZ ;  /* 0x0000500038217810 */ /* 0x000fe20007f3e0ff */
[----:B------:R-:W-:Y:S01]  /*21380*/  ULDC.64 UR4, c[0x0][0xaa0] ;  /* 0x0002a80000047ab9 */ /* 0x000fe20000000a00 */
[----:B------:R-:W-:-:S02]  /*21390*/  LOP3.LUT R36, R37, 0x380, RZ, 0xc0, !PT ;  /* 0x0000038025247812 */ /* 0x000fc400078ec0ff */
[----:B------:R-:W-:Y:S02]  /*213a0*/  LOP3.LUT R32, R33, 0x380, RZ, 0xc0, !PT ;  /* 0x0000038021207812 */ /* 0x000fe400078ec0ff */
[----:B------:R-:W-:Y:S02]  /*213b0*/  SHF.R.U64 R36, R36, 0x3, RZ ;  /* 0x0000000324247819 */ /* 0x000fe400000012ff */
[----:B------:R-:W-:Y:S02]  /*213c0*/  SHF.R.U64 R32, R32, 0x3, RZ ;  /* 0x0000000320207819 */ /* 0x000fe400000012ff */
[----:B------:R-:W-:Y:S01]  /*213d0*/  LOP3.LUT R36, R36, R37, RZ, 0x3c, !PT ;  /* 0x0000002524247212 */ /* 0x000fe200078e3cff */
[--C-:B------:R-:W-:Y:S01]  /*213e0*/  IMAD.X R37, RZ, RZ, R57.reuse, P2 ;  /* 0x000000ffff257224 */ /* 0x100fe200010e0639 */
[----:B------:R-:W-:Y:S01]  /*213f0*/  LOP3.LUT R32, R32, R33, RZ, 0x3c, !PT ;  /* 0x0000002120207212 */ /* 0x000fe200078e3cff */
[----:B------:R-:W-:Y:S01]  /*21400*/  IMAD.X R33, RZ, RZ, R57, P1 ;  /* 0x000000ffff217224 */ /* 0x000fe200008e0639 */
[----:B------:R-:W-:-:S02]  /*21410*/  IADD3 R59, P2, R56, 0xb000, RZ ;  /* 0x0000b000383b7810 */ /* 0x000fc40007f5e0ff */
[----:B------:R-:W-:Y:S02]  /*21420*/  IADD3 R53, P1, R56, 0xa000, RZ ;  /* 0x0000a00038357810 */ /* 0x000fe40007f3e0ff */
[----:B------:R-:W-:Y:S02]  /*21430*/  LOP3.LUT R58, R59, 0x380, RZ, 0xc0, !PT ;  /* 0x000003803b3a7812 */ /* 0x000fe400078ec0ff */
[----:B------:R-:W-:Y:S02]  /*21440*/  LOP3.LUT R52, R53, 0x380, RZ, 0xc0, !PT ;  /* 0x0000038035347812 */ /* 0x000fe400078ec0ff */
[----:B------:R-:W-:Y:S02]  /*21450*/  IADD3 R11, R10, -R11, RZ ;  /* 0x8000000b0a0b7210 */ /* 0x000fe40007ffe0ff */
[----:B------:R-:W-:Y:S02]  /*21460*/  SHF.R.U64 R58, R58, 0x3, RZ ;  /* 0x000000033a3a7819 */ /* 0x000fe400000012ff */
[----:B------:R-:W-:-:S02]  /*21470*/  SHF.R.U64 R52, R52, 0x3, RZ ;  /* 0x0000000334347819 */ /* 0x000fc400000012ff */
[----:B------:R-:W-:Y:S02]  /*21480*/  LOP3.LUT P0, RZ, R11, 0x3, RZ, 0xc0, !PT ;  /* 0x000000030bff7812 */ /* 0x000fe4000780c0ff */
[----:B------:R-:W-:Y:S01]  /*21490*/  LOP3.LUT R58, R58, R59, RZ, 0x3c, !PT ;  /* 0x0000003b3a3a7212 */ /* 0x000fe200078e3cff */
[--C-:B------:R-:W-:Y:S01]  /*214a0*/  IMAD.X R59, RZ, RZ, R57.reuse, P2 ;  /* 0x000000ffff3b7224 */ /* 0x100fe200010e0639 */
[----:B------:R-:W-:Y:S01]  /*214b0*/  LOP3.LUT R52, R52, R53, RZ, 0x3c, !PT ;  /* 0x0000003534347212 */ /* 0x000fe200078e3cff */
[--C-:B------:R-:W-:Y:S01]  /*214c0*/  IMAD.X R53, RZ, RZ, R57.reuse, P1 ;  /* 0x000000ffff357224 */ /* 0x100fe200008e0639 */
[C---:B------:R-:W-:Y:S02]  /*214d0*/  IADD3 R4, P2, R56.reuse, 0xf000, RZ ;  /* 0x0000f00038047810 */ /* 0x040fe40007f5e0ff */
[-C--:B-----5:R-:W-:Y:S02]  /*214e0*/  ISETP.GE.OR P1, PT, R7, R0.reuse, P0 ;  /* 0x000000000700720c */ /* 0x0a0fe40000726670 */
[----:B------:R-:W-:Y:S01]  /*214f0*/  ISETP.GE.OR P0, PT, R3, R0, P0 ;  /* 0x000000000300720c */ /* 0x000fe20000706670 */
[----:B------:R-:W-:Y:S01]  /*21500*/  IMAD.X R61, RZ, RZ, R57, P2 ;  /* 0x000000ffff3d7224 */ /* 0x000fe200010e0639 */
[----:B------:R-:W-:-:S02]  /*21510*/  LOP3.LUT R5, R56, 0x380, RZ, 0xc0, !PT ;  /* 0x0000038038057812 */ /* 0x000fc400078ec0ff */
[----:B------:R-:W-:Y:S02]  /*21520*/  LOP3.LUT R3, R4, 0x380, RZ, 0xc0, !PT ;  /* 0x0000038004037812 */ /* 0x000fe400078ec0ff */
[----:B------:R-:W-:Y:S02]  /*21530*/  SHF.R.U64 R5, R5, 0x3, RZ ;  /* 0x0000000305057819 */ /* 0x000fe400000012ff */
[----:B------:R-:W-:Y:S02]  /*21540*/  SHF.R.U64 R3, R3, 0x3, RZ ;  /* 0x0000000303037819 */ /* 0x000fe400000012ff */
[----:B------:R-:W-:Y:S01]  /*21550*/  LOP3.LUT R56, R5, R56, RZ, 0x3c, !PT ;  /* 0x0000003805387212 */ /* 0x000fe200078e3cff */
        /* <DEDUP_REMOVED lines=9> */
[----:B------:R-:W-:-:S03]  /*215f0*/  IMAD.MOV.U32 R20, RZ, RZ, R19 ;  /* 0x000000ffff147224 */ /* 0x000fc600078e0013 */
        /* <DEDUP_REMOVED lines=25> */
[----:B------:R-:W-:Y:S01]  /*21790*/  IMAD R77, R84, UR5, R2 ;  /* 0x00000005544d7c24 */ /* 0x000fe2000f8e0202 */
        /* <DEDUP_REMOVED lines=27> */
[----:B-1----:R-:W-:-:S03]  /*21950*/  VIADD R0, R19, 0x80 ;  /* 0x0000008013007836 */ /* 0x002fc60000000000 */
        /* <DEDUP_REMOVED lines=8> */
.L_x_2389:
[----:B------:R-:W-:Y:S05]  /*219e0*/  BSYNC B1 ;  /* 0x0000000000017941 */ /* 0x000fea0003800000 */
.L_x_2388:
[----:B------:R-:W-:Y:S04]  /*219f0*/  BSSY B1, `(.L_x_2390) ;  /* 0x0000019000017945 */ /* 0x000fe80003800000 */
[----:B------:R-:W-:Y:S05]  /*21a00*/  @P2 BRA `(.L_x_2391) ;  /* 0x00000000005c2947 */ /* 0x000fea0003800000 */
[----:B0----5:R-:W-:Y:S01]  /*21a10*/  IADD3 R5, P2, R20, 0x20, RZ ;  /* 0x0000002014057810 */ /* 0x021fe20007f5e0ff */
[----:B------:R-:W-:Y:S01]  /*21a20*/  ULDC.64 UR4, c[0x0][0xad8] ;  /* 0x0002b60000047ab9 */ /* 0x000fe20000000a00 */
[----:B------:R-:W-:Y:S01]  /*21a30*/  IMAD.MOV.U32 R2, RZ, RZ, R76 ;  /* 0x000000ffff027224 */ /* 0x000fe200078e004c */
[----:B------:R-:W-:Y:S01]  /*21a40*/  IADD3 R4, R19, 0x80, RZ ;  /* 0x0000008013047810 */ /* 0x000fe20007ffe0ff */
[----:B------:R-:W-:Y:S01]  /*21a50*/  IMAD.MOV.U32 R3, RZ, RZ, R81 ;  /* 0x000000ffff037224 */ /* 0x000fe200078e0051 */
[----:B------:R-:W-:Y:S01]  /*21a60*/  ULDC.64 UR6, c[0x0][0xa80] ;  /* 0x0002a00000067ab9 */ /* 0x000fe20000000a00 */
[----:B-1----:R-:W-:Y:S02]  /*21a70*/  IMAD.X R0, RZ, RZ, R21, P2 ;  /* 0x000000ffff007224 */ /* 0x002fe400010e0615 */
[----:B------:R-:W-:-:S04]  /*21a80*/  IMAD.WIDE.U32 R2, R5, UR4, R2 ;  /* 0x0000000405027c25 */ /* 0x000fc8000f8e0002 */
[----:B------:R-:W-:Y:S01]  /*21a90*/  IMAD R0, R0, UR4, RZ ;  /* 0x0000000400007c24 */ /* 0x000fe2000f8e02ff */
        /* <DEDUP_REMOVED lines=14> */
.L_x_2391:
[----:B------:R-:W-:Y:S05]  /*21b80*/  BSYNC B1 ;  /* 0x0000000000017941 */ /* 0x000fea0003800000 */
.L_x_2390:
        /* <DEDUP_REMOVED lines=25> */
.L_x_2393:
[----:B------:R-:W-:Y:S05]  /*21d20*/  BSYNC B1 ;  /* 0x0000000000017941 */ /* 0x000fea0003800000 */
.L_x_2392:
        /* <DEDUP_REMOVED lines=26> */
.L_x_2385:
[----:B------:R-:W2:Y:S01]  /*21ed0*/  LDL R11, [R1+0x24] ;  /* 0x00002400010b7983 */ /* 0x000ea20000100800 */
[----:B------:R-:W-:-:S03]  /*21ee0*/  ULDC.64 UR4, c[0x0][0xbd8] ;  /* 0x0002f60000047ab9 */ /* 0x000fc60000000a00 */
[----:B------:R-:W3:Y:S01]  /*21ef0*/  LDL R9, [R1+0x44] ;  /* 0x0000440001097983 */ /* 0x000ee20000100800 */
[----:B------:R-:W-:Y:S01]  /*21f00*/  ISETP.NE.U32.AND P0, PT, RZ, UR4, PT ;  /* 0x00000004ff007c0c */ /* 0x000fe2000bf05070 */
[----:B------:R-:W-:-:S03]  /*21f10*/  IMAD.MOV.U32 R7, RZ, RZ, RZ ;  /* 0x000000ffff077224 */ /* 0x000fc600078e00ff */
[----:B------:R-:W-:Y:S01]  /*21f20*/  ISETP.NE.AND.EX P0, PT, RZ, UR5, PT, P0 ;  /* 0x00000005ff007c0c */ /* 0x000fe2000bf05300 */
[C---:B--2---:R-:W-:Y:S01]  /*21f30*/  IMAD.SHL.U32 R4, R11.reuse, 0x4, RZ ;  /* 0x000000040b047824 */ /* 0x044fe200078e00ff */
[----:B---3--:R-:W-:-:S04]  /*21f40*/  SHF.L.U64.HI R0, R11, 0x2, R9 ;  /* 0x000000020b007819 */ /* 0x008fc80000010209 */
[----:B------:R-:W-:-:S04]  /*21f50*/  IADD3 R2, P1, R4, UR4, RZ ;  /* 0x0000000404027c10 */ /* 0x000fc8000ff3e0ff */
[----:B------:R-:W-:Y:S01]  /*21f60*/  IADD3.X R3, R0, UR5, RZ, P1, !PT ;  /* 0x0000000500037c10 */ /* 0x000fe20008ffe4ff */
[----:B------:R-:W-:Y:S02]  /*21f70*/  ULDC.64 UR4, c[0x0][0xbe0] ;  /* 0x0002f80000047ab9 */ /* 0x000fe40000000a00 */
[----:B------:R-:W-:Y:S02]  /*21f80*/  ISETP.NE.U32.AND P1, PT, RZ, UR4, PT ;  /* 0x00000004ff007c0c */ /* 0x000fe4000bf25070 */
[----:B------:R1:W5:Y:S02]  /*21f90*/  @P0 LDG.E R7, desc[UR46][R2.64] ;  /* 0x0000002e02070981 */ /* 0x000364000c1e1900 */
[----:B------:R-:W-:Y:S01]  /*21fa0*/  ISETP.NE.AND.EX P1, PT, RZ, UR5, PT, P1 ;  /* 0x00000005ff007c0c */ /* 0x000fe2000bf25310 */
[----:B------:R-:W2:-:S12]  /*21fb0*/  S2R R14, SR_TID.X ;  /* 0x00000000000e7919 */ /* 0x000e980000002100 */
[----:B------:R-:W-:Y:S01]  /*21fc0*/  @P1 IADD3 R4, P2, R4, UR4, RZ ;  /* 0x0000000404041c10 */ /* 0x000fe2000ff5e0ff */
[----:B------:R-:W-:-:S03]  /*21fd0*/  ULDC UR4, c[0x0][0xa88] ;  /* 0x0002a20000047ab9 */ /* 0x000fc60000000800 */
[----:B------:R-:W-:Y:S01]  /*21fe0*/  @P1 IADD3.X R5, R0, UR5, RZ, P2, !PT ;  /* 0x0000000500051c10 */ /* 0x000fe200097fe4ff */
[----:B------:R-:W-:-:S06]  /*21ff0*/  IMAD.U32 R0, RZ, RZ, UR4 ;  /* 0x00000004ff007e24 */ /* 0x000fcc000f8e00ff */
[----:B------:R1:W5:Y:S01]  /*22000*/  @P1 LDG.E R0, desc[UR46][R4.64] ;  /* 0x0000002e04001981 */ /* 0x000362000c1e1900 */
[----:B--2---:R-:W-:-:S05]  /*22010*/  VIADD R6, R14, 0xffffff80 ;  /* 0xffffff800e067836 */ /* 0x004fca0000000000 */
[----:B------:R-:W-:Y:S01]  /*22020*/  ISETP.GT.AND P2, PT, R6, 0x7f, PT ;  /* 0x0000007f0600780c */ /* 0x000fe20003f44270 */
[----:B-1----:R-:W-:-:S12]  /*22030*/  @P1 BRA `(.L_x_2395) ;  /* 0x0000000000101947 */ /* 0x002fd80003800000 */
[----:B------:R-:W-:Y:S05]  /*22040*/  @!P0 BRA `(.L_x_2395) ;  /* 0x00000000000c8947 */ /* 0x000fea0003800000 */
[----:B------:R-:W2:Y:S04]  /*22050*/  LDG.E R5, desc[UR46][R2.64] ;  /* 0x0000002e02057981 */ /* 0x000ea8000c1e1900 */
[----:B-----5:R-:W2:Y:S02]  /*22060*/  LDG.E R0, desc[UR46][R2.64+0x4] ;  /* 0x0000042e02007981 */ /* 0x020ea4000c1e1900 */
[----:B--2---:R-:W-:-:S07]  /*22070*/  IADD3 R0, -R5, R0, RZ ;  /* 0x0000000005007210 */ /* 0x004fce0007ffe1ff */
.L_x_2395:
[----:B------:R-:W2:Y:S04]  /*22080*/  LDL R13, [R1+0x40] ;  /* 0x00004000010d7983 */ /* 0x000ea80000100800 */
[----:B------:R1:W5:Y:S01]  /*22090*/  LDL R12, [R1+0x48] ;  /* 0x00004800010c7983 */ /* 0x0003620000100800 */
[----:B------:R-:W-:Y:S01]  /*220a0*/  BSSY B1, `(.L_x_2396) ;  /* 0x000001c000017945 */ /* 0x000fe20003800000 */
[----:B------:R-:W-:Y:S02]  /*220b0*/  SHF.R.S32.HI R10, RZ, 0x1f, R19 ;  /* 0x0000001fff0a7819 */ /* 0x000fe40000011413 */
[----:B------:R-:W-:Y:S02]  /*220c0*/  SEL R11, R11, RZ, !P0 ;  /* 0x000000ff0b0b7207 */ /* 0x000fe40004000000 */
[----:B------:R-:W-:-:S02]  /*220d0*/  SEL R9, R9, RZ, !P0 ;  /* 0x000000ff09097207 */ /* 0x000fc40004000000 */
[----:B-----5:R-:W-:Y:S02]  /*220e0*/  SHF.R.S32.HI R6, RZ, 0x1f, R7 ;  /* 0x0000001fff067819 */ /* 0x020fe40000011407 */
[----:B--2---:R-:W-:Y:S01]  /*220f0*/  SHF.R.S32.HI R8, RZ, 0x1f, R13 ;  /* 0x0000001fff087819 */ /* 0x004fe2000001140d */
[----:B-1----:R-:W-:Y:S06]  /*22100*/  @P2 BRA `(.L_x_2397) ;  /* 0x0000000000542947 */ /* 0x002fec0003800000 */
        /* <DEDUP_REMOVED lines=21> */
.L_x_2397:
[----:B------:R-:W-:Y:S05]  /*22260*/  BSYNC B1 ;  /* 0x0000000000017941 */ /* 0x000fea0003800000 */
.L_x_2396:
[----:B------:R-:W-:Y:S01]  /*22270*/  ULDC.64 UR4, c[0x0][0xaa0] ;  /* 0x0002a80000047ab9 */ /* 0x000fe20000000a00 */
[----:B-1----:R-:W-:Y:S01]  /*22280*/  MOV R3, R10 ;  /* 0x0000000a00037202 */ /* 0x002fe20000000f00 */
[----:B------:R-:W-:Y:S01]  /*22290*/  IMAD.MOV.U32 R2, RZ, RZ, R19 ;  /* 0x000000ffff027224 */ /* 0x000fe200078e0013 */
        /* <DEDUP_REMOVED lines=22> */
[C---:B------:R-:W-:Y:S01]  /*22400*/  IADD3 R2, R19.reuse, 0xc0, RZ ;  /* 0x000000c013027810 */ /* 0x040fe20007ffe0ff */
[----:B------:R-:W-:Y:S01]  /*22410*/  ULDC UR4, c[0x0][0xa8c] ;  /* 0x0002a30000047ab9 */ /* 0x000fe20000000800 */
        /* <DEDUP_REMOVED lines=19> */
.L_x_2399:
[----:B------:R-:W-:Y:S05]  /*22550*/  BSYNC B1 ;  /* 0x0000000000017941 */ /* 0x000fea0003800000 */
.L_x_2398:
        /* <DEDUP_REMOVED lines=19> */
[----:B-1----:R-:W-:Y:S01]  /*22690*/  LEA R12, P0, R2, UR6, 0x1 ;  /* 0x00000006020c7c11 */ /* 0x002fe2000f8008ff */
[----:B------:R-:W-:-:S05]  /*226a0*/  IMAD.IADD R3, R3, 0x1, R9 ;  /* 0x0000000103037824 */ /* 0x000fca00078e0209 */
[----:B------:R-:W-:-:S05]  /*226b0*/  LEA.HI.X R13, R2, UR7, R3, 0x1, P0 ;  /* 0x00000007020d7c11 */ /* 0x000fca00080f0c03 */
[----:B------:R2:W-:Y:S04]  /*226c0*/  @!P2 STG.E.128 desc[UR46][R12.64], RZ ;  /* 0x000000ff0c00a986 */ /* 0x0005e8000c101d2e */
[----:B------:R2:W-:Y:S04]  /*226d0*/  @!P3 STG.E.128 desc[UR46][R12.64+0x80], RZ ;  /* 0x000080ff0c00b986 */ /* 0x0005e8000c101d2e */
[----:B------:R2:W-:Y:S04]  /*226e0*/  @!P4 STG.E.128 desc[UR46][R12.64+0x100], RZ ;  /* 0x000100ff0c00c986 */ /* 0x0005e8000c101d2e */
[----:B------:R2:W-:Y:S02]  /*226f0*/  @!P5 STG.E.128 desc[UR46][R12.64+0x180], RZ ;  /* 0x000180ff0c00d986 */ /* 0x0005e4000c101d2e */
.L_x_2401:
[----:B------:R-:W-:Y:S05]  /*22700*/  BSYNC B1 ;  /* 0x0000000000017941 */ /* 0x000fea0003800000 */
.L_x_2400:
        /* <DEDUP_REMOVED lines=26> */
.L_x_2403:
[----:B------:R-:W-:Y:S05]  /*228b0*/  BSYNC B1 ;  /* 0x0000000000017941 */ /* 0x000fea0003800000 */
.L_x_2402:
        /* <DEDUP_REMOVED lines=17> */
[----:B------:R-:W-:Y:S02]  /*229d0*/  LEA R4, P0, R2, UR6, 0x1 ;  /* 0x0000000602047c11 */ /* 0x000fe4000f8008ff */
[----:B------:R-:W-:-:S04]  /*229e0*/  IADD3 R3, R3, R5, RZ ;  /* 0x0000000503037210 */ /* 0x000fc80007ffe0ff */
[----:B------:R-:W-:-:S05]  /*229f0*/  LEA.HI.X R5, R2, UR7, R3, 0x1, P0 ;  /* 0x0000000702057c11 */ /* 0x000fca00080f0c03 */
[----:B------:R4:W-:Y:S04]  /*22a00*/  @!P1 STG.E.128 desc[UR46][R4.64], RZ ;  /* 0x000000ff04009986 */ /* 0x0009e8000c101d2e */
[----:B------:R4:W-:Y:S04]  /*22a10*/  @!P2 STG.E.128 desc[UR46][R4.64+0x80], RZ ;  /* 0x000080ff0400a986 */ /* 0x0009e8000c101d2e */
[----:B------:R4:W-:Y:S04]  /*22a20*/  @!P3 STG.E.128 desc[UR46][R4.64+0x100], RZ ;  /* 0x000100ff0400b986 */ /* 0x0009e8000c101d2e */
[----:B------:R4:W-:Y:S02]  /*22a30*/  @!P4 STG.E.128 desc[UR46][R4.64+0x180], RZ ;  /* 0x000180ff0400c986 */ /* 0x0009e4000c101d2e */
.L_x_2394:
[----:B------:R-:W-:Y:S05]  /*22a40*/  BSYNC B0 ;  /* 0x0000000000007941 */ /* 0x000fea0003800000 */
.L_x_2384:
[----:B-1----:R-:W2:Y:S01]  /*22a50*/  LDL R0, [R1+0xc] ;  /* 0x00000c0001007983 */ /* 0x002ea20000100800 */
[----:B------:R-:W-:Y:S02]  /*22a60*/  ULDC UR4, c[0x0][0xc14] ;  /* 0x0003050000047ab9 */ /* 0x000fe40000000800 */
[----:B--2---:R-:W-:-:S13]  /*22a70*/  ISETP.GE.AND P0, PT, R0, UR4, PT ;  /* 0x0000000400007c0c */ /* 0x004fda000bf06270 */
[----:B------:R-:W-:Y:S05]  /*22a80*/  @!P0 BRA `(.L_x_2404) ;  /* 0xfffffde400e08947 */ /* 0x000fea000383ffff */
[----:B------:R-:W-:Y:S05]  /*22a90*/  BRA `(.L_x_2181) ;  /* 0x0000006c003c7947 */ /* 0x000fea0003800000 */
.L_x_2179:
        /* <DEDUP_REMOVED lines=20> */
.L_x_2405:
        /* <DEDUP_REMOVED lines=42> */
.L_x_2411:
        /* <DEDUP_REMOVED lines=13> */
.L_x_2410:
[----:B------:R-:W-:Y:S05]  /*22f50*/  BSYNC B0 ;  /* 0x0000000000007941 */ /* 0x000fea0003800000 */
.L_x_2409:
[----:B0----5:R-:W0:Y:S02]  /*22f60*/  SHFL.UP PT, R2, R5, 0x1, RZ ;  /* 0x0420000005027989 */ /* 0x021e2400000e00ff */
        /* <DEDUP_REMOVED lines=20> */
.L_x_2407:
[----:B------:R-:W-:-:S04]  /*230b0*/  IMAD.IADD R7, R7, 0x1, -R2 ;  /* 0x0000000107077824 */ /* 0x000fc800078e0a02 */
[----:B------:R-:W-:-:S05]  /*230c0*/  IMAD R2, R6, UR5, R7 ;  /* 0x0000000506027c24 */ /* 0x000fca000f8e0207 */
[----:B------:R-:W-:Y:S02]  /*230d0*/  ISETP.GT.AND P0, PT, R2, UR6, PT ;  /* 0x0000000602007c0c */ /* 0x000fe4000bf04270 */
[----:B------:R-:W0:Y:S11]  /*230e0*/  LDC.64 R2, c[0x0][0xc68] ;  /* 0x00031a00ff027b82 */ /* 0x000e360000000a00 */
[----:B------:R-:W-:-:S04]  /*230f0*/  VOTE.ANY R12, PT, !P0 ;  /* 0x00000000000c7806 */ /* 0x000fc800040e0100 */
[----:B------:R-:W1:Y:S02]  /*23100*/  POPC R8, R12 ;  /* 0x0000000c00087309 */ /* 0x000e640000000000 */
[----:B-1----:R-:W-:-:S05]  /*23110*/  IADD3 R9, R8, UR4, RZ ;  /* 0x0000000408097c10 */ /* 0x002fca000fffe0ff */
        /* <DEDUP_REMOVED lines=14> */
.L_x_2412:
[----:B-1----:R-:W-:Y:S01]  /*23200*/  IMAD.MOV R2, RZ, RZ, -R3 ;  /* 0x000000ffff027224 */ /* 0x002fe200078e0a03 */
[----:B--2---:R-:W-:Y:S01]  /*23210*/  IABS R6, R9 ;  /* 0x0000000900067213 */ /* 0x004fe20000000000 */
[----:B---3--:R-:W-:Y:S02]  /*23220*/  IMAD R4, R4, UR5, R7 ;  /* 0x0000000504047c24 */ /* 0x008fe4000f8e0207 */
[----:B------:R-:W-:Y:S02]  /*23230*/  IMAD R7, R2, R11, RZ ;  /* 0x0000000b02077224 */ /* 0x000fe400078e02ff */
[----:B------:R-:W-:Y:S01]  /*23240*/  IMAD.MOV.U32 R2, RZ, RZ, RZ ;  /* 0x000000ffff027224 */ /* 0x000fe200078e00ff */
[----:B------:R1:W-:Y:S01]  /*23250*/  STL [R1], R4 ;  /* 0x0000000401007387 */ /* 0x0003e20000100800 */
[----:B------:R-:W-:Y:S02]  /*23260*/  IMAD.MOV R6, RZ, RZ, -R6 ;  /* 0x000000ffff067224 */ /* 0x000fe400078e0a06 */
        /* <DEDUP_REMOVED lines=8> */
[----:B------:R-:W-:Y:S01]  /*232f0*/  @!P1 IMAD.IADD R4, R4, 0x1, -R11 ;  /* 0x0000000104049824 */ /* 0x000fe200078e0a0b */
[----:B------:R-:W-:Y:S02]  /*23300*/  @!P1 IADD3 R7, R7, 0x1, RZ ;  /* 0x0000000107079810 */ /* 0x000fe40007ffe0ff */
        /* <DEDUP_REMOVED lines=8> */
[----:B------:R-:W-:Y:S01]  /*23390*/  IMAD R9, R9, R7, R2 ;  /* 0x0000000709097224 */ /* 0x000fe200078e0202 */
[----:B------:R-:W-:Y:S02]  /*233a0*/  MOV R2, RZ ;  /* 0x000000ff00027202 */ /* 0x000fe40000000f00 */
        /* <DEDUP_REMOVED lines=32> */
.L_x_2408:
[----:B------:R-:W-:Y:S01]  /*235b0*/  IMAD.U32 R2, RZ, RZ, UR6 ;  /* 0x00000006ff027e24 */ /* 0x000fe2000f8e00ff */
[----:B------:R0:W-:Y:S04]  /*235c0*/  STL [R1+0x4], RZ ;  /* 0x000004ff01007387 */ /* 0x0001e80000100800 */
[----:B------:R0:W-:Y:S04]  /*235d0*/  STL [R1+0x8], RZ ;  /* 0x000008ff01007387 */ /* 0x0001e80000100800 */
[----:B------:R0:W-:Y:S02]  /*235e0*/  STL [R1], R2 ;  /* 0x0000000201007387 */ /* 0x0001e40000100800 */
.L_x_2413:
        /* <DEDUP_REMOVED lines=10> */
.L_x_2406:
        /* <DEDUP_REMOVED lines=8> */
[----:B--2---:R-:W0:Y:S01]  /*23710*/  S2R R7, SR_TID.X ;  /* 0x0000000000077919 */ /* 0x004e220000002100 */
[----:B------:R-:W-:Y:S01]  /*23720*/  BSSY B7, `(.L_x_2414) ;  /* 0x00005c5000077945 */ /* 0x000fe20003800000 */
[----:B------:R-:W-:Y:S01]  /*23730*/  ULDC UR37, c[0x0][0xc] ;  /* 0x0000030000257ab9 */ /* 0x000fe20000000800 */
[----:B------:R-:W-:Y:S01]  /*23740*/  ULOP3.LUT UR36, UR40, 0x1, URZ, 0xfc, !UPT ;  /* 0x0000000128247892 */ /* 0x000fe2000f8efc3f */
[----:B------:R-:W2:Y:S01]  /*23750*/  S2R R3, SR_TID.X ;  /* 0x0000000000037919 */ /* 0x000ea20000002100 */
[----:B------:R-:W-:Y:S01]  /*23760*/  ULOP3.LUT UR38, UR40, 0x2, URZ, 0xfc, !UPT ;  /* 0x0000000228267892 */ /* 0x000fe2000f8efc3f */
[----:B------:R-:W-:Y:S01]  /*23770*/  ULDC.64 UR42, c[0x0][0x198] ;  /* 0x00006600002a7ab9 */ /* 0x000fe20000000a00 */
[C---:B0-----:R-:W-:Y:S01]  /*23780*/  IMAD.SHL.U32 R2, R7.reuse, 0x10, RZ ;  /* 0x0000001007027824 */ /* 0x041fe200078e00ff */
[C---:B------:R-:W-:Y:S01]  /*23790*/  R2P PR, R7.reuse, 0x6 ;  /* 0x0000000607007804 */ /* 0x040fe20000000000 */
[----:B-1----:R-:W-:Y:S01]  /*237a0*/  IMAD.SHL.U32 R0, R7, 0x80, RZ ;  /* 0x0000008007007824 */ /* 0x002fe200078e00ff */
[----:B--2---:R-:W-:-:S02]  /*237b0*/  LOP3.LUT R5, R3, 0x7f, RZ, 0xc0, !PT ;  /* 0x0000007f03057812 */ /* 0x004fc400078ec0ff */
[----:B------:R-:W-:Y:S02]  /*237c0*/  LOP3.LUT R4, R2, 0x70, RZ, 0xc0, !PT ;  /* 0x0000007002047812 */ /* 0x000fe400078ec0ff */
[----:B------:R-:W-:Y:S01]  /*237d0*/  SHF.R.U32.HI R3, RZ, 0x1, R7 ;  /* 0x00000001ff037819 */ /* 0x000fe20000011607 */
[----:B------:R-:W-:Y:S01]  /*237e0*/  IMAD.SHL.U32 R6, R5, 0x40, RZ ;  /* 0x0000004005067824 */ /* 0x000fe200078e00ff */
[C---:B------:R-:W-:Y:S02]  /*237f0*/  LOP3.LUT R2, R0.reuse, 0x380, RZ, 0xc0, !PT ;  /* 0x0000038000027812 */ /* 0x040fe400078ec0ff */
[----:B------:R-:W-:Y:S02]  /*23800*/  LOP3.LUT R5, R0, 0x400, RZ, 0xc0, !PT ;  /* 0x0000040000057812 */ /* 0x000fe400078ec0ff */
[----:B------:R-:W-:Y:S02]  /*23810*/  LOP3.LUT R3, R2, 0x30, R3, 0xf8, !PT ;  /* 0x0000003002037812 */ /* 0x000fe400078ef803 */
[----:B------:R-:W-:-:S02]  /*23820*/  LOP3.LUT R6, R5, 0x1800, R6, 0xf8, !PT ;  /* 0x0000180005067812 */ /* 0x000fc400078ef806 */
[----:B------:R-:W-:Y:S02]  /*23830*/  LOP3.LUT R5, R2, 0x10, R7, 0xf8, !PT ;  /* 0x0000001002057812 */ /* 0x000fe400078ef807 */
[----:B------:R-:W-:Y:S02]  /*23840*/  LOP3.LUT R3, R3, R4, RZ, 0x3c, !PT ;  /* 0x0000000403037212 */ /* 0x000fe400078e3cff */
[----:B------:R-:W-:Y:S02]  /*23850*/  LOP3.LUT R2, R6, R5, R4, 0xf6, !PT ;  /* 0x0000000506027212 */ /* 0x000fe400078ef604 */
[----:B------:R-:W-:-:S03]  /*23860*/  LOP3.LUT R0, R3, 0xc00, R0, 0xf8, !PT ;  /* 0x00000c0003007812 */ /* 0x000fc600078ef800 */
[----:B------:R0:W-:Y:S04]  /*23870*/  STL [R1+0x38], R2 ;  /* 0x0000380201007387 */ /* 0x0001e80000100800 */
[----:B------:R1:W-:Y:S01]  /*23880*/  STL [R1+0x3c], R0 ;  /* 0x00003c0001007387 */ /* 0x0003e20000100800 */
[----:B0-----:R-:W-:Y:S01]  /*23890*/  IMAD.MOV.U32 R2, RZ, RZ, 0x20 ;  /* 0x00000020ff027424 */ /* 0x001fe200078e00ff */
[----:B-1----:R-:W-:-:S04]  /*238a0*/  MOV R0, 0x40 ;  /* 0x0000004000007802 */ /* 0x002fc80000000f00 */
        /* <DEDUP_REMOVED lines=10> */
.L_x_2518:
[----:B0-----:R-:W2:Y:S01]  /*23950*/  LDL R0, [R1+0xc] ;  /* 0x00000c0001007983 */ /* 0x001ea20000100800 */
[----:B------:R-:W2:Y:S01]  /*23960*/  LDC.64 R16, c[0x0][0xc60] ;  /* 0x00031800ff107b82 */ /* 0x000ea20000000a00 */
[----:B------:R-:W-:Y:S05]  /*23970*/  YIELD ;  /* 0x0000000000007946 */ /* 0x000fea0003800000 */
[----:B------:R-:W-:Y:S01]  /*23980*/  ULDC.64 UR4, c[0x0][0xa28] ;  /* 0x00028a0000047ab9 */ /* 0x000fe20000000a00 */
[----:B------:R-:W-:Y:S01]  /*23990*/  ULDC.64 UR10, c[0x0][0xa18] ;  /* 0x00028600000a7ab9 */ /* 0x000fe20000000a00 */
[----:B------:R-:W-:Y:S01]  /*239a0*/  ISETP.NE.U32.AND P0, PT, RZ, UR4, PT ;  /* 0x00000004ff007c0c */ /* 0x000fe2000bf05070 */
[----:B------:R-:W-:Y:S01]  /*239b0*/  IMAD.MOV.U32 R8, RZ, RZ, RZ ;  /* 0x000000ffff087224 */ /* 0x000fe200078e00ff */
[----:B------:R-:W-:Y:S01]  /*239c0*/  ULDC.64 UR6, c[0x0][0xa08] ;  /* 0x0002820000067ab9 */ /* 0x000fe20000000a00 */
[----:B------:R-:W-:Y:S01]  /*239d0*/  ULDC.64 UR8, c[0x0][0xa10] ;  /* 0x0002840000087ab9 */ /* 0x000fe20000000a00 */
[----:B--2---:R-:W-:-:S06]  /*239e0*/  IMAD.WIDE R16, R0, 0x4, R16 ;  /* 0x0000000400107825 */ /* 0x004fcc00078e0210 */
[----:B------:R-:W2:Y:S01]  /*239f0*/  LDG.E R16, desc[UR46][R16.64] ;  /* 0x0000002e10107981 */ /* 0x000ea2000c1e1900 */
[----:B------:R-:W-:Y:S02]  /*23a00*/  ISETP.NE.AND.EX P0, PT, RZ, UR5, PT, P0 ;  /* 0x00000005ff007c0c */ /* 0x000fe4000bf05300 */
[----:B------:R-:W-:-:S04]  /*23a10*/  ISETP.NE.U32.AND P3, PT, RZ, UR10, PT ;  /* 0x0000000aff007c0c */ /* 0x000fc8000bf65070 */
[----:B------:R-:W-:Y:S01]  /*23a20*/  ISETP.NE.AND.EX P3, PT, RZ, UR11, PT, P3 ;  /* 0x0000000bff007c0c */ /* 0x000fe2000bf65330 */
[----:B------:R-:W-:Y:S01]  /*23a30*/  IMAD.MOV.U32 R0, RZ, RZ, RZ ;  /* 0x000000ffff007224 */ /* 0x000fe200078e00ff */
[----:B------:R-:W-:Y:S01]  /*23a40*/  MOV R20, RZ ;  /* 0x000000ff00147202 */ /* 0x000fe20000000f00 */
[----:B------:R-:W-:Y:S01]  /*23a50*/  IMAD.MOV.U32 R11, RZ, RZ, RZ ;  /* 0x000000ffff0b7224 */ /* 0x000fe200078e00ff */
[----:B--2---:R-:W-:-:S03]  /*23a60*/  SHF.R.S32.HI R18, RZ, 0x1f, R16 ;  /* 0x0000001fff127819 */ /* 0x004fc60000011410 */
[----:B------:R-:W-:-:S04]  /*23a70*/  @P0 LEA R2, P1, R16, UR4, 0x2 ;  /* 0x0000000410020c11 */ /* 0x000fc8000f8210ff */
[C-C-:B------:R-:W-:Y:S01]  /*23a80*/  @P0 LEA.HI.X R3, R16.reuse, UR5, R18.reuse, 0x2, P1 ;  /* 0x0000000510030c11 */ /* 0x140fe200088f1412 */
[----:B------:R-:W-:Y:S01]  /*23a90*/  ULDC.64 UR4, c[0x0][0xa00] ;  /* 0x0002800000047ab9 */ /* 0x000fe20000000a00 */
[C---:B------:R-:W-:Y:S01]  /*23aa0*/  IMAD.SHL.U32 R17, R16.reuse, 0x4, RZ ;  /* 0x0000000410117824 */ /* 0x040fe200078e00ff */
[----:B------:R-:W-:Y:S02]  /*23ab0*/  ISETP.NE.U32.AND P2, PT, RZ, UR4, PT ;  /* 0x00000004ff007c0c */ /* 0x000fe4000bf45070 */
[----:B------:R0:W5:Y:S01]  /*23ac0*/  @P0 LDG.E R8, desc[UR46][R2.64] ;  /* 0x0000002e02080981 */ /* 0x000162000c1e1900 */
[----:B------:R-:W-:Y:S02]  /*23ad0*/  SHF.L.U64.HI R18, R16, 0x2, R18 ;  /* 0x0000000210127819 */ /* 0x000fe40000010212 */
[----:B------:R-:W-:Y:S02]  /*23ae0*/  ISETP.NE.AND.EX P2, PT, RZ, UR5, PT, P2 ;  /* 0x00000005ff007c0c */ /* 0x000fe4000bf45320 */
[----:B------:R-:W-:-:S02]  /*23af0*/  ISETP.NE.U32.AND P0, PT, RZ, UR6, PT ;  /* 0x00000006ff007c0c */ /* 0x000fc4000bf05070 */
[----:B------:R-:W-:Y:S02]  /*23b00*/  ISETP.NE.U32.AND P1, PT, RZ, UR8, PT ;  /* 0x00000008ff007c0c */ /* 0x000fe4000bf25070 */
[----:B------:R-:W-:Y:S02]  /*23b10*/  ISETP.NE.AND.EX P0, PT, RZ, UR7, PT, P0 ;  /* 0x00000007ff007c0c */ /* 0x000fe4000bf05300 */
[C---:B0-----:R-:W-:Y:S02]  /*23b20*/  IADD3 R2, P4, R17.reuse, UR4, RZ ;  /* 0x0000000411027c10 */ /* 0x041fe4000ff9e0ff */
[----:B------:R-:W-:Y:S02]  /*23b30*/  ISETP.NE.AND.EX P1, PT, RZ, UR9, PT, P1 ;  /* 0x00000009ff007c0c */ /* 0x000fe4000bf25310 */
[C---:B------:R-:W-:Y:S02]  /*23b40*/  IADD3.X R3, R18.reuse, UR5, RZ, P4, !PT ;  /* 0x0000000512037c10 */ /* 0x040fe4000a7fe4ff */
[C---:B-1----:R-:W-:Y:S01]  /*23b50*/  IADD3 R4, P4, R17.reuse, UR8, RZ ;  /* 0x0000000811047c10 */ /* 0x042fe2000ff9e0ff */
[----:B------:R-:W-:Y:S01]  /*23b60*/  ULDC UR4, c[0x0][0x288] ;  /* 0x0000a20000047ab9 */ /* 0x000fe20000000800 */
[----:B------:R-:W-:Y:S01]  /*23b70*/  IADD3 R6, P5, R17, UR6, RZ ;  /* 0x0000000611067c10 */ /* 0x000fe2000ffbe0ff */
[----:B------:R-:W2:Y:S01]  /*23b80*/  @P2 LDG.E R0, desc[UR46][R2.64] ;  /* 0x0000002e02002981 */ /* 0x000ea2000c1e1900 */
[----:B------:R-:W-:-:S02]  /*23b90*/  IADD3.X R5, R18, UR9, RZ, P4, !PT ;  /* 0x0000000912057c10 */ /* 0x000fc4000a7fe4ff */
[----:B------:R-:W-:Y:S01]  /*23ba0*/  @P3 IADD3 R12, P4, R17, UR10, RZ ;  /* 0x0000000a110c3c10 */ /* 0x000fe2000ff9e0ff */
[----:B------:R-:W-:Y:S01]  /*23bb0*/  IMAD.U32 R10, RZ, RZ, UR4 ;  /* 0x00000004ff0a7e24 */ /* 0x000fe2000f8e00ff */
[C---:B------:R-:W-:Y:S01]  /*23bc0*/  IADD3.X R7, R18.reuse, UR7, RZ, P5, !PT ;  /* 0x0000000712077c10 */ /* 0x040fe2000affe4ff */
[----:B------:R0:W5:Y:S01]  /*23bd0*/  @P1 LDG.E R20, desc[UR46][R4.64] ;  /* 0x0000002e04141981 */ /* 0x000162000c1e1900 */
[----:B------:R-:W-:Y:S01]  /*23be0*/  @P3 IADD3.X R13, R18, UR11, RZ, P4, !PT ;  /* 0x0000000b120d3c10 */ /* 0x000fe2000a7fe4ff */
[----:B------:R-:W-:Y:S02]  /*23bf0*/  ULDC.64 UR4, c[0x0][0x3f8] ;  /* 0x0000fe0000047ab9 */ /* 0x000fe40000000a00 */
[----:B------:R0:W5:Y:S04]  /*23c00*/  @P0 LDG.E R11, desc[UR46][R6.64] ;  /* 0x0000002e060b0981 */ /* 0x000168000c1e1900 */
[----:B------:R0:W5:Y:S01]  /*23c10*/  @P3 LDG.E R10, desc[UR46][R12.64] ;  /* 0x0000002e0c0a3981 */ /* 0x000162000c1e1900 */
[----:B------:R-:W-:-:S03]  /*23c20*/  UISETP.NE.U32.AND UP0, UPT, UR4, URZ, UPT ;  /* 0x0000003f0400728c */ /* 0x000fc6000bf05070 */
[----:B------:R-:W-:Y:S01]  /*23c30*/  ULDC UR4, c[0x0][0x404] ;  /* 0x0001010000047ab9 */ /* 0x000fe20000000800 */
[----:B------:R-:W-:-:S03]  /*23c40*/  UISETP.NE.AND.EX UP0, UPT, UR5, URZ, UPT, UP0 ;  /* 0x0000003f0500728c */ /* 0x000fc6000bf05300 */
[----:B------:R-:W-:Y:S01]  /*23c50*/  ULDC UR5, c[0x0][0x2e0] ;  /* 0x0000b80000057ab9 */ /* 0x000fe20000000800 */
[----:B------:R-:W-:-:S04]  /*23c60*/  USEL UR4, UR4, 0x1, UP0 ;  /* 0x0000000104047887 */ /* 0x000fc80008000000 */
[----:B------:R-:W-:-:S03]  /*23c70*/  UIMAD UR4, UR4, UR5, URZ ;  /* 0x00000005040472a4 */ /* 0x000fc6000f8e023f */
[----:B------:R-:W-:-:S03]  /*23c80*/  ULDC UR5, c[0x0][0x338] ;  /* 0x0000ce0000057ab9 */ /* 0x000fc60000000800 */
[----:B------:R-:W-:Y:S01]  /*23c90*/  IMAD.U32 R9, RZ, RZ, UR4 ;  /* 0x00000004ff097e24 */ /* 0x000fe2000f8e00ff */
[----:B--2---:R1:W-:Y:S02]  /*23ca0*/  STL [R1+0x18], R0 ;  /* 0x0000180001007387 */ /* 0x0043e40000100800 */
[----:B-1----:R-:W-:Y:S01]  /*23cb0*/  IMAD.U32 R0, RZ, RZ, UR5 ;  /* 0x00000005ff007e24 */ /* 0x002fe2000f8e00ff */
[----:B0-----:R-:W-:Y:S06]  /*23cc0*/  @P3 BRA `(.L_x_2415) ;  /* 0x0000000000103947 */ /* 0x001fec0003800000 */
[----:B------:R-:W-:Y:S05]  /*23cd0*/  @!P2 BRA `(.L_x_2415) ;  /* 0x00000000000ca947 */ /* 0x000fea0003800000 */
[----:B-----5:R-:W2:Y:S04]  /*23ce0*/  LDG.E R10, desc[UR46][R2.64] ;  /* 0x0000002e020a7981 */ /* 0x020ea8000c1e1900 */
[----:B------:R-:W2:Y:S02]  /*23cf0*/  LDG.E R2, desc[UR46][R2.64+0x4] ;  /* 0x0000042e02027981 */ /* 0x000ea4000c1e1900 */
[----:B--2---:R-:W-:-:S07]  /*23d00*/  IMAD.IADD R10, R2, 0x1, -R10 ;  /* 0x00000001020a7824 */ /* 0x004fce00078e0a0a */
.L_x_2415:
[----:B-----5:R-:W-:Y:S01]  /*23d10*/  IMAD.IADD R2, R11, 0x1, R8 ;  /* 0x000000010b027824 */ /* 0x020fe200078e0208 */
[----:B------:R-:W-:Y:S02]  /*23d20*/  ULDC.64 UR4, c[0x0][0xa20] ;  /* 0x0002880000047ab9 */ /* 0x000fe40000000a00 */
[----:B------:R-:W-:Y:S02]  /*23d30*/  ISETP.NE.U32.AND P2, PT, RZ, UR4, PT ;  /* 0x00000004ff007c0c */ /* 0x000fe4000bf45070 */
[----:B------:R0:W-:Y:S02]  /*23d40*/  STL [R1+0x34], R2 ;  /* 0x0000340201007387 */ /* 0x0001e40000100800 */
[----:B------:R-:W-:-:S13]  /*23d50*/  ISETP.NE.AND.EX P2, PT, RZ, UR5, PT, P2 ;  /* 0x00000005ff007c0c */ /* 0x000fda000bf45320 */
[----:B0-----:R-:W-:Y:S05]  /*23d60*/  @!P2 BRA `(.L_x_2416) ;  /* 0x000000000010a947 */ /* 0x001fea0003800000 */
[----:B------:R-:W-:-:S04]  /*23d70*/  IADD3 R2, P0, R17, UR4, RZ ;  /* 0x0000000411027c10 */ /* 0x000fc8000ff1e0ff */
[----:B------:R-:W-:-:S05]  /*23d80*/  IADD3.X R3, R18, UR5, RZ, P0, !PT ;  /* 0x0000000512037c10 */ /* 0x000fca00087fe4ff */
[----:B------:R0:W5:Y:S01]  /*23d90*/  LDG.E R9, desc[UR46][R2.64] ;  /* 0x0000002e02097981 */ /* 0x000162000c1e1900 */
[----:B------:R-:W-:Y:S05]  /*23da0*/  BRA `(.L_x_2417) ;  /* 0x0000000000107947 */ /* 0x000fea0003800000 */
.L_x_2416:
[----:B------:R-:W-:Y:S05]  /*23db0*/  @!P0 BRA `(.L_x_2417) ;  /* 0x00000000000c8947 */ /* 0x000fea0003800000 */
[----:B------:R-:W2:Y:S04]  /*23dc0*/  LDG.E R9, desc[UR46][R6.64] ;  /* 0x0000002e06097981 */ /* 0x000ea8000c1e1900 */
[----:B------:R-:W2:Y:S02]  /*23dd0*/  LDG.E R6, desc[UR46][R6.64+0x4] ;  /* 0x0000042e06067981 */ /* 0x000ea4000c1e1900 */
[----:B--2---:R-:W-:-:S07]  /*23de0*/  IMAD.IADD R9, R6, 0x1, -R9 ;  /* 0x0000000106097824 */ /* 0x004fce00078e0a09 */
.L_x_2417:
[----:B0-----:R-:W2:Y:S04]  /*23df0*/  @P1 LDG.E R2, desc[UR46][R4.64] ;  /* 0x0000002e04021981 */ /* 0x001ea8000c1e1900 */
[----:B------:R-:W3:Y:S01]  /*23e00*/  LDL R3, [R1+0x4] ;  /* 0x0000040001037983 */ /* 0x000ee20000100800 */
[----:B-----5:R-:W-:-:S03]  /*23e10*/  IADD3 R9, -R8, R9, RZ ;  /* 0x0000000908097210 */ /* 0x020fc60007ffe1ff */
[----:B------:R-:W2:Y:S01]  /*23e20*/  @P1 LDG.E R4, desc[UR46][R4.64+0x4] ;  /* 0x0000042e04041981 */ /* 0x000ea2000c1e1900 */
[----:B------:R-:W-:Y:S01]  /*23e30*/  BSSY B0, `(.L_x_2418) ;  /* 0x0000139000007945 */ /* 0x000fe20003800000 */
[----:B---3--:R-:W-:Y:S01]  /*23e40*/  LEA R3, R3, 0xff, 0x7 ;  /* 0x000000ff03037811 */ /* 0x008fe200078e38ff */
[----:B--2---:R-:W-:-:S04]  /*23e50*/  @P1 IMAD.IADD R0, R4, 0x1, -R2 ;  /* 0x0000000104001824 */ /* 0x004fc800078e0a02 */
[----:B------:R-:W-:-:S05]  /*23e60*/  IMAD.IADD R2, R9, 0x1, R0 ;  /* 0x0000000109027824 */ /* 0x000fca00078e0200 */
[C---:B------:R-:W-:Y:S01]  /*23e70*/  IADD3 R10, R2.reuse, R3, -R10 ;  /* 0x00000003020a7210 */ /* 0x040fe20007ffe80a */
[----:B------:R-:W-:-:S03]  /*23e80*/  VIADD R2, R2, 0x7f ;  /* 0x0000007f02027836 */ /* 0x000fc60000000000 */
[----:B------:R-:W-:Y:S02]  /*23e90*/  SHF.R.S32.HI R19, RZ, 0x1f, R10 ;  /* 0x0000001fff137819 */ /* 0x000fe4000001140a */
[----:B------:R-:W-:Y:S02]  /*23ea0*/  SHF.R.S32.HI R3, RZ, 0x1f, R2 ;  /* 0x0000001fff037819 */ /* 0x000fe40000011402 */
[----:B------:R-:W-:Y:S02]  /*23eb0*/  LEA.HI R19, R19, R10, RZ, 0x7 ;  /* 0x0000000a13137211 */ /* 0x000fe400078f38ff */
[----:B------:R-:W-:Y:S02]  /*23ec0*/  LEA.HI R2, R3, R2, RZ, 0x7 ;  /* 0x0000000203027211 */ /* 0x000fe400078f38ff */
[----:B------:R-:W-:Y:S02]  /*23ed0*/  SHF.R.S32.HI R19, RZ, 0x7, R19 ;  /* 0x00000007ff137819 */ /* 0x000fe40000011413 */
[----:B------:R-:W-:-:S04]  /*23ee0*/  SHF.R.S32.HI R2, RZ, 0x7, R2 ;  /* 0x00000007ff027819 */ /* 0x000fc80000011402 */
[----:B------:R-:W-:Y:S01]  /*23ef0*/  VIMNMX R19, R2, R19, PT ;  /* 0x0000001302137248 */ /* 0x000fe20003fe0100 */
[----:B------:R-:W-:-:S04]  /*23f00*/  IMAD.MOV R3, RZ, RZ, -R9 ;  /* 0x000000ffff037224 */ /* 0x000fc800078e0a09 */
[----:B------:R-:W-:Y:S01]  /*23f10*/  IMAD R2, R19, 0x80, -R9 ;  /* 0x0000008013027824 */ /* 0x000fe200078e0a09 */
[----:B------:R-:W-:-:S04]  /*23f20*/  VIMNMX R3, RZ, R3, !PT ;  /* 0x00000003ff037248 */ /* 0x000fc80007fe0100 */
[----:B------:R-:W-:-:S04]  /*23f30*/  VIMNMX R0, R2, R0, PT ;  /* 0x0000000002007248 */ /* 0x000fc80003fe0100 */
[----:B------:R-:W-:Y:S02]  /*23f40*/  ISETP.GT.AND P0, PT, R0, R3, PT ;  /* 0x000000030000720c */ /* 0x000fe40003f04270 */
[----:B------:R-:W-:-:S11]  /*23f50*/  SHF.R.U32.HI R3, RZ, 0x7, R3 ;  /* 0x00000007ff037819 */ /* 0x000fd60000011603 */
[----:B------:R-:W-:-:S05]  /*23f60*/  @P0 VIADD R0, R0, 0x7f ;  /* 0x0000007f00000836 */ /* 0x000fca0000000000 */
[----:B------:R-:W-:-:S04]  /*23f70*/  @P0 SHF.R.S32.HI R2, RZ, 0x1f, R0 ;  /* 0x0000001fff020819 */ /* 0x000fc80000011400 */
[----:B------:R-:W-:Y:S02]  /*23f80*/  @P0 LEA.HI R0, R2, R0, RZ, 0x7 ;  /* 0x0000000002000211 */ /* 0x000fe400078f38ff */
[----:B------:R-:W-:Y:S02]  /*23f90*/  MOV R4, R3 ;  /* 0x0000000300047202 */ /* 0x000fe40000000f00 */
[----:B------:R-:W-:-:S04]  /*23fa0*/  @P0 SHF.R.S32.HI R4, RZ, 0x7, R0 ;  /* 0x00000007ff040819 */ /* 0x000fc80000011400 */
[----:B------:R-:W-:Y:S02]  /*23fb0*/  ISETP.GT.AND P2, PT, R4, R3, PT ;  /* 0x000000030400720c */ /* 0x000fe40003f44270 */
[----:B------:R-:W-:-:S11]  /*23fc0*/  PLOP3.LUT P0, PT, PT, PT, PT, 0x80, 0x0 ;  /* 0x000000000000781c */ /* 0x000fd60003f0f070 */
[----:B------:R-:W-:Y:S05]  /*23fd0*/  @!P2 BRA `(.L_x_2419) ;  /* 0x000000100078a947 */ /* 0x000fea0003800000 */
[----:B------:R-:W2:Y:S01]  /*23fe0*/  LDL R6, [R1+0x8] ;  /* 0x0000080001067983 */ /* 0x000ea20000100800 */
[----:B------:R-:W0:Y:S01]  /*23ff0*/  LDC R0, c[0x0][0x428] ;  /* 0x00010a00ff007b82 */ /* 0x000e220000000800 */
[----:B------:R-:W-:Y:S01]  /*24000*/  UMOV UR4, 0xffffffff ;  /* 0xffffffff00047882 */ /* 0x000fe20000000000 */
[----:B0-----:R-:W-:-:S13]  /*24010*/  ISETP.NE.AND P0, PT, R0, 0x1, PT ;  /* 0x000000010000780c */ /* 0x001fda0003f05270 */
[----:B------:R-:W2:Y:S08]  /*24020*/  @P0 LDC R0, c[0x0][0x42c] ;  /* 0x00010b00ff000b82 */ /* 0x000eb00000000800 */
[----:B------:R-:W0:Y:S01]  /*24030*/  @P0 LDC R5, c[0x0][0x430] ;  /* 0x00010c00ff050b82 */ /* 0x000e220000000800 */
[----:B--2---:R-:W-:-:S04]  /*24040*/  @P0 IMAD.HI.U32 R0, R6, R0, RZ ;  /* 0x0000000006000227 */ /* 0x004fc800078e00ff */
[----:B------:R-:W-:Y:S01]  /*24050*/  IMAD.MOV.U32 R2, RZ, RZ, R6 ;  /* 0x000000ffff027224 */ /* 0x000fe200078e0006 */
[----:B0-----:R-:W-:Y:S02]  /*24060*/  @P0 SHF.R.U32.HI R2, RZ, R5, R0 ;  /* 0x00000005ff020219 */ /* 0x001fe40000011600 */
[----:B------:R-:W-:Y:S01]  /*24070*/  SEL R0, R16, RZ, !P1 ;  /* 0x000000ff10007207 */ /* 0x000fe20004800000 */
[----:B------:R-:W-:Y:S06]  /*24080*/  BRA.DIV UR4, `(.L_x_2420) ;  /* 0x0000008e04e07947 */ /* 0x000fec000b800000 */
[----:B------:R-:W0:Y:S02]  /*24090*/  S2R R5, SR_TID.X ;  /* 0x0000000000057919 */ /* 0x000e240000002100 */
[----:B0-----:R-:W-:-:S04]  /*240a0*/  SHF.R.U32.HI R5, RZ, 0x5, R5 ;  /* 0x00000005ff057819 */ /* 0x001fc80000011605 */
[----:B------:R-:W-:-:S05]  /*240b0*/  LOP3.LUT R5, R5, 0x3, RZ, 0xc0, !PT ;  /* 0x0000000305057812 */ /* 0x000fca00078ec0ff */
[----:B------:R0:W1:Y:S02]  /*240c0*/  SHFL.IDX PT, R14, R5, RZ, 0x1f ;  /* 0x00001fff050e7589 */ /* 0x00006400000e0000 */
.L_x_2705:
[----:B-1----:R-:W-:Y:S02]  /*240d0*/  ISETP.NE.AND P0, PT, R14, RZ, PT ;  /* 0x000000ff0e00720c */ /* 0x002fe40003f05270 */
[----:B------:R-:W-:-:S11]  /*240e0*/  PLOP3.LUT P6, PT, PT, PT, PT, 0x8, 0x0 ;  /* 0x000000000000781c */ /* 0x000fd60003fce170 */
[----:B------:R-:W-:Y:S05]  /*240f0*/  @P0 BRA `(.L_x_2421) ;  /* 0x00000000000c0947 */ /* 0x000fea0003800000 */
[----:B------:R-:W-:-:S03]  /*24100*/  UMOV UR4, 0xffffffff ;  /* 0xffffffff00047882 */ /* 0x000fc60000000000 */
[----:B------:R-:W-:Y:S05]  /*24110*/  BRA.DIV UR4, `(.L_x_2422) ;  /* 0x0000008e04f07947 */ /* 0x000fea000b800000 */
[----:B------:R-:W-:-:S13]  /*24120*/  ELECT P6, URZ, PT ;  /* 0x00000000003f782f */ /* 0x000fda00038c0000 */
.L_x_2421:
        /* <DEDUP_REMOVED lines=12> */
.L_x_2708:
[----:B------:R-:W-:Y:S05]  /*241f0*/  BSYNC B1 ;  /* 0x0000000000017941 */ /* 0x000fea0003800000 */
.L_x_2423:
        /* <DEDUP_REMOVED lines=12> */
.L_x_2709:
[----:B------:R-:W-:Y:S05]  /*242c0*/  BSYNC B2 ;  /* 0x0000000000027941 */ /* 0x000fea0003800000 */
.L_x_2427:
[----:B------:R-:W-:Y:S04]  /*242d0*/  BSSY B2, `(.L_x_2429) ;  /* 0x0000009000027945 */ /* 0x000fe80003800000 */
[----:B------:R-:W-:Y:S05]  /*242e0*/  @P1 BRA `(.L_x_2430) ;  /* 0x00000000001c1947 */ /* 0x000fea0003800000 */
[----:B0-----:R-:W0:Y:S02]  /*242f0*/  S2R R5, SR_TID.X ;  /* 0x0000000000057919 */ /* 0x001e240000002100 */
[----:B0-----:R-:W-:Y:S01]  /*24300*/  LOP3.LUT R6, R5, 0x1f, RZ, 0xc0, !PT ;  /* 0x0000001f05067812 */ /* 0x001fe200078ec0ff */
[----:B------:R-:W-:-:S03]  /*24310*/  IMAD.MOV.U32 R5, RZ, RZ, 0x8000 ;  /* 0x00008000ff057424 */ /* 0x000fc600078e00ff */
[----:B------:R-:W-:Y:S01]  /*24320*/  ISETP.NE.AND P0, PT, R6, RZ, PT ;  /* 0x000000ff0600720c */ /* 0x000fe20003f05270 */
[----:B------:R2:W-:-:S12]  /*24330*/  SYNCS.ARRIVE.TRANS64 RZ, [R8+URZ+0x38890], R5 ;  /* 0x0388900508ff79a7 */ /* 0x0005d8000800003f */
[----:B--2---:R-:W-:Y:S05]  /*24340*/  @!P0 BRA `(.L_x_2430) ;  /* 0x0000000000048947 */ /* 0x004fea0003800000 */
[----:B------:R-:W-:Y:S01]  /*24350*/  BPT.TRAP 0x1 ;  /* 0x000000040000795c */ /* 0x000fe20000300000 */
.L_x_2430:
[----:B------:R-:W-:Y:S05]  /*24360*/  BSYNC B2 ;  /* 0x0000000000027941 */ /* 0x000fea0003800000 */
.L_x_2429:
[----:B0-----:R-:W2:Y:S01]  /*24370*/  LDL R5, [R1+0x14] ;  /* 0x0000140001057983 */ /* 0x001ea20000100800 */
[----:B------:R-:W-:Y:S01]  /*24380*/  IMAD.MOV.U32 R15, RZ, RZ, RZ ;  /* 0x000000ffff0f7224 */ /* 0x000fe200078e00ff */
[----:B------:R-:W-:Y:S01]  /*24390*/  LEA R6, R4, R20, 0x7 ;  /* 0x0000001404067211 */ /* 0x000fe200078e38ff */
[----:B------:R-:W-:Y:S01]  /*243a0*/  UIADD3 UR4, UP0, UR42, 0x570, URZ ;  /* 0x000005702a047890 */ /* 0x000fe2000ff1e03f */
        /* <DEDUP_REMOVED lines=9> */
.L_x_2431:
        /* <DEDUP_REMOVED lines=12> */
[----:B------:R-:W-:Y:S01]  /*24500*/  VIADD R7, R9, 0x2c400 ;  /* 0x0002c40009077836 */ /* 0x000fe20000000000 */
[----:B------:R-:W-:Y:S01]  /*24510*/  UMOV UR6, 0x0 ;  /* 0x0000000000067882 */ /* 0x000fe20000000000 */
[----:B------:R-:W-:Y:S01]  /*24520*/  UMOV UR7, 0x12f00000 ;  /* 0x12f0000000077882 */ /* 0x000fe20000000000 */
[----:B------:R-:W-:-:S15]  /*24530*/  R2UR UR10, R14 ;  /* 0x000000000e0a72ca */ /* 0x000fde00000e0000 */
.L_x_2432:
        /* <DEDUP_REMOVED lines=13> */
.L_x_2710:
[----:B------:R-:W-:Y:S05]  /*24610*/  BSYNC B2 ;  /* 0x0000000000027941 */ /* 0x000fea0003800000 */
.L_x_2433:
        /* <DEDUP_REMOVED lines=11> */
.L_x_2436:
[----:B------:R-:W-:Y:S05]  /*246d0*/  BSYNC B2 ;  /* 0x0000000000027941 */ /* 0x000fea0003800000 */
.L_x_2435:
        /* <DEDUP_REMOVED lines=8> */
.L_x_2437:
        /* <DEDUP_REMOVED lines=15> */
.L_x_2438:
        /* <DEDUP_REMOVED lines=10> */
.L_x_2426:
[----:B------:R-:W-:Y:S05]  /*248f0*/  BSYNC B1 ;  /* 0x0000000000017941 */ /* 0x000fea0003800000 */
.L_x_2425:
[----:B------:R-:W0:Y:S04]  /*24900*/  LDL.LU R9, [R1+0x14] ;  /* 0x0000140001097983 */ /* 0x000e280000300800 */
[----:B------:R-:W2:Y:S01]  /*24910*/  LDL.LU R7, [R1+0x20] ;  /* 0x0000200001077983 */ /* 0x000ea20000300800 */
[----:B------:R-:W-:Y:S01]  /*24920*/  PLOP3.LUT P0, PT, PT, PT, PT, 0x8, 0x0 ;  /* 0x000000000000781c */ /* 0x000fe20003f0e170 */
[----:B0-----:R-:W-:-:S05]  /*24930*/  VIADD R5, R9, 0x1 ;  /* 0x0000000109057836 */ /* 0x001fca0000000000 */
[----:B------:R-:W-:-:S04]  /*24940*/  ISETP.NE.AND P1, PT, R5, 0x2, PT ;  /* 0x000000020500780c */ /* 0x000fc80003f25270 */
[----:B------:R-:W-:Y:S02]  /*24950*/  SEL R6, RZ, 0x1, P1 ;  /* 0x00000001ff067807 */ /* 0x000fe40000800000 */
[----:B------:R-:W-:Y:S02]  /*24960*/  SEL R5, R5, RZ, P1 ;  /* 0x000000ff05057207 */ /* 0x000fe40000800000 */
[----:B--2---:R-:W-:Y:S02]  /*24970*/  LOP3.LUT R7, R7, R6, RZ, 0x3c, !PT ;  /* 0x0000000607077212 */ /* 0x004fe400078e3cff */
        /* <DEDUP_REMOVED lines=8> */
.L_x_2453:
        /* <DEDUP_REMOVED lines=13> */
.L_x_2711:
[----:B------:R-:W-:Y:S05]  /*24ad0*/  BSYNC B2 ;  /* 0x0000000000027941 */ /* 0x000fea0003800000 */
.L_x_2441:
        /* <DEDUP_REMOVED lines=9> */
.L_x_2444:
[----:B------:R-:W-:Y:S05]  /*24b70*/  BSYNC B2 ;  /* 0x0000000000027941 */ /* 0x000fea0003800000 */
.L_x_2443:
        /* <DEDUP_REMOVED lines=8> */
[----:B--2---:R-:W-:Y:S01]  /*24c00*/  LEA R5, R4, R11, 0xf ;  /* 0x0000000b04057211 */ /* 0x004fe200078e78ff */
[----:B------:R-:W-:-:S04]  /*24c10*/  VIADD R4, R7, 0x38890 ;  /* 0x0003889007047836 */ /* 0x000fc80000000000 */
[----:B------:R-:W-:-:S08]  /*24c20*/  VIADD R10, R5, 0x28400 ;  /* 0x00028400050a7836 */ /* 0x000fd00000000000 */
.L_x_2445:
        /* <DEDUP_REMOVED lines=16> */
.L_x_2446:
        /* <DEDUP_REMOVED lines=13> */
.L_x_2712:
[----:B------:R-:W-:Y:S05]  /*24e00*/  BSYNC B2 ;  /* 0x0000000000027941 */ /* 0x000fea0003800000 */
.L_x_2447:
[----:B------:R-:W-:Y:S01]  /*24e10*/  BSSY B2, `(.L_x_2449) ;  /* 0x000000b000027945 */ /* 0x000fe20003800000 */
[----:B------:R-:W-:Y:S02]  /*24e20*/  IMAD.MOV.U32 R12, RZ, RZ, 0x0 ;  /* 0x00000000ff0c7424 */ /* 0x000fe400078e00ff */
[----:B------:R-:W-:Y:S01]  /*24e30*/  IMAD.MOV.U32 R13, RZ, RZ, 0x12f00000 ;  /* 0x12f00000ff0d7424 */ /* 0x000fe200078e00ff */
[----:B------:R-:W-:Y:S06]  /*24e40*/  @P2 BRA `(.L_x_2450) ;  /* 0x00000000001c2947 */ /* 0x000fec0003800000 */
[----:B------:R-:W2:Y:S02]  /*24e50*/  S2R R4, SR_TID.X ;  /* 0x0000000000047919 */ /* 0x000ea40000002100 */
[----:B--2---:R-:W-:Y:S02]  /*24e60*/  LOP3.LUT R10, R4, 0x1f, RZ, 0xc0, !PT ;  /* 0x0000001f040a7812 */ /* 0x004fe400078ec0ff */
[----:B------:R-:W-:Y:S02]  /*24e70*/  MOV R4, 0x8000 ;  /* 0x0000800000047802 */ /* 0x000fe40000000f00 */
[----:B------:R-:W-:Y:S02]  /*24e80*/  ISETP.NE.AND P1, PT, R10, RZ, PT ;  /* 0x000000ff0a00720c */ /* 0x000fe40003f25270 */
[----:B------:R2:W-:Y:S11]  /*24e90*/  SYNCS.ARRIVE.TRANS64 RZ, [R7+URZ+0x388b0], R4 ;  /* 0x0388b00407ff79a7 */ /* 0x0005f6000800003f */
[----:B--2---:R-:W-:Y:S05]  /*24ea0*/  @!P1 BRA `(.L_x_2450) ;  /* 0x0000000000049947 */ /* 0x004fea0003800000 */
[----:B------:R-:W-:Y:S01]  /*24eb0*/  BPT.TRAP 0x1 ;  /* 0x000000040000795c */ /* 0x000fe20000300000 */
.L_x_2450:
[----:B------:R-:W-:Y:S05]  /*24ec0*/  BSYNC B2 ;  /* 0x0000000000027941 */ /* 0x000fea0003800000 */
.L_x_2449:
        /* <DEDUP_REMOVED lines=8> */
.L_x_2451:
        /* <DEDUP_REMOVED lines=15> */
.L_x_2452:
        /* <DEDUP_REMOVED lines=10> */
.L_x_2440:
[----:B------:R-:W-:Y:S05]  /*250e0*/  BSYNC B1 ;  /* 0x0000000000017941 */ /* 0x000fea0003800000 */
.L_x_2439:
        /* <DEDUP_REMOVED lines=13> */
.L_x_2419:
[----:B------:R-:W-:Y:S05]  /*251c0*/  BSYNC B0 ;  /* 0x0000000000007941 */ /* 0x000fea0003800000 */
.L_x_2418:
        /* <DEDUP_REMOVED lines=23> */
.L_x_2455:
[----:B------:R-:W1:Y:S01]  /*25340*/  S2R R0, SR_CgaCtaId ;  /* 0x0000000000007919 */ /* 0x000e620000008800 */
[----:B------:R-:W-:-:S04]  /*25350*/  MOV R2, 0x400 ;  /* 0x0000040000027802 */ /* 0x000fc80000000f00 */
[----:B-1----:R-:W-:-:S04]  /*25360*/  LEA R3, R0, R2, 0x18 ;  /* 0x0000000200037211 */ /* 0x002fc800078ec0ff */
[----:B------:R-:W-:Y:S01]  /*25370*/  IADD3 R0, R3, 0x28400, RZ ;  /* 0x0002840003007810 */ /* 0x000fe20007ffe0ff */
[----:B------:R1:W-:Y:S03]  /*25380*/  STL [R1+0x40], R3 ;  /* 0x0000400301007387 */ /* 0x0003e60000100800 */
[----:B------:R-:W-:-:S13]  /*25390*/  LOP3.LUT P0, RZ, R0, 0x3ff, RZ, 0xc0, !PT ;  /* 0x000003ff00ff7812 */ /* 0x000fda000780c0ff */
[----:B-1----:R-:W-:Y:S05]  /*253a0*/  @!P0 BRA `(.L_x_2457) ;  /* 0x0000000000408947 */ /* 0x002fea0003800000 */
[----:B------:R-:W-:Y:S01]  /*253b0*/  MOV R2, 0x0 ;  /* 0x0000000000027802 */ /* 0x000fe20000000f00 */
[----:B------:R-:W-:Y:S01]  /*253c0*/  ULDC.64 UR6, c[0x4][0xc0] ;  /* 0x0100300000067ab9 */ /* 0x000fe20000000a00 */
[----:B------:R-:W-:Y:S01]  /*253d0*/  ULDC.64 UR8, c[0x4][0xc8] ;  /* 0x0100320000087ab9 */ /* 0x000fe20000000a00 */
[----:B------:R-:W-:Y:S01]  /*253e0*/  ULDC.64 UR4, c[0x4][0x8] ;  /* 0x0100020000047ab9 */ /* 0x000fe20000000a00 */
[----:B0-----:R-:W-:Y:S01]  /*253f0*/  IMAD.U32 R4, RZ, RZ, UR6 ;  /* 0x00000006ff047e24 */ /* 0x001fe2000f8e00ff */
[----:B------:R-:W-:Y:S01]  /*25400*/  MOV R8, 0x70 ;  /* 0x0000007000087802 */ /* 0x000fe20000000f00 */
[----:B------:R-:W0:Y:S01]  /*25410*/  LDC.64 R2, c[0x4][R2] ;  /* 0x0100000002027b82 */ /* 0x000e220000000a00 */
[----:B------:R-:W-:Y:S02]  /*25420*/  IMAD.U32 R5, RZ, RZ, UR7 ;  /* 0x00000007ff057e24 */ /* 0x000fe4000f8e00ff */
[----:B------:R-:W-:Y:S02]  /*25430*/  IMAD.U32 R6, RZ, RZ, UR8 ;  /* 0x00000008ff067e24 */ /* 0x000fe4000f8e00ff */
[----:B------:R-:W-:-:S02]  /*25440*/  IMAD.U32 R7, RZ, RZ, UR9 ;  /* 0x00000009ff077e24 */ /* 0x000fc4000f8e00ff */
[----:B------:R-:W-:Y:S02]  /*25450*/  IMAD.U32 R10, RZ, RZ, UR4 ;  /* 0x00000004ff0a7e24 */ /* 0x000fe4000f8e00ff */
[----:B------:R-:W-:Y:S02]  /*25460*/  IMAD.U32 R11, RZ, RZ, UR5 ;  /* 0x00000005ff0b7e24 */ /* 0x000fe4000f8e00ff */
[----:B------:R-:W-:Y:S02]  /*25470*/  IMAD.MOV.U32 R12, RZ, RZ, 0x1 ;  /* 0x00000001ff0c7424 */ /* 0x000fe400078e00ff */
[----:B------:R-:W-:-:S07]  /*25480*/  IMAD.MOV.U32 R13, RZ, RZ, RZ ;  /* 0x000000ffff0d7224 */ /* 0x000fce00078e00ff */
[----:B------:R-:W-:-:S07]  /*25490*/  LEPC R20, `(.L_x_2457) ;  /* 0x000000001014794e */ /* 0x000fce0000000000 */
[----:B0-----:R-:W-:Y:S05]  /*254a0*/  CALL.ABS.NOINC R2 ;  /* 0x0000000002007343 */ /* 0x001fea0003c00000 */
.L_x_2457:
        /* <DEDUP_REMOVED lines=15> */
[----:B0-----:R-:W-:Y:S01]  /*255a0*/  IMAD.U32 R4, RZ, RZ, UR6 ;  /* 0x00000006ff047e24 */ /* 0x001fe2000f8e00ff */
[----:B------:R-:W-:Y:S01]  /*255b0*/  MOV R7, UR9 ;  /* 0x0000000900077c02 */ /* 0x000fe20008000f00 */
[----:B------:R-:W0:Y:S01]  /*255c0*/  LDC.64 R2, c[0x4][R2] ;  /* 0x0100000002027b82 */ /* 0x000e220000000a00 */
[----:B------:R-:W-:Y:S02]  /*255d0*/  IMAD.U32 R5, RZ, RZ, UR7 ;  /* 0x00000007ff057e24 */ /* 0x000fe4000f8e00ff */
[----:B------:R-:W-:Y:S02]  /*255e0*/  IMAD.U32 R6, RZ, RZ, UR8 ;  /* 0x00000008ff067e24 */ /* 0x000fe4000f8e00ff */
[----:B------:R-:W-:-:S02]  /*255f0*/  IMAD.U32 R10, RZ, RZ, UR4 ;  /* 0x00000004ff0a7e24 */ /* 0x000fc4000f8e00ff */
[----:B------:R-:W-:Y:S02]  /*25600*/  IMAD.U32 R11, RZ, RZ, UR5 ;  /* 0x00000005ff0b7e24 */ /* 0x000fe4000f8e00ff */
[----:B------:R-:W-:Y:S02]  /*25610*/  IMAD.MOV.U32 R8, RZ, RZ, 0x70 ;  /* 0x00000070ff087424 */ /* 0x000fe400078e00ff */
[----:B------:R-:W-:Y:S02]  /*25620*/  IMAD.MOV.U32 R12, RZ, RZ, 0x1 ;  /* 0x00000001ff0c7424 */ /* 0x000fe400078e00ff */
[----:B------:R-:W-:-:S07]  /*25630*/  IMAD.MOV.U32 R13, RZ, RZ, RZ ;  /* 0x000000ffff0d7224 */ /* 0x000fce00078e00ff */
[----:B------:R-:W-:-:S07]  /*25640*/  LEPC R20, `(.L_x_2458) ;  /* 0x000000001014794e */ /* 0x000fce0000000000 */
[----:B0-----:R-:W-:Y:S05]  /*25650*/  CALL.ABS.NOINC R2 ;  /* 0x0000000002007343 */ /* 0x001fea0003c00000 */
.L_x_2458:
        /* <DEDUP_REMOVED lines=8> */
[----:B0-----:R-:W-:Y:S01]  /*256e0*/  MOV R4, UR6 ;  /* 0x0000000600047c02 */ /* 0x001fe20008000f00 */
[----:B------:R-:W-:Y:S01]  /*256f0*/  IMAD.U32 R5, RZ, RZ, UR7 ;  /* 0x00000007ff057e24 */ /* 0x000fe2000f8e00ff */
        /* <DEDUP_REMOVED lines=10> */
.L_x_2459:
        /* <DEDUP_REMOVED lines=19> */
.L_x_2460:
[----:B------:R-:W-:Y:S01]  /*258d0*/  ULDC.64 UR4, c[0x0][0x9f8] ;  /* 0x00027e0000047ab9 */ /* 0x000fe20000000a00 */
[----:B0-----:R-:W2:Y:S01]  /*258e0*/  LDL.LU R4, [R1+0x18] ;  /* 0x0000180001047983 */ /* 0x001ea20000300800 */
[----:B------:R-:W-:-:S03]  /*258f0*/  ISETP.NE.U32.AND P0, PT, RZ, UR4, PT ;  /* 0x00000004ff007c0c */ /* 0x000fc6000bf05070 */
[----:B------:R-:W2:Y:S01]  /*25900*/  LDL.LU R0, [R1+0x4] ;  /* 0x0000040001007983 */ /* 0x000ea20000300800 */
[----:B------:R-:W-:Y:S01]  /*25910*/  ISETP.NE.AND.EX P0, PT, RZ, UR5, PT, P0 ;  /* 0x00000005ff007c0c */ /* 0x000fe2000bf05300 */
[----:B------:R-:W-:Y:S02]  /*25920*/  IMAD.MOV.U32 R5, RZ, RZ, R16 ;  /* 0x000000ffff057224 */ /* 0x000fe400078e0010 */
        /* <DEDUP_REMOVED lines=25> */
.L_x_2461:
        /* <DEDUP_REMOVED lines=14> */
.L_x_2462:
        /* <DEDUP_REMOVED lines=24> */
.L_x_2715:
[----:B--2---:R-:W-:Y:S02]  /*25d20*/  ISETP.NE.AND P0, PT, R14, RZ, PT ;  /* 0x000000ff0e00720c */ /* 0x004fe40003f05270 */
[----:B------:R-:W-:-:S11]  /*25d30*/  PLOP3.LUT P6, PT, PT, PT, PT, 0x8, 0x0 ;  /* 0x000000000000781c */ /* 0x000fd60003fce170 */
[----:B------:R-:W-:Y:S05]  /*25d40*/  @P0 BRA `(.L_x_2464) ;  /* 0x00000008000c0947 */ /* 0x000fea0003800000 */
[----:B------:R-:W-:-:S03]  /*25d50*/  UMOV UR4, 0xffffffff ;  /* 0xffffffff00047882 */ /* 0x000fc60000000000 */
[----:B------:R-:W-:Y:S05]  /*25d60*/  BRA.DIV UR4, `(.L_x_2465) ;  /* 0x0000007604947947 */ /* 0x000fea000b800000 */
[----:B------:R-:W-:-:S13]  /*25d70*/  ELECT P6, URZ, PT ;  /* 0x00000000003f782f */ /* 0x000fda00038c0000 */
.L_x_2718:
[----:B------:R-:W-:Y:S05]  /*25d80*/  @!P6 BRA `(.L_x_2466) ;  /* 0x000000040080e947 */ /* 0x000fea0003800000 */
[----:B------:R-:W-:Y:S02]  /*25d90*/  ISETP.NE.U32.AND P0, PT, R6, RZ, PT ;  /* 0x000000ff0600720c */ /* 0x000fe40003f05070 */
[----:B-1----:R-:W-:Y:S02]  /*25da0*/  IADD3 R5, R19, -0x1, RZ ;  /* 0xffffffff13057810 */ /* 0x002fe40007ffe0ff */
[----:B------:R-:W-:-:S13]  /*25db0*/  ISETP.NE.AND.EX P0, PT, R7, RZ, PT, P0 ;  /* 0x000000ff0700720c */ /* 0x000fda0003f05300 */
        /* <DEDUP_REMOVED lines=19> */
.L_x_2467:
[----:B-1----:R-:W2:Y:S01]  /*25ef0*/  LDL R6, [R1+0x10] ;  /* 0x0000100001067983 */ /* 0x002ea20000100800 */
[----:B------:R-:W-:-:S03]  /*25f00*/  MOV R9, 0x400 ;  /* 0x0000040000097802 */ /* 0x000fc60000000f00 */
[----:B------:R-:W3:Y:S01]  /*25f10*/  LDL R8, [R1+0x1c] ;  /* 0x00001c0001087983 */ /* 0x000ee20000100800 */
[----:B------:R-:W1:Y:S01]  /*25f20*/  S2R R10, SR_CgaCtaId ;  /* 0x00000000000a7919 */ /* 0x000e620000008800 */
[----:B------:R-:W4:Y:S01]  /*25f30*/  S2R R7, SR_TID.X ;  /* 0x0000000000077919 */ /* 0x000f220000002100 */
[----:B-1----:R-:W-:Y:S02]  /*25f40*/  LEA R9, R10, R9, 0x18 ;  /* 0x000000090a097211 */ /* 0x002fe400078ec0ff */
[----:B----4-:R-:W-:-:S04]  /*25f50*/  LOP3.LUT R7, R7, 0x7f, RZ, 0xc0, !PT ;  /* 0x0000007f07077812 */ /* 0x010fc800078ec0ff */
[----:B------:R-:W-:Y:S01]  /*25f60*/  ISETP.NE.AND P0, PT, R7, RZ, PT ;  /* 0x000000ff0700720c */ /* 0x000fe20003f05270 */
[----:B--2---:R-:W-:Y:S01]  /*25f70*/  IMAD R6, R6, 0x8, R9 ;  /* 0x0000000806067824 */ /* 0x004fe200078e0209 */
[----:B---3--:R-:W-:-:S04]  /*25f80*/  SHF.L.U32 R8, R8, 0x1f, RZ ;  /* 0x0000001f08087819 */ /* 0x008fc800000006ff */
[----:B------:R-:W1:Y:S02]  /*25f90*/  SYNCS.PHASECHK.TRANS64.TRYWAIT P2, [R6+URZ+0x38880], R8 ;  /* 0x03888008060075a7 */ /* 0x000e64000804017f */
[----:B-1----:R-:W-:Y:S05]  /*25fa0*/  @!P2 BRA `(.L_x_2468) ;  /* 0x000000740024a947 */ /* 0x002fea0003800000 */
.L_x_2719:
        /* <DEDUP_REMOVED lines=8> */
.L_x_2469:
        /* <DEDUP_REMOVED lines=15> */
[----:B--2---:R-:W-:-:S04]  /*26120*/  LEA R7, R7, R10, 0xf ;  /* 0x0000000a07077211 */ /* 0x004fc800078e78ff */
        /* <DEDUP_REMOVED lines=11> */
.L_x_2720:
        /* <DEDUP_REMOVED lines=8> */
.L_x_2471:
        /* <DEDUP_REMOVED lines=19> */
.L_x_2466:
        /* <DEDUP_REMOVED lines=31> */
.L_x_2464:
        /* <DEDUP_REMOVED lines=13> */
.L_x_2721:
[----:B------:R-:W-:Y:S05]  /*26650*/  BSYNC B0 ;  /* 0x0000000000007941 */ /* 0x000fea0003800000 */
.L_x_2472:
[----:B------:R-:W-:-:S13]  /*26660*/  ISETP.GE.AND P0, PT, R19, 0x2, PT ;  /* 0x000000021300780c */ /* 0x000fda0003f06270 */
[----:B------:R-:W-:Y:S05]  /*26670*/  @!P0 BRA `(.L_x_2474) ;  /* 0x0000001400008947 */ /* 0x000fea0003800000 */
[----:B------:R2:W5:Y:S01]  /*26680*/  LDL.LU R6, [R1+0x10] ;  /* 0x0000100001067983 */ /* 0x0005620000300800 */
[----:B------:R-:W-:-:S03]  /*26690*/  VIADD R21, R19, 0xfffffffe ;  /* 0xfffffffe13157836 */ /* 0x000fc60000000000 */
[----:B------:R2:W5:Y:S04]  /*266a0*/  LDL.LU R7, [R1+0x1c] ;  /* 0x00001c0001077983 */ /* 0x0005680000300800 */
.L_x_2496:
[----:B-1---5:R-:W-:Y:S01]  /*266b0*/  IADD3 R4, R6, 0x1, RZ ;  /* 0x0000000106047810 */ /* 0x022fe20007ffe0ff */
[----:B------:R-:W-:Y:S05]  /*266c0*/  YIELD ;  /* 0x0000000000007946 */ /* 0x000fea0003800000 */
[----:B------:R-:W-:Y:S01]  /*266d0*/  ISETP.NE.AND P0, PT, R4, 0x2, PT ;  /* 0x000000020400780c */ /* 0x000fe20003f05270 */
[----:B------:R-:W-:Y:S03]  /*266e0*/  BSSY B0, `(.L_x_2475) ;  /* 0x0000090000007945 */ /* 0x000fe60003800000 */
[----:B---3--:R-:W-:-:S02]  /*266f0*/  SEL R3, RZ, 0x1, P0 ;  /* 0x00000001ff037807 */ /* 0x008fc40000000000 */
        /* <DEDUP_REMOVED lines=29> */
.L_x_2477:
        /* <DEDUP_REMOVED lines=11> */
.L_x_2722:
[----:B------:R-:W-:Y:S05]  /*26980*/  BSYNC B1 ;  /* 0x0000000000017941 */ /* 0x000fea0003800000 */
.L_x_2478:
[----:B------:R-:W-:Y:S04]  /*26990*/  BSSY B1, `(.L_x_2480) ;  /* 0x0000009000017945 */ /* 0x000fe80003800000 */
[----:B------:R-:W-:Y:S05]  /*269a0*/  @P2 BRA `(.L_x_2481) ;  /* 0x00000000001c2947 */ /* 0x000fea0003800000 */
[----:B------:R-:W1:Y:S02]  /*269b0*/  S2R R3, SR_TID.X ;  /* 0x0000000000037919 */ /* 0x000e640000002100 */
[----:B-1----:R-:W-:Y:S01]  /*269c0*/  LOP3.LUT R9, R3, 0x1f, RZ, 0xc0, !PT ;  /* 0x0000001f03097812 */ /* 0x002fe200078ec0ff */
[----:B------:R-:W-:-:S03]  /*269d0*/  IMAD.MOV.U32 R3, RZ, RZ, 0x8000 ;  /* 0x00008000ff037424 */ /* 0x000fc600078e00ff */
[----:B------:R-:W-:Y:S01]  /*269e0*/  ISETP.NE.AND P0, PT, R9, RZ, PT ;  /* 0x000000ff0900720c */ /* 0x000fe20003f05270 */
[----:B------:R4:W-:-:S12]  /*269f0*/  SYNCS.ARRIVE.TRANS64 RZ, [R5+URZ+0x38870], R3 ;  /* 0x0388700305ff79a7 */ /* 0x0009d8000800003f */
[----:B----4-:R-:W-:Y:S05]  /*26a00*/  @!P0 BRA `(.L_x_2481) ;  /* 0x0000000000048947 */ /* 0x010fea0003800000 */
[----:B------:R-:W-:Y:S01]  /*26a10*/  BPT.TRAP 0x1 ;  /* 0x000000040000795c */ /* 0x000fe20000300000 */
.L_x_2481:
[----:B------:R-:W-:Y:S05]  /*26a20*/  BSYNC B1 ;  /* 0x0000000000017941 */ /* 0x000fea0003800000 */
.L_x_2480:
[----:B------:R-:W4:Y:S04]  /*26a30*/  LDL R3, [R1+0x10] ;  /* 0x0000100001037983 */ /* 0x000f280000100800 */
[----:B-1----:R-:W2:Y:S01]  /*26a40*/  LDL R9, [R1+0x34] ;  /* 0x0000340001097983 */ /* 0x002ea20000100800 */
        /* <DEDUP_REMOVED lines=10> */
[----:B----4-:R-:W-:Y:S02]  /*26af0*/  IMAD R3, R3, 0x8000, R10 ;  /* 0x0000800003037824 */ /* 0x010fe400078e020a */
[----:B--2---:R-:W-:Y:S02]  /*26b00*/  IMAD R9, R8, 0x80, R9 ;  /* 0x0000008008097824 */ /* 0x004fe400078e0209 */
[----:B------:R-:W-:Y:S02]  /*26b10*/  VIADD R8, R5, 0x38870 ;  /* 0x0003887005087836 */ /* 0x000fe40000000000 */
[----:B------:R-:W-:-:S07]  /*26b20*/  VIADD R10, R3, 0x10400 ;  /* 0x00010400030a7836 */ /* 0x000fce0000000000 */
.L_x_2482:
        /* <DEDUP_REMOVED lines=16> */
.L_x_2483:
        /* <DEDUP_REMOVED lines=13> */
.L_x_2723:
[----:B------:R-:W-:Y:S05]  /*26d00*/  BSYNC B1 ;  /* 0x0000000000017941 */ /* 0x000fea0003800000 */
.L_x_2484:
[----:B------:R-:W-:Y:S01]  /*26d10*/  BSSY B1, `(.L_x_2486) ;  /* 0x000000b000017945 */ /* 0x000fe20003800000 */
[----:B------:R-:W-:Y:S01]  /*26d20*/  MOV R10, 0x0 ;  /* 0x00000000000a7802 */ /* 0x000fe20000000f00 */
[----:B------:R-:W-:Y:S02]  /*26d30*/  IMAD.MOV.U32 R11, RZ, RZ, 0x14f00000 ;  /* 0x14f00000ff0b7424 */ /* 0x000fe400078e00ff */
[----:B------:R-:W-:Y:S05]  /*26d40*/  @P2 BRA `(.L_x_2487) ;  /* 0x00000000001c2947 */ /* 0x000fea0003800000 */
[----:B------:R-:W2:Y:S01]  /*26d50*/  S2R R8, SR_TID.X ;  /* 0x0000000000087919 */ /* 0x000ea20000002100 */
[----:B-1-3--:R-:W-:-:S04]  /*26d60*/  IMAD.MOV.U32 R4, RZ, RZ, 0x8000 ;  /* 0x00008000ff047424 */ /* 0x00afc800078e00ff */
[----:B------:R4:W-:Y:S01]  /*26d70*/  SYNCS.ARRIVE.TRANS64 RZ, [R5+URZ+0x38830], R4 ;  /* 0x0388300405ff79a7 */ /* 0x0009e2000800003f */
[----:B--2---:R-:W-:-:S04]  /*26d80*/  LOP3.LUT R8, R8, 0x1f, RZ, 0xc0, !PT ;  /* 0x0000001f08087812 */ /* 0x004fc800078ec0ff */
[----:B------:R-:W-:-:S13]  /*26d90*/  ISETP.NE.AND P0, PT, R8, RZ, PT ;  /* 0x000000ff0800720c */ /* 0x000fda0003f05270 */
[----:B----4-:R-:W-:Y:S05]  /*26da0*/  @!P0 BRA `(.L_x_2487) ;  /* 0x0000000000048947 */ /* 0x010fea0003800000 */
[----:B------:R-:W-:Y:S01]  /*26db0*/  BPT.TRAP 0x1 ;  /* 0x000000040000795c */ /* 0x000fe20000300000 */
.L_x_2487:
[----:B------:R-:W-:Y:S05]  /*26dc0*/  BSYNC B1 ;  /* 0x0000000000017941 */ /* 0x000fea0003800000 */
.L_x_2486:
[----:B------:R-:W-:Y:S01]  /*26dd0*/  R2UR UR10, R13 ;  /* 0x000000000d0a72ca */ /* 0x000fe200000e0000 */
[----:B------:R-:W-:Y:S01]  /*26de0*/  UIADD3 UR4, UP0, UR42, 0x370, URZ ;  /* 0x000003702a047890 */ /* 0x000fe2000ff1e03f */
[----:B------:R-:W-:Y:S01]  /*26df0*/  R2UR UR6, R10 ;  /* 0x000000000a0672ca */ /* 0x000fe200000e0000 */
[----:B-1-3--:R-:W-:Y:S01]  /*26e00*/  VIADD R5, R5, 0x38830 ;  /* 0x0003883005057836 */ /* 0x00afe20000000000 */
[----:B------:R-:W-:Y:S01]  /*26e10*/  R2UR UR7, R11 ;  /* 0x000000000b0772ca */ /* 0x000fe200000e0000 */
[----:B------:R-:W-:Y:S01]  /*26e20*/  VIADD R4, R3, 0x28400 ;  /* 0x0002840003047836 */ /* 0x000fe20000000000 */
[----:B------:R-:W-:Y:S01]  /*26e30*/  PLOP3.LUT P0, PT, PT, PT, PT, 0x80, 0x0 ;  /* 0x000000000000781c */ /* 0x000fe20003f0f070 */
[----:B------:R-:W-:-:S12]  /*26e40*/  UIADD3.X UR5, URZ, UR43, URZ, UP0, !UPT ;  /* 0x0000002b3f057290 */ /* 0x000fd800087fe43f */
.L_x_2488:
        /* <DEDUP_REMOVED lines=10> */
[----:B------:R-:W-:Y:S01]  /*26ef0*/  R2UR UR10, R12 ;  /* 0x000000000c0a72ca */ /* 0x000fe200000e0000 */
[----:B------:R-:W-:Y:S01]  /*26f00*/  VIADD R3, R3, 0x2c400 ;  /* 0x0002c40003037836 */ /* 0x000fe20000000000 */
[----:B------:R-:W-:Y:S02]  /*26f10*/  R2UR UR6, R10 ;  /* 0x000000000a0672ca */ /* 0x000fe400000e0000 */
[----:B------:R-:W-:Y:S02]  /*26f20*/  R2UR UR7, R11 ;  /* 0x000000000b0772ca */ /* 0x000fe400000e0000 */
[----:B------:R-:W-:-:S13]  /*26f30*/  PLOP3.LUT P0, PT, PT, PT, PT, 0x80, 0x0 ;  /* 0x000000000000781c */ /* 0x000fda0003f0f070 */
.L_x_2489:
        /* <DEDUP_REMOVED lines=10> */
.L_x_2476:
[----:B------:R-:W-:Y:S05]  /*26fe0*/  BSYNC B0 ;  /* 0x0000000000007941 */ /* 0x000fea0003800000 */
.L_x_2475:
[----:B------:R-:W-:-:S06]  /*26ff0*/  UISETP.NE.AND UP0, UPT, UR36, 0x3, UPT ;  /* 0x000000032400788c */ /* 0x000fcc000bf05270 */
[----:B------:R-:W-:-:S13]  /*27000*/  PLOP3.LUT P0, PT, PT, PT, UP0, 0x80, 0x0 ;  /* 0x000000000000781c */ /* 0x000fda0003f0f008 */
[----:B------:R-:W-:Y:S05]  /*27010*/  @!P0 BRA `(.L_x_2490) ;  /* 0x0000000000048947 */ /* 0x000fea0003800000 */
[----:B------:R-:W-:Y:S01]  /*27020*/  BPT.TRAP 0x1 ;  /* 0x000000040000795c */ /* 0x000fe20000300000 */
.L_x_2490:
[----:B------:R-:W3:Y:S01]  /*27030*/  S2R R5, SR_CgaCtaId ;  /* 0x0000000000057919 */ /* 0x000ee20000008800 */
[----:B------:R-:W-:Y:S01]  /*27040*/  IMAD.U32 R3, RZ, RZ, UR38 ;  /* 0x00000026ff037e24 */ /* 0x000fe2000f8e00ff */
[----:B------:R-:W-:Y:S01]  /*27050*/  MOV R4, 0x400 ;  /* 0x0000040000047802 */ /* 0x000fe20000000f00 */
[----:B------:R-:W-:Y:S03]  /*27060*/  BSSY B0, `(.L_x_2491) ;  /* 0x0000009000007945 */ /* 0x000fe60003800000 */
[----:B------:R-:W-:Y:S02]  /*27070*/  ISETP.NE.AND P0, PT, R3, 0x3, PT ;  /* 0x000000030300780c */ /* 0x000fe40003f05270 */
[----:B------:R-:W-:-:S04]  /*27080*/  LOP3.LUT R3, R7, 0x1, RZ, 0x3c, !PT ;  /* 0x0000000107037812 */ /* 0x000fc800078e3cff */
[----:B------:R-:W-:Y:S02]  /*27090*/  SHF.L.U32 R3, R3, 0x1f, RZ ;  /* 0x0000001f03037819 */ /* 0x000fe400000006ff */
[----:B---3--:R-:W-:-:S04]  /*270a0*/  LEA R4, R5, R4, 0x18 ;  /* 0x0000000405047211 */ /* 0x008fc800078ec0ff */
[----:B------:R-:W-:-:S04]  /*270b0*/  LEA R4, R6, R4, 0x3 ;  /* 0x0000000406047211 */ /* 0x000fc800078e18ff */
[----:B------:R-:W3:Y:S01]  /*270c0*/  SYNCS.PHASECHK.TRANS64.TRYWAIT P2, [R4+URZ+0x38870], R3 ;  /* 0x03887003040075a7 */ /* 0x000ee2000804017f */
[----:B------:R4:W-:Y:S02]  /*270d0*/  STL [R1+0x8], R4 ;  /* 0x0000080401007387 */ /* 0x0009e40000100800 */
[----:B---34-:R-:W-:Y:S05]  /*270e0*/  @!P2 BRA `(.L_x_2492) ;  /* 0x000000640044a947 */ /* 0x018fea0003800000 */
.L_x_2724:
[----:B------:R-:W-:Y:S05]  /*270f0*/  BSYNC B0 ;  /* 0x0000000000007941 */ /* 0x000fea0003800000 */
.L_x_2491:
[----:B------:R-:W-:Y:S05]  /*27100*/  @!P0 BRA `(.L_x_2493) ;  /* 0x0000000000048947 */ /* 0x000fea0003800000 */
[----:B------:R-:W-:Y:S01]  /*27110*/  BPT.TRAP 0x1 ;  /* 0x000000040000795c */ /* 0x000fe20000300000 */
.L_x_2493:
[----:B---3--:R-:W3:Y:S01]  /*27120*/  LDL R4, [R1+0x8] ;  /* 0x0000080001047983 */ /* 0x008ee20000100800 */
[----:B------:R-:W-:Y:S01]  /*27130*/  SHF.L.U32 R3, R7, 0x1f, RZ ;  /* 0x0000001f07037819 */ /* 0x000fe200000006ff */
[----:B------:R-:W-:-:S03]  /*27140*/  IMAD.SHL.U32 R12, R6, 0x8000, RZ ;  /* 0x00008000060c7824 */ /* 0x000fc600078e00ff */
[----:B---3--:R-:W3:Y:S02]  /*27150*/  SYNCS.PHASECHK.TRANS64.TRYWAIT P2, [R4+URZ+0x38860], R3 ;  /* 0x03886003040075a7 */ /* 0x008ee4000804017f */
[----:B---3--:R-:W-:Y:S05]  /*27160*/  @!P2 BRA `(.L_x_2494) ;  /* 0x00000064003ca947 */ /* 0x008fea0003800000 */
.L_x_2725:
[----:B---3--:R-:W3:Y:S04]  /*27170*/  LDL R4, [R1+0x3c] ;  /* 0x00003c0001047983 */ /* 0x008ee80000100800 */
[----:B------:R-:W4:Y:S04]  /*27180*/  LDL R16, [R1+0x2c] ;  /* 0x00002c0001107983 */ /* 0x000f280000100800 */
[----:B------:R-:W5:Y:S01]  /*27190*/  LDL R15, [R1+0x38] ;  /* 0x00003800010f7983 */ /* 0x000f620000100800 */
[----:B------:R-:W-:Y:S01]  /*271a0*/  MOV R13, 0x400 ;  /* 0x00000400000d7802 */ /* 0x000fe20000000f00 */
[----:B------:R-:W0:Y:S01]  /*271b0*/  S2R R14, SR_CgaCtaId ;  /* 0x00000000000e7919 */ /* 0x000e220000008800 */
[----:B------:R-:W-:Y:S05]  /*271c0*/  WARPSYNC.ALL ;  /* 0x0000000000007948 */ /* 0x000fea0003800000 */
[----:B0-----:R-:W-:-:S02]  /*271d0*/  LEA R13, R14, R13, 0x18 ;  /* 0x0000000d0e0d7211 */ /* 0x001fc400078ec0ff */
[----:B---3--:R-:W-:-:S05]  /*271e0*/  LOP3.LUT R3, R12, R4, RZ, 0xfc, !PT ;  /* 0x000000040c037212 */ /* 0x008fca00078efcff */
[----:B------:R-:W-:-:S05]  /*271f0*/  IMAD.IADD R3, R13, 0x1, R3 ;  /* 0x000000010d037824 */ /* 0x000fca00078e0203 */
[----:B------:R-:W0:Y:S01]  /*27200*/  LDSM.16.MT88.4 R4, [R3+0x10400] ;  /* 0x010400000304783b */ /* 0x000e220000004200 */
[----:B----4-:R-:W-:Y:S01]  /*27210*/  IMAD.IADD R20, R16, 0x1, R3 ;  /* 0x0000000110147824 */ /* 0x010fe200078e0203 */
[----:B-----5:R-:W-:Y:S02]  /*27220*/  LOP3.LUT R12, R12, R15, RZ, 0xfc, !PT ;  /* 0x0000000f0c0c7212 */ /* 0x020fe400078efcff */
[C-C-:B0-----:R-:W-:Y:S02]  /*27230*/  PRMT R8, R4.reuse, 0x6420, R5.reuse ;  /* 0x0000642004087816 */ /* 0x141fe40000000005 */
[----:B-1----:R-:W-:Y:S02]  /*27240*/  PRMT R9, R4, 0x7531, R5 ;  /* 0x0000753104097816 */ /* 0x002fe40000000005 */
[C-C-:B------:R-:W-:Y:S02]  /*27250*/  PRMT R10, R6.reuse, 0x6420, R7.reuse ;  /* 0x00006420060a7816 */ /* 0x140fe40000000007 */
[----:B------:R-:W-:-:S02]  /*27260*/  PRMT R11, R6, 0x7531, R7 ;  /* 0x00007531060b7816 */ /* 0x000fc40000000007 */
[----:B------:R-:W0:Y:S01]  /*27270*/  LDSM.16.MT88.4 R4, [R20+0x10400] ;  /* 0x010400001404783b */ /* 0x000e220000004200 */
[----:B------:R-:W-:-:S05]  /*27280*/  IMAD.IADD R17, R13, 0x1, R12 ;  /* 0x000000010d117824 */ /* 0x000fca00078e020c */
[----:B------:R0:W-:Y:S02]  /*27290*/  STSM.16.M88.4 [R17+0x400], R8 ;  /* 0x0004000811007844 */ /* 0x0001e40000000200 */
        /* <DEDUP_REMOVED lines=12> */
[----:B-1----:R-:W3:Y:S01]  /*27360*/  LDL R14, [R1+0x28] ;  /* 0x00002800010e7983 */ /* 0x002ee20000100800 */
        /* <DEDUP_REMOVED lines=37> */
[----:B-1----:R-:W-:Y:S02]  /*275c0*/  IMAD.MOV.U32 R13, RZ, RZ, R16 ;  /* 0x000000ffff0d7224 */ /* 0x002fe400078e0010 */
[----:B------:R-:W-:Y:S02]  /*275d0*/  IMAD.MOV.U32 R14, RZ, RZ, R17 ;  /* 0x000000ffff0e7224 */ /* 0x000fe400078e0011 */
[----:B------:R-:W-:Y:S01]  /*275e0*/  IMAD.MOV.U32 R15, RZ, RZ, R18 ;  /* 0x000000ffff0f7224 */ /* 0x000fe200078e0012 */
[----:B0-----:R-:W-:-:S02]  /*275f0*/  PRMT R16, R4, 0x6420, R5 ;  /* 0x0000642004107816 */ /* 0x001fc40000000005 */
[----:B------:R-:W-:Y:S02]  /*27600*/  PRMT R17, R4, 0x7531, R5 ;  /* 0x0000753104117816 */ /* 0x000fe40000000005 */
[C-C-:B------:R-:W-:Y:S02]  /*27610*/  PRMT R18, R6.reuse, 0x6420, R7.reuse ;  /* 0x0000642006127816 */ /* 0x140fe40000000007 */
[----:B------:R-:W-:Y:S02]  /*27620*/  PRMT R19, R6, 0x7531, R7 ;  /* 0x0000753106137816 */ /* 0x000fe40000000007 */
[----:B------:R-:W0:Y:S01]  /*27630*/  LDSM.16.MT88.4 R4, [R20+0x12400] ;  /* 0x012400001404783b */ /* 0x000e220000004200 */
[----:B------:R-:W-:-:S05]  /*27640*/  IADD3 R12, R14, 0x400, R13 ;  /* 0x000004000e0c7810 */ /* 0x000fca0007ffe00d */
[----:B------:R1:W-:Y:S02]  /*27650*/  STSM.16.M88.4 [R12], R16 ;  /* 0x000000100c007844 */ /* 0x0003e40000000200 */
[----:B-1----:R-:W-:Y:S02]  /*27660*/  MOV R18, R12 ;  /* 0x0000000c00127202 */ /* 0x002fe40000000f00 */
        /* <DEDUP_REMOVED lines=13> */
[----:B-1----:R-:W-:Y:S01]  /*27740*/  IMAD.MOV.U32 R14, RZ, RZ, R18 ;  /* 0x000000ffff0e7224 */ /* 0x002fe200078e0012 */
[C-C-:B0-----:R-:W-:Y:S02]  /*27750*/  PRMT R8, R4.reuse, 0x6420, R5.reuse ;  /* 0x0000642004087816 */ /* 0x141fe40000000005 */
[----:B------:R-:W-:-:S02]  /*27760*/  PRMT R9, R4, 0x7531, R5 ;  /* 0x0000753104097816 */ /* 0x000fc40000000005 */
        /* <DEDUP_REMOVED lines=12> */
[----:B-1----:R-:W-:Y:S01]  /*27830*/  IMAD.MOV.U32 R19, RZ, RZ, R12 ;  /* 0x000000ffff137224 */ /* 0x002fe200078e000c */
        /* <DEDUP_REMOVED lines=25> */
.L_x_2495:
[----:B------:R-:W0:Y:S01]  /*279d0*/  LDL.LU R3, [R1+0x8] ;  /* 0x0000080001037983 */ /* 0x000e220000300800 */
[C---:B------:R-:W-:Y:S02]  /*279e0*/  ISETP.GT.AND P0, PT, R21.reuse, RZ, PT ;  /* 0x000000ff1500720c */ /* 0x040fe40003f04270 */
[----:B------:R-:W-:Y:S01]  /*279f0*/  IADD3 R21, R21, -0x1, RZ ;  /* 0xffffffff15157810 */ /* 0x000fe20007ffe0ff */
        /* <DEDUP_REMOVED lines=8> */
.L_x_2474:
[----:B------:R-:W-:Y:S04]  /*27a80*/  BSSY B0, `(.L_x_2497) ;  /* 0x000000f000007945 */ /* 0x000fe80003800000 */
[----:B------:R-:W-:Y:S05]  /*27a90*/  @P1 BRA `(.L_x_2498) ;  /* 0x0000000000341947 */ /* 0x000fea0003800000 */
[----:B------:R-:W4:Y:S01]  /*27aa0*/  S2R R5, SR_LANEID ;  /* 0x0000000000057919 */ /* 0x000f220000000000 */
[----:B------:R-:W-:Y:S01]  /*27ab0*/  VOTEU.ANY UR4, UPT, PT ;  /* 0x0000000000047886 */ /* 0x000fe200038e0100 */
[----:B-1-3--:R-:W1:Y:S01]  /*27ac0*/  LDC.64 R2, c[0x0][0xc38] ;  /* 0x00030e00ff027b82 */ /* 0x00ae620000000a00 */
[----:B------:R-:W4:Y:S02]  /*27ad0*/  FLO.U32 R0, UR4 ;  /* 0x0000000400007d00 */ /* 0x000f2400080e0000 */
[----:B----4-:R-:W-:-:S06]  /*27ae0*/  ISETP.EQ.U32.AND P0, PT, R0, R5, PT ;  /* 0x000000050000720c */ /* 0x010fcc0003f02070 */
[----:B------:R-:W1:Y:S07]  /*27af0*/  POPC R5, UR4 ;  /* 0x0000000400057d09 */ /* 0x000e6e0008000000 */
[----:B-1----:R-:W3:Y:S01]  /*27b00*/  @P0 ATOMG.E.ADD.STRONG.GPU PT, R3, desc[UR46][R2.64], R5 ;  /* 0x00000005020309a8 */ /* 0x002ee200081ee1ee */
[----:B------:R-:W1:Y:S02]  /*27b10*/  S2R R4, SR_LTMASK ;  /* 0x0000000000047919 */ /* 0x000e640000003900 */
[----:B-1----:R-:W-:-:S04]  /*27b20*/  LOP3.LUT R4, R4, UR4, RZ, 0xc0, !PT ;  /* 0x0000000404047c12 */ /* 0x002fc8000f8ec0ff */
[----:B-----5:R-:W1:Y:S01]  /*27b30*/  POPC R7, R4 ;  /* 0x0000000400077309 */ /* 0x020e620000000000 */
[----:B---3--:R-:W1:Y:S02]  /*27b40*/  SHFL.IDX PT, R0, R3, R0, 0x1f ;  /* 0x00001f0003007589 */ /* 0x008e6400000e0000 */
[----:B-1----:R-:W-:-:S05]  /*27b50*/  IADD3 R0, R0, UR37, R7 ;  /* 0x0000002500007c10 */ /* 0x002fca000fffe007 */
[----:B------:R4:W-:Y:S02]  /*27b60*/  STL [R1], R0 ;  /* 0x0000000001007387 */ /* 0x0009e40000100800 */
.L_x_2498:
[----:B------:R-:W-:Y:S05]  /*27b70*/  BSYNC B0 ;  /* 0x0000000000007941 */ /* 0x000fea0003800000 */
.L_x_2497:
[----:B------:R-:W-:-:S06]  /*27b80*/  UISETP.NE.AND UP0, UPT, UR36, 0x3, UPT ;  /* 0x000000032400788c */ /* 0x000fcc000bf05270 */
[----:B------:R-:W-:-:S13]  /*27b90*/  PLOP3.LUT P0, PT, PT, PT, UP0, 0x80, 0x0 ;  /* 0x000000000000781c */ /* 0x000fda0003f0f008 */
[----:B------:R-:W-:Y:S05]  /*27ba0*/  @!P0 BRA `(.L_x_2499) ;  /* 0x0000000000048947 */ /* 0x000fea0003800000 */
[----:B------:R-:W-:Y:S01]  /*27bb0*/  BPT.TRAP 0x1 ;  /* 0x000000040000795c */ /* 0x000fe20000300000 */
.L_x_2499:
[----:B----4-:R-:W4:Y:S04]  /*27bc0*/  LDL R0, [R1+0x1c] ;  /* 0x00001c0001007983 */ /* 0x010f280000100800 */
[----:B------:R-:W2:Y:S01]  /*27bd0*/  LDL R2, [R1+0x10] ;  /* 0x0000100001027983 */ /* 0x000ea20000100800 */
[----:B-1----:R-:W1:Y:S01]  /*27be0*/  S2R R4, SR_CgaCtaId ;  /* 0x0000000000047919 */ /* 0x002e620000008800 */
[----:B---3--:R-:W-:-:S04]  /*27bf0*/  MOV R3, 0x400 ;  /* 0x0000040000037802 */ /* 0x008fc80000000f00 */
[----:B-1----:R-:W-:Y:S01]  /*27c00*/  LEA R3, R4, R3, 0x18 ;  /* 0x0000000304037211 */ /* 0x002fe200078ec0ff */
[----:B------:R-:W-:Y:S01]  /*27c10*/  BSSY B0, `(.L_x_2500) ;  /* 0x0000008000007945 */ /* 0x000fe20003800000 */
[----:B----4-:R-:W-:-:S04]  /*27c20*/  LOP3.LUT R0, R0, 0x1, RZ, 0x3c, !PT ;  /* 0x0000000100007812 */ /* 0x010fc800078e3cff */
[----:B------:R-:W-:Y:S01]  /*27c30*/  SHF.L.U32 R0, R0, 0x1f, RZ ;  /* 0x0000001f00007819 */ /* 0x000fe200000006ff */
[----:B--2---:R-:W-:-:S04]  /*27c40*/  IMAD R21, R2, 0x8, R3 ;  /* 0x0000000802157824 */ /* 0x004fc800078e0203 */
[----:B------:R-:W1:Y:S01]  /*27c50*/  SYNCS.PHASECHK.TRANS64.TRYWAIT P0, [R21+URZ+0x38870], R0 ;  /* 0x03887000150075a7 */ /* 0x000e62000800017f */
[----:B------:R-:W-:-:S05]  /*27c60*/  IMAD.U32 R2, RZ, RZ, UR38 ;  /* 0x00000026ff027e24 */ /* 0x000fca000f8e00ff */
[----:B------:R-:W-:Y:S01]  /*27c70*/  ISETP.NE.AND P2, PT, R2, 0x3, PT ;  /* 0x000000030200780c */ /* 0x000fe20003f45270 */
[----:B-1----:R-:W-:-:S12]  /*27c80*/  @!P0 BRA `(.L_x_2501) ;  /* 0x00000058008c8947 */ /* 0x002fd80003800000 */
.L_x_2726:
[----:B------:R-:W-:Y:S05]  /*27c90*/  BSYNC B0 ;  /* 0x0000000000007941 */ /* 0x000fea0003800000 */
.L_x_2500:
[----:B------:R-:W-:Y:S05]  /*27ca0*/  @!P2 BRA `(.L_x_2502) ;  /* 0x000000000004a947 */ /* 0x000fea0003800000 */
[----:B------:R-:W-:Y:S01]  /*27cb0*/  BPT.TRAP 0x1 ;  /* 0x000000040000795c */ /* 0x000fe20000300000 */
.L_x_2502:
[----:B-1----:R-:W2:Y:S02]  /*27cc0*/  LDL R0, [R1+0x1c] ;  /* 0x00001c0001007983 */ /* 0x002ea40000100800 */
[----:B--2---:R-:W-:-:S04]  /*27cd0*/  SHF.L.U32 R0, R0, 0x1f, RZ ;  /* 0x0000001f00007819 */ /* 0x004fc800000006ff */
[----:B------:R-:W1:Y:S02]  /*27ce0*/  SYNCS.PHASECHK.TRANS64.TRYWAIT P0, [R21+URZ+0x38860], R0 ;  /* 0x03886000150075a7 */ /* 0x000e64000800017f */
[----:B-1----:R-:W-:Y:S05]  /*27cf0*/  @!P0 BRA `(.L_x_2503) ;  /* 0x0000005800848947 */ /* 0x002fea0003800000 */
.L_x_2727:
        /* <DEDUP_REMOVED lines=9> */
[----:B-1----:R-:W-:-:S05]  /*27d90*/  LOP3.LUT R0, R2, R4, RZ, 0xfc, !PT ;  /* 0x0000000402007212 */ /* 0x002fca00078efcff */
[----:B------:R-:W-:-:S05]  /*27da0*/  IMAD.IADD R0, R8, 0x1, R0 ;  /* 0x0000000108007824 */ /* 0x000fca00078e0200 */
        /* <DEDUP_REMOVED lines=57> */
[----:B-1----:R-:W-:Y:S02]  /*28140*/  IMAD.MOV.U32 R14, RZ, RZ, R18 ;  /* 0x000000ffff0e7224 */ /* 0x002fe400078e0012 */
        /* <DEDUP_REMOVED lines=32> */
[----:B------:R-:W0:Y:S01]  /*28350*/  LDSM.16.MT88.4 R4, [R2+0x13400] ;  /* 0x013400000204783b */ /* 0x000e220000004200 */
[----:B------:R-:W-:-:S05]  /*28360*/  IADD3 R3, R15, R3, RZ ;  /* 0x000000030f037210 */ /* 0x000fca0007ffe0ff */
        /* <DEDUP_REMOVED lines=26> */
.L_x_2504:
[----:B------:R-:W2:Y:S01]  /*28510*/  LDL.LU R2, [R1+0x10] ;  /* 0x0000100001027983 */ /* 0x000ea20000300800 */
[----:B0-----:R-:W-:Y:S03]  /*28520*/  SYNCS.ARRIVE.TRANS64.A1T0 RZ, [R21+URZ+0x38850], RZ ;  /* 0x038850ff15ff79a7 */ /* 0x001fe6000810003f */
[----:B-1----:R-:W3:Y:S01]  /*28530*/  LDL.LU R3, [R1+0x1c] ;  /* 0x00001c0001037983 */ /* 0x002ee20000300800 */
[----:B------:R-:W-:-:S05]  /*28540*/  @!P1 VIADD R0, R21, 0x38880 ;  /* 0x0003888015009836 */ /* 0x000fca0000000000 */
        /* <DEDUP_REMOVED lines=10> */
.L_x_2456:
[----:B------:R-:W-:Y:S05]  /*285f0*/  BSYNC B6 ;  /* 0x0000000000067941 */ /* 0x000fea0003800000 */
.L_x_2454:
        /* <DEDUP_REMOVED lines=13> */
.L_x_2505:
        /* <DEDUP_REMOVED lines=38> */
.L_x_2737:
[----:B------:R-:W-:Y:S02]  /*28930*/  ULDC UR4, c[0x0][0xc10] ;  /* 0x0003040000047ab9 */ /* 0x000fe40000000800 */
[----:B------:R-:W-:-:S04]  /*28940*/  IMAD.U32 R5, RZ, RZ, UR4 ;  /* 0x00000004ff057e24 */ /* 0x000fc8000f8e00ff */
[----:B-1----:R-:W-:-:S04]  /*28950*/  IMAD R8, R14, R5, RZ ;  /* 0x000000050e087224 */ /* 0x002fc800078e02ff */
[----:B------:R-:W-:-:S05]  /*28960*/  IMAD.IADD R4, R4, 0x1, R8 ;  /* 0x0000000104047824 */ /* 0x000fca00078e0208 */
[----:B------:R-:W-:-:S13]  /*28970*/  ISETP.GT.AND P6, PT, R4, R0, PT ;  /* 0x000000000400720c */ /* 0x000fda0003fc4270 */
[----:B------:R-:W-:Y:S05]  /*28980*/  @P6 BRA `(.L_x_2508) ;  /* 0x0000000000a46947 */ /* 0x000fea0003800000 */
.L_x_2513:
        /* <DEDUP_REMOVED lines=16> */
.L_x_2511:
[----:B------:R-:W-:Y:S05]  /*28a90*/  BSYNC B0 ;  /* 0x0000000000007941 */ /* 0x000fea0003800000 */
.L_x_2510:
        /* <DEDUP_REMOVED lines=18> */
.L_x_2745:
[----:B------:R-:W-:Y:S02]  /*28bc0*/  ULDC UR4, c[0x0][0xc10] ;  /* 0x0003040000047ab9 */ /* 0x000fe40000000800 */
[----:B------:R-:W-:-:S05]  /*28bd0*/  MOV R5, UR4 ;  /* 0x0000000400057c02 */ /* 0x000fca0008000f00 */
[----:B-1----:R-:W-:-:S04]  /*28be0*/  IMAD R8, R14, R5, RZ ;  /* 0x000000050e087224 */ /* 0x002fc800078e02ff */
[----:B------:R-:W-:-:S05]  /*28bf0*/  IMAD.IADD R4, R8, 0x1, R4 ;  /* 0x0000000108047824 */ /* 0x000fca00078e0204 */
[----:B------:R-:W-:-:S13]  /*28c00*/  ISETP.GT.AND P6, PT, R4, R0, PT ;  /* 0x000000000400720c */ /* 0x000fda0003fc4270 */
[----:B------:R-:W-:Y:S05]  /*28c10*/  @!P6 BRA `(.L_x_2513) ;  /* 0xfffffffc005ce947 */ /* 0x000fea000383ffff */
.L_x_2508:
        /* <DEDUP_REMOVED lines=8> */
.L_x_2749:
[----:B------:R-:W-:Y:S01]  /*28ca0*/  ISETP.NE.AND P0, PT, R6, RZ, PT ;  /* 0x000000ff0600720c */ /* 0x000fe20003f05270 */
[----:B------:R-:W-:-:S12]  /*28cb0*/  IMAD.MOV.U32 R6, RZ, RZ, RZ ;  /* 0x000000ffff067224 */ /* 0x000fd800078e00ff */
[----:B------:R-:W-:Y:S05]  /*28cc0*/  @!P0 BRA `(.L_x_2515) ;  /* 0x0000000000108947 */ /* 0x000fea0003800000 */
[----:B------:R-:W-:Y:S01]  /*28cd0*/  UMOV UR4, 0xffffffff ;  /* 0xffffffff00047882 */ /* 0x000fe20000000000 */
[----:B------:R-:W-:Y:S02]  /*28ce0*/  VIADD R12, R7, 0xffffffff ;  /* 0xffffffff070c7836 */ /* 0x000fe40000000000 */
[----:B------:R-:W-:Y:S05]  /*28cf0*/  BRA.DIV UR4, `(.L_x_2516) ;  /* 0x0000005204cc7947 */ /* 0x000fea000b800000 */
[----:B------:R3:W4:Y:S02]  /*28d00*/  SHFL.IDX PT, R6, R2, R12, 0x1f ;  /* 0x00001f0c02067589 */ /* 0x00072400000e0000 */
.L_x_2515:
[----:B------:R-:W5:Y:S01]  /*28d10*/  LDL.LU R9, [R1+0xc] ;  /* 0x00000c0001097983 */ /* 0x000f620000300800 */
[----:B01-3--:R-:W0:Y:S01]  /*28d20*/  LDC.64 R2, c[0x0][0xc68] ;  /* 0x00031a00ff027b82 */ /* 0x00be220000000a00 */
[----:B-----5:R-:W-:-:S04]  /*28d30*/  IMAD.IADD R9, R7, 0x1, R9 ;  /* 0x0000000107097824 */ /* 0x020fc800078e0209 */
[----:B0-----:R-:W-:Y:S01]  /*28d40*/  IMAD.WIDE R2, R9, 0x4, R2 ;  /* 0x0000000409027825 */ /* 0x001fe200078e0202 */
[----:B------:R0:W-:Y:S04]  /*28d50*/  STL [R1+0xc], R9 ;  /* 0x00000c0901007387 */ /* 0x0001e80000100800 */
[----:B0-----:R-:W2:Y:S01]  /*28d60*/  LDG.E R9, desc[UR46][R2.64] ;  /* 0x0000002e02097981 */ /* 0x001ea2000c1e1900 */
        /* <DEDUP_REMOVED lines=9> */
[----:B-1----:R-:W-:-:S05]  /*28e00*/  IADD3 R2, RZ, -R3, RZ ;  /* 0x80000003ff027210 */ /* 0x002fca0007ffe0ff */
        /* <DEDUP_REMOVED lines=15> */
[----:B------:R-:W-:-:S05]  /*28f00*/  @P0 VIADD R6, R6, 0x1 ;  /* 0x0000000106060836 */ /* 0x000fca0000000000 */
[----:B------:R-:W-:-:S05]  /*28f10*/  MOV R2, R6 ;  /* 0x0000000600027202 */ /* 0x000fca0000000f00 */
[----:B------:R-:W-:Y:S01]  /*28f20*/  @!P2 IMAD.MOV R2, RZ, RZ, -R2 ;  /* 0x000000ffff02a224 */ /* 0x000fe200078e0a02 */
[----:B------:R-:W-:-:S05]  /*28f30*/  @!P1 LOP3.LUT R2, RZ, R7, RZ, 0x33, !PT ;  /* 0x00000007ff029212 */ /* 0x000fca00078e33ff */
[----:B------:R-:W-:Y:S02]  /*28f40*/  IMAD R6, R9, R2, RZ ;  /* 0x0000000209067224 */ /* 0x000fe400078e02ff */
[----:B------:R-:W-:Y:S02]  /*28f50*/  IMAD.MOV R2, RZ, RZ, -R2 ;  /* 0x000000ffff027224 */ /* 0x000fe400078e0a02 */
[----:B------:R-:W-:Y:S02]  /*28f60*/  IMAD.MOV R3, RZ, RZ, -R6 ;  /* 0x000000ffff037224 */ /* 0x000fe400078e0a06 */
[----:B------:R-:W-:-:S03]  /*28f70*/  IMAD R0, R7, R2, R0 ;  /* 0x0000000207007224 */ /* 0x000fc600078e0200 */
[----:B------:R-:W-:-:S04]  /*28f80*/  VIADDMNMX R5, R3, R5, R9, PT ;  /* 0x0000000503057246 */ /* 0x000fc80003800109 */
[----:B0-----:R-:W-:-:S04]  /*28f90*/  IABS R8, R5 ;  /* 0x0000000500087213 */ /* 0x001fc80000000000 */
[----:B------:R-:W0:Y:S08]  /*28fa0*/  I2F.RP R3, R8 ;  /* 0x0000000800037306 */ /* 0x000e300000209400 */
[----:B0-----:R-:W0:Y:S02]  /*28fb0*/  MUFU.RCP R3, R3 ;  /* 0x0000000300037308 */ /* 0x001e240000001000 */
[----:B0-----:R-:W-:-:S06]  /*28fc0*/  VIADD R3, R3, 0xffffffe ;  /* 0x0ffffffe03037836 */ /* 0x001fcc0000000000 */
[----:B------:R-:W0:Y:S02]  /*28fd0*/  F2I.FTZ.U32.TRUNC.NTZ R3, R3 ;  /* 0x0000000300037305 */ /* 0x000e24000021f000 */
[----:B0-----:R-:W-:-:S04]  /*28fe0*/  IMAD.MOV R2, RZ, RZ, -R3 ;  /* 0x000000ffff027224 */ /* 0x001fc800078e0a03 */
[----:B------:R-:W-:Y:S02]  /*28ff0*/  IMAD R7, R2, R8, RZ ;  /* 0x0000000802077224 */ /* 0x000fe400078e02ff */
[----:B------:R-:W-:-:S04]  /*29000*/  IMAD.MOV.U32 R2, RZ, RZ, RZ ;  /* 0x000000ffff027224 */ /* 0x000fc800078e00ff */
[----:B------:R-:W-:Y:S01]  /*29010*/  IMAD.HI.U32 R2, R3, R7, R2 ;  /* 0x0000000703027227 */ /* 0x000fe200078e0002 */
[----:B------:R-:W-:Y:S02]  /*29020*/  IABS R3, R0 ;  /* 0x0000000000037213 */ /* 0x000fe40000000000 */
[----:B------:R-:W-:-:S03]  /*29030*/  IABS R7, R5 ;  /* 0x0000000500077213 */ /* 0x000fc60000000000 */
[----:B------:R-:W-:Y:S01]  /*29040*/  IMAD.HI.U32 R2, R2, R3, RZ ;  /* 0x0000000302027227 */ /* 0x000fe200078e00ff */
[----:B------:R-:W-:-:S05]  /*29050*/  IADD3 R7, RZ, -R7, RZ ;  /* 0x80000007ff077210 */ /* 0x000fca0007ffe0ff */
        /* <DEDUP_REMOVED lines=13> */
[----:B------:R-:W-:Y:S01]  /*29130*/  IMAD R5, R2, R5, R3 ;  /* 0x0000000502057224 */ /* 0x000fe200078e0203 */
[----:B------:R-:W-:-:S04]  /*29140*/  LOP3.LUT R3, RZ, R2, RZ, 0x33, !PT ;  /* 0x00000002ff037212 */ /* 0x000fc800078e33ff */
[----:B------:R-:W-:Y:S01]  /*29150*/  IADD3 R0, R4, R3, RZ ;  /* 0x0000000304007210 */ /* 0x000fe20007ffe0ff */
[----:B------:R0:W-:Y:S04]  /*29160*/  STL [R1+0x8], R5 ;  /* 0x0000080501007387 */ /* 0x0001e80000100800 */
[----:B------:R0:W-:Y:S01]  /*29170*/  STL [R1+0x4], R0 ;  /* 0x0000040001007387 */ /* 0x0001e20000100800 */
[----:B------:R-:W-:Y:S05]  /*29180*/  BRA `(.L_x_2517) ;  /* 0x0000000000287947 */ /* 0x000fea0003800000 */
.L_x_2509:
        /* <DEDUP_REMOVED lines=10> */
.L_x_2517:
        /* <DEDUP_REMOVED lines=16> */
.L_x_2506:
[----:B0-----:R-:W2:Y:S01]  /*29330*/  LDL R0, [R1+0xc] ;  /* 0x00000c0001007983 */ /* 0x001ea20000100800 */
[----:B------:R-:W-:Y:S02]  /*29340*/  ULDC UR4, c[0x0][0xc14] ;  /* 0x0003050000047ab9 */ /* 0x000fe40000000800 */
[----:B--2---:R-:W-:-:S13]  /*29350*/  ISETP.GE.AND P0, PT, R0, UR4, PT ;  /* 0x0000000400007c0c */ /* 0x004fda000bf06270 */
[----:B------:R-:W-:Y:S05]  /*29360*/  @!P0 BRA `(.L_x_2518) ;  /* 0xffffffa400788947 */ /* 0x000fea000383ffff */
[----:B------:R-:W-:Y:S05]  /*29370*/  BSYNC B7 ;  /* 0x0000000000077941 */ /* 0x000fea0003800000 */
.L_x_2414:
[----:B-1----:R-:W3:Y:S01]  /*29380*/  LDL.LU R0, [R1+0x4c] ;  /* 0x00004c0001007983 */ /* 0x002ee20000300800 */
[----:B------:R-:W-:Y:S01]  /*29390*/  BSSY B0, `(.L_x_2519) ;  /* 0x000000b000007945 */ /* 0x000fe20003800000 */
[----:B--2---:R-:W1:Y:S01]  /*293a0*/  S2R R5, SR_CgaCtaId ;  /* 0x0000000000057919 */ /* 0x004e620000008800 */
[----:B---3--:R-:W-:-:S05]  /*293b0*/  VIADD R0, R0, 0x1 ;  /* 0x0000000100007836 */ /* 0x008fca0000000000 */
[----:B0-----:R-:W-:-:S04]  /*293c0*/  LEA.HI R2, R0, R0, RZ, 0x1 ;  /* 0x0000000000027211 */ /* 0x001fc800078f08ff */
[----:B------:R-:W-:-:S04]  /*293d0*/  LOP3.LUT R3, R2, 0xfffffffe, RZ, 0xc0, !PT ;  /* 0xfffffffe02037812 */ /* 0x000fc800078ec0ff */
[----:B------:R-:W-:Y:S02]  /*293e0*/  IADD3 R3, R0, -R3, RZ ;  /* 0x8000000300037210 */ /* 0x000fe40007ffe0ff */
[----:B------:R-:W-:Y:S02]  /*293f0*/  MOV R0, 0x400 ;  /* 0x0000040000007802 */ /* 0x000fe40000000f00 */
[----:B------:R-:W-:Y:S02]  /*29400*/  SHF.L.U32 R3, R3, 0x1f, RZ ;  /* 0x0000001f03037819 */ /* 0x000fe400000006ff */
[----:B-1----:R-:W-:-:S04]  /*29410*/  LEA R0, R5, R0, 0x18 ;  /* 0x0000000005007211 */ /* 0x002fc800078ec0ff */
[----:B------:R-:W0:Y:S02]  /*29420*/  SYNCS.PHASECHK.TRANS64.TRYWAIT P0, [R0+URZ+0x38820], R3 ;  /* 0x03882003000075a7 */ /* 0x000e24000800017f */
[----:B0-----:R-:W-:Y:S05]  /*29430*/  @!P0 BRA `(.L_x_2520) ;  /* 0x0000004c00248947 */ /* 0x001fea0003800000 */
.L_x_2752:
[----:B------:R-:W-:Y:S05]  /*29440*/  BSYNC B0 ;  /* 0x0000000000007941 */ /* 0x000fea0003800000 */
.L_x_2519:
[----:B------:R-:W-:-:S03]  /*29450*/  UMOV UR4, 0xffffffff ;  /* 0xffffffff00047882 */ /* 0x000fc60000000000 */
[----:B------:R-:W-:Y:S05]  /*29460*/  BRA.DIV UR4, `(.L_x_2521) ;  /* 0x0000004e042c7947 */ /* 0x000fea000b800000 */
[----:B------:R-:W1:Y:S02]  /*29470*/  S2R R2, SR_TID.X ;  /* 0x0000000000027919 */ /* 0x000e640000002100 */
[----:B-1----:R-:W-:-:S04]  /*29480*/  SHF.R.U32.HI R2, RZ, 0x5, R2 ;  /* 0x00000005ff027819 */ /* 0x002fc80000011602 */
[----:B------:R-:W-:-:S05]  /*29490*/  LOP3.LUT R2, R2, 0x3, RZ, 0xc0, !PT ;  /* 0x0000000302027812 */ /* 0x000fca00078ec0ff */
[----:B------:R1:W2:Y:S02]  /*294a0*/  SHFL.IDX PT, R14, R2, RZ, 0x1f ;  /* 0x00001fff020e7589 */ /* 0x0002a400000e0000 */
.L_x_2755:
[----:B--2---:R-:W-:-:S13]  /*294b0*/  ISETP.NE.AND P0, PT, R14, RZ, PT ;  /* 0x000000ff0e00720c */ /* 0x004fda0003f05270 */
[----:B------:R-:W-:Y:S05]  /*294c0*/  @P0 BRA `(.L_x_2181) ;  /* 0x0000000000b00947 */ /* 0x000fea0003800000 */
[----:B------:R-:W-:-:S03]  /*294d0*/  UMOV UR4, 0xffffffff ;  /* 0xffffffff00047882 */ /* 0x000fc60000000000 */
[----:B------:R-:W-:Y:S05]  /*294e0*/  BRA.DIV UR4, `(.L_x_2522) ;  /* 0x0000004e04407947 */ /* 0x000fea000b800000 */
[----:B------:R-:W-:-:S13]  /*294f0*/  ELECT P6, URZ, PT ;  /* 0x00000000003f782f */ /* 0x000fda00038c0000 */
.L_x_2758:
[----:B------:R-:W-:Y:S05]  /*29500*/  @!P6 BRA `(.L_x_2181) ;  /* 0x0000000000a0e947 */ /* 0x000fea0003800000 */
[----:B------:R-:W-:-:S06]  /*29510*/  ULOP3.LUT UR4, UR40, 0x2, URZ, 0xfc, !UPT ;  /* 0x0000000228047892 */ /* 0x000fcc000f8efc3f */
[----:B-1----:R-:W-:-:S05]  /*29520*/  IMAD.U32 R2, RZ, RZ, UR4 ;  /* 0x00000004ff027e24 */ /* 0x002fca000f8e00ff */
[----:B------:R-:W-:-:S13]  /*29530*/  ISETP.NE.AND P0, PT, R2, 0x3, PT ;  /* 0x000000030200780c */ /* 0x000fda0003f05270 */
[----:B------:R-:W-:Y:S05]  /*29540*/  @!P0 BRA `(.L_x_2523) ;  /* 0x0000000000048947 */ /* 0x000fea0003800000 */
[----:B------:R-:W-:Y:S01]  /*29550*/  BPT.TRAP 0x1 ;  /* 0x000000040000795c */ /* 0x000fe20000300000 */
.L_x_2523:
        /* <DEDUP_REMOVED lines=14> */
.L_x_2759:
[----:B------:R-:W1:Y:S02]  /*29640*/  SYNCS.PHASECHK.TRANS64.TRYWAIT P1, [R7+URZ], R2 ;  /* 0x00000002070075a7 */ /* 0x000e64000802017f */
[----:B-1----:R-:W-:Y:S05]  /*29650*/  @!P1 BRA `(.L_x_2525) ;  /* 0x0000004c00189947 */ /* 0x002fea0003800000 */
.L_x_2760:
[----:B------:R-:W-:Y:S05]  /*29660*/  @!P0 BRA `(.L_x_2526) ;  /* 0x0000000000048947 */ /* 0x000fea0003800000 */
[----:B------:R-:W-:Y:S01]  /*29670*/  BPT.TRAP 0x1 ;  /* 0x000000040000795c */ /* 0x000fe20000300000 */
.L_x_2526:
[----:B------:R-:W2:Y:S02]  /*29680*/  LDL.LU R4, [R1+0x10] ;  /* 0x0000100001047983 */ /* 0x000ea40000300800 */
[----:B--2---:R-:W-:-:S04]  /*29690*/  IMAD R4, R4, 0x8, R0 ;  /* 0x0000000804047824 */ /* 0x004fc800078e0200 */
[----:B------:R-:W2:Y:S02]  /*296a0*/  SYNCS.PHASECHK.TRANS64.TRYWAIT P1, [R4+URZ+0x38860], R5 ;  /* 0x03886005040075a7 */ /* 0x000ea4000802017f */
[----:B--2---:R-:W-:Y:S05]  /*296b0*/  @!P1 BRA `(.L_x_2527) ;  /* 0x0000004c00149947 */ /* 0x004fea0003800000 */
.L_x_2761:
[----:B------:R-:W-:Y:S05]  /*296c0*/  @!P0 BRA `(.L_x_2528) ;  /* 0x0000000000048947 */ /* 0x000fea0003800000 */
[----:B------:R-:W-:Y:S01]  /*296d0*/  BPT.TRAP 0x1 ;  /* 0x000000040000795c */ /* 0x000fe20000300000 */
.L_x_2528:
[----:B------:R-:W-:-:S04]  /*296e0*/  LEA R3, R3, R0, 0x3 ;  /* 0x0000000003037211 */ /* 0x000fc800078e18ff */
[----:B------:R-:W3:Y:S02]  /*296f0*/  SYNCS.PHASECHK.TRANS64.TRYWAIT P1, [R3+URZ+0x38860], R2 ;  /* 0x03886002030075a7 */ /* 0x000ee4000802017f */
[----:B---3--:R-:W-:Y:S05]  /*29700*/  @!P1 BRA `(.L_x_2529) ;  /* 0x0000004c00149947 */ /* 0x008fea0003800000 */
.L_x_2762:
[----:B------:R-:W-:Y:S05]  /*29710*/  @!P0 BRA `(.L_x_2530) ;  /* 0x0000000000048947 */ /* 0x000fea0003800000 */
[----:B------:R-:W-:Y:S01]  /*29720*/  BPT.TRAP 0x1 ;  /* 0x000000040000795c */ /* 0x000fe20000300000 */
.L_x_2530:
[----:B------:R-:W4:Y:S02]  /*29730*/  SYNCS.PHASECHK.TRANS64.TRYWAIT P0, [R4+URZ+0x38880], R5 ;  /* 0x03888005040075a7 */ /* 0x000f24000800017f */
[----:B----4-:R-:W-:Y:S05]  /*29740*/  @!P0 BRA `(.L_x_2531) ;  /* 0x0000004c00188947 */ /* 0x010fea0003800000 */
.L_x_2532:
[----:B------:R0:W0:Y:S02]  /*29750*/  SYNCS.PHASECHK.TRANS64.TRYWAIT P0, [R3+URZ+0x38880], R2 ;  /* 0x03888002030075a7 */ /* 0x000024000800017f */
[----:B0-----:R-:W-:Y:S05]  /*29760*/  @!P0 NANOSLEEP.SYNCS 0x989680 ;  /* 0x009896800000895d */ /* 0x001fea0003900000 */
[----:B------:R-:W0:Y:S02]  /*29770*/  @!P0 SYNCS.PHASECHK.TRANS64 P0, [R3+URZ+0x38880], R2 ;  /* 0x03888002030085a7 */ /* 0x000e24000800007f */
[----:B0-----:R-:W-:Y:S05]  /*29780*/  @!P0 BRA `(.L_x_2532) ;  /* 0xfffffffc00f08947 */ /* 0x001fea000383ffff */
.L_x_2181:
[----:B------:R-:W-:Y:S05]  /*29790*/  BSYNC B8 ;  /* 0x0000000000087941 */ /* 0x000fea0003800000 */
.L_x_2178:
[----:B------:R-:W-:Y:S05]  /*297a0*/  EXIT ;  /* 0x000000000000794d */ /* 0x000fea0003800000 */
.L_x_2203:
[----:B0-----:R0:W1:Y:S02]  /*297b0*/  SYNCS.PHASECHK.TRANS64.TRYWAIT P6, [R107+URZ+0x38890], R128 ;  /* 0x038890806b0075a7 */ /* 0x00106400080c017f */
[----:B-1----:R-:W-:Y:S05]  /*297c0*/  @!P6 NANOSLEEP.SYNCS 0x989680 ;  /* 0x009896800000e95d */ /* 0x002fea0003900000 */
[----:B------:R-:W1:Y:S02]  /*297d0*/  @!P6 SYNCS.PHASECHK.TRANS64 P6, [R107+URZ+0x38890], R128 ;  /* 0x038890806b00e5a7 */ /* 0x000e6400080c007f */
[----:B-1----:R-:W-:Y:S05]  /*297e0*/  @!P6 BRA `(.L_x_2203) ;  /* 0xfffffffc00f0e947 */ /* 0x002fea000383ffff */
[----:B------:R-:W-:Y:S05]  /*297f0*/  BRA `(.L_x_2533) ;  /* 0xfffffd9800407947 */ /* 0x000fea000383ffff */
.L_x_2237:
[----:B0-----:R0:W1:Y:S02]  /*29800*/  SYNCS.PHASECHK.TRANS64.TRYWAIT P3, [R107+URZ+0x38890], R128 ;  /* 0x038890806b0075a7 */ /* 0x001064000806017f */
[----:B-1----:R-:W-:Y:S05]  /*29810*/  @!P3 NANOSLEEP.SYNCS 0x989680 ;  /* 0x009896800000b95d */ /* 0x002fea0003900000 */
[----:B------:R-:W1:Y:S02]  /*29820*/  @!P3 SYNCS.PHASECHK.TRANS64 P3, [R107+URZ+0x38890], R128 ;  /* 0x038890806b00b5a7 */ /* 0x000e64000806007f */
[----:B-1----:R-:W-:Y:S05]  /*29830*/  @!P3 BRA `(.L_x_2237) ;  /* 0xfffffffc00f0b947 */ /* 0x002fea000383ffff */
[----:B------:R-:W-:Y:S05]  /*29840*/  BRA `(.L_x_2534) ;  /* 0xfffffdd800947947 */ /* 0x000fea000383ffff */
.L_x_2254:
[----:B0-----:R0:W1:Y:S02]  /*29850*/  SYNCS.PHASECHK.TRANS64.TRYWAIT P2, [R107+URZ+0x38890], R128 ;  /* 0x038890806b0075a7 */ /* 0x001064000804017f */
[----:B-1----:R-:W-:Y:S05]  /*29860*/  @!P2 NANOSLEEP.SYNCS 0x989680 ;  /* 0x009896800000a95d */ /* 0x002fea0003900000 */
[----:B------:R-:W1:Y:S02]  /*29870*/  @!P2 SYNCS.PHASECHK.TRANS64 P2, [R107+URZ+0x38890], R128 ;  /* 0x038890806b00a5a7 */ /* 0x000e64000804007f */
[----:B-1----:R-:W-:Y:S05]  /*29880*/  @!P2 BRA `(.L_x_2254) ;  /* 0xfffffffc00f0a947 */ /* 0x002fea000383ffff */
[----:B------:R-:W-:Y:S05]  /*29890*/  BRA `(.L_x_2535) ;  /* 0xfffffe1800ac7947 */ /* 0x000fea000383ffff */
.L_x_2264:
[----:B--2---:R2:W3:Y:S02]  /*298a0*/  SYNCS.PHASECHK.TRANS64.TRYWAIT P3, [R107+URZ+0x388b0], R128 ;  /* 0x0388b0806b0075a7 */ /* 0x0044e4000806017f */
[----:B---3--:R-:W-:Y:S05]  /*298b0*/  @!P3 NANOSLEEP.SYNCS 0x989680 ;  /* 0x009896800000b95d */ /* 0x008fea0003900000 */
[----:B------:R-:W3:Y:S02]  /*298c0*/  @!P3 SYNCS.PHASECHK.TRANS64 P3, [R107+URZ+0x388b0], R128 ;  /* 0x0388b0806b00b5a7 */ /* 0x000ee4000806007f */
[----:B---3--:R-:W-:Y:S05]  /*298d0*/  @!P3 BRA `(.L_x_2264) ;  /* 0xfffffffc00f0b947 */ /* 0x008fea000383ffff */
[----:B------:R-:W-:Y:S05]  /*298e0*/  BRA `(.L_x_2536) ;  /* 0xfffffe2000087947 */ /* 0x000fea000383ffff */
.L_x_2276:
[----:B------:R-:W-:Y:S01]  /*298f0*/  BSSY B0, `(.L_x_2537) ;  /* 0x0000007000007945 */ /* 0x000fe20003800000 */
[----:B------:R-:W-:Y:S02]  /*29900*/  IMAD.MOV.U32 R12, RZ, RZ, RZ ;  /* 0x000000ffff0c7224 */ /* 0x000fe400078e00ff */
[----:B------:R-:W-:Y:S02]  /*29910*/  IMAD.MOV.U32 R11, RZ, RZ, 0x1f ;  /* 0x0000001fff0b7424 */ /* 0x000fe400078e00ff */
[----:B------:R-:W-:-:S07]  /*29920*/  IMAD.MOV.U32 R15, RZ, RZ, -0x1 ;  /* 0xffffffffff0f7424 */ /* 0x000fce00078e00ff */
[----:B-----5:R-:W-:Y:S05]  /*29930*/  WARPSYNC.COLLECTIVE R15, `(.L_x_2538) ;  /* 0x000000000f087348 */ /* 0x020fea0003c00000 */
[----:B------:R0:W1:Y:S02]  /*29940*/  SHFL.IDX P6, R14, R13, R12, R11 ;  /* 0x0000000c0d0e7389 */ /* 0x00006400000c000b */
[----:B01---5:R-:W-:Y:S01]  /*29950*/  ENDCOLLECTIVE ;  /* 0x000000000000791b */ /* 0x023fe20003800000 */
.L_x_2538:
[----:B------:R-:W-:Y:S05]  /*29960*/  BSYNC B0 ;  /* 0x0000000000007941 */ /* 0x000fea0003800000 */
.L_x_2537:
[----:B------:R0:W-:Y:S01]  /*29970*/  STL [R1], R14 ;  /* 0x0000000e01007387 */ /* 0x0001e20000100800 */
[----:B------:R-:W-:Y:S05]  /*29980*/  BRA `(.L_x_2539) ;  /* 0xfffffe2c00d07947 */ /* 0x000fea000383ffff */
.L_x_2294:
[----:B------:R-:W-:Y:S01]  /*29990*/  BSSY B1, `(.L_x_2540) ;  /* 0x0000008000017945 */ /* 0x000fe20003800000 */
[----:B------:R-:W-:Y:S01]  /*299a0*/  IMAD.MOV.U32 R13, RZ, RZ, R5 ;  /* 0x000000ffff0d7224 */ /* 0x000fe200078e0005 */
[----:B0-----:R-:W-:Y:S01]  /*299b0*/  MOV R15, 0xffffffff ;  /* 0xffffffff000f7802 */ /* 0x001fe20000000f00 */
[----:B------:R-:W-:Y:S02]  /*299c0*/  IMAD.MOV.U32 R12, RZ, RZ, RZ ;  /* 0x000000ffff0c7224 */ /* 0x000fe400078e00ff */
[----:B------:R-:W-:-:S07]  /*299d0*/  IMAD.MOV.U32 R11, RZ, RZ, 0x181f ;  /* 0x0000181fff0b7424 */ /* 0x000fce00078e00ff */
[----:B-----5:R-:W-:Y:S05]  /*299e0*/  WARPSYNC.COLLECTIVE R15, `(.L_x_2541) ;  /* 0x000000000f087348 */ /* 0x020fea0003c00000 */
[----:B------:R0:W1:Y:S02]  /*299f0*/  SHFL.IDX P6, R14, R13, R12, R11 ;  /* 0x0000000c0d0e7389 */ /* 0x00006400000c000b */
[----:B01---5:R-:W-:Y:S01]  /*29a00*/  ENDCOLLECTIVE ;  /* 0x000000000000791b */ /* 0x023fe20003800000 */
.L_x_2541:
[----:B------:R-:W-:Y:S05]  /*29a10*/  BSYNC B1 ;  /* 0x0000000000017941 */ /* 0x000fea0003800000 */
.L_x_2540:
[----:B------:R-:W-:Y:S05]  /*29a20*/  BRA `(.L_x_2542) ;  /* 0xfffffe3c00c87947 */ /* 0x000fea000383ffff */
.L_x_2295:
[----:B------:R-:W-:Y:S01]  /*29a30*/  BSSY B1, `(.L_x_2543) ;  /* 0x0000008000017945 */ /* 0x000fe20003800000 */
[----:B------:R-:W-:Y:S02]  /*29a40*/  IMAD.MOV.U32 R13, RZ, RZ, R4 ;  /* 0x000000ffff0d7224 */ /* 0x000fe400078e0004 */
[----:B------:R-:W-:Y:S02]  /*29a50*/  IMAD.MOV.U32 R12, RZ, RZ, RZ ;  /* 0x000000ffff0c7224 */ /* 0x000fe400078e00ff */
[----:B------:R-:W-:Y:S02]  /*29a60*/  IMAD.MOV.U32 R11, RZ, RZ, 0x181f ;  /* 0x0000181fff0b7424 */ /* 0x000fe400078e00ff */
[----:B0-----:R-:W-:-:S07]  /*29a70*/  IMAD.MOV.U32 R15, RZ, RZ, -0x1 ;  /* 0xffffffffff0f7424 */ /* 0x001fce00078e00ff */
[----:B-----5:R-:W-:Y:S05]  /*29a80*/  WARPSYNC.COLLECTIVE R15, `(.L_x_2544) ;  /* 0x000000000f087348 */ /* 0x020fea0003c00000 */
[----:B------:R0:W1:Y:S02]  /*29a90*/  SHFL.IDX P6, R14, R13, R12, R11 ;  /* 0x0000000c0d0e7389 */ /* 0x00006400000c000b */
[----:B01---5:R-:W-:Y:S01]  /*29aa0*/  ENDCOLLECTIVE ;  /* 0x000000000000791b */ /* 0x023fe20003800000 */
.L_x_2544:
[----:B------:R-:W-:Y:S05]  /*29ab0*/  BSYNC B1 ;  /* 0x0000000000017941 */ /* 0x000fea0003800000 */
.L_x_2543:
[----:B------:R-:W-:Y:S05]  /*29ac0*/  BRA `(.L_x_2545) ;  /* 0xfffffe3c00a87947 */ /* 0x000fea000383ffff */
.L_x_2296:
[----:B------:R-:W-:Y:S01]  /*29ad0*/  BSSY B1, `(.L_x_2546) ;  /* 0x0000008000017945 */ /* 0x000fe20003800000 */
[----:B------:R-:W-:Y:S01]  /*29ae0*/  IMAD.MOV.U32 R13, RZ, RZ, R3 ;  /* 0x000000ffff0d7224 */ /* 0x000fe200078e0003 */
[----:B------:R-:W-:Y:S01]  /*29af0*/  MOV R11, 0x181f ;  /* 0x0000181f000b7802 */ /* 0x000fe20000000f00 */
[----:B------:R-:W-:Y:S02]  /*29b00*/  IMAD.MOV.U32 R12, RZ, RZ, RZ ;  /* 0x000000ffff0c7224 */ /* 0x000fe400078e00ff */
[----:B0-----:R-:W-:-:S07]  /*29b10*/  IMAD.MOV.U32 R15, RZ, RZ, -0x1 ;  /* 0xffffffffff0f7424 */ /* 0x001fce00078e00ff */
[----:B-----5:R-:W-:Y:S05]  /*29b20*/  WARPSYNC.COLLECTIVE R15, `(.L_x_2547) ;  /* 0x000000000f087348 */ /* 0x020fea0003c00000 */
[----:B------:R0:W1:Y:S02]  /*29b30*/  SHFL.IDX P6, R14, R13, R12, R11 ;  /* 0x0000000c0d0e7389 */ /* 0x00006400000c000b */
[----:B01---5:R-:W-:Y:S01]  /*29b40*/  ENDCOLLECTIVE ;  /* 0x000000000000791b */ /* 0x023fe20003800000 */
.L_x_2547:
[----:B------:R-:W-:Y:S05]  /*29b50*/  BSYNC B1 ;  /* 0x0000000000017941 */ /* 0x000fea0003800000 */
.L_x_2546:
[----:B------:R-:W-:Y:S05]  /*29b60*/  BRA `(.L_x_2548) ;  /* 0xfffffe3c00887947 */ /* 0x000fea000383ffff */
.L_x_2297:
        /* <DEDUP_REMOVED lines=8> */
.L_x_2550:
[----:B------:R-:W-:Y:S05]  /*29bf0*/  BSYNC B1 ;  /* 0x0000000000017941 */ /* 0x000fea0003800000 */
.L_x_2549:
[----:B------:R-:W-:Y:S05]  /*29c00*/  BRA `(.L_x_2551) ;  /* 0xfffffe3c00687947 */ /* 0x000fea000383ffff */
.L_x_2298:
[----:B------:R-:W-:Y:S01]  /*29c10*/  BSSY B1, `(.L_x_2552) ;  /* 0x0000008000017945 */ /* 0x000fe20003800000 */
[----:B------:R-:W-:Y:S01]  /*29c20*/  IMAD.MOV.U32 R13, RZ, RZ, R5 ;  /* 0x000000ffff0d7224 */ /* 0x000fe200078e0005 */
[----:B------:R-:W-:Y:S01]  /*29c30*/  MOV R12, 0x1 ;  /* 0x00000001000c7802 */ /* 0x000fe20000000f00 */
[----:B------:R-:W-:Y:S02]  /*29c40*/  IMAD.MOV.U32 R11, RZ, RZ, 0x181f ;  /* 0x0000181fff0b7424 */ /* 0x000fe400078e00ff */
[----:B0-----:R-:W-:-:S07]  /*29c50*/  IMAD.MOV.U32 R15, RZ, RZ, -0x1 ;  /* 0xffffffffff0f7424 */ /* 0x001fce00078e00ff */
[----:B-----5:R-:W-:Y:S05]  /*29c60*/  WARPSYNC.COLLECTIVE R15, `(.L_x_2553) ;  /* 0x000000000f087348 */ /* 0x020fea0003c00000 */
[----:B------:R0:W1:Y:S02]  /*29c70*/  SHFL.IDX P6, R14, R13, R12, R11 ;  /* 0x0000000c0d0e7389 */ /* 0x00006400000c000b */
[----:B01---5:R-:W-:Y:S01]  /*29c80*/  ENDCOLLECTIVE ;  /* 0x000000000000791b */ /* 0x023fe20003800000 */
.L_x_2553:
[----:B------:R-:W-:Y:S05]  /*29c90*/  BSYNC B1 ;  /* 0x0000000000017941 */ /* 0x000fea0003800000 */
.L_x_2552:
[----:B------:R-:W-:Y:S05]  /*29ca0*/  BRA `(.L_x_2554) ;  /* 0xfffffe3c00487947 */ /* 0x000fea000383ffff */
.L_x_2299:
[----:B------:R-:W-:Y:S01]  /*29cb0*/  BSSY B1, `(.L_x_2555) ;  /* 0x0000008000017945 */ /* 0x000fe20003800000 */
[----:B------:R-:W-:Y:S02]  /*29cc0*/  IMAD.MOV.U32 R13, RZ, RZ, R4 ;  /* 0x000000ffff0d7224 */ /* 0x000fe400078e0004 */
[----:B------:R-:W-:Y:S02]  /*29cd0*/  IMAD.MOV.U32 R12, RZ, RZ, 0x1 ;  /* 0x00000001ff0c7424 */ /* 0x000fe400078e00ff */
[----:B------:R-:W-:Y:S02]  /*29ce0*/  IMAD.MOV.U32 R11, RZ, RZ, 0x181f ;  /* 0x0000181fff0b7424 */ /* 0x000fe400078e00ff */
[----:B0-----:R-:W-:-:S07]  /*29cf0*/  IMAD.MOV.U32 R15, RZ, RZ, -0x1 ;  /* 0xffffffffff0f7424 */ /* 0x001fce00078e00ff */
[----:B-----5:R-:W-:Y:S05]  /*29d00*/  WARPSYNC.COLLECTIVE R15, `(.L_x_2556) ;  /* 0x000000000f087348 */ /* 0x020fea0003c00000 */
[----:B------:R0:W1:Y:S02]  /*29d10*/  SHFL.IDX P6, R14, R13, R12, R11 ;  /* 0x0000000c0d0e7389 */ /* 0x00006400000c000b */
[----:B01---5:R-:W-:Y:S01]  /*29d20*/  ENDCOLLECTIVE ;  /* 0x000000000000791b */ /* 0x023fe20003800000 */
.L_x_2556:
[----:B------:R-:W-:Y:S05]  /*29d30*/  BSYNC B1 ;  /* 0x0000000000017941 */ /* 0x000fea0003800000 */
.L_x_2555:
[----:B------:R-:W-:Y:S05]  /*29d40*/  BRA `(.L_x_2557) ;  /* 0xfffffe3c00287947 */ /* 0x000fea000383ffff */
.L_x_2300:
[----:B------:R-:W-:Y:S01]  /*29d50*/  BSSY B1, `(.L_x_2558) ;  /* 0x0000008000017945 */ /* 0x000fe20003800000 */
[----:B------:R-:W-:Y:S01]  /*29d60*/  MOV R13, R3 ;  /* 0x00000003000d7202 */ /* 0x000fe20000000f00 */
[----:B------:R-:W-:Y:S02]  /*29d70*/  IMAD.MOV.U32 R12, RZ, RZ, 0x1 ;  /* 0x00000001ff0c7424 */ /* 0x000fe400078e00ff */
[----:B------:R-:W-:Y:S02]  /*29d80*/  IMAD.MOV.U32 R11, RZ, RZ, 0x181f ;  /* 0x0000181fff0b7424 */ /* 0x000fe400078e00ff */
[----:B0-----:R-:W-:-:S07]  /*29d90*/  IMAD.MOV.U32 R15, RZ, RZ, -0x1 ;  /* 0xffffffffff0f7424 */ /* 0x001fce00078e00ff */
[----:B-----5:R-:W-:Y:S05]  /*29da0*/  WARPSYNC.COLLECTIVE R15, `(.L_x_2559) ;  /* 0x000000000f087348 */ /* 0x020fea0003c00000 */
[----:B------:R0:W1:Y:S02]  /*29db0*/  SHFL.IDX P6, R14, R13, R12, R11 ;  /* 0x0000000c0d0e7389 */ /* 0x00006400000c000b */
[----:B01---5:R-:W-:Y:S01]  /*29dc0*/  ENDCOLLECTIVE ;  /* 0x000000000000791b */ /* 0x023fe20003800000 */
.L_x_2559:
[----:B------:R-:W-:Y:S05]  /*29dd0*/  BSYNC B1 ;  /* 0x0000000000017941 */ /* 0x000fea0003800000 */
.L_x_2558:
[----:B------:R-:W-:Y:S05]  /*29de0*/  BRA `(.L_x_2560) ;  /* 0xfffffe3c00087947 */ /* 0x000fea000383ffff */
.L_x_2301:
[----:B------:R-:W-:Y:S01]  /*29df0*/  BSSY B1, `(.L_x_2561) ;  /* 0x0000008000017945 */ /* 0x000fe20003800000 */
[----:B------:R-:W-:Y:S01]  /*29e00*/  IMAD.MOV.U32 R13, RZ, RZ, R0 ;  /* 0x000000ffff0d7224 */ /* 0x000fe200078e0000 */
[----:B0-----:R-:W-:Y:S01]  /*29e10*/  MOV R15, 0xffffffff ;  /* 0xffffffff000f7802 */ /* 0x001fe20000000f00 */
[----:B------:R-:W-:Y:S02]  /*29e20*/  IMAD.MOV.U32 R12, RZ, RZ, 0x1 ;  /* 0x00000001ff0c7424 */ /* 0x000fe400078e00ff */
[----:B------:R-:W-:-:S07]  /*29e30*/  IMAD.MOV.U32 R11, RZ, RZ, 0x181f ;  /* 0x0000181fff0b7424 */ /* 0x000fce00078e00ff */
[----:B-----5:R-:W-:Y:S05]  /*29e40*/  WARPSYNC.COLLECTIVE R15, `(.L_x_2562) ;  /* 0x000000000f087348 */ /* 0x020fea0003c00000 */
[----:B------:R0:W1:Y:S02]  /*29e50*/  SHFL.IDX P6, R14, R13, R12, R11 ;  /* 0x0000000c0d0e7389 */ /* 0x00006400000c000b */
[----:B01---5:R-:W-:Y:S01]  /*29e60*/  ENDCOLLECTIVE ;  /* 0x000000000000791b */ /* 0x023fe20003800000 */
.L_x_2562:
[----:B------:R-:W-:Y:S05]  /*29e70*/  BSYNC B1 ;  /* 0x0000000000017941 */ /* 0x000fea0003800000 */
.L_x_2561:
[----:B------:R-:W-:Y:S05]  /*29e80*/  BRA `(.L_x_2563) ;  /* 0xfffffe3800e87947 */ /* 0x000fea000383ffff */
.L_x_2302:
        /* <DEDUP_REMOVED lines=8> */
.L_x_2565:
[----:B------:R-:W-:Y:S05]  /*29f10*/  BSYNC B1 ;  /* 0x0000000000017941 */ /* 0x000fea0003800000 */
.L_x_2564:
[----:B------:R-:W-:Y:S05]  /*29f20*/  BRA `(.L_x_2566) ;  /* 0xfffffe3800c87947 */ /* 0x000fea000383ffff */
.L_x_2303:
        /* <DEDUP_REMOVED lines=8> */
.L_x_2568:
[----:B------:R-:W-:Y:S05]  /*29fb0*/  BSYNC B1 ;  /* 0x0000000000017941 */ /* 0x000fea0003800000 */
.L_x_2567:
[----:B------:R-:W-:Y:S05]  /*29fc0*/  BRA `(.L_x_2569) ;  /* 0xfffffe3800a87947 */ /* 0x000fea000383ffff */
.L_x_2304:
        /* <DEDUP_REMOVED lines=8> */
.L_x_2571:
[----:B------:R-:W-:Y:S05]  /*2a050*/  BSYNC B1 ;  /* 0x0000000000017941 */ /* 0x000fea0003800000 */
.L_x_2570:
[----:B------:R-:W-:Y:S05]  /*2a060*/  BRA `(.L_x_2572) ;  /* 0xfffffe3800887947 */ /* 0x000fea000383ffff */
.L_x_2305:
        /* <DEDUP_REMOVED lines=8> */
.L_x_2574:
[----:B------:R-:W-:Y:S05]  /*2a0f0*/  BSYNC B1 ;  /* 0x0000000000017941 */ /* 0x000fea0003800000 */
.L_x_2573:
[----:B------:R-:W-:Y:S05]  /*2a100*/  BRA `(.L_x_2575) ;  /* 0xfffffe3800687947 */ /* 0x000fea000383ffff */
.L_x_2306:
        /* <DEDUP_REMOVED lines=8> */
.L_x_2577:
[----:B------:R-:W-:Y:S05]  /*2a190*/  BSYNC B1 ;  /* 0x0000000000017941 */ /* 0x000fea0003800000 */
.L_x_2576:
[----:B------:R-:W-:Y:S05]  /*2a1a0*/  BRA `(.L_x_2578) ;  /* 0xfffffe3800487947 */ /* 0x000fea000383ffff */
.L_x_2307:
        /* <DEDUP_REMOVED lines=8> */
.L_x_2580:
[----:B------:R-:W-:Y:S05]  /*2a230*/  BSYNC B1 ;  /* 0x0000000000017941 */ /* 0x000fea0003800000 */
.L_x_2579:
[----:B------:R-:W-:Y:S05]  /*2a240*/  BRA `(.L_x_2581) ;  /* 0xfffffe3800287947 */ /* 0x000fea000383ffff */
.L_x_2308:
        /* <DEDUP_REMOVED lines=8> */
.L_x_2583:
[----:B------:R-:W-:Y:S05]  /*2a2d0*/  BSYNC B1 ;  /* 0x0000000000017941 */ /* 0x000fea0003800000 */
.L_x_2582:
[----:B------:R-:W-:Y:S05]  /*2a2e0*/  BRA `(.L_x_2584) ;  /* 0xfffffe3800087947 */ /* 0x000fea000383ffff */
.L_x_2309:
        /* <DEDUP_REMOVED lines=8> */
.L_x_2586:
[----:B------:R-:W-:Y:S05]  /*2a370*/  BSYNC B1 ;  /* 0x0000000000017941 */ /* 0x000fea0003800000 */
.L_x_2585:
[----:B------:R-:W-:Y:S05]  /*2a380*/  BRA `(.L_x_2587) ;  /* 0xfffffe3400e87947 */ /* 0x000fea000383ffff */
.L_x_2311:
[----:B-1----:R1:W2:Y:S02]  /*2a390*/  SYNCS.PHASECHK.TRANS64.TRYWAIT P1, [R18+URZ+0x38800], R3 ;  /* 0x03880003120075a7 */ /* 0x0022a4000802017f */
[----:B--2---:R-:W-:Y:S05]  /*2a3a0*/  @!P1 NANOSLEEP.SYNCS 0x989680 ;  /* 0x009896800000995d */ /* 0x004fea0003900000 */
[----:B------:R-:W2:Y:S02]  /*2a3b0*/  @!P1 SYNCS.PHASECHK.TRANS64 P1, [R18+URZ+0x38800], R3 ;  /* 0x03880003120095a7 */ /* 0x000ea4000802007f */
[----:B--2---:R-:W-:Y:S05]  /*2a3c0*/  @!P1 BRA `(.L_x_2311) ;  /* 0xfffffffc00f09947 */ /* 0x004fea000383ffff */
[----:B------:R-:W-:Y:S05]  /*2a3d0*/  BRA `(.L_x_2588) ;  /* 0xfffffe3400f47947 */ /* 0x000fea000383ffff */
.L_x_2327:
[----:B------:R-:W-:Y:S01]  /*2a3e0*/  BSSY B1, `(.L_x_2589) ;  /* 0x0000008000017945 */ /* 0x000fe20003800000 */
[----:B------:R-:W-:Y:S01]  /*2a3f0*/  IMAD.MOV.U32 R13, RZ, RZ, R5 ;  /* 0x000000ffff0d7224 */ /* 0x000fe200078e0005 */
[----:B------:R-:W-:Y:S01]  /*2a400*/  MOV R11, 0x181f ;  /* 0x0000181f000b7802 */ /* 0x000fe20000000f00 */
[----:B------:R-:W-:Y:S02]  /*2a410*/  IMAD.MOV.U32 R12, RZ, RZ, RZ ;  /* 0x000000ffff0c7224 */ /* 0x000fe400078e00ff */
[----:B------:R-:W-:-:S07]  /*2a420*/  IMAD.MOV.U32 R15, RZ, RZ, -0x1 ;  /* 0xffffffffff0f7424 */ /* 0x000fce00078e00ff */
[----:B-----5:R-:W-:Y:S05]  /*2a430*/  WARPSYNC.COLLECTIVE R15, `(.L_x_2590) ;  /* 0x000000000f087348 */ /* 0x020fea0003c00000 */
[----:B------:R0:W1:Y:S02]  /*2a440*/  SHFL.IDX P6, R14, R13, R12, R11 ;  /* 0x0000000c0d0e7389 */ /* 0x00006400000c000b */
[----:B01---5:R-:W-:Y:S01]  /*2a450*/  ENDCOLLECTIVE ;  /* 0x000000000000791b */ /* 0x023fe20003800000 */
.L_x_2590:
[----:B------:R-:W-:Y:S05]  /*2a460*/  BSYNC B1 ;  /* 0x0000000000017941 */ /* 0x000fea0003800000 */
.L_x_2589:
[----:B------:R-:W-:Y:S05]  /*2a470*/  BRA `(.L_x_2591) ;  /* 0xfffffe7800fc7947 */ /* 0x000fea000383ffff */
.L_x_2328:
        /* <DEDUP_REMOVED lines=8> */
.L_x_2593:
[----:B------:R-:W-:Y:S05]  /*2a500*/  BSYNC B1 ;  /* 0x0000000000017941 */ /* 0x000fea0003800000 */
.L_x_2592:
[----:B------:R-:W-:Y:S05]  /*2a510*/  BRA `(.L_x_2594) ;  /* 0xfffffe7800dc7947 */ /* 0x000fea000383ffff */
.L_x_2329:
[----:B------:R-:W-:Y:S01]  /*2a520*/  BSSY B1, `(.L_x_2595) ;  /* 0x0000008000017945 */ /* 0x000fe20003800000 */
[----:B------:R-:W-:Y:S01]  /*2a530*/  IMAD.MOV.U32 R13, RZ, RZ, R3 ;  /* 0x000000ffff0d7224 */ /* 0x000fe200078e0003 */
[----:B------:R-:W-:Y:S01]  /*2a540*/  MOV R12, RZ ;  /* 0x000000ff000c7202 */ /* 0x000fe20000000f00 */
[----:B------:R-:W-:Y:S02]  /*2a550*/  IMAD.MOV.U32 R11, RZ, RZ, 0x181f ;  /* 0x0000181fff0b7424 */ /* 0x000fe400078e00ff */
[----:B------:R-:W-:-:S07]  /*2a560*/  IMAD.MOV.U32 R15, RZ, RZ, -0x1 ;  /* 0xffffffffff0f7424 */ /* 0x000fce00078e00ff */
[----:B-----5:R-:W-:Y:S05]  /*2a570*/  WARPSYNC.COLLECTIVE R15, `(.L_x_2596) ;  /* 0x000000000f087348 */ /* 0x020fea0003c00000 */
[----:B------:R0:W1:Y:S02]  /*2a580*/  SHFL.IDX P6, R14, R13, R12, R11 ;  /* 0x0000000c0d0e7389 */ /* 0x00006400000c000b */
[----:B01---5:R-:W-:Y:S01]  /*2a590*/  ENDCOLLECTIVE ;  /* 0x000000000000791b */ /* 0x023fe20003800000 */
.L_x_2596:
[----:B------:R-:W-:Y:S05]  /*2a5a0*/  BSYNC B1 ;  /* 0x0000000000017941 */ /* 0x000fea0003800000 */
.L_x_2595:
[----:B------:R-:W-:Y:S05]  /*2a5b0*/  BRA `(.L_x_2597) ;  /* 0xfffffe7800bc7947 */ /* 0x000fea000383ffff */
.L_x_2330:
        /* <DEDUP_REMOVED lines=8> */
.L_x_2599:
[----:B------:R-:W-:Y:S05]  /*2a640*/  BSYNC B1 ;  /* 0x0000000000017941 */ /* 0x000fea0003800000 */
.L_x_2598:
[----:B------:R-:W-:Y:S05]  /*2a650*/  BRA `(.L_x_2600) ;  /* 0xfffffe78009c7947 */ /* 0x000fea000383ffff */
.L_x_2331:
[----:B------:R-:W-:Y:S01]  /*2a660*/  BSSY B1, `(.L_x_2601) ;  /* 0x0000008000017945 */ /* 0x000fe20003800000 */
[----:B------:R-:W-:Y:S01]  /*2a670*/  MOV R13, R5 ;  /* 0x00000005000d7202 */ /* 0x000fe20000000f00 */
[----:B------:R-:W-:Y:S02]  /*2a680*/  IMAD.MOV.U32 R12, RZ, RZ, 0x1 ;  /* 0x00000001ff0c7424 */ /* 0x000fe400078e00ff */
[----:B------:R-:W-:Y:S02]  /*2a690*/  IMAD.MOV.U32 R11, RZ, RZ, 0x181f ;  /* 0x0000181fff0b7424 */ /* 0x000fe400078e00ff */
[----:B------:R-:W-:-:S07]  /*2a6a0*/  IMAD.MOV.U32 R15, RZ, RZ, -0x1 ;  /* 0xffffffffff0f7424 */ /* 0x000fce00078e00ff */
[----:B-----5:R-:W-:Y:S05]  /*2a6b0*/  WARPSYNC.COLLECTIVE R15, `(.L_x_2602) ;  /* 0x000000000f087348 */ /* 0x020fea0003c00000 */
[----:B------:R0:W1:Y:S02]  /*2a6c0*/  SHFL.IDX P6, R14, R13, R12, R11 ;  /* 0x0000000c0d0e7389 */ /* 0x00006400000c000b */
[----:B01---5:R-:W-:Y:S01]  /*2a6d0*/  ENDCOLLECTIVE ;  /* 0x000000000000791b */ /* 0x023fe20003800000 */
.L_x_2602:
[----:B------:R-:W-:Y:S05]  /*2a6e0*/  BSYNC B1 ;  /* 0x0000000000017941 */ /* 0x000fea0003800000 */
.L_x_2601:
[----:B------:R-:W-:Y:S05]  /*2a6f0*/  BRA `(.L_x_2603) ;  /* 0xfffffe78007c7947 */ /* 0x000fea000383ffff */
.L_x_2332:
[----:B------:R-:W-:Y:S01]  /*2a700*/  BSSY B1, `(.L_x_2604) ;  /* 0x0000008000017945 */ /* 0x000fe20003800000 */
[----:B------:R-:W-:Y:S01]  /*2a710*/  IMAD.MOV.U32 R13, RZ, RZ, R4 ;  /* 0x000000ffff0d7224 */ /* 0x000fe200078e0004 */
[----:B------:R-:W-:Y:S01]  /*2a720*/  MOV R15, 0xffffffff ;  /* 0xffffffff000f7802 */ /* 0x000fe20000000f00 */
[----:B------:R-:W-:Y:S02]  /*2a730*/  IMAD.MOV.U32 R12, RZ, RZ, 0x1 ;  /* 0x00000001ff0c7424 */ /* 0x000fe400078e00ff */
[----:B------:R-:W-:-:S07]  /*2a740*/  IMAD.MOV.U32 R11, RZ, RZ, 0x181f ;  /* 0x0000181fff0b7424 */ /* 0x000fce00078e00ff */
[----:B-----5:R-:W-:Y:S05]  /*2a750*/  WARPSYNC.COLLECTIVE R15, `(.L_x_2605) ;  /* 0x000000000f087348 */ /* 0x020fea0003c00000 */
[----:B------:R0:W1:Y:S02]  /*2a760*/  SHFL.IDX P6, R14, R13, R12, R11 ;  /* 0x0000000c0d0e7389 */ /* 0x00006400000c000b */
[----:B01---5:R-:W-:Y:S01]  /*2a770*/  ENDCOLLECTIVE ;  /* 0x000000000000791b */ /* 0x023fe20003800000 */
.L_x_2605:
[----:B------:R-:W-:Y:S05]  /*2a780*/  BSYNC B1 ;  /* 0x0000000000017941 */ /* 0x000fea0003800000 */
.L_x_2604:
[----:B------:R-:W-:Y:S05]  /*2a790*/  BRA `(.L_x_2606) ;  /* 0xfffffe78005c7947 */ /* 0x000fea000383ffff */
.L_x_2333:
[----:B------:R-:W-:Y:S01]  /*2a7a0*/  BSSY B1, `(.L_x_2607) ;  /* 0x0000008000017945 */ /* 0x000fe20003800000 */
[----:B------:R-:W-:Y:S02]  /*2a7b0*/  IMAD.MOV.U32 R13, RZ, RZ, R3 ;  /* 0x000000ffff0d7224 */ /* 0x000fe400078e0003 */
[----:B------:R-:W-:Y:S02]  /*2a7c0*/  IMAD.MOV.U32 R12, RZ, RZ, 0x1 ;  /* 0x00000001ff0c7424 */ /* 0x000fe400078e00ff */
[----:B------:R-:W-:Y:S02]  /*2a7d0*/  IMAD.MOV.U32 R11, RZ, RZ, 0x181f ;  /* 0x0000181fff0b7424 */ /* 0x000fe400078e00ff */
[----:B------:R-:W-:-:S07]  /*2a7e0*/  IMAD.MOV.U32 R15, RZ, RZ, -0x1 ;  /* 0xffffffffff0f7424 */ /* 0x000fce00078e00ff */
[----:B-----5:R-:W-:Y:S05]  /*2a7f0*/  WARPSYNC.COLLECTIVE R15, `(.L_x_2608) ;  /* 0x000000000f087348 */ /* 0x020fea0003c00000 */
[----:B------:R0:W1:Y:S02]  /*2a800*/  SHFL.IDX P6, R14, R13, R12, R11 ;  /* 0x0000000c0d0e7389 */ /* 0x00006400000c000b */
[----:B01---5:R-:W-:Y:S01]  /*2a810*/  ENDCOLLECTIVE ;  /* 0x000000000000791b */ /* 0x023fe20003800000 */
.L_x_2608:
[----:B------:R-:W-:Y:S05]  /*2a820*/  BSYNC B1 ;  /* 0x0000000000017941 */ /* 0x000fea0003800000 */
.L_x_2607:
[----:B------:R-:W-:Y:S05]  /*2a830*/  BRA `(.L_x_2609) ;  /* 0xfffffe78003c7947 */ /* 0x000fea000383ffff */
.L_x_2334:
[----:B------:R-:W-:Y:S01]  /*2a840*/  BSSY B1, `(.L_x_2610) ;  /* 0x0000008000017945 */ /* 0x000fe20003800000 */
[----:B------:R-:W-:Y:S01]  /*2a850*/  IMAD.MOV.U32 R13, RZ, RZ, R0 ;  /* 0x000000ffff0d7224 */ /* 0x000fe200078e0000 */
[----:B------:R-:W-:Y:S01]  /*2a860*/  MOV R11, 0x181f ;  /* 0x0000181f000b7802 */ /* 0x000fe20000000f00 */
[----:B------:R-:W-:Y:S02]  /*2a870*/  IMAD.MOV.U32 R12, RZ, RZ, 0x1 ;  /* 0x00000001ff0c7424 */ /* 0x000fe400078e00ff */
[----:B------:R-:W-:-:S07]  /*2a880*/  IMAD.MOV.U32 R15, RZ, RZ, -0x1 ;  /* 0xffffffffff0f7424 */ /* 0x000fce00078e00ff */
[----:B-----5:R-:W-:Y:S05]  /*2a890*/  WARPSYNC.COLLECTIVE R15, `(.L_x_2611) ;  /* 0x000000000f087348 */ /* 0x020fea0003c00000 */
[----:B------:R0:W1:Y:S02]  /*2a8a0*/  SHFL.IDX P6, R14, R13, R12, R11 ;  /* 0x0000000c0d0e7389 */ /* 0x00006400000c000b */
[----:B01---5:R-:W-:Y:S01]  /*2a8b0*/  ENDCOLLECTIVE ;  /* 0x000000000000791b */ /* 0x023fe20003800000 */
.L_x_2611:
[----:B------:R-:W-:Y:S05]  /*2a8c0*/  BSYNC B1 ;  /* 0x0000000000017941 */ /* 0x000fea0003800000 */
.L_x_2610:
[----:B------:R-:W-:Y:S05]  /*2a8d0*/  BRA `(.L_x_2612) ;  /* 0xfffffe78001c7947 */ /* 0x000fea000383ffff */
.L_x_2335:
        /* <DEDUP_REMOVED lines=8> */
.L_x_2614:
[----:B------:R-:W-:Y:S05]  /*2a960*/  BSYNC B1 ;  /* 0x0000000000017941 */ /* 0x000fea0003800000 */
.L_x_2613:
[----:B------:R-:W-:Y:S05]  /*2a970*/  BRA `(.L_x_2615) ;  /* 0xfffffe7400fc7947 */ /* 0x000fea000383ffff */
.L_x_2336:
        /* <DEDUP_REMOVED lines=8> */
.L_x_2617:
[----:B------:R-:W-:Y:S05]  /*2aa00*/  BSYNC B1 ;  /* 0x0000000000017941 */ /* 0x000fea0003800000 */
.L_x_2616:
[----:B------:R-:W-:Y:S05]  /*2aa10*/  BRA `(.L_x_2618) ;  /* 0xfffffe7400dc7947 */ /* 0x000fea000383ffff */
.L_x_2337:
        /* <DEDUP_REMOVED lines=8> */
.L_x_2620:
[----:B------:R-:W-:Y:S05]  /*2aaa0*/  BSYNC B1 ;  /* 0x0000000000017941 */ /* 0x000fea0003800000 */
.L_x_2619:
[----:B------:R-:W-:Y:S05]  /*2aab0*/  BRA `(.L_x_2621) ;  /* 0xfffffe7400bc7947 */ /* 0x000fea000383ffff */
.L_x_2338:
        /* <DEDUP_REMOVED lines=8> */
.L_x_2623:
[----:B------:R-:W-:Y:S05]  /*2ab40*/  BSYNC B1 ;  /* 0x0000000000017941 */ /* 0x000fea0003800000 */
.L_x_2622:
[----:B------:R-:W-:Y:S05]  /*2ab50*/  BRA `(.L_x_2624) ;  /* 0xfffffe74009c7947 */ /* 0x000fea000383ffff */
.L_x_2339:
        /* <DEDUP_REMOVED lines=8> */
.L_x_2626:
[----:B------:R-:W-:Y:S05]  /*2abe0*/  BSYNC B1 ;  /* 0x0000000000017941 */ /* 0x000fea0003800000 */
.L_x_2625:
[----:B------:R-:W-:Y:S05]  /*2abf0*/  BRA `(.L_x_2627) ;  /* 0xfffffe74007c7947 */ /* 0x000fea000383ffff */
.L_x_2340:
        /* <DEDUP_REMOVED lines=8> */
.L_x_2629:
[----:B------:R-:W-:Y:S05]  /*2ac80*/  BSYNC B1 ;  /* 0x0000000000017941 */ /* 0x000fea0003800000 */
.L_x_2628:
[----:B------:R-:W-:Y:S05]  /*2ac90*/  BRA `(.L_x_2630) ;  /* 0xfffffe74005c7947 */ /* 0x000fea000383ffff */
.L_x_2341:
        /* <DEDUP_REMOVED lines=8> */
.L_x_2632:
[----:B------:R-:W-:Y:S05]  /*2ad20*/  BSYNC B1 ;  /* 0x0000000000017941 */ /* 0x000fea0003800000 */
.L_x_2631:
[----:B------:R-:W-:Y:S05]  /*2ad30*/  BRA `(.L_x_2633) ;  /* 0xfffffe74003c7947 */ /* 0x000fea000383ffff */
.L_x_2342:
        /* <DEDUP_REMOVED lines=8> */
.L_x_2635:
[----:B------:R-:W-:Y:S05]  /*2adc0*/  BSYNC B1 ;  /* 0x0000000000017941 */ /* 0x000fea0003800000 */
.L_x_2634:
[----:B------:R-:W-:Y:S05]  /*2add0*/  BRA `(.L_x_2636) ;  /* 0xfffffe74001c7947 */ /* 0x000fea000383ffff */
.L_x_2344:
[----:B0-----:R0:W1:Y:S02]  /*2ade0*/  SYNCS.PHASECHK.TRANS64.TRYWAIT P4, [R18+URZ+0x38800], R3 ;  /* 0x03880003120075a7 */ /* 0x001064000808017f */
[----:B-1----:R-:W-:Y:S05]  /*2adf0*/  @!P4 NANOSLEEP.SYNCS 0x989680 ;  /* 0x009896800000c95d */ /* 0x002fea0003900000 */
[----:B------:R-:W1:Y:S02]  /*2ae00*/  @!P4 SYNCS.PHASECHK.TRANS64 P4, [R18+URZ+0x38800], R3 ;  /* 0x038800031200c5a7 */ /* 0x000e64000808007f */
[----:B-1----:R-:W-:Y:S05]  /*2ae10*/  @!P4 BRA `(.L_x_2344) ;  /* 0xfffffffc00f0c947 */ /* 0x002fea000383ffff */
[----:B------:R-:W-:Y:S05]  /*2ae20*/  BRA `(.L_x_2637) ;  /* 0xfffffe74003c7947 */ /* 0x000fea000383ffff */
.L_x_2354:
[----:B-1----:R1:W2:Y:S02]  /*2ae30*/  SYNCS.PHASECHK.TRANS64.TRYWAIT P2, [R4+URZ+0x38830], R3 ;  /* 0x03883003040075a7 */ /* 0x0022a4000804017f */
[----:B--2---:R-:W-:Y:S05]  /*2ae40*/  @!P2 NANOSLEEP.SYNCS 0x989680 ;  /* 0x009896800000a95d */ /* 0x004fea0003900000 */
[----:B------:R-:W2:Y:S02]  /*2ae50*/  @!P2 SYNCS.PHASECHK.TRANS64 P2, [R4+URZ+0x38830], R3 ;  /* 0x038830030400a5a7 */ /* 0x000ea4000804007f */
[----:B--2---:R-:W-:Y:S05]  /*2ae60*/  @!P2 BRA `(.L_x_2354) ;  /* 0xfffffffc00f0a947 */ /* 0x004fea000383ffff */
[----:B------:R-:W-:Y:S05]  /*2ae70*/  BRA `(.L_x_2353) ;  /* 0xfffffeb400a47947 */ /* 0x000fea000383ffff */
.L_x_2360:
[----:B-1----:R1:W2:Y:S02]  /*2ae80*/  SYNCS.PHASECHK.TRANS64.TRYWAIT P2, [R3+URZ+0x38830], R0 ;  /* 0x03883000030075a7 */ /* 0x0022a4000804017f */
[----:B--2---:R-:W-:Y:S05]  /*2ae90*/  @!P2 NANOSLEEP.SYNCS 0x989680 ;  /* 0x009896800000a95d */ /* 0x004fea0003900000 */
[----:B------:R-:W2:Y:S02]  /*2aea0*/  @!P2 SYNCS.PHASECHK.TRANS64 P2, [R3+URZ+0x38830], R0 ;  /* 0x038830000300a5a7 */ /* 0x000ea4000804007f */
[----:B--2---:R-:W-:Y:S05]  /*2aeb0*/  @!P2 BRA `(.L_x_2360) ;  /* 0xfffffffc00f0a947 */ /* 0x004fea000383ffff */
[----:B------:R-:W-:Y:S05]  /*2aec0*/  BRA `(.L_x_2359) ;  /* 0xfffffee4003c7947 */ /* 0x000fea000383ffff */
.L_x_2364:
[----:B-1----:R1:W2:Y:S02]  /*2aed0*/  SYNCS.PHASECHK.TRANS64.TRYWAIT P0, [R3+URZ+0x38850], R0 ;  /* 0x03885000030075a7 */ /* 0x0022a4000800017f */
[----:B--2---:R-:W-:Y:S05]  /*2aee0*/  @!P0 NANOSLEEP.SYNCS 0x989680 ;  /* 0x009896800000895d */ /* 0x004fea0003900000 */
[----:B------:R-:W2:Y:S02]  /*2aef0*/  @!P0 SYNCS.PHASECHK.TRANS64 P0, [R3+URZ+0x38850], R0 ;  /* 0x03885000030085a7 */ /* 0x000ea4000800007f */
[----:B--2---:R-:W-:Y:S05]  /*2af00*/  @!P0 BRA `(.L_x_2364) ;  /* 0xfffffffc00f08947 */ /* 0x004fea000383ffff */
[----:B------:R-:W-:Y:S05]  /*2af10*/  BRA `(.L_x_2361) ;  /* 0xfffffee800487947 */ /* 0x000fea000383ffff */
.L_x_2372:
[----:B-1----:R1:W2:Y:S02]  /*2af20*/  SYNCS.PHASECHK.TRANS64.TRYWAIT P2, [R3+URZ+0x38830], R0 ;  /* 0x03883000030075a7 */ /* 0x0022a4000804017f */
[----:B--2---:R-:W-:Y:S05]  /*2af30*/  @!P2 NANOSLEEP.SYNCS 0x989680 ;  /* 0x009896800000a95d */ /* 0x004fea0003900000 */
[----:B------:R-:W2:Y:S02]  /*2af40*/  @!P2 SYNCS.PHASECHK.TRANS64 P2, [R3+URZ+0x38830], R0 ;  /* 0x038830000300a5a7 */ /* 0x000ea4000804007f */
[----:B--2---:R-:W-:Y:S05]  /*2af50*/  @!P2 BRA `(.L_x_2372) ;  /* 0xfffffffc00f0a947 */ /* 0x004fea000383ffff */
[----:B------:R-:W-:Y:S05]  /*2af60*/  BRA `(.L_x_2371) ;  /* 0xffffff10009c7947 */ /* 0x000fea000383ffff */
.L_x_2376:
[----:B-1----:R1:W2:Y:S02]  /*2af70*/  SYNCS.PHASECHK.TRANS64.TRYWAIT P0, [R3+URZ+0x38850], R0 ;  /* 0x03885000030075a7 */ /* 0x0022a4000800017f */
[----:B--2---:R-:W-:Y:S05]  /*2af80*/  @!P0 NANOSLEEP.SYNCS 0x989680 ;  /* 0x009896800000895d */ /* 0x004fea0003900000 */
[----:B------:R-:W2:Y:S02]  /*2af90*/  @!P0 SYNCS.PHASECHK.TRANS64 P0, [R3+URZ+0x38850], R0 ;  /* 0x03885000030085a7 */ /* 0x000ea4000800007f */
[----:B--2---:R-:W-:Y:S05]  /*2afa0*/  @!P0 BRA `(.L_x_2376) ;  /* 0xfffffffc00f08947 */ /* 0x004fea000383ffff */
[----:B------:R-:W-:Y:S05]  /*2afb0*/  BRA `(.L_x_2373) ;  /* 0xffffff1400a87947 */ /* 0x000fea000383ffff */
.L_x_2382:
[----:B-1----:R1:W2:Y:S02]  /*2afc0*/  SYNCS.PHASECHK.TRANS64.TRYWAIT P0, [R8+URZ+0x38850], R7 ;  /* 0x03885007080075a7 */ /* 0x0022a4000800017f */
[----:B--2---:R-:W-:Y:S05]  /*2afd0*/  @!P0 NANOSLEEP.SYNCS 0x989680 ;  /* 0x009896800000895d */ /* 0x004fea0003900000 */
[----:B------:R-:W2:Y:S02]  /*2afe0*/  @!P0 SYNCS.PHASECHK.TRANS64 P0, [R8+URZ+0x38850], R7 ;  /* 0x03885007080085a7 */ /* 0x000ea4000800007f */
[----:B--2---:R-:W-:Y:S05]  /*2aff0*/  @!P0 BRA `(.L_x_2382) ;  /* 0xfffffffc00f08947 */ /* 0x004fea000383ffff */
[----:B------:R-:W-:Y:S05]  /*2b000*/  BRA `(.L_x_2381) ;  /* 0xffffff3400807947 */ /* 0x000fea000383ffff */
.L_x_2386:
[----:B------:R-:W-:Y:S02]  /*2b010*/  SEL R29, R12, R31, P0 ;  /* 0x0000001f0c1d7207 */ /* 0x000fe40000000000 */
[----:B------:R-:W-:Y:S01]  /*2b020*/  SEL R28, R31, R12, P0 ;  /* 0x0000000c1f1c7207 */ /* 0x000fe20000000000 */
[----:B------:R-:W-:Y:S01]  /*2b030*/  IMAD.MOV.U32 R12, RZ, RZ, R2 ;  /* 0x000000ffff0c7224 */ /* 0x000fe200078e0002 */
[----:B------:R-:W-:Y:S02]  /*2b040*/  SEL R31, R32, R33, P0 ;  /* 0x00000021201f7207 */ /* 0x000fe40000000000 */
        /* <DEDUP_REMOVED lines=8> */
[----:B------:R-:W-:Y:S01]  /*2b0d0*/  SEL R70, R15, R70, P0 ;  /* 0x000000460f467207 */ /* 0x000fe20000000000 */
[----:B------:R-:W-:Y:S01]  /*2b0e0*/  IMAD.MOV.U32 R15, RZ, RZ, -0x1 ;  /* 0xffffffffff0f7424 */ /* 0x000fe200078e00ff */
[----:B------:R-:W-:-:S02]  /*2b0f0*/  MOV R11, 0x1c1f ;  /* 0x00001c1f000b7802 */ /* 0x000fc40000000f00 */
[----:B------:R-:W-:Y:S02]  /*2b100*/  SEL R25, R14, R27, P0 ;  /* 0x0000001b0e197207 */ /* 0x000fe40000000000 */
[----:B------:R-:W-:-:S07]  /*2b110*/  SEL R20, R27, R14, P0 ;  /* 0x0000000e1b147207 */ /* 0x000fce0000000000 */
[----:B------:R-:W-:Y:S05]  /*2b120*/  WARPSYNC.COLLECTIVE R15, `(.L_x_2638) ;  /* 0x000000000f087348 */ /* 0x000fea0003c00000 */
[----:B------:R0:W1:Y:S02]  /*2b130*/  SHFL.IDX P6, R14, R13, R12, R11 ;  /* 0x0000000c0d0e7389 */ /* 0x00006400000c000b */
[----:B01----:R-:W-:Y:S01]  /*2b140*/  ENDCOLLECTIVE ;  /* 0x000000000000791b */ /* 0x003fe20003800000 */
.L_x_2638:
[----:B------:R-:W-:Y:S02]  /*2b150*/  SEL R53, R62, R55, P0 ;  /* 0x000000373e357207 */ /* 0x000fe40000000000 */
[----:B------:R-:W-:Y:S02]  /*2b160*/  SEL R62, R55, R62, P0 ;  /* 0x0000003e373e7207 */ /* 0x000fe40000000000 */
[----:B------:R-:W-:Y:S02]  /*2b170*/  SEL R55, R0, R7, P0 ;  /* 0x0000000700377207 */ /* 0x000fe40000000000 */
[----:B------:R-:W-:Y:S02]  /*2b180*/  SEL R64, R7, R0, P0 ;  /* 0x0000000007407207 */ /* 0x000fe40000000000 */
[----:B------:R-:W-:Y:S02]  /*2b190*/  LOP3.LUT R7, R2, 0x2, RZ, 0x3c, !PT ;  /* 0x0000000202077812 */ /* 0x000fe400078e3cff */
        /* <DEDUP_REMOVED lines=14> */
.L_x_2639:
        /* <DEDUP_REMOVED lines=8> */
[----:B------:R-:W-:Y:S02]  /*2b300*/  MOV R12, R2 ;  /* 0x00000002000c7202 */ /* 0x000fe40000000f00 */
        /* <DEDUP_REMOVED lines=9> */
.L_x_2640:
        /* <DEDUP_REMOVED lines=19> */
.L_x_2641:
        /* <DEDUP_REMOVED lines=19> */
.L_x_2642:
        /* <DEDUP_REMOVED lines=8> */
.L_x_2643:
[----:B------:R-:W-:Y:S02]  /*2b680*/  IMAD.MOV.U32 R13, RZ, RZ, R27 ;  /* 0x000000ffff0d7224 */ /* 0x000fe400078e001b */
[----:B------:R-:W-:Y:S02]  /*2b690*/  IMAD.MOV.U32 R12, RZ, RZ, R2 ;  /* 0x000000ffff0c7224 */ /* 0x000fe400078e0002 */
[----:B------:R-:W-:-:S07]  /*2b6a0*/  IMAD.MOV.U32 R25, RZ, RZ, R14 ;  /* 0x000000ffff197224 */ /* 0x000fce00078e000e */
[----:B------:R-:W-:Y:S05]  /*2b6b0*/  WARPSYNC.COLLECTIVE R15, `(.L_x_2644) ;  /* 0x000000000f087348 */ /* 0x000fea0003c00000 */
[----:B------:R0:W1:Y:S02]  /*2b6c0*/  SHFL.IDX P6, R14, R13, R12, R11 ;  /* 0x0000000c0d0e7389 */ /* 0x00006400000c000b */
[----:B01----:R-:W-:Y:S01]  /*2b6d0*/  ENDCOLLECTIVE ;  /* 0x000000000000791b */ /* 0x003fe20003800000 */
.L_x_2644:
[----:B------:R-:W-:Y:S01]  /*2b6e0*/  MOV R13, R24 ;  /* 0x00000018000d7202 */ /* 0x000fe20000000f00 */
[----:B------:R-:W-:Y:S01]  /*2b6f0*/  IMAD.MOV.U32 R12, RZ, RZ, R7 ;  /* 0x000000ffff0c7224 */ /* 0x000fe200078e0007 */
[----:B------:R-:W-:Y:S02]  /*2b700*/  SEL R24, R26, R25, P0 ;  /* 0x000000191a187207 */ /* 0x000fe40000000000 */
[----:B------:R-:W-:Y:S01]  /*2b710*/  SEL R26, R25, R26, P0 ;  /* 0x0000001a191a7207 */ /* 0x000fe20000000000 */
[----:B------:R-:W-:-:S07]  /*2b720*/  IMAD.MOV.U32 R30, RZ, RZ, R14 ;  /* 0x000000ffff1e7224 */ /* 0x000fce00078e000e */
[----:B------:R-:W-:Y:S05]  /*2b730*/  WARPSYNC.COLLECTIVE R15, `(.L_x_2645) ;  /* 0x000000000f087348 */ /* 0x000fea0003c00000 */
[----:B------:R0:W1:Y:S02]  /*2b740*/  SHFL.IDX P6, R14, R13, R12, R11 ;  /* 0x0000000c0d0e7389 */ /* 0x00006400000c000b */
[----:B01----:R-:W-:Y:S01]  /*2b750*/  ENDCOLLECTIVE ;  /* 0x000000000000791b */ /* 0x003fe20003800000 */
.L_x_2645:
[----:B------:R-:W-:Y:S02]  /*2b760*/  IMAD.MOV.U32 R13, RZ, RZ, R29 ;  /* 0x000000ffff0d7224 */ /* 0x000fe400078e001d */
[----:B------:R-:W-:Y:S02]  /*2b770*/  IMAD.MOV.U32 R12, RZ, RZ, R2 ;  /* 0x000000ffff0c7224 */ /* 0x000fe400078e0002 */
[----:B------:R-:W-:-:S07]  /*2b780*/  IMAD.MOV.U32 R27, RZ, RZ, R14 ;  /* 0x000000ffff1b7224 */ /* 0x000fce00078e000e */
[----:B------:R-:W-:Y:S05]  /*2b790*/  WARPSYNC.COLLECTIVE R15, `(.L_x_2646) ;  /* 0x000000000f087348 */ /* 0x000fea0003c00000 */
[----:B------:R0:W1:Y:S02]  /*2b7a0*/  SHFL.IDX P6, R14, R13, R12, R11 ;  /* 0x0000000c0d0e7389 */ /* 0x00006400000c000b */
[----:B01----:R-:W-:Y:S01]  /*2b7b0*/  ENDCOLLECTIVE ;  /* 0x000000000000791b */ /* 0x003fe20003800000 */
.L_x_2646:
[----:B------:R-:W-:Y:S01]  /*2b7c0*/  IMAD.MOV.U32 R13, RZ, RZ, R28 ;  /* 0x000000ffff0d7224 */ /* 0x000fe200078e001c */
[----:B------:R-:W-:Y:S02]  /*2b7d0*/  MOV R12, R7 ;  /* 0x00000007000c7202 */ /* 0x000fe40000000f00 */
[----:B------:R-:W-:Y:S02]  /*2b7e0*/  SEL R28, R30, R27, P0 ;  /* 0x0000001b1e1c7207 */ /* 0x000fe40000000000 */
[----:B------:R-:W-:Y:S01]  /*2b7f0*/  SEL R30, R27, R30, P0 ;  /* 0x0000001e1b1e7207 */ /* 0x000fe20000000000 */
[----:B------:R-:W-:-:S07]  /*2b800*/  IMAD.MOV.U32 R34, RZ, RZ, R14 ;  /* 0x000000ffff227224 */ /* 0x000fce00078e000e */
[----:B------:R-:W-:Y:S05]  /*2b810*/  WARPSYNC.COLLECTIVE R15, `(.L_x_2647) ;  /* 0x000000000f087348 */ /* 0x000fea0003c00000 */
[----:B------:R0:W1:Y:S02]  /*2b820*/  SHFL.IDX P6, R14, R13, R12, R11 ;  /* 0x0000000c0d0e7389 */ /* 0x00006400000c000b */
[----:B01----:R-:W-:Y:S01]  /*2b830*/  ENDCOLLECTIVE ;  /* 0x000000000000791b */ /* 0x003fe20003800000 */
.L_x_2647:
[----:B------:R-:W-:Y:S02]  /*2b840*/  IMAD.MOV.U32 R13, RZ, RZ, R31 ;  /* 0x000000ffff0d7224 */ /* 0x000fe400078e001f */
[----:B------:R-:W-:Y:S02]  /*2b850*/  IMAD.MOV.U32 R12, RZ, RZ, R2 ;  /* 0x000000ffff0c7224 */ /* 0x000fe400078e0002 */
[----:B------:R-:W-:-:S07]  /*2b860*/  IMAD.MOV.U32 R29, RZ, RZ, R14 ;  /* 0x000000ffff1d7224 */ /* 0x000fce00078e000e */
[----:B------:R-:W-:Y:S05]  /*2b870*/  WARPSYNC.COLLECTIVE R15, `(.L_x_2648) ;  /* 0x000000000f087348 */ /* 0x000fea0003c00000 */
[----:B------:R0:W1:Y:S02]  /*2b880*/  SHFL.IDX P6, R14, R13, R12, R11 ;  /* 0x0000000c0d0e7389 */ /* 0x00006400000c000b */
[----:B01----:R-:W-:Y:S01]  /*2b890*/  ENDCOLLECTIVE ;  /* 0x000000000000791b */ /* 0x003fe20003800000 */
.L_x_2648:
[----:B------:R-:W-:Y:S01]  /*2b8a0*/  IMAD.MOV.U32 R13, RZ, RZ, R32 ;  /* 0x000000ffff0d7224 */ /* 0x000fe200078e0020 */
[----:B------:R-:W-:Y:S01]  /*2b8b0*/  SEL R32, R34, R29, P0 ;  /* 0x0000001d22207207 */ /* 0x000fe20000000000 */
[----:B------:R-:W-:Y:S01]  /*2b8c0*/  IMAD.MOV.U32 R12, RZ, RZ, R7 ;  /* 0x000000ffff0c7224 */ /* 0x000fe200078e0007 */
[----:B------:R-:W-:Y:S01]  /*2b8d0*/  SEL R34, R29, R34, P0 ;  /* 0x000000221d227207 */ /* 0x000fe20000000000 */
[----:B------:R-:W-:-:S07]  /*2b8e0*/  IMAD.MOV.U32 R38, RZ, RZ, R14 ;  /* 0x000000ffff267224 */ /* 0x000fce00078e000e */
[----:B------:R-:W-:Y:S05]  /*2b8f0*/  WARPSYNC.COLLECTIVE R15, `(.L_x_2649) ;  /* 0x000000000f087348 */ /* 0x000fea0003c00000 */
[----:B------:R0:W1:Y:S02]  /*2b900*/  SHFL.IDX P6, R14, R13, R12, R11 ;  /* 0x0000000c0d0e7389 */ /* 0x00006400000c000b */
[----:B01----:R-:W-:Y:S01]  /*2b910*/  ENDCOLLECTIVE ;  /* 0x000000000000791b */ /* 0x003fe20003800000 */
.L_x_2649:
[----:B------:R-:W-:Y:S02]  /*2b920*/  IMAD.MOV.U32 R13, RZ, RZ, R33 ;  /* 0x000000ffff0d7224 */ /* 0x000fe400078e0021 */
[----:B------:R-:W-:Y:S01]  /*2b930*/  IMAD.MOV.U32 R12, RZ, RZ, R2 ;  /* 0x000000ffff0c7224 */ /* 0x000fe200078e0002 */
[----:B------:R-:W-:-:S07]  /*2b940*/  MOV R31, R14 ;  /* 0x0000000e001f7202 */ /* 0x000fce0000000f00 */
[----:B------:R-:W-:Y:S05]  /*2b950*/  WARPSYNC.COLLECTIVE R15, `(.L_x_2650) ;  /* 0x000000000f087348 */ /* 0x000fea0003c00000 */
[----:B------:R0:W1:Y:S02]  /*2b960*/  SHFL.IDX P6, R14, R13, R12, R11 ;  /* 0x0000000c0d0e7389 */ /* 0x00006400000c000b */
[----:B01----:R-:W-:Y:S01]  /*2b970*/  ENDCOLLECTIVE ;  /* 0x000000000000791b */ /* 0x003fe20003800000 */
.L_x_2650:
        /* <DEDUP_REMOVED lines=8> */
.L_x_2651:
[----:B------:R-:W-:Y:S01]  /*2ba00*/  MOV R13, R35 ;  /* 0x00000023000d7202 */ /* 0x000fe20000000f00 */
[----:B------:R-:W-:Y:S02]  /*2ba10*/  IMAD.MOV.U32 R12, RZ, RZ, R2 ;  /* 0x000000ffff0c7224 */ /* 0x000fe400078e0002 */
[----:B------:R-:W-:-:S07]  /*2ba20*/  IMAD.MOV.U32 R40, RZ, RZ, R14 ;  /* 0x000000ffff287224 */ /* 0x000fce00078e000e */
[----:B------:R-:W-:Y:S05]  /*2ba30*/  WARPSYNC.COLLECTIVE R15, `(.L_x_2652) ;  /* 0x000000000f087348 */ /* 0x000fea0003c00000 */
[----:B------:R0:W1:Y:S02]  /*2ba40*/  SHFL.IDX P6, R14, R13, R12, R11 ;  /* 0x0000000c0d0e7389 */ /* 0x00006400000c000b */
[----:B01----:R-:W-:Y:S01]  /*2ba50*/  ENDCOLLECTIVE ;  /* 0x000000000000791b */ /* 0x003fe20003800000 */
.L_x_2652:
[----:B------:R-:W-:Y:S02]  /*2ba60*/  IMAD.MOV.U32 R13, RZ, RZ, R42 ;  /* 0x000000ffff0d7224 */ /* 0x000fe400078e002a */
[----:B------:R-:W-:Y:S02]  /*2ba70*/  IMAD.MOV.U32 R12, RZ, RZ, R7 ;  /* 0x000000ffff0c7224 */ /* 0x000fe400078e0007 */
[----:B------:R-:W-:-:S07]  /*2ba80*/  IMAD.MOV.U32 R35, RZ, RZ, R14 ;  /* 0x000000ffff237224 */ /* 0x000fce00078e000e */
[----:B------:R-:W-:Y:S05]  /*2ba90*/  WARPSYNC.COLLECTIVE R15, `(.L_x_2653) ;  /* 0x000000000f087348 */ /* 0x000fea0003c00000 */
[----:B------:R0:W1:Y:S02]  /*2baa0*/  SHFL.IDX P6, R14, R13, R12, R11 ;  /* 0x0000000c0d0e7389 */ /* 0x00006400000c000b */
[----:B01----:R-:W-:Y:S01]  /*2bab0*/  ENDCOLLECTIVE ;  /* 0x000000000000791b */ /* 0x003fe20003800000 */
.L_x_2653:
[----:B------:R-:W-:Y:S01]  /*2bac0*/  IMAD.MOV.U32 R13, RZ, RZ, R37 ;  /* 0x000000ffff0d7224 */ /* 0x000fe200078e0025 */
[----:B------:R-:W-:Y:S01]  /*2bad0*/  MOV R12, R2 ;  /* 0x00000002000c7202 */ /* 0x000fe20000000f00 */
[----:B------:R-:W-:-:S07]  /*2bae0*/  IMAD.MOV.U32 R42, RZ, RZ, R14 ;  /* 0x000000ffff2a7224 */ /* 0x000fce00078e000e */
[----:B------:R-:W-:Y:S05]  /*2baf0*/  WARPSYNC.COLLECTIVE R15, `(.L_x_2654) ;  /* 0x000000000f087348 */ /* 0x000fea0003c00000 */
[----:B------:R0:W1:Y:S02]  /*2bb00*/  SHFL.IDX P6, R14, R13, R12, R11 ;  /* 0x0000000c0d0e7389 */ /* 0x00006400000c000b */
[----:B01----:R-:W-:Y:S01]  /*2bb10*/  ENDCOLLECTIVE ;  /* 0x000000000000791b */ /* 0x003fe20003800000 */
.L_x_2654:
[----:B------:R-:W-:Y:S02]  /*2bb20*/  IMAD.MOV.U32 R13, RZ, RZ, R44 ;  /* 0x000000ffff0d7224 */ /* 0x000fe400078e002c */
[----:B------:R-:W-:Y:S02]  /*2bb30*/  IMAD.MOV.U32 R12, RZ, RZ, R7 ;  /* 0x000000ffff0c7224 */ /* 0x000fe400078e0007 */
[----:B------:R-:W-:-:S07]  /*2bb40*/  IMAD.MOV.U32 R37, RZ, RZ, R14 ;  /* 0x000000ffff257224 */ /* 0x000fce00078e000e */
[----:B------:R-:W-:Y:S05]  /*2bb50*/  WARPSYNC.COLLECTIVE R15, `(.L_x_2655) ;  /* 0x000000000f087348 */ /* 0x000fea0003c00000 */
[----:B------:R0:W1:Y:S02]  /*2bb60*/  SHFL.IDX P6, R14, R13, R12, R11 ;  /* 0x0000000c0d0e7389 */ /* 0x00006400000c000b */
[----:B01----:R-:W-:Y:S01]  /*2bb70*/  ENDCOLLECTIVE ;  /* 0x000000000000791b */ /* 0x003fe20003800000 */
.L_x_2655:
[----:B------:R-:W-:Y:S02]  /*2bb80*/  IMAD.MOV.U32 R13, RZ, RZ, R39 ;  /* 0x000000ffff0d7224 */ /* 0x000fe400078e0027 */
[----:B------:R-:W-:Y:S02]  /*2bb90*/  IMAD.MOV.U32 R12, RZ, RZ, R2 ;  /* 0x000000ffff0c7224 */ /* 0x000fe400078e0002 */
[----:B------:R-:W-:-:S07]  /*2bba0*/  IMAD.MOV.U32 R44, RZ, RZ, R14 ;  /* 0x000000ffff2c7224 */ /* 0x000fce00078e000e */
[----:B------:R-:W-:Y:S05]  /*2bbb0*/  WARPSYNC.COLLECTIVE R15, `(.L_x_2656) ;  /* 0x000000000f087348 */ /* 0x000fea0003c00000 */
[----:B------:R0:W1:Y:S02]  /*2bbc0*/  SHFL.IDX P6, R14, R13, R12, R11 ;  /* 0x0000000c0d0e7389 */ /* 0x00006400000c000b */
[----:B01----:R-:W-:Y:S01]  /*2bbd0*/  ENDCOLLECTIVE ;  /* 0x000000000000791b */ /* 0x003fe20003800000 */
.L_x_2656:
[----:B------:R-:W-:Y:S02]  /*2bbe0*/  IMAD.MOV.U32 R13, RZ, RZ, R46 ;  /* 0x000000ffff0d7224 */ /* 0x000fe400078e002e */
[----:B------:R-:W-:Y:S01]  /*2bbf0*/  IMAD.MOV.U32 R12, RZ, RZ, R7 ;  /* 0x000000ffff0c7224 */ /* 0x000fe200078e0007 */
[----:B------:R-:W-:-:S07]  /*2bc00*/  MOV R39, R14 ;  /* 0x0000000e00277202 */ /* 0x000fce0000000f00 */
[----:B------:R-:W-:Y:S05]  /*2bc10*/  WARPSYNC.COLLECTIVE R15, `(.L_x_2657) ;  /* 0x000000000f087348 */ /* 0x000fea0003c00000 */
[----:B------:R0:W1:Y:S02]  /*2bc20*/  SHFL.IDX P6, R14, R13, R12, R11 ;  /* 0x0000000c0d0e7389 */ /* 0x00006400000c000b */
[----:B01----:R-:W-:Y:S01]  /*2bc30*/  ENDCOLLECTIVE ;  /* 0x000000000000791b */ /* 0x003fe20003800000 */
.L_x_2657:
[----:B------:R-:W-:Y:S02]  /*2bc40*/  IMAD.MOV.U32 R13, RZ, RZ, R41 ;  /* 0x000000ffff0d7224 */ /* 0x000fe400078e0029 */
[----:B------:R-:W-:Y:S02]  /*2bc50*/  IMAD.MOV.U32 R12, RZ, RZ, R2 ;  /* 0x000000ffff0c7224 */ /* 0x000fe400078e0002 */
[----:B------:R-:W-:-:S07]  /*2bc60*/  IMAD.MOV.U32 R46, RZ, RZ, R14 ;  /* 0x000000ffff2e7224 */ /* 0x000fce00078e000e */
[----:B------:R-:W-:Y:S05]  /*2bc70*/  WARPSYNC.COLLECTIVE R15, `(.L_x_2658) ;  /* 0x000000000f087348 */ /* 0x000fea0003c00000 */
[----:B------:R0:W1:Y:S02]  /*2bc80*/  SHFL.IDX P6, R14, R13, R12, R11 ;  /* 0x0000000c0d0e7389 */ /* 0x00006400000c000b */
[----:B01----:R-:W-:Y:S01]  /*2bc90*/  ENDCOLLECTIVE ;  /* 0x000000000000791b */ /* 0x003fe20003800000 */
.L_x_2658:
[----:B------:R-:W-:Y:S01]  /*2bca0*/  MOV R13, R48 ;  /* 0x00000030000d7202 */ /* 0x000fe20000000f00 */
[----:B------:R-:W-:Y:S02]  /*2bcb0*/  IMAD.MOV.U32 R12, RZ, RZ, R7 ;  /* 0x000000ffff0c7224 */ /* 0x000fe400078e0007 */
[----:B------:R-:W-:-:S07]  /*2bcc0*/  IMAD.MOV.U32 R41, RZ, RZ, R14 ;  /* 0x000000ffff297224 */ /* 0x000fce00078e000e */
[----:B------:R-:W-:Y:S05]  /*2bcd0*/  WARPSYNC.COLLECTIVE R15, `(.L_x_2659) ;  /* 0x000000000f087348 */ /* 0x000fea0003c00000 */
[----:B------:R0:W1:Y:S02]  /*2bce0*/  SHFL.IDX P6, R14, R13, R12, R11 ;  /* 0x0000000c0d0e7389 */ /* 0x00006400000c000b */
[----:B01----:R-:W-:Y:S01]  /*2bcf0*/  ENDCOLLECTIVE ;  /* 0x000000000000791b */ /* 0x003fe20003800000 */
.L_x_2659:
[----:B------:R-:W-:Y:S02]  /*2bd00*/  IMAD.MOV.U32 R13, RZ, RZ, R43 ;  /* 0x000000ffff0d7224 */ /* 0x000fe400078e002b */
[----:B------:R-:W-:Y:S02]  /*2bd10*/  IMAD.MOV.U32 R12, RZ, RZ, R2 ;  /* 0x000000ffff0c7224 */ /* 0x000fe400078e0002 */
[----:B------:R-:W-:-:S07]  /*2bd20*/  IMAD.MOV.U32 R48, RZ, RZ, R14 ;  /* 0x000000ffff307224 */ /* 0x000fce00078e000e */
[----:B------:R-:W-:Y:S05]  /*2bd30*/  WARPSYNC.COLLECTIVE R15, `(.L_x_2660) ;  /* 0x000000000f087348 */ /* 0x000fea0003c00000 */
[----:B------:R0:W1:Y:S02]  /*2bd40*/  SHFL.IDX P6, R14, R13, R12, R11 ;  /* 0x0000000c0d0e7389 */ /* 0x00006400000c000b */
[----:B01----:R-:W-:Y:S01]  /*2bd50*/  ENDCOLLECTIVE ;  /* 0x000000000000791b */ /* 0x003fe20003800000 */
.L_x_2660:
[----:B------:R-:W-:Y:S01]  /*2bd60*/  IMAD.MOV.U32 R13, RZ, RZ, R50 ;  /* 0x000000ffff0d7224 */ /* 0x000fe200078e0032 */
[----:B------:R-:W-:Y:S01]  /*2bd70*/  MOV R12, R7 ;  /* 0x00000007000c7202 */ /* 0x000fe20000000f00 */
[----:B------:R-:W-:-:S07]  /*2bd80*/  IMAD.MOV.U32 R43, RZ, RZ, R14 ;  /* 0x000000ffff2b7224 */ /* 0x000fce00078e000e */
[----:B------:R-:W-:Y:S05]  /*2bd90*/  WARPSYNC.COLLECTIVE R15, `(.L_x_2661) ;  /* 0x000000000f087348 */ /* 0x000fea0003c00000 */
[----:B------:R0:W1:Y:S02]  /*2bda0*/  SHFL.IDX P6, R14, R13, R12, R11 ;  /* 0x0000000c0d0e7389 */ /* 0x00006400000c000b */
[----:B01----:R-:W-:Y:S01]  /*2bdb0*/  ENDCOLLECTIVE ;  /* 0x000000000000791b */ /* 0x003fe20003800000 */
.L_x_2661:
[----:B------:R-:W-:Y:S02]  /*2bdc0*/  IMAD.MOV.U32 R13, RZ, RZ, R45 ;  /* 0x000000ffff0d7224 */ /* 0x000fe400078e002d */
[----:B------:R-:W-:Y:S02]  /*2bdd0*/  IMAD.MOV.U32 R12, RZ, RZ, R2 ;  /* 0x000000ffff0c7224 */ /* 0x000fe400078e0002 */
[----:B------:R-:W-:-:S07]  /*2bde0*/  IMAD.MOV.U32 R50, RZ, RZ, R14 ;  /* 0x000000ffff327224 */ /* 0x000fce00078e000e */
[----:B------:R-:W-:Y:S05]  /*2bdf0*/  WARPSYNC.COLLECTIVE R15, `(.L_x_2662) ;  /* 0x000000000f087348 */ /* 0x000fea0003c00000 */
[----:B------:R0:W1:Y:S02]  /*2be00*/  SHFL.IDX P6, R14, R13, R12, R11 ;  /* 0x0000000c0d0e7389 */ /* 0x00006400000c000b */
[----:B01----:R-:W-:Y:S01]  /*2be10*/  ENDCOLLECTIVE ;  /* 0x000000000000791b */ /* 0x003fe20003800000 */
.L_x_2662:
[----:B------:R-:W-:Y:S02]  /*2be20*/  IMAD.MOV.U32 R13, RZ, RZ, R52 ;  /* 0x000000ffff0d7224 */ /* 0x000fe400078e0034 */
[----:B------:R-:W-:Y:S02]  /*2be30*/  IMAD.MOV.U32 R12, RZ, RZ, R7 ;  /* 0x000000ffff0c7224 */ /* 0x000fe400078e0007 */
[----:B------:R-:W-:-:S07]  /*2be40*/  IMAD.MOV.U32 R45, RZ, RZ, R14 ;  /* 0x000000ffff2d7224 */ /* 0x000fce00078e000e */
[----:B------:R-:W-:Y:S05]  /*2be50*/  WARPSYNC.COLLECTIVE R15, `(.L_x_2663) ;  /* 0x000000000f087348 */ /* 0x000fea0003c00000 */
[----:B------:R0:W1:Y:S02]  /*2be60*/  SHFL.IDX P6, R14, R13, R12, R11 ;  /* 0x0000000c0d0e7389 */ /* 0x00006400000c000b */
[----:B01----:R-:W-:Y:S01]  /*2be70*/  ENDCOLLECTIVE ;  /* 0x000000000000791b */ /* 0x003fe20003800000 */
.L_x_2663:
[----:B------:R-:W-:Y:S02]  /*2be80*/  IMAD.MOV.U32 R13, RZ, RZ, R47 ;  /* 0x000000ffff0d7224 */ /* 0x000fe400078e002f */
[----:B------:R-:W-:Y:S01]  /*2be90*/  IMAD.MOV.U32 R12, RZ, RZ, R2 ;  /* 0x000000ffff0c7224 */ /* 0x000fe200078e0002 */
[----:B------:R-:W-:-:S07]  /*2bea0*/  MOV R52, R14 ;  /* 0x0000000e00347202 */ /* 0x000fce0000000f00 */
[----:B------:R-:W-:Y:S05]  /*2beb0*/  WARPSYNC.COLLECTIVE R15, `(.L_x_2664) ;  /* 0x000000000f087348 */ /* 0x000fea0003c00000 */
[----:B------:R0:W1:Y:S02]  /*2bec0*/  SHFL.IDX P6, R14, R13, R12, R11 ;  /* 0x0000000c0d0e7389 */ /* 0x00006400000c000b */
[----:B01----:R-:W-:Y:S01]  /*2bed0*/  ENDCOLLECTIVE ;  /* 0x000000000000791b */ /* 0x003fe20003800000 */
.L_x_2664:
[----:B------:R-:W-:Y:S02]  /*2bee0*/  IMAD.MOV.U32 R13, RZ, RZ, R54 ;  /* 0x000000ffff0d7224 */ /* 0x000fe400078e0036 */
[----:B------:R-:W-:Y:S02]  /*2bef0*/  IMAD.MOV.U32 R12, RZ, RZ, R7 ;  /* 0x000000ffff0c7224 */ /* 0x000fe400078e0007 */
[----:B------:R-:W-:-:S07]  /*2bf00*/  IMAD.MOV.U32 R47, RZ, RZ, R14 ;  /* 0x000000ffff2f7224 */ /* 0x000fce00078e000e */
[----:B------:R-:W-:Y:S05]  /*2bf10*/  WARPSYNC.COLLECTIVE R15, `(.L_x_2665) ;  /* 0x000000000f087348 */ /* 0x000fea0003c00000 */
[----:B------:R0:W1:Y:S02]  /*2bf20*/  SHFL.IDX P6, R14, R13, R12, R11 ;  /* 0x0000000c0d0e7389 */ /* 0x00006400000c000b */
[----:B01----:R-:W-:Y:S01]  /*2bf30*/  ENDCOLLECTIVE ;  /* 0x000000000000791b */ /* 0x003fe20003800000 */
.L_x_2665:
[----:B------:R-:W-:Y:S01]  /*2bf40*/  MOV R13, R49 ;  /* 0x00000031000d7202 */ /* 0x000fe20000000f00 */
[----:B------:R-:W-:Y:S02]  /*2bf50*/  IMAD.MOV.U32 R12, RZ, RZ, R2 ;  /* 0x000000ffff0c7224 */ /* 0x000fe400078e0002 */
[----:B------:R-:W-:-:S07]  /*2bf60*/  IMAD.MOV.U32 R54, RZ, RZ, R14 ;  /* 0x000000ffff367224 */ /* 0x000fce00078e000e */
[----:B------:R-:W-:Y:S05]  /*2bf70*/  WARPSYNC.COLLECTIVE R15, `(.L_x_2666) ;  /* 0x000000000f087348 */ /* 0x000fea0003c00000 */
[----:B------:R0:W1:Y:S02]  /*2bf80*/  SHFL.IDX P6, R14, R13, R12, R11 ;  /* 0x0000000c0d0e7389 */ /* 0x00006400000c000b */
[----:B01----:R-:W-:Y:S01]  /*2bf90*/  ENDCOLLECTIVE ;  /* 0x000000000000791b */ /* 0x003fe20003800000 */
.L_x_2666:
[----:B------:R-:W-:Y:S02]  /*2bfa0*/  IMAD.MOV.U32 R13, RZ, RZ, R58 ;  /* 0x000000ffff0d7224 */ /* 0x000fe400078e003a */
[----:B------:R-:W-:Y:S02]  /*2bfb0*/  IMAD.MOV.U32 R12, RZ, RZ, R7 ;  /* 0x000000ffff0c7224 */ /* 0x000fe400078e0007 */
[----:B------:R-:W-:-:S07]  /*2bfc0*/  IMAD.MOV.U32 R49, RZ, RZ, R14 ;  /* 0x000000ffff317224 */ /* 0x000fce00078e000e */
[----:B------:R-:W-:Y:S05]  /*2bfd0*/  WARPSYNC.COLLECTIVE R15, `(.L_x_2667) ;  /* 0x000000000f087348 */ /* 0x000fea0003c00000 */
[----:B------:R0:W1:Y:S02]  /*2bfe0*/  SHFL.IDX P6, R14, R13, R12, R11 ;  /* 0x0000000c0d0e7389 */ /* 0x00006400000c000b */
[----:B01----:R-:W-:Y:S01]  /*2bff0*/  ENDCOLLECTIVE ;  /* 0x000000000000791b */ /* 0x003fe20003800000 */
.L_x_2667:
[----:B------:R-:W-:Y:S01]  /*2c000*/  IMAD.MOV.U32 R13, RZ, RZ, R51 ;  /* 0x000000ffff0d7224 */ /* 0x000fe200078e0033 */
[----:B------:R-:W-:Y:S01]  /*2c010*/  MOV R12, R2 ;  /* 0x00000002000c7202 */ /* 0x000fe20000000f00 */
[----:B------:R-:W-:-:S07]  /*2c020*/  IMAD.MOV.U32 R58, RZ, RZ, R14 ;  /* 0x000000ffff3a7224 */ /* 0x000fce00078e000e */
[----:B------:R-:W-:Y:S05]  /*2c030*/  WARPSYNC.COLLECTIVE R15, `(.L_x_2668) ;  /* 0x000000000f087348 */ /* 0x000fea0003c00000 */
[----:B------:R0:W1:Y:S02]  /*2c040*/  SHFL.IDX P6, R14, R13, R12, R11 ;  /* 0x0000000c0d0e7389 */ /* 0x00006400000c000b */
[----:B01----:R-:W-:Y:S01]  /*2c050*/  ENDCOLLECTIVE ;  /* 0x000000000000791b */ /* 0x003fe20003800000 */
.L_x_2668:
[----:B------:R-:W-:Y:S01]  /*2c060*/  IMAD.MOV.U32 R13, RZ, RZ, R60 ;  /* 0x000000ffff0d7224 */ /* 0x000fe200078e003c */
[----:B------:R-:W-:Y:S01]  /*2c070*/  SEL R60, R37, R44, P0 ;  /* 0x0000002c253c7207 */ /* 0x000fe20000000000 */
[----:B------:R-:W-:Y:S02]  /*2c080*/  IMAD.MOV.U32 R12, RZ, RZ, R7 ;  /* 0x000000ffff0c7224 */ /* 0x000fe400078e0007 */
[----:B------:R-:W-:-:S07]  /*2c090*/  IMAD.MOV.U32 R51, RZ, RZ, R14 ;  /* 0x000000ffff337224 */ /* 0x000fce00078e000e */
[----:B------:R-:W-:Y:S05]  /*2c0a0*/  WARPSYNC.COLLECTIVE R15, `(.L_x_2669) ;  /* 0x000000000f087348 */ /* 0x000fea0003c00000 */
[----:B------:R0:W1:Y:S02]  /*2c0b0*/  SHFL.IDX P6, R14, R13, R12, R11 ;  /* 0x0000000c0d0e7389 */ /* 0x00006400000c000b */
[----:B01----:R-:W-:Y:S01]  /*2c0c0*/  ENDCOLLECTIVE ;  /* 0x000000000000791b */ /* 0x003fe20003800000 */
.L_x_2669:
[----:B------:R-:W-:Y:S02]  /*2c0d0*/  IMAD.MOV.U32 R13, RZ, RZ, R53 ;  /* 0x000000ffff0d7224 */ /* 0x000fe400078e0035 */
[----:B------:R-:W-:Y:S02]  /*2c0e0*/  IMAD.MOV.U32 R12, RZ, RZ, R2 ;  /* 0x000000ffff0c7224 */ /* 0x000fe400078e0002 */
[----:B------:R-:W-:-:S07]  /*2c0f0*/  IMAD.MOV.U32 R20, RZ, RZ, R14 ;  /* 0x000000ffff147224 */ /* 0x000fce00078e000e */
[----:B------:R-:W-:Y:S05]  /*2c100*/  WARPSYNC.COLLECTIVE R15, `(.L_x_2670) ;  /* 0x000000000f087348 */ /* 0x000fea0003c00000 */
[----:B------:R0:W1:Y:S02]  /*2c110*/  SHFL.IDX P6, R14, R13, R12, R11 ;  /* 0x0000000c0d0e7389 */ /* 0x00006400000c000b */
[----:B01----:R-:W-:Y:S01]  /*2c120*/  ENDCOLLECTIVE ;  /* 0x000000000000791b */ /* 0x003fe20003800000 */
.L_x_2670:
        /* <DEDUP_REMOVED lines=9> */
.L_x_2671:
[----:B------:R-:W-:Y:S02]  /*2c1c0*/  IMAD.MOV.U32 R13, RZ, RZ, R55 ;  /* 0x000000ffff0d7224 */ /* 0x000fe400078e0037 */
[----:B------:R-:W-:Y:S02]  /*2c1d0*/  IMAD.MOV.U32 R12, RZ, RZ, R2 ;  /* 0x000000ffff0c7224 */ /* 0x000fe400078e0002 */
[----:B------:R-:W-:-:S07]  /*2c1e0*/  IMAD.MOV.U32 R72, RZ, RZ, R14 ;  /* 0x000000ffff487224 */ /* 0x000fce00078e000e */
[----:B------:R-:W-:Y:S05]  /*2c1f0*/  WARPSYNC.COLLECTIVE R15, `(.L_x_2672) ;  /* 0x000000000f087348 */ /* 0x000fea0003c00000 */
[----:B------:R0:W1:Y:S02]  /*2c200*/  SHFL.IDX P6, R14, R13, R12, R11 ;  /* 0x0000000c0d0e7389 */ /* 0x00006400000c000b */
[----:B01----:R-:W-:Y:S01]  /*2c210*/  ENDCOLLECTIVE ;  /* 0x000000000000791b */ /* 0x003fe20003800000 */
.L_x_2672:
[----:B------:R-:W-:Y:S01]  /*2c220*/  MOV R13, R64 ;  /* 0x00000040000d7202 */ /* 0x000fe20000000f00 */
[----:B------:R-:W-:Y:S01]  /*2c230*/  IMAD.MOV.U32 R12, RZ, RZ, R7 ;  /* 0x000000ffff0c7224 */ /* 0x000fe200078e0007 */
[----:B------:R-:W-:Y:S01]  /*2c240*/  SEL R64, R41, R48, P0 ;  /* 0x0000003029407207 */ /* 0x000fe20000000000 */
[----:B------:R-:W-:-:S07]  /*2c250*/  IMAD.MOV.U32 R55, RZ, RZ, R14 ;  /* 0x000000ffff377224 */ /* 0x000fce00078e000e */
[----:B------:R-:W-:Y:S05]  /*2c260*/  WARPSYNC.COLLECTIVE R15, `(.L_x_2673) ;  /* 0x000000000f087348 */ /* 0x000fea0003c00000 */
[----:B------:R0:W1:Y:S02]  /*2c270*/  SHFL.IDX P6, R14, R13, R12, R11 ;  /* 0x0000000c0d0e7389 */ /* 0x00006400000c000b */
[----:B01----:R-:W-:Y:S01]  /*2c280*/  ENDCOLLECTIVE ;  /* 0x000000000000791b */ /* 0x003fe20003800000 */
.L_x_2673:
[----:B------:R-:W-:Y:S02]  /*2c290*/  IMAD.MOV.U32 R13, RZ, RZ, R59 ;  /* 0x000000ffff0d7224 */ /* 0x000fe400078e003b */
[----:B------:R-:W-:Y:S02]  /*2c2a0*/  IMAD.MOV.U32 R12, RZ, RZ, R2 ;  /* 0x000000ffff0c7224 */ /* 0x000fe400078e0002 */
[----:B------:R-:W-:-:S07]  /*2c2b0*/  IMAD.MOV.U32 R74, RZ, RZ, R14 ;  /* 0x000000ffff4a7224 */ /* 0x000fce00078e000e */
[----:B------:R-:W-:Y:S05]  /*2c2c0*/  WARPSYNC.COLLECTIVE R15, `(.L_x_2674) ;  /* 0x000000000f087348 */ /* 0x000fea0003c00000 */
[----:B------:R0:W1:Y:S02]  /*2c2d0*/  SHFL.IDX P6, R14, R13, R12, R11 ;  /* 0x0000000c0d0e7389 */ /* 0x00006400000c000b */
[----:B01----:R-:W-:Y:S01]  /*2c2e0*/  ENDCOLLECTIVE ;  /* 0x000000000000791b */ /* 0x003fe20003800000 */
.L_x_2674:
[----:B------:R-:W-:Y:S01]  /*2c2f0*/  SEL R9, R55, R74, P0 ;  /* 0x0000004a37097207 */ /* 0x000fe20000000000 */
[----:B------:R-:W-:Y:S01]  /*2c300*/  IMAD.MOV.U32 R13, RZ, RZ, R66 ;  /* 0x000000ffff0d7224 */ /* 0x000fe200078e0042 */
[----:B------:R-:W-:Y:S02]  /*2c310*/  MOV R12, R7 ;  /* 0x00000007000c7202 */ /* 0x000fe40000000f00 */
[----:B------:R-:W-:Y:S02]  /*2c320*/  SEL R66, R48, R41, P0 ;  /* 0x0000002930427207 */ /* 0x000fe40000000000 */
[----:B------:R-:W-:Y:S02]  /*2c330*/  SEL R48, R43, R50, P0 ;  /* 0x000000322b307207 */ /* 0x000fe40000000000 */
[----:B------:R-:W-:Y:S01]  /*2c340*/  SEL R50, R50, R43, P0 ;  /* 0x0000002b32327207 */ /* 0x000fe20000000000 */
[----:B------:R-:W-:-:S07]  /*2c350*/  IMAD.MOV.U32 R59, RZ, RZ, R14 ;  /* 0x000000ffff3b7224 */ /* 0x000fce00078e000e */
[----:B------:R-:W-:Y:S05]  /*2c360*/  WARPSYNC.COLLECTIVE R15, `(.L_x_2675) ;  /* 0x000000000f087348 */ /* 0x000fea0003c00000 */
[----:B------:R0:W1:Y:S02]  /*2c370*/  SHFL.IDX P6, R14, R13, R12, R11 ;  /* 0x0000000c0d0e7389 */ /* 0x00006400000c000b */
[----:B01----:R-:W-:Y:S01]  /*2c380*/  ENDCOLLECTIVE ;  /* 0x000000000000791b */ /* 0x003fe20003800000 */
.L_x_2675:
[----:B------:R-:W-:Y:S02]  /*2c390*/  IMAD.MOV.U32 R13, RZ, RZ, R61 ;  /* 0x000000ffff0d7224 */ /* 0x000fe400078e003d */
[----:B------:R-:W-:Y:S02]  /*2c3a0*/  IMAD.MOV.U32 R12, RZ, RZ, R2 ;  /* 0x000000ffff0c7224 */ /* 0x000fe400078e0002 */
[----:B------:R-:W-:-:S07]  /*2c3b0*/  IMAD.MOV.U32 R84, RZ, RZ, R14 ;  /* 0x000000ffff547224 */ /* 0x000fce00078e000e */
[----:B------:R-:W-:Y:S05]  /*2c3c0*/  WARPSYNC.COLLECTIVE R15, `(.L_x_2676) ;  /* 0x000000000f087348 */ /* 0x000fea0003c00000 */
[----:B------:R0:W1:Y:S02]  /*2c3d0*/  SHFL.IDX P6, R14, R13, R12, R11 ;  /* 0x0000000c0d0e7389 */ /* 0x00006400000c000b */
[----:B01----:R-:W-:Y:S01]  /*2c3e0*/  ENDCOLLECTIVE ;  /* 0x000000000000791b */ /* 0x003fe20003800000 */
.L_x_2676:
[----:B------:R-:W-:Y:S02]  /*2c3f0*/  SEL R25, R59, R84, P0 ;  /* 0x000000543b197207 */ /* 0x000fe40000000000 */
[----:B------:R-:W-:Y:S01]  /*2c400*/  SEL R27, R84, R59, P0 ;  /* 0x0000003b541b7207 */ /* 0x000fe20000000000 */
[----:B------:R-:W-:Y:S01]  /*2c410*/  IMAD.MOV.U32 R13, RZ, RZ, R68 ;  /* 0x000000ffff0d7224 */ /* 0x000fe200078e0044 */
[----:B------:R-:W-:Y:S01]  /*2c420*/  SEL R68, R45, R52, P0 ;  /* 0x000000342d447207 */ /* 0x000fe20000000000 */
[----:B------:R-:W-:Y:S02]  /*2c430*/  IMAD.MOV.U32 R12, RZ, RZ, R7 ;  /* 0x000000ffff0c7224 */ /* 0x000fe400078e0007 */
[----:B------:R-:W-:-:S07]  /*2c440*/  IMAD.MOV.U32 R61, RZ, RZ, R14 ;  /* 0x000000ffff3d7224 */ /* 0x000fce00078e000e */
[----:B------:R-:W-:Y:S05]  /*2c450*/  WARPSYNC.COLLECTIVE R15, `(.L_x_2677) ;  /* 0x000000000f087348 */ /* 0x000fea0003c00000 */
[----:B------:R0:W1:Y:S02]  /*2c460*/  SHFL.IDX P6, R14, R13, R12, R11 ;  /* 0x0000000c0d0e7389 */ /* 0x00006400000c000b */
[----:B01----:R-:W-:Y:S01]  /*2c470*/  ENDCOLLECTIVE ;  /* 0x000000000000791b */ /* 0x003fe20003800000 */
.L_x_2677:
[----:B------:R-:W-:Y:S02]  /*2c480*/  IMAD.MOV.U32 R13, RZ, RZ, R63 ;  /* 0x000000ffff0d7224 */ /* 0x000fe400078e003f */
[----:B------:R-:W-:Y:S01]  /*2c490*/  IMAD.MOV.U32 R12, RZ, RZ, R2 ;  /* 0x000000ffff0c7224 */ /* 0x000fe200078e0002 */
[----:B------:R-:W-:-:S07]  /*2c4a0*/  MOV R86, R14 ;  /* 0x0000000e00567202 */ /* 0x000fce0000000f00 */
[----:B------:R-:W-:Y:S05]  /*2c4b0*/  WARPSYNC.COLLECTIVE R15, `(.L_x_2678) ;  /* 0x000000000f087348 */ /* 0x000fea0003c00000 */
[----:B------:R0:W1:Y:S02]  /*2c4c0*/  SHFL.IDX P6, R14, R13, R12, R11 ;  /* 0x0000000c0d0e7389 */ /* 0x00006400000c000b */
[----:B01----:R-:W-:Y:S01]  /*2c4d0*/  ENDCOLLECTIVE ;  /* 0x000000000000791b */ /* 0x003fe20003800000 */
.L_x_2678:
[----:B------:R-:W-:Y:S02]  /*2c4e0*/  SEL R29, R61, R86, P0 ;  /* 0x000000563d1d7207 */ /* 0x000fe40000000000 */
        /* <DEDUP_REMOVED lines=10> */
.L_x_2679:
[----:B------:R-:W-:Y:S01]  /*2c590*/  MOV R13, R65 ;  /* 0x00000041000d7202 */ /* 0x000fe20000000f00 */
[----:B------:R-:W-:Y:S02]  /*2c5a0*/  IMAD.MOV.U32 R12, RZ, RZ, R2 ;  /* 0x000000ffff0c7224 */ /* 0x000fe400078e0002 */
[----:B------:R-:W-:-:S07]  /*2c5b0*/  IMAD.MOV.U32 R88, RZ, RZ, R14 ;  /* 0x000000ffff587224 */ /* 0x000fce00078e000e */
[----:B------:R-:W-:Y:S05]  /*2c5c0*/  WARPSYNC.COLLECTIVE R15, `(.L_x_2680) ;  /* 0x000000000f087348 */ /* 0x000fea0003c00000 */
[----:B------:R0:W1:Y:S02]  /*2c5d0*/  SHFL.IDX P6, R14, R13, R12, R11 ;  /* 0x0000000c0d0e7389 */ /* 0x00006400000c000b */
[----:B01----:R-:W-:Y:S01]  /*2c5e0*/  ENDCOLLECTIVE ;  /* 0x000000000000791b */ /* 0x003fe20003800000 */
.L_x_2680:
[----:B------:R-:W-:Y:S01]  /*2c5f0*/  IMAD.MOV.U32 R13, RZ, RZ, R76 ;  /* 0x000000ffff0d7224 */ /* 0x000fe200078e004c */
[----:B------:R-:W-:Y:S01]  /*2c600*/  SEL R76, R49, R58, P0 ;  /* 0x0000003a314c7207 */ /* 0x000fe20000000000 */
[----:B------:R-:W-:Y:S02]  /*2c610*/  IMAD.MOV.U32 R12, RZ, RZ, R7 ;  /* 0x000000ffff0c7224 */ /* 0x000fe400078e0007 */
[----:B------:R-:W-:-:S07]  /*2c620*/  IMAD.MOV.U32 R65, RZ, RZ, R14 ;  /* 0x000000ffff417224 */ /* 0x000fce00078e000e */
[----:B------:R-:W-:Y:S05]  /*2c630*/  WARPSYNC.COLLECTIVE R15, `(.L_x_2681) ;  /* 0x000000000f087348 */ /* 0x000fea0003c00000 */
[----:B------:R0:W1:Y:S02]  /*2c640*/  SHFL.IDX P6, R14, R13, R12, R11 ;  /* 0x0000000c0d0e7389 */ /* 0x00006400000c000b */
[----:B01----:R-:W-:Y:S01]  /*2c650*/  ENDCOLLECTIVE ;  /* 0x000000000000791b */ /* 0x003fe20003800000 */
.L_x_2681:
[----:B------:R-:W-:Y:S01]  /*2c660*/  IMAD.MOV.U32 R13, RZ, RZ, R67 ;  /* 0x000000ffff0d7224 */ /* 0x000fe200078e0043 */
[----:B------:R-:W-:Y:S01]  /*2c670*/  MOV R12, R2 ;  /* 0x00000002000c7202 */ /* 0x000fe20000000f00 */
[----:B------:R-:W-:-:S07]  /*2c680*/  IMAD.MOV.U32 R90, RZ, RZ, R14 ;  /* 0x000000ffff5a7224 */ /* 0x000fce00078e000e */
[----:B------:R-:W-:Y:S05]  /*2c690*/  WARPSYNC.COLLECTIVE R15, `(.L_x_2682) ;  /* 0x000000000f087348 */ /* 0x000fea0003c00000 */
[----:B------:R0:W1:Y:S02]  /*2c6a0*/  SHFL.IDX P6, R14, R13, R12, R11 ;  /* 0x0000000c0d0e7389 */ /* 0x00006400000c000b */
[----:B01----:R-:W-:Y:S01]  /*2c6b0*/  ENDCOLLECTIVE ;  /* 0x000000000000791b */ /* 0x003fe20003800000 */
.L_x_2682:
        /* <DEDUP_REMOVED lines=9> */
.L_x_2683:
[----:B------:R-:W-:Y:S02]  /*2c750*/  IMAD.MOV.U32 R13, RZ, RZ, R69 ;  /* 0x000000ffff0d7224 */ /* 0x000fe400078e0045 */
[----:B------:R-:W-:Y:S02]  /*2c760*/  IMAD.MOV.U32 R12, RZ, RZ, R2 ;  /* 0x000000ffff0c7224 */ /* 0x000fe400078e0002 */
[----:B------:R-:W-:-:S07]  /*2c770*/  IMAD.MOV.U32 R92, RZ, RZ, R14 ;  /* 0x000000ffff5c7224 */ /* 0x000fce00078e000e */
[----:B------:R-:W-:Y:S05]  /*2c780*/  WARPSYNC.COLLECTIVE R15, `(.L_x_2684) ;  /* 0x000000000f087348 */ /* 0x000fea0003c00000 */
[----:B------:R0:W1:Y:S02]  /*2c790*/  SHFL.IDX P6, R14, R13, R12, R11 ;  /* 0x0000000c0d0e7389 */ /* 0x00006400000c000b */
[----:B01----:R-:W-:Y:S01]  /*2c7a0*/  ENDCOLLECTIVE ;  /* 0x000000000000791b */ /* 0x003fe20003800000 */
.L_x_2684:
[----:B------:R-:W-:Y:S01]  /*2c7b0*/  IMAD.MOV.U32 R13, RZ, RZ, R80 ;  /* 0x000000ffff0d7224 */ /* 0x000fe200078e0050 */
[----:B------:R-:W-:Y:S01]  /*2c7c0*/  SEL R80, R51, R20, P0 ;  /* 0x0000001433507207 */ /* 0x000fe20000000000 */
[----:B------:R-:W-:Y:S01]  /*2c7d0*/  IMAD.MOV.U32 R12, RZ, RZ, R7 ;  /* 0x000000ffff0c7224 */ /* 0x000fe200078e0007 */
[----:B------:R-:W-:-:S07]  /*2c7e0*/  MOV R69, R14 ;  /* 0x0000000e00457202 */ /* 0x000fce0000000f00 */
[----:B------:R-:W-:Y:S05]  /*2c7f0*/  WARPSYNC.COLLECTIVE R15, `(.L_x_2685) ;  /* 0x000000000f087348 */ /* 0x000fea0003c00000 */
[----:B------:R0:W1:Y:S02]  /*2c800*/  SHFL.IDX P6, R14, R13, R12, R11 ;  /* 0x0000000c0d0e7389 */ /* 0x00006400000c000b */
[----:B01----:R-:W-:Y:S01]  /*2c810*/  ENDCOLLECTIVE ;  /* 0x000000000000791b */ /* 0x003fe20003800000 */
.L_x_2685:
[----:B------:R-:W-:Y:S02]  /*2c820*/  IMAD.MOV.U32 R13, RZ, RZ, R71 ;  /* 0x000000ffff0d7224 */ /* 0x000fe400078e0047 */
[----:B------:R-:W-:Y:S02]  /*2c830*/  IMAD.MOV.U32 R12, RZ, RZ, R2 ;  /* 0x000000ffff0c7224 */ /* 0x000fe400078e0002 */
[----:B------:R-:W-:-:S07]  /*2c840*/  IMAD.MOV.U32 R94, RZ, RZ, R14 ;  /* 0x000000ffff5e7224 */ /* 0x000fce00078e000e */
[----:B------:R-:W-:Y:S05]  /*2c850*/  WARPSYNC.COLLECTIVE R15, `(.L_x_2686) ;  /* 0x000000000f087348 */ /* 0x000fea0003c00000 */
[----:B------:R0:W1:Y:S02]  /*2c860*/  SHFL.IDX P6, R14, R13, R12, R11 ;  /* 0x0000000c0d0e7389 */ /* 0x00006400000c000b */
[----:B01----:R-:W-:Y:S01]  /*2c870*/  ENDCOLLECTIVE ;  /* 0x000000000000791b */ /* 0x003fe20003800000 */
.L_x_2686:
[----:B------:R-:W-:Y:S02]  /*2c880*/  SEL R41, R69, R94, P0 ;  /* 0x0000005e45297207 */ /* 0x000fe40000000000 */
[----:B------:R-:W-:Y:S02]  /*2c890*/  SEL R43, R94, R69, P0 ;  /* 0x000000455e2b7207 */ /* 0x000fe40000000000 */
[----:B------:R-:W-:Y:S01]  /*2c8a0*/  MOV R13, R82 ;  /* 0x00000052000d7202 */ /* 0x000fe20000000f00 */
[----:B------:R-:W-:Y:S01]  /*2c8b0*/  IMAD.MOV.U32 R12, RZ, RZ, R7 ;  /* 0x000000ffff0c7224 */ /* 0x000fe200078e0007 */
[----:B------:R-:W-:Y:S01]  /*2c8c0*/  SEL R82, R20, R51, P0 ;  /* 0x0000003314527207 */ /* 0x000fe20000000000 */
[----:B------:R-:W-:-:S07]  /*2c8d0*/  IMAD.MOV.U32 R71, RZ, RZ, R14 ;  /* 0x000000ffff477224 */ /* 0x000fce00078e000e */
[----:B------:R-:W-:Y:S05]  /*2c8e0*/  WARPSYNC.COLLECTIVE R15, `(.L_x_2687) ;  /* 0x000000000f087348 */ /* 0x000fea0003c00000 */
[----:B------:R0:W1:Y:S02]  /*2c8f0*/  SHFL.IDX P6, R14, R13, R12, R11 ;  /* 0x0000000c0d0e7389 */ /* 0x00006400000c000b */
[----:B01----:R-:W-:Y:S01]  /*2c900*/  ENDCOLLECTIVE ;  /* 0x000000000000791b */ /* 0x003fe20003800000 */
.L_x_2687:
[----:B------:R-:W-:Y:S02]  /*2c910*/  IMAD.MOV.U32 R13, RZ, RZ, R73 ;  /* 0x000000ffff0d7224 */ /* 0x000fe400078e0049 */
[----:B------:R-:W-:Y:S02]  /*2c920*/  IMAD.MOV.U32 R12, RZ, RZ, R2 ;  /* 0x000000ffff0c7224 */ /* 0x000fe400078e0002 */
[----:B------:R-:W-:-:S07]  /*2c930*/  IMAD.MOV.U32 R96, RZ, RZ, R14 ;  /* 0x000000ffff607224 */ /* 0x000fce00078e000e */
[----:B------:R-:W-:Y:S05]  /*2c940*/  WARPSYNC.COLLECTIVE R15, `(.L_x_2688) ;  /* 0x000000000f087348 */ /* 0x000fea0003c00000 */
[----:B------:R0:W1:Y:S02]  /*2c950*/  SHFL.IDX P6, R14, R13, R12, R11 ;  /* 0x0000000c0d0e7389 */ /* 0x00006400000c000b */
[----:B01----:R-:W-:Y:S01]  /*2c960*/  ENDCOLLECTIVE ;  /* 0x000000000000791b */ /* 0x003fe20003800000 */
.L_x_2688:
[----:B------:R-:W-:Y:S01]  /*2c970*/  SEL R61, R71, R96, P0 ;  /* 0x00000060473d7207 */ /* 0x000fe20000000000 */
[----:B------:R-:W-:Y:S01]  /*2c980*/  IMAD.MOV.U32 R13, RZ, RZ, R98 ;  /* 0x000000ffff0d7224 */ /* 0x000fe200078e0062 */
[----:B------:R-:W-:Y:S01]  /*2c990*/  MOV R12, R7 ;  /* 0x00000007000c7202 */ /* 0x000fe20000000f00 */
[----:B------:R-:W-:-:S07]  /*2c9a0*/  IMAD.MOV.U32 R73, RZ, RZ, R14 ;  /* 0x000000ffff497224 */ /* 0x000fce00078e000e */
[----:B------:R-:W-:Y:S05]  /*2c9b0*/  WARPSYNC.COLLECTIVE R15, `(.L_x_2689) ;  /* 0x000000000f087348 */ /* 0x000fea0003c00000 */
[----:B------:R0:W1:Y:S02]  /*2c9c0*/  SHFL.IDX P6, R14, R13, R12, R11 ;  /* 0x0000000c0d0e7389 */ /* 0x00006400000c000b */
[----:B01----:R-:W-:Y:S01]  /*2c9d0*/  ENDCOLLECTIVE ;  /* 0x000000000000791b */ /* 0x003fe20003800000 */
.L_x_2689:
[----:B------:R-:W-:Y:S02]  /*2c9e0*/  IMAD.MOV.U32 R13, RZ, RZ, R75 ;  /* 0x000000ffff0d7224 */ /* 0x000fe400078e004b */
[----:B------:R-:W-:Y:S02]  /*2c9f0*/  IMAD.MOV.U32 R12, RZ, RZ, R2 ;  /* 0x000000ffff0c7224 */ /* 0x000fe400078e0002 */
[----:B------:R-:W-:-:S07]  /*2ca00*/  IMAD.MOV.U32 R98, RZ, RZ, R14 ;  /* 0x000000ffff627224 */ /* 0x000fce00078e000e */
[----:B------:R-:W-:Y:S05]  /*2ca10*/  WARPSYNC.COLLECTIVE R15, `(.L_x_2690) ;  /* 0x000000000f087348 */ /* 0x000fea0003c00000 */
[----:B------:R0:W1:Y:S02]  /*2ca20*/  SHFL.IDX P6, R14, R13, R12, R11 ;  /* 0x0000000c0d0e7389 */ /* 0x00006400000c000b */
[----:B01----:R-:W-:Y:S01]  /*2ca30*/  ENDCOLLECTIVE ;  /* 0x000000000000791b */ /* 0x003fe20003800000 */
.L_x_2690:
        /* <DEDUP_REMOVED lines=8> */
.L_x_2691:
[----:B------:R-:W-:Y:S02]  /*2cac0*/  IMAD.MOV.U32 R13, RZ, RZ, R77 ;  /* 0x000000ffff0d7224 */ /* 0x000fe400078e004d */
[----:B------:R-:W-:Y:S01]  /*2cad0*/  IMAD.MOV.U32 R12, RZ, RZ, R2 ;  /* 0x000000ffff0c7224 */ /* 0x000fe200078e0002 */
[----:B------:R-:W-:-:S07]  /*2cae0*/  MOV R100, R14 ;  /* 0x0000000e00647202 */ /* 0x000fce0000000f00 */
[----:B------:R-:W-:Y:S05]  /*2caf0*/  WARPSYNC.COLLECTIVE R15, `(.L_x_2692) ;  /* 0x000000000f087348 */ /* 0x000fea0003c00000 */
[----:B------:R0:W1:Y:S02]  /*2cb00*/  SHFL.IDX P6, R14, R13, R12, R11 ;  /* 0x0000000c0d0e7389 */ /* 0x00006400000c000b */
[----:B01----:R-:W-:Y:S01]  /*2cb10*/  ENDCOLLECTIVE ;  /* 0x000000000000791b */ /* 0x003fe20003800000 */
.L_x_2692:
[----:B------:R-:W-:Y:S01]  /*2cb20*/  SEL R65, R75, R100, P0 ;  /* 0x000000644b417207 */ /* 0x000fe20000000000 */
[----:B------:R-:W-:Y:S02]  /*2cb30*/  IMAD.MOV.U32 R13, RZ, RZ, R110 ;  /* 0x000000ffff0d7224 */ /* 0x000fe400078e006e */
[----:B------:R-:W-:Y:S02]  /*2cb40*/  IMAD.MOV.U32 R12, RZ, RZ, R7 ;  /* 0x000000ffff0c7224 */ /* 0x000fe400078e0007 */
[----:B------:R-:W-:-:S07]  /*2cb50*/  IMAD.MOV.U32 R77, RZ, RZ, R14 ;  /* 0x000000ffff4d7224 */ /* 0x000fce00078e000e */
[----:B------:R-:W-:Y:S05]  /*2cb60*/  WARPSYNC.COLLECTIVE R15, `(.L_x_2693) ;  /* 0x000000000f087348 */ /* 0x000fea0003c00000 */
[----:B------:R0:W1:Y:S02]  /*2cb70*/  SHFL.IDX P6, R14, R13, R12, R11 ;  /* 0x0000000c0d0e7389 */ /* 0x00006400000c000b */
[----:B01----:R-:W-:Y:S01]  /*2cb80*/  ENDCOLLECTIVE ;  /* 0x000000000000791b */ /* 0x003fe20003800000 */
.L_x_2693:
[----:B------:R-:W-:Y:S01]  /*2cb90*/  MOV R13, R79 ;  /* 0x0000004f000d7202 */ /* 0x000fe20000000f00 */
[----:B------:R-:W-:Y:S02]  /*2cba0*/  IMAD.MOV.U32 R12, RZ, RZ, R2 ;  /* 0x000000ffff0c7224 */ /* 0x000fe400078e0002 */
[----:B------:R-:W-:-:S07]  /*2cbb0*/  IMAD.MOV.U32 R110, RZ, RZ, R14 ;  /* 0x000000ffff6e7224 */ /* 0x000fce00078e000e */
[----:B------:R-:W-:Y:S05]  /*2cbc0*/  WARPSYNC.COLLECTIVE R15, `(.L_x_2694) ;  /* 0x000000000f087348 */ /* 0x000fea0003c00000 */
[----:B------:R0:W1:Y:S02]  /*2cbd0*/  SHFL.IDX P6, R14, R13, R12, R11 ;  /* 0x0000000c0d0e7389 */ /* 0x00006400000c000b */
[----:B01----:R-:W-:Y:S01]  /*2cbe0*/  ENDCOLLECTIVE ;  /* 0x000000000000791b */ /* 0x003fe20003800000 */
.L_x_2694:
        /* <DEDUP_REMOVED lines=8> */
.L_x_2695:
[----:B------:R-:W-:Y:S01]  /*2cc70*/  IMAD.MOV.U32 R13, RZ, RZ, R109 ;  /* 0x000000ffff0d7224 */ /* 0x000fe200078e006d */
[----:B------:R-:W-:Y:S01]  /*2cc80*/  MOV R12, R2 ;  /* 0x00000002000c7202 */ /* 0x000fe20000000f00 */
[----:B------:R-:W-:-:S07]  /*2cc90*/  IMAD.MOV.U32 R112, RZ, RZ, R14 ;  /* 0x000000ffff707224 */ /* 0x000fce00078e000e */
[----:B------:R-:W-:Y:S05]  /*2cca0*/  WARPSYNC.COLLECTIVE R15, `(.L_x_2696) ;  /* 0x000000000f087348 */ /* 0x000fea0003c00000 */
[----:B------:R0:W1:Y:S02]  /*2ccb0*/  SHFL.IDX P6, R14, R13, R12, R11 ;  /* 0x0000000c0d0e7389 */ /* 0x00006400000c000b */
[----:B01----:R-:W-:Y:S01]  /*2ccc0*/  ENDCOLLECTIVE ;  /* 0x000000000000791b */ /* 0x003fe20003800000 */
.L_x_2696:
[----:B------:R-:W-:Y:S01]  /*2ccd0*/  SEL R69, R79, R112, P0 ;  /* 0x000000704f457207 */ /* 0x000fe20000000000 */
[----:B------:R-:W-:Y:S02]  /*2cce0*/  IMAD.MOV.U32 R13, RZ, RZ, R114 ;  /* 0x000000ffff0d7224 */ /* 0x000fe400078e0072 */
[----:B------:R-:W-:Y:S02]  /*2ccf0*/  IMAD.MOV.U32 R12, RZ, RZ, R7 ;  /* 0x000000ffff0c7224 */ /* 0x000fe400078e0007 */
[----:B------:R-:W-:-:S07]  /*2cd00*/  IMAD.MOV.U32 R109, RZ, RZ, R14 ;  /* 0x000000ffff6d7224 */ /* 0x000fce00078e000e */
[----:B------:R-:W-:Y:S05]  /*2cd10*/  WARPSYNC.COLLECTIVE R15, `(.L_x_2697) ;  /* 0x000000000f087348 */ /* 0x000fea0003c00000 */
[----:B------:R0:W1:Y:S02]  /*2cd20*/  SHFL.IDX P6, R14, R13, R12, R11 ;  /* 0x0000000c0d0e7389 */ /* 0x00006400000c000b */
[----:B01----:R-:W-:Y:S01]  /*2cd30*/  ENDCOLLECTIVE ;  /* 0x000000000000791b */ /* 0x003fe20003800000 */
.L_x_2697:
[----:B------:R-:W-:Y:S02]  /*2cd40*/  IMAD.MOV.U32 R13, RZ, RZ, R111 ;  /* 0x000000ffff0d7224 */ /* 0x000fe400078e006f */
[----:B------:R-:W-:Y:S02]  /*2cd50*/  IMAD.MOV.U32 R12, RZ, RZ, R2 ;  /* 0x000000ffff0c7224 */ /* 0x000fe400078e0002 */
[----:B------:R-:W-:-:S07]  /*2cd60*/  IMAD.MOV.U32 R114, RZ, RZ, R14 ;  /* 0x000000ffff727224 */ /* 0x000fce00078e000e */
[----:B------:R-:W-:Y:S05]  /*2cd70*/  WARPSYNC.COLLECTIVE R15, `(.L_x_2698) ;  /* 0x000000000f087348 */ /* 0x000fea0003c00000 */
[----:B------:R0:W1:Y:S02]  /*2cd80*/  SHFL.IDX P6, R14, R13, R12, R11 ;  /* 0x0000000c0d0e7389 */ /* 0x00006400000c000b */
[----:B01----:R-:W-:Y:S01]  /*2cd90*/  ENDCOLLECTIVE ;  /* 0x000000000000791b */ /* 0x003fe20003800000 */
.L_x_2698:
[----:B------:R-:W-:Y:S02]  /*2cda0*/  IMAD.MOV.U32 R13, RZ, RZ, R116 ;  /* 0x000000ffff0d7224 */ /* 0x000fe400078e0074 */
[----:B------:R-:W-:Y:S01]  /*2cdb0*/  IMAD.MOV.U32 R12, RZ, RZ, R7 ;  /* 0x000000ffff0c7224 */ /* 0x000fe200078e0007 */
[----:B------:R-:W-:-:S07]  /*2cdc0*/  MOV R111, R14 ;  /* 0x0000000e006f7202 */ /* 0x000fce0000000f00 */
[----:B------:R-:W-:Y:S05]  /*2cdd0*/  WARPSYNC.COLLECTIVE R15, `(.L_x_2699) ;  /* 0x000000000f087348 */ /* 0x000fea0003c00000 */
[----:B------:R0:W1:Y:S02]  /*2cde0*/  SHFL.IDX P6, R14, R13, R12, R11 ;  /* 0x0000000c0d0e7389 */ /* 0x00006400000c000b */
[----:B01----:R-:W-:Y:S01]  /*2cdf0*/  ENDCOLLECTIVE ;  /* 0x000000000000791b */ /* 0x003fe20003800000 */
.L_x_2699:
[----:B------:R-:W-:Y:S01]  /*2ce00*/  IMAD.MOV.U32 R13, RZ, RZ, R5 ;  /* 0x000000ffff0d7224 */ /* 0x000fe200078e0005 */
[----:B------:R-:W-:Y:S01]  /*2ce10*/  SEL R5, R53, R72, P0 ;  /* 0x0000004835057207 */ /* 0x000fe20000000000 */
[----:B------:R-:W-:Y:S02]  /*2ce20*/  IMAD.MOV.U32 R12, RZ, RZ, R2 ;  /* 0x000000ffff0c7224 */ /* 0x000fe400078e0002 */
[----:B------:R-:W-:Y:S02]  /*2ce30*/  IMAD.MOV.U32 R2, RZ, RZ, RZ ;  /* 0x000000ffff027224 */ /* 0x000fe400078e00ff */
[----:B------:R-:W-:-:S07]  /*2ce40*/  IMAD.MOV.U32 R116, RZ, RZ, R14 ;  /* 0x000000ffff747224 */ /* 0x000fce00078e000e */
[----:B------:R-:W-:Y:S05]  /*2ce50*/  WARPSYNC.COLLECTIVE R15, `(.L_x_2700) ;  /* 0x000000000f087348 */ /* 0x000fea0003c00000 */
[----:B------:R0:W1:Y:S02]  /*2ce60*/  SHFL.IDX P6, R14, R13, R12, R11 ;  /* 0x0000000c0d0e7389 */ /* 0x00006400000c000b */
[----:B01----:R-:W-:Y:S01]  /*2ce70*/  ENDCOLLECTIVE ;  /* 0x000000000000791b */ /* 0x003fe20003800000 */
.L_x_2700:
[----:B------:R-:W-:Y:S02]  /*2ce80*/  SEL R77, R111, R116, P0 ;  /* 0x000000746f4d7207 */ /* 0x000fe40000000000 */
        /* <DEDUP_REMOVED lines=8> */
.L_x_2701:
[----:B------:R-:W-:Y:S02]  /*2cf10*/  SEL R12, R33, R40, P0 ;  /* 0x00000028210c7207 */ /* 0x000fe40000000000 */
[----:B------:R-:W-:Y:S02]  /*2cf20*/  SEL R11, R74, R55, P0 ;  /* 0x000000374a0b7207 */ /* 0x000fe40000000000 */
[----:B------:R-:W-:Y:S02]  /*2cf30*/  SEL R13, R67, R92, P0 ;  /* 0x0000005c430d7207 */ /* 0x000fe40000000000 */
[----:B------:R-:W-:Y:S02]  /*2cf40*/  SEL R15, R92, R67, P0 ;  /* 0x000000435c0f7207 */ /* 0x000fe40000000000 */
[----:B------:R-:W-:Y:S01]  /*2cf50*/  SEL R67, R100, R75, P0 ;  /* 0x0000004b64437207 */ /* 0x000fe20000000000 */
[----:B------:R-:W-:Y:S01]  /*2cf60*/  IMAD.MOV.U32 R3, RZ, RZ, R14 ;  /* 0x000000ffff037224 */ /* 0x000fe200078e000e */
[----:B------:R-:W-:-:S02]  /*2cf70*/  SEL R14, R40, R33, P0 ;  /* 0x00000021280e7207 */ /* 0x000fc40000000000 */
[----:B------:R-:W-:Y:S02]  /*2cf80*/  SEL R40, R35, R42, P0 ;  /* 0x0000002a23287207 */ /* 0x000fe40000000000 */
[----:B------:R-:W-:Y:S02]  /*2cf90*/  SEL R42, R42, R35, P0 ;  /* 0x000000232a2a7207 */ /* 0x000fe40000000000 */
[----:B------:R-:W-:Y:S02]  /*2cfa0*/  SEL R33, R63, R88, P0 ;  /* 0x000000583f217207 */ /* 0x000fe40000000000 */
[----:B------:R-:W-:Y:S02]  /*2cfb0*/  SEL R35, R88, R63, P0 ;  /* 0x0000003f58237207 */ /* 0x000fe40000000000 */
[----:B------:R-:W-:Y:S02]  /*2cfc0*/  SEL R63, R96, R71, P0 ;  /* 0x00000047603f7207 */ /* 0x000fe40000000000 */
[----:B------:R-:W-:-:S02]  /*2cfd0*/  SEL R71, R112, R79, P0 ;  /* 0x0000004f70477207 */ /* 0x000fc40000000000 */
[----:B------:R-:W-:Y:S02]  /*2cfe0*/  SEL R55, R114, R109, P0 ;  /* 0x0000006d72377207 */ /* 0x000fe40000000000 */
[----:B------:R-:W-:Y:S01]  /*2cff0*/  SEL R79, R116, R111, P0 ;  /* 0x0000006f744f7207 */ /* 0x000fe20000000000 */
[----:B------:R-:W-:Y:S06]  /*2d000*/  BRA `(.L_x_2702) ;  /* 0xffffff3800ec7947 */ /* 0x000fec000383ffff */
.L_x_2420:
[----:B------:R-:W0:Y:S01]  /*2d010*/  S2R R6, SR_TID.X ;  /* 0x0000000000067919 */ /* 0x000e220000002100 */
[----:B------:R-:W-:Y:S01]  /*2d020*/  BSSY B1, `(.L_x_2703) ;  /* 0x000000a000017945 */ /* 0x000fe20003800000 */
[----:B------:R-:W-:Y:S01]  /*2d030*/  IMAD.MOV.U32 R12, RZ, RZ, RZ ;  /* 0x000000ffff0c7224 */ /* 0x000fe200078e00ff */
[----:B------:R-:W-:Y:S01]  /*2d040*/  MOV R15, 0xffffffff ;  /* 0xffffffff000f7802 */ /* 0x000fe20000000f00 */
[----:B------:R-:W-:Y:S01]  /*2d050*/  IMAD.MOV.U32 R11, RZ, RZ, 0x1f ;  /* 0x0000001fff0b7424 */ /* 0x000fe200078e00ff */
[----:B0-----:R-:W-:-:S04]  /*2d060*/  SHF.R.U32.HI R6, RZ, 0x5, R6 ;  /* 0x00000005ff067819 */ /* 0x001fc80000011606 */
[----:B------:R-:W-:-:S05]  /*2d070*/  LOP3.LUT R6, R6, 0x3, RZ, 0xc0, !PT ;  /* 0x0000000306067812 */ /* 0x000fca00078ec0ff */
[----:B------:R-:W-:-:S07]  /*2d080*/  IMAD.MOV.U32 R13, RZ, RZ, R6 ;  /* 0x000000ffff0d7224 */ /* 0x000fce00078e0006 */
[----:B------:R-:W-:Y:S05]  /*2d090*/  WARPSYNC.COLLECTIVE R15, `(.L_x_2704) ;  /* 0x000000000f087348 */ /* 0x000fea0003c00000 */
[----:B------:R0:W1:Y:S02]  /*2d0a0*/  SHFL.IDX P6, R14, R13, R12, R11 ;  /* 0x0000000c0d0e7389 */ /* 0x00006400000c000b */
[----:B01----:R-:W-:Y:S01]  /*2d0b0*/  ENDCOLLECTIVE ;  /* 0x000000000000791b */ /* 0x003fe20003800000 */
.L_x_2704:
[----:B------:R-:W-:Y:S05]  /*2d0c0*/  BSYNC B1 ;  /* 0x0000000000017941 */ /* 0x000fea0003800000 */
.L_x_2703:
[----:B------:R-:W-:Y:S05]  /*2d0d0*/  BRA `(.L_x_2705) ;  /* 0xffffff6c00fc7947 */ /* 0x000fea000383ffff */
.L_x_2422:
[----:B------:R-:W-:Y:S01]  /*2d0e0*/  BSSY B1, `(.L_x_2706) ;  /* 0x0000006000017945 */ /* 0x000fe20003800000 */
[----:B------:R-:W-:-:S07]  /*2d0f0*/  IMAD.MOV.U32 R15, RZ, RZ, -0x1 ;  /* 0xffffffffff0f7424 */ /* 0x000fce00078e00ff */
[----:B0-----:R-:W-:Y:S05]  /*2d100*/  WARPSYNC.COLLECTIVE R15, `(.L_x_2707) ;  /* 0x000000000f0c7348 */ /* 0x001fea0003c00000 */
[----:B------:R-:W-:Y:S02]  /*2d110*/  ELECT P6, UR62, PT ;  /* 0x00000000003e782f */ /* 0x000fe400038c0000 */
[----:B------:R-:W-:Y:S01]  /*2d120*/  MOV R14, UR62 ;  /* 0x0000003e000e7c02 */ /* 0x000fe20008000f00 */
[----:B0-----:R-:W-:Y:S10]  /*2d130*/  ENDCOLLECTIVE ;  /* 0x000000000000791b */ /* 0x001ff40003800000 */
.L_x_2707:
[----:B------:R-:W-:Y:S05]  /*2d140*/  BSYNC B1 ;  /* 0x0000000000017941 */ /* 0x000fea0003800000 */
.L_x_2706:
[----:B------:R-:W-:Y:S05]  /*2d150*/  BRA `(.L_x_2421) ;  /* 0xffffff6c00f47947 */ /* 0x000fea000383ffff */
.L_x_2424:
[----:B0-----:R0:W1:Y:S02]  /*2d160*/  SYNCS.PHASECHK.TRANS64.TRYWAIT P0, [R11+URZ+0x38820], R5 ;  /* 0x038820050b0075a7 */ /* 0x001064000800017f */
[----:B-1----:R-:W-:Y:S05]  /*2d170*/  @!P0 NANOSLEEP.SYNCS 0x989680 ;  /* 0x009896800000895d */ /* 0x002fea0003900000 */
[----:B------:R-:W1:Y:S02]  /*2d180*/  @!P0 SYNCS.PHASECHK.TRANS64 P0, [R11+URZ+0x38820], R5 ;  /* 0x038820050b0085a7 */ /* 0x000e64000800007f */
[----:B-1----:R-:W-:Y:S05]  /*2d190*/  @!P0 BRA `(.L_x_2424) ;  /* 0xfffffffc00f08947 */ /* 0x002fea000383ffff */
[----:B------:R-:W-:Y:S05]  /*2d1a0*/  BRA `(.L_x_2708) ;  /* 0xffffff7000107947 */ /* 0x000fea000383ffff */
.L_x_2428:
[----:B-1----:R1:W2:Y:S02]  /*2d1b0*/  SYNCS.PHASECHK.TRANS64.TRYWAIT P0, [R8+URZ+0x388a0], R10 ;  /* 0x0388a00a080075a7 */ /* 0x0022a4000800017f */
[----:B--2---:R-:W-:Y:S05]  /*2d1c0*/  @!P0 NANOSLEEP.SYNCS 0x989680 ;  /* 0x009896800000895d */ /* 0x004fea0003900000 */
[----:B------:R-:W2:Y:S02]  /*2d1d0*/  @!P0 SYNCS.PHASECHK.TRANS64 P0, [R8+URZ+0x388a0], R10 ;  /* 0x0388a00a080085a7 */ /* 0x000ea4000800007f */
[----:B--2---:R-:W-:Y:S05]  /*2d1e0*/  @!P0 BRA `(.L_x_2428) ;  /* 0xfffffffc00f08947 */ /* 0x004fea000383ffff */
[----:B------:R-:W-:Y:S05]  /*2d1f0*/  BRA `(.L_x_2709) ;  /* 0xffffff7000307947 */ /* 0x000fea000383ffff */
.L_x_2434:
[----:B0-----:R0:W2:Y:S02]  /*2d200*/  SYNCS.PHASECHK.TRANS64.TRYWAIT P0, [R8+URZ+0x388c0], R10 ;  /* 0x0388c00a080075a7 */ /* 0x0010a4000800017f */
[----:B--2---:R-:W-:Y:S05]  /*2d210*/  @!P0 NANOSLEEP.SYNCS 0x989680 ;  /* 0x009896800000895d */ /* 0x004fea0003900000 */
[----:B------:R-:W2:Y:S02]  /*2d220*/  @!P0 SYNCS.PHASECHK.TRANS64 P0, [R8+URZ+0x388c0], R10 ;  /* 0x0388c00a080085a7 */ /* 0x000ea4000800007f */
[----:B--2---:R-:W-:Y:S05]  /*2d230*/  @!P0 BRA `(.L_x_2434) ;  /* 0xfffffffc00f08947 */ /* 0x004fea000383ffff */
[----:B------:R-:W-:Y:S05]  /*2d240*/  BRA `(.L_x_2710) ;  /* 0xffffff7000f07947 */ /* 0x000fea000383ffff */
.L_x_2442:
[----:B0-----:R0:W1:Y:S02]  /*2d250*/  SYNCS.PHASECHK.TRANS64.TRYWAIT P1, [R7+URZ+0x388a0], R6 ;  /* 0x0388a006070075a7 */ /* 0x001064000802017f */
[----:B-1----:R-:W-:Y:S05]  /*2d260*/  @!P1 NANOSLEEP.SYNCS 0x989680 ;  /* 0x009896800000995d */ /* 0x002fea0003900000 */
[----:B------:R-:W1:Y:S02]  /*2d270*/  @!P1 SYNCS.PHASECHK.TRANS64 P1, [R7+URZ+0x388a0], R6 ;  /* 0x0388a006070095a7 */ /* 0x000e64000802007f */
[----:B-1----:R-:W-:Y:S05]  /*2d280*/  @!P1 BRA `(.L_x_2442) ;  /* 0xfffffffc00f09947 */ /* 0x002fea000383ffff */
[----:B------:R-:W-:Y:S05]  /*2d290*/  BRA `(.L_x_2711) ;  /* 0xffffff78000c7947 */ /* 0x000fea000383ffff */
.L_x_2448:
[----:B-1----:R1:W2:Y:S02]  /*2d2a0*/  SYNCS.PHASECHK.TRANS64.TRYWAIT P1, [R7+URZ+0x388c0], R6 ;  /* 0x0388c006070075a7 */ /* 0x0022a4000802017f */
[----:B--2---:R-:W-:Y:S05]  /*2d2b0*/  @!P1 NANOSLEEP.SYNCS 0x989680 ;  /* 0x009896800000995d */ /* 0x004fea0003900000 */
[----:B------:R-:W2:Y:S02]  /*2d2c0*/  @!P1 SYNCS.PHASECHK.TRANS64 P1, [R7+URZ+0x388c0], R6 ;  /* 0x0388c006070095a7 */ /* 0x000ea4000802007f */
[----:B--2---:R-:W-:Y:S05]  /*2d2d0*/  @!P1 BRA `(.L_x_2448) ;  /* 0xfffffffc00f09947 */ /* 0x004fea000383ffff */
[----:B------:R-:W-:Y:S05]  /*2d2e0*/  BRA `(.L_x_2712) ;  /* 0xffffff7800c47947 */ /* 0x000fea000383ffff */
.L_x_2463:
        /* <DEDUP_REMOVED lines=11> */
.L_x_2714:
[----:B------:R-:W-:Y:S05]  /*2d3a0*/  BSYNC B0 ;  /* 0x0000000000007941 */ /* 0x000fea0003800000 */
.L_x_2713:
[----:B------:R-:W-:Y:S05]  /*2d3b0*/  BRA `(.L_x_2715) ;  /* 0xffffff8800587947 */ /* 0x000fea000383ffff */
.L_x_2465:
[----:B------:R-:W-:Y:S01]  /*2d3c0*/  BSSY B0, `(.L_x_2716) ;  /* 0x0000006000007945 */ /* 0x000fe20003800000 */
[----:B------:R-:W-:-:S07]  /*2d3d0*/  IMAD.MOV.U32 R15, RZ, RZ, -0x1 ;  /* 0xffffffffff0f7424 */ /* 0x000fce00078e00ff */
[----:B01----:R-:W-:Y:S05]  /*2d3e0*/  WARPSYNC.COLLECTIVE R15, `(.L_x_2717) ;  /* 0x000000000f0c7348 */ /* 0x003fea0003c00000 */
[----:B------:R-:W-:Y:S02]  /*2d3f0*/  ELECT P6, UR62, PT ;  /* 0x00000000003e782f */ /* 0x000fe400038c0000 */
[----:B------:R-:W-:Y:S01]  /*2d400*/  MOV R14, UR62 ;  /* 0x0000003e000e7c02 */ /* 0x000fe20008000f00 */
[----:B01----:R-:W-:Y:S10]  /*2d410*/  ENDCOLLECTIVE ;  /* 0x000000000000791b */ /* 0x003ff40003800000 */
.L_x_2717:
[----:B------:R-:W-:Y:S05]  /*2d420*/  BSYNC B0 ;  /* 0x0000000000007941 */ /* 0x000fea0003800000 */
.L_x_2716:
[----:B------:R-:W-:Y:S05]  /*2d430*/  BRA `(.L_x_2718) ;  /* 0xffffff8800507947 */ /* 0x000fea000383ffff */
.L_x_2468:
[----:B-1----:R1:W2:Y:S02]  /*2d440*/  SYNCS.PHASECHK.TRANS64.TRYWAIT P2, [R6+URZ+0x38880], R8 ;  /* 0x03888008060075a7 */ /* 0x0022a4000804017f */
[----:B--2---:R-:W-:Y:S05]  /*2d450*/  @!P2 NANOSLEEP.SYNCS 0x989680 ;  /* 0x009896800000a95d */ /* 0x004fea0003900000 */
[----:B------:R-:W2:Y:S02]  /*2d460*/  @!P2 SYNCS.PHASECHK.TRANS64 P2, [R6+URZ+0x38880], R8 ;  /* 0x038880080600a5a7 */ /* 0x000ea4000804007f */
[----:B--2---:R-:W-:Y:S05]  /*2d470*/  @!P2 BRA `(.L_x_2468) ;  /* 0xfffffffc00f0a947 */ /* 0x004fea000383ffff */
[----:B------:R-:W-:Y:S05]  /*2d480*/  BRA `(.L_x_2719) ;  /* 0xffffff8800c87947 */ /* 0x000fea000383ffff */
.L_x_2470:
[----:B--2---:R2:W3:Y:S02]  /*2d490*/  SYNCS.PHASECHK.TRANS64.TRYWAIT P2, [R6+URZ+0x38840], R8 ;  /* 0x03884008060075a7 */ /* 0x0044e4000804017f */
[----:B---3--:R-:W-:Y:S05]  /*2d4a0*/  @!P2 NANOSLEEP.SYNCS 0x989680 ;  /* 0x009896800000a95d */ /* 0x008fea0003900000 */
[----:B------:R-:W3:Y:S02]  /*2d4b0*/  @!P2 SYNCS.PHASECHK.TRANS64 P2, [R6+URZ+0x38840], R8 ;  /* 0x038840080600a5a7 */ /* 0x000ee4000804007f */
[----:B---3--:R-:W-:Y:S05]  /*2d4c0*/  @!P2 BRA `(.L_x_2470) ;  /* 0xfffffffc00f0a947 */ /* 0x008fea000383ffff */
[----:B------:R-:W-:Y:S05]  /*2d4d0*/  BRA `(.L_x_2720) ;  /* 0xffffff8c00407947 */ /* 0x000fea000383ffff */
.L_x_2473:
        /* <DEDUP_REMOVED lines=8> */
.L_x_2479:
[----:B---3--:R3:W4:Y:S02]  /*2d560*/  SYNCS.PHASECHK.TRANS64.TRYWAIT P0, [R5+URZ+0x38880], R4 ;  /* 0x03888004050075a7 */ /* 0x008724000800017f */
[----:B----4-:R-:W-:Y:S05]  /*2d570*/  @!P0 NANOSLEEP.SYNCS 0x989680 ;  /* 0x009896800000895d */ /* 0x010fea0003900000 */
[----:B------:R-:W4:Y:S02]  /*2d580*/  @!P0 SYNCS.PHASECHK.TRANS64 P0, [R5+URZ+0x38880], R4 ;  /* 0x03888004050085a7 */ /* 0x000f24000800007f */
[----:B----4-:R-:W-:Y:S05]  /*2d590*/  @!P0 BRA `(.L_x_2479) ;  /* 0xfffffffc00f08947 */ /* 0x010fea000383ffff */
[----:B------:R-:W-:Y:S05]  /*2d5a0*/  BRA `(.L_x_2722) ;  /* 0xffffff9000f47947 */ /* 0x000fea000383ffff */
.L_x_2485:
[----:B-1----:R1:W2:Y:S02]  /*2d5b0*/  SYNCS.PHASECHK.TRANS64.TRYWAIT P0, [R5+URZ+0x38840], R4 ;  /* 0x03884004050075a7 */ /* 0x0022a4000800017f */
[----:B--2---:R-:W-:Y:S05]  /*2d5c0*/  @!P0 NANOSLEEP.SYNCS 0x989680 ;  /* 0x009896800000895d */ /* 0x004fea0003900000 */
[----:B------:R-:W2:Y:S02]  /*2d5d0*/  @!P0 SYNCS.PHASECHK.TRANS64 P0, [R5+URZ+0x38840], R4 ;  /* 0x03884004050085a7 */ /* 0x000ea4000800007f */
[----:B--2---:R-:W-:Y:S05]  /*2d5e0*/  @!P0 BRA `(.L_x_2485) ;  /* 0xfffffffc00f08947 */ /* 0x004fea000383ffff */
[----:B------:R-:W-:Y:S05]  /*2d5f0*/  BRA `(.L_x_2723) ;  /* 0xffffff9400c07947 */ /* 0x000fea000383ffff */
.L_x_2492:
[----:B---3--:R-:W3:Y:S02]  /*2d600*/  LDL R4, [R1+0x8] ;  /* 0x0000080001047983 */ /* 0x008ee40000100800 */
[----:B---3--:R3:W4:Y:S02]  /*2d610*/  SYNCS.PHASECHK.TRANS64.TRYWAIT P2, [R4+URZ+0x38870], R3 ;  /* 0x03887003040075a7 */ /* 0x008724000804017f */
[----:B----4-:R-:W-:Y:S05]  /*2d620*/  @!P2 NANOSLEEP.SYNCS 0x989680 ;  /* 0x009896800000a95d */ /* 0x010fea0003900000 */
[----:B------:R-:W4:Y:S02]  /*2d630*/  @!P2 SYNCS.PHASECHK.TRANS64 P2, [R4+URZ+0x38870], R3 ;  /* 0x038870030400a5a7 */ /* 0x000f24000804007f */
[----:B----4-:R-:W-:Y:S05]  /*2d640*/  @!P2 BRA `(.L_x_2492) ;  /* 0xfffffffc00eca947 */ /* 0x010fea000383ffff */
[----:B------:R-:W-:Y:S05]  /*2d650*/  BRA `(.L_x_2724) ;  /* 0xffffff9800a47947 */ /* 0x000fea000383ffff */
.L_x_2494:
[----:B---3--:R-:W3:Y:S02]  /*2d660*/  LDL R4, [R1+0x8] ;  /* 0x0000080001047983 */ /* 0x008ee40000100800 */
[----:B---3--:R3:W4:Y:S02]  /*2d670*/  SYNCS.PHASECHK.TRANS64.TRYWAIT P2, [R4+URZ+0x38860], R3 ;  /* 0x03886003040075a7 */ /* 0x008724000804017f */
[----:B----4-:R-:W-:Y:S05]  /*2d680*/  @!P2 NANOSLEEP.SYNCS 0x989680 ;  /* 0x009896800000a95d */ /* 0x010fea0003900000 */
[----:B------:R-:W4:Y:S02]  /*2d690*/  @!P2 SYNCS.PHASECHK.TRANS64 P2, [R4+URZ+0x38860], R3 ;  /* 0x038860030400a5a7 */ /* 0x000f24000804007f */
[----:B----4-:R-:W-:Y:S05]  /*2d6a0*/  @!P2 BRA `(.L_x_2494) ;  /* 0xfffffffc00eca947 */ /* 0x010fea000383ffff */
[----:B------:R-:W-:Y:S05]  /*2d6b0*/  BRA `(.L_x_2725) ;  /* 0xffffff9800ac7947 */ /* 0x000fea000383ffff */
.L_x_2501:
[----:B-1----:R1:W2:Y:S02]  /*2d6c0*/  SYNCS.PHASECHK.TRANS64.TRYWAIT P0, [R21+URZ+0x38870], R0 ;  /* 0x03887000150075a7 */ /* 0x0022a4000800017f */
[----:B--2---:R-:W-:Y:S05]  /*2d6d0*/  @!P0 NANOSLEEP.SYNCS 0x989680 ;  /* 0x009896800000895d */ /* 0x004fea0003900000 */
[----:B------:R-:W2:Y:S02]  /*2d6e0*/  @!P0 SYNCS.PHASECHK.TRANS64 P0, [R21+URZ+0x38870], R0 ;  /* 0x03887000150085a7 */ /* 0x000ea4000800007f */
[----:B--2---:R-:W-:Y:S05]  /*2d6f0*/  @!P0 BRA `(.L_x_2501) ;  /* 0xfffffffc00f08947 */ /* 0x004fea000383ffff */
[----:B------:R-:W-:Y:S05]  /*2d700*/  BRA `(.L_x_2726) ;  /* 0xffffffa400607947 */ /* 0x000fea000383ffff */
.L_x_2503:
[----:B-1----:R1:W2:Y:S02]  /*2d710*/  SYNCS.PHASECHK.TRANS64.TRYWAIT P0, [R21+URZ+0x38860], R0 ;  /* 0x03886000150075a7 */ /* 0x0022a4000800017f */
[----:B--2---:R-:W-:Y:S05]  /*2d720*/  @!P0 NANOSLEEP.SYNCS 0x989680 ;  /* 0x009896800000895d */ /* 0x004fea0003900000 */
[----:B------:R-:W2:Y:S02]  /*2d730*/  @!P0 SYNCS.PHASECHK.TRANS64 P0, [R21+URZ+0x38860], R0 ;  /* 0x03886000150085a7 */ /* 0x000ea4000800007f */
[----:B--2---:R-:W-:Y:S05]  /*2d740*/  @!P0 BRA `(.L_x_2503) ;  /* 0xfffffffc00f08947 */ /* 0x004fea000383ffff */
[----:B------:R-:W-:Y:S05]  /*2d750*/  BRA `(.L_x_2727) ;  /* 0xffffffa400687947 */ /* 0x000fea000383ffff */
.L_x_2507:
[----:B------:R-:W2:Y:S01]  /*2d760*/  LDL R3, [R1] ;  /* 0x0000000001037983 */ /* 0x000ea20000100800 */
[----:B------:R-:W-:Y:S01]  /*2d770*/  BSSY B0, `(.L_x_2728) ;  /* 0x0000008000007945 */ /* 0x000fe20003800000 */
[----:B------:R-:W-:Y:S02]  /*2d780*/  IMAD.MOV.U32 R12, RZ, RZ, RZ ;  /* 0x000000ffff0c7224 */ /* 0x000fe400078e00ff */
[----:B------:R-:W-:Y:S02]  /*2d790*/  IMAD.MOV.U32 R11, RZ, RZ, 0x1f ;  /* 0x0000001fff0b7424 */ /* 0x000fe400078e00ff */
[----:B------:R-:W-:Y:S01]  /*2d7a0*/  IMAD.MOV.U32 R15, RZ, RZ, -0x1 ;  /* 0xffffffffff0f7424 */ /* 0x000fe200078e00ff */
[----:B--2---:R-:W-:-:S07]  /*2d7b0*/  MOV R13, R3 ;  /* 0x00000003000d7202 */ /* 0x004fce0000000f00 */
[----:B------:R-:W-:Y:S05]  /*2d7c0*/  WARPSYNC.COLLECTIVE R15, `(.L_x_2729) ;  /* 0x000000000f087348 */ /* 0x000fea0003c00000 */
[----:B------:R0:W1:Y:S02]  /*2d7d0*/  SHFL.IDX P6, R14, R13, R12, R11 ;  /* 0x0000000c0d0e7389 */ /* 0x00006400000c000b */
[----:B01----:R-:W-:Y:S01]  /*2d7e0*/  ENDCOLLECTIVE ;  /* 0x000000000000791b */ /* 0x003fe20003800000 */
.L_x_2729:
[----:B------:R-:W-:Y:S05]  /*2d7f0*/  BSYNC B0 ;  /* 0x0000000000007941 */ /* 0x000fea0003800000 */
.L_x_2728:
        /* <DEDUP_REMOVED lines=9> */
.L_x_2730:
[----:B------:R-:W-:Y:S01]  /*2d890*/  ULDC UR4, c[0x0][0xc14] ;  /* 0x0003050000047ab9 */ /* 0x000fe20000000800 */
[----:B------:R-:W-:Y:S01]  /*2d8a0*/  IMAD.IADD R5, R2, 0x1, R7 ;  /* 0x0000000102057824 */ /* 0x000fe200078e0207 */
[----:B------:R-:W-:Y:S01]  /*2d8b0*/  MOV R11, RZ ;  /* 0x000000ff000b7202 */ /* 0x000fe20000000f00 */
[----:B------:R-:W-:-:S03]  /*2d8c0*/  IMAD.MOV.U32 R4, RZ, RZ, R14 ;  /* 0x000000ffff047224 */ /* 0x000fc600078e000e */
        /* <DEDUP_REMOVED lines=15> */
.L_x_2731:
[----:B------:R-:W-:Y:S01]  /*2d9c0*/  IMAD.MOV.U32 R12, RZ, RZ, 0x2 ;  /* 0x00000002ff0c7424 */ /* 0x000fe200078e00ff */
[----:B------:R-:W-:-:S05]  /*2d9d0*/  SEL R14, R14, RZ, P1 ;  /* 0x000000ff0e0e7207 */ /* 0x000fca0000800000 */
[----:B------:R-:W-:-:S04]  /*2d9e0*/  IMAD.IADD R2, R3, 0x1, R14 ;  /* 0x0000000103027824 */ /* 0x000fc800078e020e */
[----:B------:R-:W-:-:S07]  /*2d9f0*/  IMAD.MOV.U32 R13, RZ, RZ, R2 ;  /* 0x000000ffff0d7224 */ /* 0x000fce00078e0002 */
[----:B------:R-:W-:Y:S05]  /*2da00*/  WARPSYNC.COLLECTIVE R15, `(.L_x_2732) ;  /* 0x000000000f087348 */ /* 0x000fea0003c00000 */
[----:B------:R0:W1:Y:S02]  /*2da10*/  SHFL.UP P6, R14, R13, R12, R11 ;  /* 0x0400000c0d0e7389 */ /* 0x00006400000c000b */
[----:B01----:R-:W-:Y:S01]  /*2da20*/  ENDCOLLECTIVE ;  /* 0x000000000000791b */ /* 0x003fe20003800000 */
.L_x_2732:
[----:B------:R-:W-:Y:S01]  /*2da30*/  IMAD.MOV.U32 R12, RZ, RZ, 0x4 ;  /* 0x00000004ff0c7424 */ /* 0x000fe200078e00ff */
[----:B------:R-:W-:-:S05]  /*2da40*/  SEL R5, R14, RZ, P2 ;  /* 0x000000ff0e057207 */ /* 0x000fca0001000000 */
[----:B------:R-:W-:-:S04]  /*2da50*/  IMAD.IADD R2, R2, 0x1, R5 ;  /* 0x0000000102027824 */ /* 0x000fc800078e0205 */
[----:B------:R-:W-:-:S07]  /*2da60*/  IMAD.MOV.U32 R13, RZ, RZ, R2 ;  /* 0x000000ffff0d7224 */ /* 0x000fce00078e0002 */
[----:B------:R-:W-:Y:S05]  /*2da70*/  WARPSYNC.COLLECTIVE R15, `(.L_x_2733) ;  /* 0x000000000f087348 */ /* 0x000fea0003c00000 */
[----:B------:R0:W1:Y:S02]  /*2da80*/  SHFL.UP P6, R14, R13, R12, R11 ;  /* 0x0400000c0d0e7389 */ /* 0x00006400000c000b */
[----:B01----:R-:W-:Y:S01]  /*2da90*/  ENDCOLLECTIVE ;  /* 0x000000000000791b */ /* 0x003fe20003800000 */
.L_x_2733:
[----:B------:R-:W-:Y:S01]  /*2daa0*/  IMAD.MOV.U32 R12, RZ, RZ, 0x8 ;  /* 0x00000008ff0c7424 */ /* 0x000fe200078e00ff */
[----:B------:R-:W-:-:S04]  /*2dab0*/  SEL R5, R14, RZ, P3 ;  /* 0x000000ff0e057207 */ /* 0x000fc80001800000 */
[----:B------:R-:W-:-:S05]  /*2dac0*/  IADD3 R2, R2, R5, RZ ;  /* 0x0000000502027210 */ /* 0x000fca0007ffe0ff */
[----:B------:R-:W-:-:S07]  /*2dad0*/  IMAD.MOV.U32 R13, RZ, RZ, R2 ;  /* 0x000000ffff0d7224 */ /* 0x000fce00078e0002 */
[----:B------:R-:W-:Y:S05]  /*2dae0*/  WARPSYNC.COLLECTIVE R15, `(.L_x_2734) ;  /* 0x000000000f087348 */ /* 0x000fea0003c00000 */
[----:B------:R0:W1:Y:S02]  /*2daf0*/  SHFL.UP P6, R14, R13, R12, R11 ;  /* 0x0400000c0d0e7389 */ /* 0x00006400000c000b */
[----:B01----:R-:W-:Y:S01]  /*2db00*/  ENDCOLLECTIVE ;  /* 0x000000000000791b */ /* 0x003fe20003800000 */
.L_x_2734:
[----:B------:R-:W-:Y:S01]  /*2db10*/  IMAD.MOV.U32 R12, RZ, RZ, 0x10 ;  /* 0x00000010ff0c7424 */ /* 0x000fe200078e00ff */
[----:B------:R-:W-:-:S05]  /*2db20*/  SEL R5, R14, RZ, P4 ;  /* 0x000000ff0e057207 */ /* 0x000fca0002000000 */
[----:B------:R-:W-:-:S04]  /*2db30*/  IMAD.IADD R2, R2, 0x1, R5 ;  /* 0x0000000102027824 */ /* 0x000fc800078e0205 */
[----:B------:R-:W-:-:S07]  /*2db40*/  IMAD.MOV.U32 R13, RZ, RZ, R2 ;  /* 0x000000ffff0d7224 */ /* 0x000fce00078e0002 */
[----:B------:R-:W-:Y:S05]  /*2db50*/  WARPSYNC.COLLECTIVE R15, `(.L_x_2735) ;  /* 0x000000000f087348 */ /* 0x000fea0003c00000 */
[----:B------:R0:W1:Y:S02]  /*2db60*/  SHFL.UP P6, R14, R13, R12, R11 ;  /* 0x0400000c0d0e7389 */ /* 0x00006400000c000b */
[----:B01----:R-:W-:Y:S01]  /*2db70*/  ENDCOLLECTIVE ;  /* 0x000000000000791b */ /* 0x003fe20003800000 */
.L_x_2735:
[----:B------:R-:W-:Y:S02]  /*2db80*/  IMAD.MOV.U32 R12, RZ, RZ, 0x1f ;  /* 0x0000001fff0c7424 */ /* 0x000fe400078e00ff */
[----:B------:R-:W-:Y:S01]  /*2db90*/  IMAD.MOV.U32 R11, RZ, RZ, 0x1f ;  /* 0x0000001fff0b7424 */ /* 0x000fe200078e00ff */
[----:B------:R-:W-:-:S05]  /*2dba0*/  SEL R5, R14, RZ, P5 ;  /* 0x000000ff0e057207 */ /* 0x000fca0002800000 */
[----:B------:R-:W-:-:S05]  /*2dbb0*/  IMAD.IADD R2, R2, 0x1, R5 ;  /* 0x0000000102027824 */ /* 0x000fca00078e0205 */
[----:B------:R-:W-:-:S07]  /*2dbc0*/  MOV R13, R2 ;  /* 0x00000002000d7202 */ /* 0x000fce0000000f00 */
[----:B------:R-:W-:Y:S05]  /*2dbd0*/  WARPSYNC.COLLECTIVE R15, `(.L_x_2736) ;  /* 0x000000000f087348 */ /* 0x000fea0003c00000 */
[----:B------:R0:W1:Y:S02]  /*2dbe0*/  SHFL.IDX P6, R14, R13, R12, R11 ;  /* 0x0000000c0d0e7389 */ /* 0x00006400000c000b */
[----:B01----:R-:W-:Y:S01]  /*2dbf0*/  ENDCOLLECTIVE ;  /* 0x000000000000791b */ /* 0x003fe20003800000 */
.L_x_2736:
[----:B------:R-:W-:Y:S05]  /*2dc00*/  BRA `(.L_x_2737) ;  /* 0xffffffac00487947 */ /* 0x000fea000383ffff */
.L_x_2512:
        /* <DEDUP_REMOVED lines=8> */
.L_x_2739:
[----:B------:R-:W-:Y:S05]  /*2dc90*/  BSYNC B0 ;  /* 0x0000000000007941 */ /* 0x000fea0003800000 */
.L_x_2738:
[----:B------:R-:W-:Y:S01]  /*2dca0*/  SEL R2, R14, RZ, P1 ;  /* 0x000000ff0e027207 */ /* 0x000fe20000800000 */
[----:B------:R-:W-:Y:S02]  /*2dcb0*/  IMAD.MOV.U32 R12, RZ, RZ, 0x2 ;  /* 0x00000002ff0c7424 */ /* 0x000fe400078e00ff */
[----:B------:R-:W-:Y:S01]  /*2dcc0*/  IMAD.MOV.U32 R11, RZ, RZ, RZ ;  /* 0x000000ffff0b7224 */ /* 0x000fe200078e00ff */
[----:B------:R-:W-:Y:S01]  /*2dcd0*/  IADD3 R2, R3, R2, RZ ;  /* 0x0000000203027210 */ /* 0x000fe20007ffe0ff */
[----:B------:R-:W-:-:S04]  /*2dce0*/  IMAD.MOV.U32 R15, RZ, RZ, -0x1 ;  /* 0xffffffffff0f7424 */ /* 0x000fc800078e00ff */
[----:B------:R-:W-:-:S07]  /*2dcf0*/  IMAD.MOV.U32 R13, RZ, RZ, R2 ;  /* 0x000000ffff0d7224 */ /* 0x000fce00078e0002 */
[----:B------:R-:W-:Y:S05]  /*2dd00*/  WARPSYNC.COLLECTIVE R15, `(.L_x_2740) ;  /* 0x000000000f087348 */ /* 0x000fea0003c00000 */
[----:B------:R0:W1:Y:S02]  /*2dd10*/  SHFL.UP P6, R14, R13, R12, R11 ;  /* 0x0400000c0d0e7389 */ /* 0x00006400000c000b */
[----:B01----:R-:W-:Y:S01]  /*2dd20*/  ENDCOLLECTIVE ;  /* 0x000000000000791b */ /* 0x003fe20003800000 */
.L_x_2740:
[----:B------:R-:W-:Y:S02]  /*2dd30*/  MOV R12, 0x4 ;  /* 0x00000004000c7802 */ /* 0x000fe40000000f00 */
[----:B------:R-:W-:-:S05]  /*2dd40*/  SEL R5, R14, RZ, P2 ;  /* 0x000000ff0e057207 */ /* 0x000fca0001000000 */
[----:B------:R-:W-:-:S04]  /*2dd50*/  IMAD.IADD R2, R2, 0x1, R5 ;  /* 0x0000000102027824 */ /* 0x000fc800078e0205 */
[----:B------:R-:W-:-:S07]  /*2dd60*/  IMAD.MOV.U32 R13, RZ, RZ, R2 ;  /* 0x000000ffff0d7224 */ /* 0x000fce00078e0002 */
[----:B------:R-:W-:Y:S05]  /*2dd70*/  WARPSYNC.COLLECTIVE R15, `(.L_x_2741) ;  /* 0x000000000f087348 */ /* 0x000fea0003c00000 */
[----:B------:R0:W1:Y:S02]  /*2dd80*/  SHFL.UP P6, R14, R13, R12, R11 ;  /* 0x0400000c0d0e7389 */ /* 0x00006400000c000b */
[----:B01----:R-:W-:Y:S01]  /*2dd90*/  ENDCOLLECTIVE ;  /* 0x000000000000791b */ /* 0x003fe20003800000 */
.L_x_2741:
[----:B------:R-:W-:Y:S01]  /*2dda0*/  IMAD.MOV.U32 R12, RZ, RZ, 0x8 ;  /* 0x00000008ff0c7424 */ /* 0x000fe200078e00ff */
[----:B------:R-:W-:-:S05]  /*2ddb0*/  SEL R5, R14, RZ, P3 ;  /* 0x000000ff0e057207 */ /* 0x000fca0001800000 */
[----:B------:R-:W-:-:S04]  /*2ddc0*/  IMAD.IADD R2, R2, 0x1, R5 ;  /* 0x0000000102027824 */ /* 0x000fc800078e0205 */
[----:B------:R-:W-:-:S07]  /*2ddd0*/  IMAD.MOV.U32 R13, RZ, RZ, R2 ;  /* 0x000000ffff0d7224 */ /* 0x000fce00078e0002 */
[----:B------:R-:W-:Y:S05]  /*2dde0*/  WARPSYNC.COLLECTIVE R15, `(.L_x_2742) ;  /* 0x000000000f087348 */ /* 0x000fea0003c00000 */
[----:B------:R0:W1:Y:S02]  /*2ddf0*/  SHFL.UP P6, R14, R13, R12, R11 ;  /* 0x0400000c0d0e7389 */ /* 0x00006400000c000b */
[----:B01----:R-:W-:Y:S01]  /*2de00*/  ENDCOLLECTIVE ;  /* 0x000000000000791b */ /* 0x003fe20003800000 */
.L_x_2742:
[----:B------:R-:W-:Y:S01]  /*2de10*/  IMAD.MOV.U32 R12, RZ, RZ, 0x10 ;  /* 0x00000010ff0c7424 */ /* 0x000fe200078e00ff */
[----:B------:R-:W-:-:S05]  /*2de20*/  SEL R5, R14, RZ, P4 ;  /* 0x000000ff0e057207 */ /* 0x000fca0002000000 */
[----:B------:R-:W-:-:S04]  /*2de30*/  IMAD.IADD R2, R2, 0x1, R5 ;  /* 0x0000000102027824 */ /* 0x000fc800078e0205 */
[----:B------:R-:W-:-:S07]  /*2de40*/  IMAD.MOV.U32 R13, RZ, RZ, R2 ;  /* 0x000000ffff0d7224 */ /* 0x000fce00078e0002 */
[----:B------:R-:W-:Y:S05]  /*2de50*/  WARPSYNC.COLLECTIVE R15, `(.L_x_2743) ;  /* 0x000000000f087348 */ /* 0x000fea0003c00000 */
[----:B------:R0:W1:Y:S02]  /*2de60*/  SHFL.UP P6, R14, R13, R12, R11 ;  /* 0x0400000c0d0e7389 */ /* 0x00006400000c000b */
[----:B01----:R-:W-:Y:S01]  /*2de70*/  ENDCOLLECTIVE ;  /* 0x000000000000791b */ /* 0x003fe20003800000 */
.L_x_2743:
[----:B------:R-:W-:Y:S02]  /*2de80*/  IMAD.MOV.U32 R12, RZ, RZ, 0x1f ;  /* 0x0000001fff0c7424 */ /* 0x000fe400078e00ff */
[----:B------:R-:W-:Y:S01]  /*2de90*/  IMAD.MOV.U32 R11, RZ, RZ, 0x1f ;  /* 0x0000001fff0b7424 */ /* 0x000fe200078e00ff */
[----:B------:R-:W-:-:S04]  /*2dea0*/  SEL R5, R14, RZ, P5 ;  /* 0x000000ff0e057207 */ /* 0x000fc80002800000 */
[----:B------:R-:W-:-:S05]  /*2deb0*/  IADD3 R2, R2, R5, RZ ;  /* 0x0000000502027210 */ /* 0x000fca0007ffe0ff */
[----:B------:R-:W-:-:S07]  /*2dec0*/  IMAD.MOV.U32 R13, RZ, RZ, R2 ;  /* 0x000000ffff0d7224 */ /* 0x000fce00078e0002 */
[----:B------:R-:W-:Y:S05]  /*2ded0*/  WARPSYNC.COLLECTIVE R15, `(.L_x_2744) ;  /* 0x000000000f087348 */ /* 0x000fea0003c00000 */
[----:B------:R0:W1:Y:S02]  /*2dee0*/  SHFL.IDX P6, R14, R13, R12, R11 ;  /* 0x0000000c0d0e7389 */ /* 0x00006400000c000b */
[----:B01----:R-:W-:Y:S01]  /*2def0*/  ENDCOLLECTIVE ;  /* 0x000000000000791b */ /* 0x003fe20003800000 */
.L_x_2744:
[----:B------:R-:W-:Y:S05]  /*2df00*/  BRA `(.L_x_2745) ;  /* 0xffffffac002c7947 */ /* 0x000fea000383ffff */
.L_x_2514:
[----:B------:R-:W-:Y:S01]  /*2df10*/  BSSY B0, `(.L_x_2746) ;  /* 0x0000006000007945 */ /* 0x000fe20003800000 */
[----:B------:R-:W-:Y:S01]  /*2df20*/  PLOP3.LUT P6, PT, P6, PT, PT, 0x8, 0x0 ;  /* 0x000000000000781c */ /* 0x000fe200037ce170 */
[----:B------:R-:W-:-:S12]  /*2df30*/  IMAD.MOV.U32 R15, RZ, RZ, -0x1 ;  /* 0xffffffffff0f7424 */ /* 0x000fd800078e00ff */
[----:B0-----:R-:W-:Y:S05]  /*2df40*/  WARPSYNC.COLLECTIVE R15, `(.L_x_2747) ;  /* 0x000000000f087348 */ /* 0x001fea0003c00000 */
[----:B------:R-:W-:Y:S01]  /*2df50*/  VOTE.ANY R14, PT, P6 ;  /* 0x00000000000e7806 */ /* 0x000fe200030e0100 */
[----:B0-----:R-:W-:Y:S06]  /*2df60*/  ENDCOLLECTIVE ;  /* 0x000000000000791b */ /* 0x001fec0003800000 */
.L_x_2747:
[----:B------:R-:W-:Y:S05]  /*2df70*/  BSYNC B0 ;  /* 0x0000000000007941 */ /* 0x000fea0003800000 */
.L_x_2746:
[----:B------:R-:W-:Y:S02]  /*2df80*/  IMAD.MOV.U32 R6, RZ, RZ, R14 ;  /* 0x000000ffff067224 */ /* 0x000fe400078e000e */
[----:B------:R-:W-:Y:S02]  /*2df90*/  IMAD.MOV.U32 R13, RZ, RZ, R3 ;  /* 0x000000ffff0d7224 */ /* 0x000fe400078e0003 */
[----:B------:R-:W0:Y:S01]  /*2dfa0*/  POPC R7, R6 ;  /* 0x0000000600077309 */ /* 0x000e220000000000 */
[----:B------:R-:W-:Y:S02]  /*2dfb0*/  IMAD.MOV.U32 R11, RZ, RZ, 0x1f ;  /* 0x0000001fff0b7424 */ /* 0x000fe400078e00ff */
[----:B------:R-:W-:Y:S01]  /*2dfc0*/  IMAD.MOV.U32 R15, RZ, RZ, -0x1 ;  /* 0xffffffffff0f7424 */ /* 0x000fe200078e00ff */
[----:B0-----:R-:W-:-:S07]  /*2dfd0*/  MOV R12, R7 ;  /* 0x00000007000c7202 */ /* 0x001fce0000000f00 */
[----:B------:R-:W-:Y:S05]  /*2dfe0*/  WARPSYNC.COLLECTIVE R15, `(.L_x_2748) ;  /* 0x000000000f087348 */ /* 0x000fea0003c00000 */
[----:B------:R0:W1:Y:S02]  /*2dff0*/  SHFL.IDX P6, R14, R13, R12, R11 ;  /* 0x0000000c0d0e7389 */ /* 0x00006400000c000b */
[----:B01----:R-:W-:Y:S01]  /*2e000*/  ENDCOLLECTIVE ;  /* 0x000000000000791b */ /* 0x003fe20003800000 */
.L_x_2748:
[----:B------:R-:W-:Y:S01]  /*2e010*/  IMAD.MOV.U32 R4, RZ, RZ, R14 ;  /* 0x000000ffff047224 */ /* 0x000fe200078e000e */
[----:B------:R-:W-:Y:S06]  /*2e020*/  BRA `(.L_x_2749) ;  /* 0xffffffac001c7947 */ /* 0x000fec000383ffff */
.L_x_2516:
[----:B------:R-:W-:Y:S01]  /*2e030*/  BSSY B0, `(.L_x_2750) ;  /* 0x0000007000007945 */ /* 0x000fe20003800000 */
[----:B------:R-:W-:Y:S02]  /*2e040*/  IMAD.MOV.U32 R13, RZ, RZ, R2 ;  /* 0x000000ffff0d7224 */ /* 0x000fe400078e0002 */
[----:B------:R-:W-:Y:S02]  /*2e050*/  IMAD.MOV.U32 R11, RZ, RZ, 0x1f ;  /* 0x0000001fff0b7424 */ /* 0x000fe400078e00ff */
[----:B------:R-:W-:-:S07]  /*2e060*/  IMAD.MOV.U32 R15, RZ, RZ, -0x1 ;  /* 0xffffffffff0f7424 */ /* 0x000fce00078e00ff */
[----:B012---:R-:W-:Y:S05]  /*2e070*/  WARPSYNC.COLLECTIVE R15, `(.L_x_2751) ;  /* 0x000000000f087348 */ /* 0x007fea0003c00000 */
[----:B------:R3:W4:Y:S02]  /*2e080*/  SHFL.IDX P6, R14, R13, R12, R11 ;  /* 0x0000000c0d0e7389 */ /* 0x00072400000c000b */
[----:B01234-:R-:W-:Y:S01]  /*2e090*/  ENDCOLLECTIVE ;  /* 0x000000000000791b */ /* 0x01ffe20003800000 */
.L_x_2751:
[----:B------:R-:W-:Y:S05]  /*2e0a0*/  BSYNC B0 ;  /* 0x0000000000007941 */ /* 0x000fea0003800000 */
.L_x_2750:
[----:B------:R-:W-:Y:S01]  /*2e0b0*/  MOV R6, R14 ;  /* 0x0000000e00067202 */ /* 0x000fe20000000f00 */
[----:B------:R-:W-:Y:S06]  /*2e0c0*/  BRA `(.L_x_2515) ;  /* 0xffffffac00107947 */ /* 0x000fec000383ffff */
.L_x_2520:
[----:B0-----:R0:W1:Y:S02]  /*2e0d0*/  SYNCS.PHASECHK.TRANS64.TRYWAIT P0, [R0+URZ+0x38820], R3 ;  /* 0x03882003000075a7 */ /* 0x001064000800017f */
[----:B-1----:R-:W-:Y:S05]  /*2e0e0*/  @!P0 NANOSLEEP.SYNCS 0x989680 ;  /* 0x009896800000895d */ /* 0x002fea0003900000 */
[----:B------:R-:W1:Y:S02]  /*2e0f0*/  @!P0 SYNCS.PHASECHK.TRANS64 P0, [R0+URZ+0x38820], R3 ;  /* 0x03882003000085a7 */ /* 0x000e64000800007f */
[----:B-1----:R-:W-:Y:S05]  /*2e100*/  @!P0 BRA `(.L_x_2520) ;  /* 0xfffffffc00f08947 */ /* 0x002fea000383ffff */
[----:B------:R-:W-:Y:S05]  /*2e110*/  BRA `(.L_x_2752) ;  /* 0xffffffb000c87947 */ /* 0x000fea000383ffff */
.L_x_2521:
        /* <DEDUP_REMOVED lines=11> */
.L_x_2754:
[----:B------:R-:W-:Y:S05]  /*2e1d0*/  BSYNC B0 ;  /* 0x0000000000007941 */ /* 0x000fea0003800000 */
.L_x_2753:
[----:B------:R-:W-:Y:S05]  /*2e1e0*/  BRA `(.L_x_2755) ;  /* 0xffffffb000b07947 */ /* 0x000fea000383ffff */
.L_x_2522:
[----:B------:R-:W-:Y:S01]  /*2e1f0*/  BSSY B0, `(.L_x_2756) ;  /* 0x0000006000007945 */ /* 0x000fe20003800000 */
[----:B------:R-:W-:-:S07]  /*2e200*/  IMAD.MOV.U32 R15, RZ, RZ, -0x1 ;  /* 0xffffffffff0f7424 */ /* 0x000fce00078e00ff */
[----:B01----:R-:W-:Y:S05]  /*2e210*/  WARPSYNC.COLLECTIVE R15, `(.L_x_2757) ;  /* 0x000000000f0c7348 */ /* 0x003fea0003c00000 */
[----:B------:R-:W-:Y:S02]  /*2e220*/  ELECT P6, UR62, PT ;  /* 0x00000000003e782f */ /* 0x000fe400038c0000 */
[----:B------:R-:W-:Y:S01]  /*2e230*/  MOV R14, UR62 ;  /* 0x0000003e000e7c02 */ /* 0x000fe20008000f00 */
[----:B01----:R-:W-:Y:S10]  /*2e240*/  ENDCOLLECTIVE ;  /* 0x000000000000791b */ /* 0x003ff40003800000 */
.L_x_2757:
[----:B------:R-:W-:Y:S05]  /*2e250*/  BSYNC B0 ;  /* 0x0000000000007941 */ /* 0x000fea0003800000 */
.L_x_2756:
[----:B------:R-:W-:Y:S05]  /*2e260*/  BRA `(.L_x_2758) ;  /* 0xffffffb000a47947 */ /* 0x000fea000383ffff */
.L_x_2524:
[----:B0-----:R0:W1:Y:S02]  /*2e270*/  SYNCS.PHASECHK.TRANS64.TRYWAIT P1, [R6+URZ], R5 ;  /* 0x00000005060075a7 */ /* 0x001064000802017f */
[----:B-1----:R-:W-:Y:S05]  /*2e280*/  @!P1 NANOSLEEP.SYNCS 0x989680 ;  /* 0x009896800000995d */ /* 0x002fea0003900000 */
[----:B------:R-:W1:Y:S02]  /*2e290*/  @!P1 SYNCS.PHASECHK.TRANS64 P1, [R6+URZ], R5 ;  /* 0x00000005060095a7 */ /* 0x000e64000802007f */
[----:B-1----:R-:W-:Y:S05]  /*2e2a0*/  @!P1 BRA `(.L_x_2524) ;  /* 0xfffffffc00f09947 */ /* 0x002fea000383ffff */
[----:B------:R-:W-:Y:S05]  /*2e2b0*/  BRA `(.L_x_2759) ;  /* 0xffffffb000e07947 */ /* 0x000fea000383ffff */
.L_x_2525:
[----:B-1----:R1:W2:Y:S02]  /*2e2c0*/  SYNCS.PHASECHK.TRANS64.TRYWAIT P1, [R7+URZ], R2 ;  /* 0x00000002070075a7 */ /* 0x0022a4000802017f */
[----:B--2---:R-:W-:Y:S05]  /*2e2d0*/  @!P1 NANOSLEEP.SYNCS 0x989680 ;  /* 0x009896800000995d */ /* 0x004fea0003900000 */
[----:B------:R-:W2:Y:S02]  /*2e2e0*/  @!P1 SYNCS.PHASECHK.TRANS64 P1, [R7+URZ], R2 ;  /* 0x00000002070095a7 */ /* 0x000ea4000802007f */
[----:B--2---:R-:W-:Y:S05]  /*2e2f0*/  @!P1 BRA `(.L_x_2525) ;  /* 0xfffffffc00f09947 */ /* 0x004fea000383ffff */
[----:B------:R-:W-:Y:S05]  /*2e300*/  BRA `(.L_x_2760) ;  /* 0xffffffb000d47947 */ /* 0x000fea000383ffff */
.L_x_2527:
[----:B--2---:R2:W3:Y:S02]  /*2e310*/  SYNCS.PHASECHK.TRANS64.TRYWAIT P1, [R4+URZ+0x38860], R5 ;  /* 0x03886005040075a7 */ /* 0x0044e4000802017f */
[----:B---3--:R-:W-:Y:S05]  /*2e320*/  @!P1 NANOSLEEP.SYNCS 0x989680 ;  /* 0x009896800000995d */ /* 0x008fea0003900000 */
[----:B------:R-:W3:Y:S02]  /*2e330*/  @!P1 SYNCS.PHASECHK.TRANS64 P1, [R4+URZ+0x38860], R5 ;  /* 0x03886005040095a7 */ /* 0x000ee4000802007f */
[----:B---3--:R-:W-:Y:S05]  /*2e340*/  @!P1 BRA `(.L_x_2527) ;  /* 0xfffffffc00f09947 */ /* 0x008fea000383ffff */
[----:B------:R-:W-:Y:S05]  /*2e350*/  BRA `(.L_x_2761) ;  /* 0xffffffb000d87947 */ /* 0x000fea000383ffff */
.L_x_2529:
[----:B---3--:R3:W4:Y:S02]  /*2e360*/  SYNCS.PHASECHK.TRANS64.TRYWAIT P1, [R3+URZ+0x38860], R2 ;  /* 0x03886002030075a7 */ /* 0x008724000802017f */
[----:B----4-:R-:W-:Y:S05]  /*2e370*/  @!P1 NANOSLEEP.SYNCS 0x989680 ;  /* 0x009896800000995d */ /* 0x010fea0003900000 */
[----:B------:R-:W4:Y:S02]  /*2e380*/  @!P1 SYNCS.PHASECHK.TRANS64 P1, [R3+URZ+0x38860], R2 ;  /* 0x03886002030095a7 */ /* 0x000f24000802007f */
[----:B----4-:R-:W-:Y:S05]  /*2e390*/  @!P1 BRA `(.L_x_2529) ;  /* 0xfffffffc00f09947 */ /* 0x010fea000383ffff */
[----:B------:R-:W-:Y:S05]  /*2e3a0*/  BRA `(.L_x_2762) ;  /* 0xffffffb000d87947 */ /* 0x000fea000383ffff */
.L_x_2531:
[----:B----4-:R4:W0:Y:S02]  /*2e3b0*/  SYNCS.PHASECHK.TRANS64.TRYWAIT P0, [R4+URZ+0x38880], R5 ;  /* 0x03888005040075a7 */ /* 0x010824000800017f */
[----:B0-----:R-:W-:Y:S05]  /*2e3c0*/  @!P0 NANOSLEEP.SYNCS 0x989680 ;  /* 0x009896800000895d */ /* 0x001fea0003900000 */
[----:B------:R-:W0:Y:S02]  /*2e3d0*/  @!P0 SYNCS.PHASECHK.TRANS64 P0, [R4+URZ+0x38880], R5 ;  /* 0x03888005040085a7 */ /* 0x000e24000800007f */
[----:B0-----:R-:W-:Y:S05]  /*2e3e0*/  @!P0 BRA `(.L_x_2531) ;  /* 0xfffffffc00f08947 */ /* 0x001fea000383ffff */
[----:B------:R-:W-:Y:S05]  /*2e3f0*/  BRA `(.L_x_2532) ;  /* 0xffffffb000d47947 */ /* 0x000fea000383ffff */
.L_x_2763:
        /* <DEDUP_REMOVED lines=16> */
.L_x_2772:


//--------------------- .nv.global.init           --------------------------
	.section	.nv.global.init,"aw",@progbits
	.align	4
.nv.global.init:
	.type		_ZZN5flash28permute_output_fp8_VcolmajorIN4cute6TensorINS1_11ArrayEngineIN7cutlass10bfloat16_tELm128EEENS1_6LayoutINS1_5tupleIJNS8_IJNS1_1CILi2EEESA_NS9_ILi32EEEEEENS9_ILi1EEESD_EEENS8_IJNS8_IJSD_SA_NS9_ILi4EEEEEENS9_ILi0EEESH_EEEEEEEEEvRT_E9upper_map,@object
	.size		_ZZN5flash28permute_output_fp8_VcolmajorIN4cute6TensorINS1_11ArrayEngineIN7cutlass10bfloat16_tELm128EEENS1_6LayoutINS1_5tupleIJNS8_IJNS1_1CILi2EEESA_NS9_ILi32EEEEEENS9_ILi1EEESD_EEENS8_IJNS8_IJSD_SA_NS9_ILi4EEEEEENS9_ILi0EEESH_EEEEEEEEEvRT_E9upper_map,($str$23 - _ZZN5flash28permute_output_fp8_VcolmajorIN4cute6TensorINS1_11ArrayEngineIN7cutlass10bfloat16_tELm128EEENS1_6LayoutINS1_5tupleIJNS8_IJNS1_1CILi2EEESA_NS9_ILi32EEEEEENS9_ILi1EEESD_EEENS8_IJNS8_IJSD_SA_NS9_ILi4EEEEEENS9_ILi0EEESH_EEEEEEEEEvRT_E9upper_map)
_ZZN5flash28permute_output_fp8_VcolmajorIN4cute6TensorINS1_11ArrayEngineIN7cutlass10bfloat16_tELm128EEENS1_6LayoutINS1_5tupleIJNS8_IJNS1_1CILi2EEESA_NS9_ILi32EEEEEENS9_ILi1EEESD_EEENS8_IJNS8_IJSD_SA_NS9_ILi4EEEEEENS9_ILi0EEESH_EEEEEEEEEvRT_E9upper_map:
        /*0000*/ 	.byte	0x00, 0x00, 0x00, 0x00, 0x02, 0x00, 0x00, 0x00, 0x03, 0x00, 0x00, 0x00, 0x01, 0x00, 0x00, 0x00
	.type		$str$23,@object
	.size		$str$23,($str$24 - $str$23)
$str$23:
        /*0010*/ 	.byte	0x28, 0x61, 0x64, 0x64, 0x72, 0x65, 0x73, 0x73, 0x20, 0x26, 0x20, 0x6d, 0x61, 0x73, 0x6b, 0x29
        /*0020*/ 	.byte	0x20, 0x3d, 0x3d, 0x20, 0x30, 0x00
	.type		$str$24,@object
	.size		$str$24,(__unnamed_11 - $str$24)
$str$24:
        /*0026*/ 	.byte	0x2f, 0x74, 0x6d, 0x70, 0x2f, 0x6f, 0x73, 0x73, 0x5f, 0x6b, 0x65, 0x72, 0x6e, 0x65, 0x6c, 0x73
        /*0036*/ 	.byte	0x5f, 0x73, 0x72, 0x63, 0x2f, 0x66, 0x6c, 0x61, 0x73, 0x68, 0x5f, 0x61, 0x74, 0x74, 0x65, 0x6e
        /*0046*/ 	.byte	0x74, 0x69, 0x6f, 0x6e, 0x2f, 0x63, 0x73, 0x72, 0x63, 0x2f, 0x63, 0x75, 0x74, 0x6c, 0x61, 0x73
        /*0056*/ 	.byte	0x73, 0x2f, 0x69, 0x6e, 0x63, 0x6c, 0x75, 0x64, 0x65, 0x2f, 0x63, 0x75, 0x74, 0x65, 0x2f, 0x70
        /*0066*/ 	.byte	0x6f, 0x69, 0x6e, 0x74, 0x65, 0x72, 0x5f, 0x66, 0x6c, 0x61, 0x67, 0x67, 0x65, 0x64, 0x2e, 0x68
        /*0076*/ 	.byte	0x70, 0x70, 0x00
	.type		__unnamed_11,@object
	.size		__unnamed_11,(__unnamed_5 - __unnamed_11)
__unnamed_11:
        /* <DEDUP_REMOVED lines=24> */
        /*01f9*/ 	.byte	0x26, 0x5d, 0x00
	.type		__unnamed_5,@object
	.size		__unnamed_5,(__unnamed_6 - __unnamed_5)
__unnamed_5:
        /* <DEDUP_REMOVED lines=24> */
        /*037c*/ 	.byte	0x3e, 0x3e, 0x20, 0x26, 0x5d, 0x00
	.type		__unnamed_6,@object
	.size		__unnamed_6,(__unnamed_9 - __unnamed_6)
__unnamed_6:
        /* <DEDUP_REMOVED lines=24> */
        /*0502*/ 	.byte	0x34, 0x3e, 0x3e, 0x3e, 0x3e, 0x3e, 0x20, 0x26, 0x5d, 0x00
	.type		__unnamed_9,@object
	.size		__unnamed_9,(__unnamed_3 - __unnamed_9)
__unnamed_9:
        /* <DEDUP_REMOVED lines=28> */
        /*06cc*/ 	.byte	0x3a, 0x43, 0x3c, 0x31, 0x36, 0x33, 0x38, 0x34, 0x3e, 0x3e, 0x3e, 0x3e, 0x3e, 0x5d, 0x00
	.type		__unnamed_3,@object
	.size		__unnamed_3,(__unnamed_8 - __unnamed_3)
__unnamed_3:
        /* <DEDUP_REMOVED lines=29> */
        /*08ab*/ 	.byte	0x5d, 0x00
	.type		__unnamed_8,@object
	.size		__unnamed_8,(__unnamed_10 - __unnamed_8)
__unnamed_8:
        /* <DEDUP_REMOVED lines=30> */
	.type		__unnamed_10,@object
	.size		__unnamed_10,(__unnamed_2 - __unnamed_10)
__unnamed_10:
        /* <DEDUP_REMOVED lines=30> */
	.type		__unnamed_2,@object
	.size		__unnamed_2,(__unnamed_4 - __unnamed_2)
__unnamed_2:
        /* <DEDUP_REMOVED lines=30> */
	.type		__unnamed_4,@object
	.size		__unnamed_4,(__unnamed_7 - __unnamed_4)
__unnamed_4:
        /* <DEDUP_REMOVED lines=30> */
	.type		__unnamed_7,@object
	.size		__unnamed_7,(__unnamed_1 - __unnamed_7)
__unnamed_7:
        /* <DEDUP_REMOVED lines=30> */
	.type		__unnamed_1,@object
	.size		__unnamed_1,(.L_0 - __unnamed_1)
__unnamed_1:
        /* <DEDUP_REMOVED lines=29> */
        /*13a7*/ 	.byte	0x3e, 0x3e, 0x3e, 0x3e, 0x20, 0x26, 0x5d, 0x00
.L_0:


//--------------------- .nv.shared._ZN7cutlass13device_kernelIN5flash11enable_sm90INS1_16FlashAttnFwdSm90INS1_25CollectiveMainloopFwdSm90ILi2EN4cute5tupleIJNS5_1CILi1EEES8_S8_EEENS6_IJNS7_ILi128EEESA_NS7_ILi256EEEEEELi256ENS_12float_e4m3_tEfNS_4arch4Sm90ELb0ELb0ELb0ELb0ELb0ELb0ELb0ELb1ELb1ELb0ELb0ELb0EEENS1_21CollectiveEpilogueFwdINS6_IJSA_SB_SA_EEES9_NS_10bfloat16_tESF_Li256ELb0ELb0ELb0ELb1EEENS1_29StaticPersistentTileSchedulerILb0EEEEEEEEEvNT_6ParamsE --------------------------
	.section	.nv.shared._ZN7cutlass13device_kernelIN5flash11enable_sm90INS1_16FlashAttnFwdSm90INS1_25CollectiveMainloopFwdSm90ILi2EN4cute5tupleIJNS5_1CILi1EEES8_S8_EEENS6_IJNS7_ILi128EEESA_NS7_ILi256EEEEEELi256ENS_12float_e4m3_tEfNS_4arch4Sm90ELb0ELb0ELb0ELb0ELb0ELb0ELb0ELb1ELb1ELb0ELb0ELb0EEENS1_21CollectiveEpilogueFwdINS6_IJSA_SB_SA_EEES9_NS_10bfloat16_tESF_Li256ELb0ELb0ELb0ELb1EEENS1_29StaticPersistentTileSchedulerILb0EEEEEEEEEvNT_6ParamsE,"aw",@nobits
	.sectionflags	@""
	.align	16
	.zero		1024


//--------------------- .nv.shared.reserved.0     --------------------------
	.section	.nv.shared.reserved.0,"aw",@nobits
	.weak		__nv_reservedSMEM_offset_0_alias
	.size		__nv_reservedSMEM_offset_0_alias, 0, 0
	.other		__nv_reservedSMEM_offset_0_alias,@"STO_CUDA_RESERVED_SHARED STV_DEFAULT"
__nv_reservedSMEM_offset_0_alias:
	.zero		0


//--------------------- .nv.global                --------------------------
	.section	.nv.global,"aw",@nobits
.nv.global:
	.type		_ZN66_INTERNAL_ba332411_30_flash_fwd_hdim256_e4m3_sm90_cu_a6473388_30764cute1_E,@object
	.size		_ZN66_INTERNAL_ba332411_30_flash_fwd_hdim256_e4m3_sm90_cu_a6473388_30764cute1_E,(_ZN66_INTERNAL_ba332411_30_flash_fwd_hdim256_e4m3_sm90_cu_a6473388_30764cuda3std3__45__cpo6cbeginE - _ZN66_INTERNAL_ba332411_30_flash_fwd_hdim256_e4m3_sm90_cu_a6473388_30764cute1_E)
_ZN66_INTERNAL_ba332411_30_flash_fwd_hdim256_e4m3_sm90_cu_a6473388_30764cute1_E:
	.zero		1
	.type		_ZN66_INTERNAL_ba332411_30_flash_fwd_hdim256_e4m3_sm90_cu_a6473388_30764cuda3std3__45__cpo6cbeginE,@object
	.size		_ZN66_INTERNAL_ba332411_30_flash_fwd_hdim256_e4m3_sm90_cu_a6473388_30764cuda3std3__45__cpo6cbeginE,(_ZN66_INTERNAL_ba332411_30_flash_fwd_hdim256_e4m3_sm90_cu_a6473388_30764cuda3std3__48in_placeE - _ZN66_INTERNAL_ba332411_30_flash_fwd_hdim256_e4m3_sm90_cu_a6473388_30764cuda3std3__45__cpo6cbeginE)
_ZN66_INTERNAL_ba332411_30_flash_fwd_hdim256_e4m3_sm90_cu_a6473388_30764cuda3std3__45__cpo6cbeginE:
	.zero		1
	.type		_ZN66_INTERNAL_ba332411_30_flash_fwd_hdim256_e4m3_sm90_cu_a6473388_30764cuda3std3__48in_placeE,@object
	.size		_ZN66_INTERNAL_ba332411_30_flash_fwd_hdim256_e4m3_sm90_cu_a6473388_30764cuda3std3__48in_placeE,(_ZN66_INTERNAL_ba332411_30_flash_fwd_hdim256_e4m3_sm90_cu_a6473388_30764cuda3std6ranges3__45__cpo9iter_moveE - _ZN66_INTERNAL_ba332411_30_flash_fwd_hdim256_e4m3_sm90_cu_a6473388_30764cuda3std3__48in_placeE)
_ZN66_INTERNAL_ba332411_30_flash_fwd_hdim256_e4m3_sm90_cu_a6473388_30764cuda3std3__48in_placeE:
	.zero		1
	.type		_ZN66_INTERNAL_ba332411_30_flash_fwd_hdim256_e4m3_sm90_cu_a6473388_30764cuda3std6ranges3__45__cpo9iter_moveE,@object
	.size		_ZN66_INTERNAL_ba332411_30_flash_fwd_hdim256_e4m3_sm90_cu_a6473388_30764cuda3std6ranges3__45__cpo9iter_moveE,(_ZN66_INTERNAL_ba332411_30_flash_fwd_hdim256_e4m3_sm90_cu_a6473388_30764cuda3std3__45__cpo5beginE - _ZN66_INTERNAL_ba332411_30_flash_fwd_hdim256_e4m3_sm90_cu_a6473388_30764cuda3std6ranges3__45__cpo9iter_moveE)
_ZN66_INTERNAL_ba332411_30_flash_fwd_hdim256_e4m3_sm90_cu_a6473388_30764cuda3std6ranges3__45__cpo9iter_moveE:
	.zero		1
	.type		_ZN66_INTERNAL_ba332411_30_flash_fwd_hdim256_e4m3_sm90_cu_a6473388_30764cuda3std3__45__cpo5beginE,@object
	.size		_ZN66_INTERNAL_ba332411_30_flash_fwd_hdim256_e4m3_sm90_cu_a6473388_30764cuda3std3__45__cpo5beginE,(_ZN66_INTERNAL_ba332411_30_flash_fwd_hdim256_e4m3_sm90_cu_a6473388_30764cuda3std3__468_GLOBAL__N__ba332411_30_flash_fwd_hdim256_e4m3_sm90_cu_a6473388_30766ignoreE - _ZN66_INTERNAL_ba332411_30_flash_fwd_hdim256_e4m3_sm90_cu_a6473388_30764cuda3std3__45__cpo5beginE)
_ZN66_INTERNAL_ba332411_30_flash_fwd_hdim256_e4m3_sm90_cu_a6473388_30764cuda3std3__45__cpo5beginE:
	.zero		1
	.type		_ZN66_INTERNAL_ba332411_30_flash_fwd_hdim256_e4m3_sm90_cu_a6473388_30764cuda3std3__468_GLOBAL__N__ba332411_30_flash_fwd_hdim256_e4m3_sm90_cu_a6473388_30766ignoreE,@object
	.size		_ZN66_INTERNAL_ba332411_30_flash_fwd_hdim256_e4m3_sm90_cu_a6473388_30764cuda3std3__468_GLOBAL__N__ba332411_30_flash_fwd_hdim256_e4m3_sm90_cu_a6473388_30766ignoreE,(_ZN66_INTERNAL_ba332411_30_flash_fwd_hdim256_e4m3_sm90_cu_a6473388_30764cute7productE - _ZN66_INTERNAL_ba332411_30_flash_fwd_hdim256_e4m3_sm90_cu_a6473388_30764cuda3std3__468_GLOBAL__N__ba332411_30_flash_fwd_hdim256_e4m3_sm90_cu_a6473388_30766ignoreE)
_ZN66_INTERNAL_ba332411_30_flash_fwd_hdim256_e4m3_sm90_cu_a6473388_30764cuda3std3__468_GLOBAL__N__ba332411_30_flash_fwd_hdim256_e4m3_sm90_cu_a6473388_30766ignoreE:
	.zero		1
	.type		_ZN66_INTERNAL_ba332411_30_flash_fwd_hdim256_e4m3_sm90_cu_a6473388_30764cute7productE,@object
	.size		_ZN66_INTERNAL_ba332411_30_flash_fwd_hdim256_e4m3_sm90_cu_a6473388_30764cute7productE,(_ZN66_INTERNAL_ba332411_30_flash_fwd_hdim256_e4m3_sm90_cu_a6473388_30764cuda3std3__45__cpo3endE - _ZN66_INTERNAL_ba332411_30_flash_fwd_hdim256_e4m3_sm90_cu_a6473388_30764cute7productE)
_ZN66_INTERNAL_ba332411_30_flash_fwd_hdim256_e4m3_sm90_cu_a6473388_30764cute7productE:
	.zero		1
	.type		_ZN66_INTERNAL_ba332411_30_flash_fwd_hdim256_e4m3_sm90_cu_a6473388_30764cuda3std3__45__cpo3endE,@object
	.size		_ZN66_INTERNAL_ba332411_30_flash_fwd_hdim256_e4m3_sm90_cu_a6473388_30764cuda3std3__45__cpo3endE,(_ZN66_INTERNAL_ba332411_30_flash_fwd_hdim256_e4m3_sm90_cu_a6473388_30764cuda3std3__419piecewise_constructE - _ZN66_INTERNAL_ba332411_30_flash_fwd_hdim256_e4m3_sm90_cu_a6473388_30764cuda3std3__45__cpo3endE)
_ZN66_INTERNAL_ba332411_30_flash_fwd_hdim256_e4m3_sm90_cu_a6473388_30764cuda3std3__45__cpo3endE:
	.zero		1
	.type		_ZN66_INTERNAL_ba332411_30_flash_fwd_hdim256_e4m3_sm90_cu_a6473388_30764cuda3std3__419piecewise_constructE,@object
	.size		_ZN66_INTERNAL_ba332411_30_flash_fwd_hdim256_e4m3_sm90_cu_a6473388_30764cuda3std3__419piecewise_constructE,(_ZN66_INTERNAL_ba332411_30_flash_fwd_hdim256_e4m3_sm90_cu_a6473388_30764cuda3std3__45__cpo4cendE - _ZN66_INTERNAL_ba332411_30_flash_fwd_hdim256_e4m3_sm90_cu_a6473388_30764cuda3std3__419piecewise_constructE)
_ZN66_INTERNAL_ba332411_30_flash_fwd_hdim256_e4m3_sm90_cu_a6473388_30764cuda3std3__419piecewise_constructE:
	.zero		1
	.type		_ZN66_INTERNAL_ba332411_30_flash_fwd_hdim256_e4m3_sm90_cu_a6473388_30764cuda3std3__45__cpo4cendE,@object
	.size		_ZN66_INTERNAL_ba332411_30_flash_fwd_hdim256_e4m3_sm90_cu_a6473388_30764cuda3std3__45__cpo4cendE,(_ZN66_INTERNAL_ba332411_30_flash_fwd_hdim256_e4m3_sm90_cu_a6473388_30764cuda3std6ranges3__45__cpo4swapE - _ZN66_INTERNAL_ba332411_30_flash_fwd_hdim256_e4m3_sm90_cu_a6473388_30764cuda3std3__45__cpo4cendE)
_ZN66_INTERNAL_ba332411_30_flash_fwd_hdim256_e4m3_sm90_cu_a6473388_30764cuda3std3__45__cpo4cendE:
	.zero		1
	.type		_ZN66_INTERNAL_ba332411_30_flash_fwd_hdim256_e4m3_sm90_cu_a6473388_30764cuda3std6ranges3__45__cpo4swapE,@object
	.size		_ZN66_INTERNAL_ba332411_30_flash_fwd_hdim256_e4m3_sm90_cu_a6473388_30764cuda3std6ranges3__45__cpo4swapE,(.L_19 - _ZN66_INTERNAL_ba332411_30_flash_fwd_hdim256_e4m3_sm90_cu_a6473388_30764cuda3std6ranges3__45__cpo4swapE)
_ZN66_INTERNAL_ba332411_30_flash_fwd_hdim256_e4m3_sm90_cu_a6473388_30764cuda3std6ranges3__45__cpo4swapE:
	.zero		1
.L_19:


//--------------------- .nv.shared._ZN7cutlass13device_kernelIN5flash11enable_sm90INS1_16FlashAttnFwdSm90INS1_25CollectiveMainloopFwdSm90ILi2EN4cute5tupleIJNS5_1CILi1EEES8_S8_EEENS6_IJNS7_ILi128EEESA_NS7_ILi256EEEEEELi256ENS_12float_e4m3_tEfNS_4arch4Sm90ELb0ELb0ELb0ELb1ELb0ELb0ELb0ELb1ELb1ELb0ELb0ELb0EEENS1_21CollectiveEpilogueFwdINS6_IJSA_SB_SA_EEES9_NS_10bfloat16_tESF_Li256ELb1ELb0ELb0ELb1EEENS1_36VarlenDynamicPersistentTileSchedulerILi128ELi128ELi256ELi128ELb0ELb0ELb1ELb0ELb1ELb1EEEEEEEEEvNT_6ParamsE --------------------------
	.section	.nv.shared._ZN7cutlass13device_kernelIN5flash11enable_sm90INS1_16FlashAttnFwdSm90INS1_25CollectiveMainloopFwdSm90ILi2EN4cute5tupleIJNS5_1CILi1EEES8_S8_EEENS6_IJNS7_ILi128EEESA_NS7_ILi256EEEEEELi256ENS_12float_e4m3_tEfNS_4arch4Sm90ELb0ELb0ELb0ELb1ELb0ELb0ELb0ELb1ELb1ELb0ELb0ELb0EEENS1_21CollectiveEpilogueFwdINS6_IJSA_SB_SA_EEES9_NS_10bfloat16_tESF_Li256ELb1ELb0ELb0ELb1EEENS1_36VarlenDynamicPersistentTileSchedulerILi128ELi128ELi256ELi128ELb0ELb0ELb1ELb0ELb1ELb1EEEEEEEEEvNT_6ParamsE,"aw",@nobits
	.sectionflags	@""
	.align	16
	.zero		1024


//--------------------- .nv.shared._ZN7cutlass13device_kernelIN5flash11enable_sm90INS1_16FlashAttnFwdSm90INS1_25CollectiveMainloopFwdSm90ILi2EN4cute5tupleIJNS5_1CILi1EEES8_S8_EEENS6_IJNS7_ILi128EEESA_NS7_ILi256EEEEEELi256ENS_12float_e4m3_tEfNS_4arch4Sm90ELb0ELb0ELb0ELb1ELb0ELb1ELb0ELb1ELb1ELb0ELb0ELb0EEENS1_21CollectiveEpilogueFwdINS6_IJSA_SB_SA_EEES9_NS_10bfloat16_tESF_Li256ELb1ELb0ELb0ELb1EEENS1_36VarlenDynamicPersistentTileSchedulerILi128ELi128ELi256ELi128ELb0ELb0ELb1ELb0ELb1ELb1EEEEEEEEEvNT_6ParamsE --------------------------
	.section	.nv.shared._ZN7cutlass13device_kernelIN5flash11enable_sm90INS1_16FlashAttnFwdSm90INS1_25CollectiveMainloopFwdSm90ILi2EN4cute5tupleIJNS5_1CILi1EEES8_S8_EEENS6_IJNS7_ILi128EEESA_NS7_ILi256EEEEEELi256ENS_12float_e4m3_tEfNS_4arch4Sm90ELb0ELb0ELb0ELb1ELb0ELb1ELb0ELb1ELb1ELb0ELb0ELb0EEENS1_21CollectiveEpilogueFwdINS6_IJSA_SB_SA_EEES9_NS_10bfloat16_tESF_Li256ELb1ELb0ELb0ELb1EEENS1_36VarlenDynamicPersistentTileSchedulerILi128ELi128ELi256ELi128ELb0ELb0ELb1ELb0ELb1ELb1EEEEEEEEEvNT_6ParamsE,"aw",@nobits
	.sectionflags	@""
	.align	16
	.zero		1024


//--------------------- .nv.shared._ZN7cutlass13device_kernelIN5flash11enable_sm90INS1_16FlashAttnFwdSm90INS1_25CollectiveMainloopFwdSm90ILi2EN4cute5tupleIJNS5_1CILi1EEES8_S8_EEENS6_IJNS7_ILi128EEENS7_ILi64EEENS7_ILi256EEEEEELi256ENS_12float_e4m3_tEfNS_4arch4Sm90ELb0ELb1ELb0ELb0ELb0ELb0ELb0ELb1ELb1ELb0ELb0ELb0EEENS1_21CollectiveEpilogueFwdINS6_IJSA_SC_SB_EEES9_NS_10bfloat16_tESG_Li256ELb0ELb0ELb0ELb1EEENS1_30DynamicPersistentTileSchedulerILi256ELi128ELb0ELb0ELb1EEEEEEEEEvNT_6ParamsE --------------------------
	.section	.nv.shared._ZN7cutlass13device_kernelIN5flash11enable_sm90INS1_16FlashAttnFwdSm90INS1_25CollectiveMainloopFwdSm90ILi2EN4cute5tupleIJNS5_1CILi1EEES8_S8_EEENS6_IJNS7_ILi128EEENS7_ILi64EEENS7_ILi256EEEEEELi256ENS_12float_e4m3_tEfNS_4arch4Sm90ELb0ELb1ELb0ELb0ELb0ELb0ELb0ELb1ELb1ELb0ELb0ELb0EEENS1_21CollectiveEpilogueFwdINS6_IJSA_SC_SB_EEES9_NS_10bfloat16_tESG_Li256ELb0ELb0ELb0ELb1EEENS1_30DynamicPersistentTileSchedulerILi256ELi128ELb0ELb0ELb1EEEEEEEEEvNT_6ParamsE,"aw",@nobits
	.sectionflags	@""
	.align	16
	.zero		1024


//--------------------- .nv.shared._ZN7cutlass13device_kernelIN5flash11enable_sm90INS1_16FlashAttnFwdSm90INS1_25CollectiveMainloopFwdSm90ILi2EN4cute5tupleIJNS5_1CILi1EEES8_S8_EEENS6_IJNS7_ILi128EEENS7_ILi64EEENS7_ILi256EEEEEELi256ENS_12float_e4m3_tEfNS_4arch4Sm90ELb0ELb1ELb0ELb1ELb0ELb0ELb0ELb1ELb1ELb0ELb0ELb0EEENS1_21CollectiveEpilogueFwdINS6_IJSA_SC_SB_EEES9_NS_10bfloat16_tESG_Li256ELb1ELb0ELb0ELb1EEENS1_36VarlenDynamicPersistentTileSchedulerILi128ELi64ELi256ELi128ELb0ELb0ELb1ELb1ELb0ELb1EEEEEEEEEvNT_6ParamsE --------------------------
	.section	.nv.shared._ZN7cutlass13device_kernelIN5flash11enable_sm90INS1_16FlashAttnFwdSm90INS1_25CollectiveMainloopFwdSm90ILi2EN4cute5tupleIJNS5_1CILi1EEES8_S8_EEENS6_IJNS7_ILi128EEENS7_ILi64EEENS7_ILi256EEEEEELi256ENS_12float_e4m3_tEfNS_4arch4Sm90ELb0ELb1ELb0ELb1ELb0ELb0ELb0ELb1ELb1ELb0ELb0ELb0EEENS1_21CollectiveEpilogueFwdINS6_IJSA_SC_SB_EEES9_NS_10bfloat16_tESG_Li256ELb1ELb0ELb0ELb1EEENS1_36VarlenDynamicPersistentTileSchedulerILi128ELi64ELi256ELi128ELb0ELb0ELb1ELb1ELb0ELb1EEEEEEEEEvNT_6ParamsE,"aw",@nobits
	.sectionflags	@""
	.align	16
	.zero		1024


//--------------------- .nv.shared._ZN7cutlass13device_kernelIN5flash11enable_sm90INS1_16FlashAttnFwdSm90INS1_25CollectiveMainloopFwdSm90ILi2EN4cute5tupleIJNS5_1CILi1EEES8_S8_EEENS6_IJNS7_ILi128EEENS7_ILi64EEENS7_ILi256EEEEEELi256ENS_12float_e4m3_tEfNS_4arch4Sm90ELb0ELb1ELb0ELb1ELb0ELb1ELb0ELb1ELb1ELb0ELb0ELb0EEENS1_21CollectiveEpilogueFwdINS6_IJSA_SC_SB_EEES9_NS_10bfloat16_tESG_Li256ELb1ELb0ELb0ELb1EEENS1_36VarlenDynamicPersistentTileSchedulerILi128ELi64ELi256ELi128ELb0ELb0ELb1ELb1ELb0ELb1EEEEEEEEEvNT_6ParamsE --------------------------
	.section	.nv.shared._ZN7cutlass13device_kernelIN5flash11enable_sm90INS1_16FlashAttnFwdSm90INS1_25CollectiveMainloopFwdSm90ILi2EN4cute5tupleIJNS5_1CILi1EEES8_S8_EEENS6_IJNS7_ILi128EEENS7_ILi64EEENS7_ILi256EEEEEELi256ENS_12float_e4m3_tEfNS_4arch4Sm90ELb0ELb1ELb0ELb1ELb0ELb1ELb0ELb1ELb1ELb0ELb0ELb0EEENS1_21CollectiveEpilogueFwdINS6_IJSA_SC_SB_EEES9_NS_10bfloat16_tESG_Li256ELb1ELb0ELb0ELb1EEENS1_36VarlenDynamicPersistentTileSchedulerILi128ELi64ELi256ELi128ELb0ELb0ELb1ELb1ELb0ELb1EEEEEEEEEvNT_6ParamsE,"aw",@nobits
	.sectionflags	@""
	.align	16
	.zero		1024


//--------------------- .nv.shared._ZN7cutlass13device_kernelIN5flash11enable_sm90INS1_16FlashAttnFwdSm90INS1_25CollectiveMainloopFwdSm90ILi2EN4cute5tupleIJNS5_1CILi1EEES8_S8_EEENS6_IJNS7_ILi128EEESA_NS7_ILi256EEEEEELi256ENS_12float_e4m3_tEfNS_4arch4Sm90ELb1ELb0ELb0ELb0ELb0ELb0ELb0ELb1ELb1ELb0ELb0ELb0EEENS1_21CollectiveEpilogueFwdINS6_IJSA_SB_SA_EEES9_NS_10bfloat16_tESF_Li256ELb0ELb0ELb0ELb1EEENS1_30DynamicPersistentTileSchedulerILi256ELi128ELb0ELb0ELb1EEEEEEEEEvNT_6ParamsE --------------------------
	.section	.nv.shared._ZN7cutlass13device_kernelIN5flash11enable_sm90INS1_16FlashAttnFwdSm90INS1_25CollectiveMainloopFwdSm90ILi2EN4cute5tupleIJNS5_1CILi1EEES8_S8_EEENS6_IJNS7_ILi128EEESA_NS7_ILi256EEEEEELi256ENS_12float_e4m3_tEfNS_4arch4Sm90ELb1ELb0ELb0ELb0ELb0ELb0ELb0ELb1ELb1ELb0ELb0ELb0EEENS1_21CollectiveEpilogueFwdINS6_IJSA_SB_SA_EEES9_NS_10bfloat16_tESF_Li256ELb0ELb0ELb0ELb1EEENS1_30DynamicPersistentTileSchedulerILi256ELi128ELb0ELb0ELb1EEEEEEEEEvNT_6ParamsE,"aw",@nobits
	.sectionflags	@""
	.align	16
	.zero		1024


//--------------------- .nv.shared._ZN7cutlass13device_kernelIN5flash11enable_sm90INS1_16FlashAttnFwdSm90INS1_25CollectiveMainloopFwdSm90ILi2EN4cute5tupleIJNS5_1CILi1EEES8_S8_EEENS6_IJNS7_ILi128EEESA_NS7_ILi256EEEEEELi256ENS_12float_e4m3_tEfNS_4arch4Sm90ELb1ELb0ELb0ELb1ELb0ELb0ELb0ELb1ELb1ELb0ELb0ELb0EEENS1_21CollectiveEpilogueFwdINS6_IJSA_SB_SA_EEES9_NS_10bfloat16_tESF_Li256ELb1ELb0ELb0ELb1EEENS1_36VarlenDynamicPersistentTileSchedulerILi128ELi128ELi256ELi128ELb0ELb0ELb1ELb1ELb1ELb1EEEEEEEEEvNT_6ParamsE --------------------------
	.section	.nv.shared._ZN7cutlass13device_kernelIN5flash11enable_sm90INS1_16FlashAttnFwdSm90INS1_25CollectiveMainloopFwdSm90ILi2EN4cute5tupleIJNS5_1CILi1EEES8_S8_EEENS6_IJNS7_ILi128EEESA_NS7_ILi256EEEEEELi256ENS_12float_e4m3_tEfNS_4arch4Sm90ELb1ELb0ELb0ELb1ELb0ELb0ELb0ELb1ELb1ELb0ELb0ELb0EEENS1_21CollectiveEpilogueFwdINS6_IJSA_SB_SA_EEES9_NS_10bfloat16_tESF_Li256ELb1ELb0ELb0ELb1EEENS1_36VarlenDynamicPersistentTileSchedulerILi128ELi128ELi256ELi128ELb0ELb0ELb1ELb1ELb1ELb1EEEEEEEEEvNT_6ParamsE,"aw",@nobits
	.sectionflags	@""
	.align	16
	.zero		1024


//--------------------- .nv.shared._ZN7cutlass13device_kernelIN5flash11enable_sm90INS1_16FlashAttnFwdSm90INS1_25CollectiveMainloopFwdSm90ILi2EN4cute5tupleIJNS5_1CILi1EEES8_S8_EEENS6_IJNS7_ILi128EEESA_NS7_ILi256EEEEEELi256ENS_12float_e4m3_tEfNS_4arch4Sm90ELb1ELb0ELb0ELb1ELb0ELb1ELb0ELb1ELb1ELb0ELb0ELb0EEENS1_21CollectiveEpilogueFwdINS6_IJSA_SB_SA_EEES9_NS_10bfloat16_tESF_Li256ELb1ELb0ELb0ELb1EEENS1_36VarlenDynamicPersistentTileSchedulerILi128ELi128ELi256ELi128ELb0ELb0ELb1ELb1ELb1ELb1EEEEEEEEEvNT_6ParamsE --------------------------
	.section	.nv.shared._ZN7cutlass13device_kernelIN5flash11enable_sm90INS1_16FlashAttnFwdSm90INS1_25CollectiveMainloopFwdSm90ILi2EN4cute5tupleIJNS5_1CILi1EEES8_S8_EEENS6_IJNS7_ILi128EEESA_NS7_ILi256EEEEEELi256ENS_12float_e4m3_tEfNS_4arch4Sm90ELb1ELb0ELb0ELb1ELb0ELb1ELb0ELb1ELb1ELb0ELb0ELb0EEENS1_21CollectiveEpilogueFwdINS6_IJSA_SB_SA_EEES9_NS_10bfloat16_tESF_Li256ELb1ELb0ELb0ELb1EEENS1_36VarlenDynamicPersistentTileSchedulerILi128ELi128ELi256ELi128ELb0ELb0ELb1ELb1ELb1ELb1EEEEEEEEEvNT_6ParamsE,"aw",@nobits
	.sectionflags	@""
	.align	16
	.zero		1024


//--------------------- .nv.constant0._ZN7cutlass13device_kernelIN5flash11enable_sm90INS1_16FlashAttnFwdSm90INS1_25CollectiveMainloopFwdSm90ILi2EN4cute5tupleIJNS5_1CILi1EEES8_S8_EEENS6_IJNS7_ILi128EEESA_NS7_ILi256EEEEEELi256ENS_12float_e4m3_tEfNS_4arch4Sm90ELb0ELb0ELb0ELb0ELb0ELb0ELb0ELb1ELb1ELb0ELb0ELb0EEENS1_21CollectiveEpilogueFwdINS6_IJSA_SB_SA_EEES9_NS_10bfloat16_tESF_Li256ELb0ELb0ELb0ELb1EEENS1_29StaticPersistentTileSchedulerILb0EEEEEEEEEvNT_6ParamsE --------------------------
	.section	.nv.constant0._ZN7cutlass13device_kernelIN5flash11enable_sm90INS1_16FlashAttnFwdSm90INS1_25CollectiveMainloopFwdSm90ILi2EN4cute5tupleIJNS5_1CILi1EEES8_S8_EEENS6_IJNS7_ILi128EEESA_NS7_ILi256EEEEEELi256ENS_12float_e4m3_tEfNS_4arch4Sm90ELb0ELb0ELb0ELb0ELb0ELb0ELb0ELb1ELb1ELb0ELb0ELb0EEENS1_21CollectiveEpilogueFwdINS6_IJSA_SB_SA_EEES9_NS_10bfloat16_tESF_Li256ELb0ELb0ELb0ELb1EEENS1_29StaticPersistentTileSchedulerILb0EEEEEEEEEvNT_6ParamsE,"a",@progbits
	.sectionflags	@""
	.align	4
.nv.constant0._ZN7cutlass13device_kernelIN5flash11enable_sm90INS1_16FlashAttnFwdSm90INS1_25CollectiveMainloopFwdSm90ILi2EN4cute5tupleIJNS5_1CILi1EEES8_S8_EEENS6_IJNS7_ILi128EEESA_NS7_ILi256EEEEEELi256ENS_12float_e4m3_tEfNS_4arch4Sm90ELb0ELb0ELb0ELb0ELb0ELb0ELb0ELb1ELb1ELb0ELb0ELb0EEENS1_21CollectiveEpilogueFwdINS6_IJSA_SB_SA_EEES9_NS_10bfloat16_tESF_Li256ELb0ELb0ELb0ELb1EEENS1_29StaticPersistentTileSchedulerILb0EEEEEEEEEvNT_6ParamsE:
	.zero		3584


//--------------------- .nv.constant0._ZN7cutlass13device_kernelIN5flash11enable_sm90INS1_16FlashAttnFwdSm90INS1_25CollectiveMainloopFwdSm90ILi2EN4cute5tupleIJNS5_1CILi1EEES8_S8_EEENS6_IJNS7_ILi128EEESA_NS7_ILi256EEEEEELi256ENS_12float_e4m3_tEfNS_4arch4Sm90ELb0ELb0ELb0ELb1ELb0ELb0ELb0ELb1ELb1ELb0ELb0ELb0EEENS1_21CollectiveEpilogueFwdINS6_IJSA_SB_SA_EEES9_NS_10bfloat16_tESF_Li256ELb1ELb0ELb0ELb1EEENS1_36VarlenDynamicPersistentTileSchedulerILi128ELi128ELi256ELi128ELb0ELb0ELb1ELb0ELb1ELb1EEEEEEEEEvNT_6ParamsE --------------------------
	.section	.nv.constant0._ZN7cutlass13device_kernelIN5flash11enable_sm90INS1_16FlashAttnFwdSm90INS1_25CollectiveMainloopFwdSm90ILi2EN4cute5tupleIJNS5_1CILi1EEES8_S8_EEENS6_IJNS7_ILi128EEESA_NS7_ILi256EEEEEELi256ENS_12float_e4m3_tEfNS_4arch4Sm90ELb0ELb0ELb0ELb1ELb0ELb0ELb0ELb1ELb1ELb0ELb0ELb0EEENS1_21CollectiveEpilogueFwdINS6_IJSA_SB_SA_EEES9_NS_10bfloat16_tESF_Li256ELb1ELb0ELb0ELb1EEENS1_36VarlenDynamicPersistentTileSchedulerILi128ELi128ELi256ELi128ELb0ELb0ELb1ELb0ELb1ELb1EEEEEEEEEvNT_6ParamsE,"a",@progbits
	.sectionflags	@""
	.align	4
.nv.constant0._ZN7cutlass13device_kernelIN5flash11enable_sm90INS1_16FlashAttnFwdSm90INS1_25CollectiveMainloopFwdSm90ILi2EN4cute5tupleIJNS5_1CILi1EEES8_S8_EEENS6_IJNS7_ILi128EEESA_NS7_ILi256EEEEEELi256ENS_12float_e4m3_tEfNS_4arch4Sm90ELb0ELb0ELb0ELb1ELb0ELb0ELb0ELb1ELb1ELb0ELb0ELb0EEENS1_21CollectiveEpilogueFwdINS6_IJSA_SB_SA_EEES9_NS_10bfloat16_tESF_Li256ELb1ELb0ELb0ELb1EEENS1_36VarlenDynamicPersistentTileSchedulerILi128ELi128ELi256ELi128ELb0ELb0ELb1ELb0ELb1ELb1EEEEEEEEEvNT_6ParamsE:
	.zero		3200


//--------------------- .nv.constant0._ZN7cutlass13device_kernelIN5flash11enable_sm90INS1_16FlashAttnFwdSm90INS1_25CollectiveMainloopFwdSm90ILi2EN4cute5tupleIJNS5_1CILi1EEES8_S8_EEENS6_IJNS7_ILi128EEESA_NS7_ILi256EEEEEELi256ENS_12float_e4m3_tEfNS_4arch4Sm90ELb0ELb0ELb0ELb1ELb0ELb1ELb0ELb1ELb1ELb0ELb0ELb0EEENS1_21CollectiveEpilogueFwdINS6_IJSA_SB_SA_EEES9_NS_10bfloat16_tESF_Li256ELb1ELb0ELb0ELb1EEENS1_36VarlenDynamicPersistentTileSchedulerILi128ELi128ELi256ELi128ELb0ELb0ELb1ELb0ELb1ELb1EEEEEEEEEvNT_6ParamsE --------------------------
	.section	.nv.constant0._ZN7cutlass13device_kernelIN5flash11enable_sm90INS1_16FlashAttnFwdSm90INS1_25CollectiveMainloopFwdSm90ILi2EN4cute5tupleIJNS5_1CILi1EEES8_S8_EEENS6_IJNS7_ILi128EEESA_NS7_ILi256EEEEEELi256ENS_12float_e4m3_tEfNS_4arch4Sm90ELb0ELb0ELb0ELb1ELb0ELb1ELb0ELb1ELb1ELb0ELb0ELb0EEENS1_21CollectiveEpilogueFwdINS6_IJSA_SB_SA_EEES9_NS_10bfloat16_tESF_Li256ELb1ELb0ELb0ELb1EEENS1_36VarlenDynamicPersistentTileSchedulerILi128ELi128ELi256ELi128ELb0ELb0ELb1ELb0ELb1ELb1EEEEEEEEEvNT_6ParamsE,"a",@progbits
	.sectionflags	@""
	.align	4
.nv.constant0._ZN7cutlass13device_kernelIN5flash11enable_sm90INS1_16FlashAttnFwdSm90INS1_25CollectiveMainloopFwdSm90ILi2EN4cute5tupleIJNS5_1CILi1EEES8_S8_EEENS6_IJNS7_ILi128EEESA_NS7_ILi256EEEEEELi256ENS_12float_e4m3_tEfNS_4arch4Sm90ELb0ELb0ELb0ELb1ELb0ELb1ELb0ELb1ELb1ELb0ELb0ELb0EEENS1_21CollectiveEpilogueFwdINS6_IJSA_SB_SA_EEES9_NS_10bfloat16_tESF_Li256ELb1ELb0ELb0ELb1EEENS1_36VarlenDynamicPersistentTileSchedulerILi128ELi128ELi256ELi128ELb0ELb0ELb1ELb0ELb1ELb1EEEEEEEEEvNT_6ParamsE:
	.zero		3200


//--------------------- .nv.constant0._ZN7cutlass13device_kernelIN5flash11enable_sm90INS1_16FlashAttnFwdSm90INS1_25CollectiveMainloopFwdSm90ILi2EN4cute5tupleIJNS5_1CILi1EEES8_S8_EEENS6_IJNS7_ILi128EEENS7_ILi64EEENS7_ILi256EEEEEELi256ENS_12float_e4m3_tEfNS_4arch4Sm90ELb0ELb1ELb0ELb0ELb0ELb0ELb0ELb1ELb1ELb0ELb0ELb0EEENS1_21CollectiveEpilogueFwdINS6_IJSA_SC_SB_EEES9_NS_10bfloat16_tESG_Li256ELb0ELb0ELb0ELb1EEENS1_30DynamicPersistentTileSchedulerILi256ELi128ELb0ELb0ELb1EEEEEEEEEvNT_6ParamsE --------------------------
	.section	.nv.constant0._ZN7cutlass13device_kernelIN5flash11enable_sm90INS1_16FlashAttnFwdSm90INS1_25CollectiveMainloopFwdSm90ILi2EN4cute5tupleIJNS5_1CILi1EEES8_S8_EEENS6_IJNS7_ILi128EEENS7_ILi64EEENS7_ILi256EEEEEELi256ENS_12float_e4m3_tEfNS_4arch4Sm90ELb0ELb1ELb0ELb0ELb0ELb0ELb0ELb1ELb1ELb0ELb0ELb0EEENS1_21CollectiveEpilogueFwdINS6_IJSA_SC_SB_EEES9_NS_10bfloat16_tESG_Li256ELb0ELb0ELb0ELb1EEENS1_30DynamicPersistentTileSchedulerILi256ELi128ELb0ELb0ELb1EEEEEEEEEvNT_6ParamsE,"a",@progbits
	.sectionflags	@""
	.align	4
.nv.constant0._ZN7cutlass13device_kernelIN5flash11enable_sm90INS1_16FlashAttnFwdSm90INS1_25CollectiveMainloopFwdSm90ILi2EN4cute5tupleIJNS5_1CILi1EEES8_S8_EEENS6_IJNS7_ILi128EEENS7_ILi64EEENS7_ILi256EEEEEELi256ENS_12float_e4m3_tEfNS_4arch4Sm90ELb0ELb1ELb0ELb0ELb0ELb0ELb0ELb1ELb1ELb0ELb0ELb0EEENS1_21CollectiveEpilogueFwdINS6_IJSA_SC_SB_EEES9_NS_10bfloat16_tESG_Li256ELb0ELb0ELb0ELb1EEENS1_30DynamicPersistentTileSchedulerILi256ELi128ELb0ELb0ELb1EEEEEEEEEvNT_6ParamsE:
	.zero		3584


//--------------------- .nv.constant0._ZN7cutlass13device_kernelIN5flash11enable_sm90INS1_16FlashAttnFwdSm90INS1_25CollectiveMainloopFwdSm90ILi2EN4cute5tupleIJNS5_1CILi1EEES8_S8_EEENS6_IJNS7_ILi128EEENS7_ILi64EEENS7_ILi256EEEEEELi256ENS_12float_e4m3_tEfNS_4arch4Sm90ELb0ELb1ELb0ELb1ELb0ELb0ELb0ELb1ELb1ELb0ELb0ELb0EEENS1_21CollectiveEpilogueFwdINS6_IJSA_SC_SB_EEES9_NS_10bfloat16_tESG_Li256ELb1ELb0ELb0ELb1EEENS1_36VarlenDynamicPersistentTileSchedulerILi128ELi64ELi256ELi128ELb0ELb0ELb1ELb1ELb0ELb1EEEEEEEEEvNT_6ParamsE --------------------------
	.section	.nv.constant0._ZN7cutlass13device_kernelIN5flash11enable_sm90INS1_16FlashAttnFwdSm90INS1_25CollectiveMainloopFwdSm90ILi2EN4cute5tupleIJNS5_1CILi1EEES8_S8_EEENS6_IJNS7_ILi128EEENS7_ILi64EEENS7_ILi256EEEEEELi256ENS_12float_e4m3_tEfNS_4arch4Sm90ELb0ELb1ELb0ELb1ELb0ELb0ELb0ELb1ELb1ELb0ELb0ELb0EEENS1_21CollectiveEpilogueFwdINS6_IJSA_SC_SB_EEES9_NS_10bfloat16_tESG_Li256ELb1ELb0ELb0ELb1EEENS1_36VarlenDynamicPersistentTileSchedulerILi128ELi64ELi256ELi128ELb0ELb0ELb1ELb1ELb0ELb1EEEEEEEEEvNT_6ParamsE,"a",@progbits
	.sectionflags	@""
	.align	4
.nv.constant0._ZN7cutlass13device_kernelIN5flash11enable_sm90INS1_16FlashAttnFwdSm90INS1_25CollectiveMainloopFwdSm90ILi2EN4cute5tupleIJNS5_1CILi1EEES8_S8_EEENS6_IJNS7_ILi128EEENS7_ILi64EEENS7_ILi256EEEEEELi256ENS_12float_e4m3_tEfNS_4arch4Sm90ELb0ELb1ELb0ELb1ELb0ELb0ELb0ELb1ELb1ELb0ELb0ELb0EEENS1_21CollectiveEpilogueFwdINS6_IJSA_SC_SB_EEES9_NS_10bfloat16_tESG_Li256ELb1ELb0ELb0ELb1EEENS1_36VarlenDynamicPersistentTileSchedulerILi128ELi64ELi256ELi128ELb0ELb0ELb1ELb1ELb0ELb1EEEEEEEEEvNT_6ParamsE:
	.zero		3200


//--------------------- .nv.constant0._ZN7cutlass13device_kernelIN5flash11enable_sm90INS1_16FlashAttnFwdSm90INS1_25CollectiveMainloopFwdSm90ILi2EN4cute5tupleIJNS5_1CILi1EEES8_S8_EEENS6_IJNS7_ILi128EEENS7_ILi64EEENS7_ILi256EEEEEELi256ENS_12float_e4m3_tEfNS_4arch4Sm90ELb0ELb1ELb0ELb1ELb0ELb1ELb0ELb1ELb1ELb0ELb0ELb0EEENS1_21CollectiveEpilogueFwdINS6_IJSA_SC_SB_EEES9_NS_10bfloat16_tESG_Li256ELb1ELb0ELb0ELb1EEENS1_36VarlenDynamicPersistentTileSchedulerILi128ELi64ELi256ELi128ELb0ELb0ELb1ELb1ELb0ELb1EEEEEEEEEvNT_6ParamsE --------------------------
	.section	.nv.constant0._ZN7cutlass13device_kernelIN5flash11enable_sm90INS1_16FlashAttnFwdSm90INS1_25CollectiveMainloopFwdSm90ILi2EN4cute5tupleIJNS5_1CILi1EEES8_S8_EEENS6_IJNS7_ILi128EEENS7_ILi64EEENS7_ILi256EEEEEELi256ENS_12float_e4m3_tEfNS_4arch4Sm90ELb0ELb1ELb0ELb1ELb0ELb1ELb0ELb1ELb1ELb0ELb0ELb0EEENS1_21CollectiveEpilogueFwdINS6_IJSA_SC_SB_EEES9_NS_10bfloat16_tESG_Li256ELb1ELb0ELb0ELb1EEENS1_36VarlenDynamicPersistentTileSchedulerILi128ELi64ELi256ELi128ELb0ELb0ELb1ELb1ELb0ELb1EEEEEEEEEvNT_6ParamsE,"a",@progbits
	.sectionflags	@""
	.align	4
.nv.constant0._ZN7cutlass13device_kernelIN5flash11enable_sm90INS1_16FlashAttnFwdSm90INS1_25CollectiveMainloopFwdSm90ILi2EN4cute5tupleIJNS5_1CILi1EEES8_S8_EEENS6_IJNS7_ILi128EEENS7_ILi64EEENS7_ILi256EEEEEELi256ENS_12float_e4m3_tEfNS_4arch4Sm90ELb0ELb1ELb0ELb1ELb0ELb1ELb0ELb1ELb1ELb0ELb0ELb0EEENS1_21CollectiveEpilogueFwdINS6_IJSA_SC_SB_EEES9_NS_10bfloat16_tESG_Li256ELb1ELb0ELb0ELb1EEENS1_36VarlenDynamicPersistentTileSchedulerILi128ELi64ELi256ELi128ELb0ELb0ELb1ELb1ELb0ELb1EEEEEEEEEvNT_6ParamsE:
	.zero		3200


//--------------------- .nv.constant0._ZN7cutlass13device_kernelIN5flash11enable_sm90INS1_16FlashAttnFwdSm90INS1_25CollectiveMainloopFwdSm90ILi2EN4cute5tupleIJNS5_1CILi1EEES8_S8_EEENS6_IJNS7_ILi128EEESA_NS7_ILi256EEEEEELi256ENS_12float_e4m3_tEfNS_4arch4Sm90ELb1ELb0ELb0ELb0ELb0ELb0ELb0ELb1ELb1ELb0ELb0ELb0EEENS1_21CollectiveEpilogueFwdINS6_IJSA_SB_SA_EEES9_NS_10bfloat16_tESF_Li256ELb0ELb0ELb0ELb1EEENS1_30DynamicPersistentTileSchedulerILi256ELi128ELb0ELb0ELb1EEEEEEEEEvNT_6ParamsE --------------------------
	.section	.nv.constant0._ZN7cutlass13device_kernelIN5flash11enable_sm90INS1_16FlashAttnFwdSm90INS1_25CollectiveMainloopFwdSm90ILi2EN4cute5tupleIJNS5_1CILi1EEES8_S8_EEENS6_IJNS7_ILi128EEESA_NS7_ILi256EEEEEELi256ENS_12float_e4m3_tEfNS_4arch4Sm90ELb1ELb0ELb0ELb0ELb0ELb0ELb0ELb1ELb1ELb0ELb0ELb0EEENS1_21CollectiveEpilogueFwdINS6_IJSA_SB_SA_EEES9_NS_10bfloat16_tESF_Li256ELb0ELb0ELb0ELb1EEENS1_30DynamicPersistentTileSchedulerILi256ELi128ELb0ELb0ELb1EEEEEEEEEvNT_6ParamsE,"a",@progbits
	.sectionflags	@""
	.align	4
.nv.constant0._ZN7cutlass13device_kernelIN5flash11enable_sm90INS1_16FlashAttnFwdSm90INS1_25CollectiveMainloopFwdSm90ILi2EN4cute5tupleIJNS5_1CILi1EEES8_S8_EEENS6_IJNS7_ILi128EEESA_NS7_ILi256EEEEEELi256ENS_12float_e4m3_tEfNS_4arch4Sm90ELb1ELb0ELb0ELb0ELb0ELb0ELb0ELb1ELb1ELb0ELb0ELb0EEENS1_21CollectiveEpilogueFwdINS6_IJSA_SB_SA_EEES9_NS_10bfloat16_tESF_Li256ELb0ELb0ELb0ELb1EEENS1_30DynamicPersistentTileSchedulerILi256ELi128ELb0ELb0ELb1EEEEEEEEEvNT_6ParamsE:
	.zero		3584


//--------------------- .nv.constant0._ZN7cutlass13device_kernelIN5flash11enable_sm90INS1_16FlashAttnFwdSm90INS1_25CollectiveMainloopFwdSm90ILi2EN4cute5tupleIJNS5_1CILi1EEES8_S8_EEENS6_IJNS7_ILi128EEESA_NS7_ILi256EEEEEELi256ENS_12float_e4m3_tEfNS_4arch4Sm90ELb1ELb0ELb0ELb1ELb0ELb0ELb0ELb1ELb1ELb0ELb0ELb0EEENS1_21CollectiveEpilogueFwdINS6_IJSA_SB_SA_EEES9_NS_10bfloat16_tESF_Li256ELb1ELb0ELb0ELb1EEENS1_36VarlenDynamicPersistentTileSchedulerILi128ELi128ELi256ELi128ELb0ELb0ELb1ELb1ELb1ELb1EEEEEEEEEvNT_6ParamsE --------------------------
	.section	.nv.constant0._ZN7cutlass13device_kernelIN5flash11enable_sm90INS1_16FlashAttnFwdSm90INS1_25CollectiveMainloopFwdSm90ILi2EN4cute5tupleIJNS5_1CILi1EEES8_S8_EEENS6_IJNS7_ILi128EEESA_NS7_ILi256EEEEEELi256ENS_12float_e4m3_tEfNS_4arch4Sm90ELb1ELb0ELb0ELb1ELb0ELb0ELb0ELb1ELb1ELb0ELb0ELb0EEENS1_21CollectiveEpilogueFwdINS6_IJSA_SB_SA_EEES9_NS_10bfloat16_tESF_Li256ELb1ELb0ELb0ELb1EEENS1_36VarlenDynamicPersistentTileSchedulerILi128ELi128ELi256ELi128ELb0ELb0ELb1ELb1ELb1ELb1EEEEEEEEEvNT_6ParamsE,"a",@progbits
	.sectionflags	@""
	.align	4
.nv.constant0._ZN7cutlass13device_kernelIN5flash11enable_sm90INS1_16FlashAttnFwdSm90INS1_25CollectiveMainloopFwdSm90ILi2EN4cute5tupleIJNS5_1CILi1EEES8_S8_EEENS6_IJNS7_ILi128EEESA_NS7_ILi256EEEEEELi256ENS_12float_e4m3_tEfNS_4arch4Sm90ELb1ELb0ELb0ELb1ELb0ELb0ELb0ELb1ELb1ELb0ELb0ELb0EEENS1_21CollectiveEpilogueFwdINS6_IJSA_SB_SA_EEES9_NS_10bfloat16_tESF_Li256ELb1ELb0ELb0ELb1EEENS1_36VarlenDynamicPersistentTileSchedulerILi128ELi128ELi256ELi128ELb0ELb0ELb1ELb1ELb1ELb1EEEEEEEEEvNT_6ParamsE:
	.zero		3200


//--------------------- .nv.constant0._ZN7cutlass13device_kernelIN5flash11enable_sm90INS1_16FlashAttnFwdSm90INS1_25CollectiveMainloopFwdSm90ILi2EN4cute5tupleIJNS5_1CILi1EEES8_S8_EEENS6_IJNS7_ILi128EEESA_NS7_ILi256EEEEEELi256ENS_12float_e4m3_tEfNS_4arch4Sm90ELb1ELb0ELb0ELb1ELb0ELb1ELb0ELb1ELb1ELb0ELb0ELb0EEENS1_21CollectiveEpilogueFwdINS6_IJSA_SB_SA_EEES9_NS_10bfloat16_tESF_Li256ELb1ELb0ELb0ELb1EEENS1_36VarlenDynamicPersistentTileSchedulerILi128ELi128ELi256ELi128ELb0ELb0ELb1ELb1ELb1ELb1EEEEEEEEEvNT_6ParamsE --------------------------
	.section	.nv.constant0._ZN7cutlass13device_kernelIN5flash11enable_sm90INS1_16FlashAttnFwdSm90INS1_25CollectiveMainloopFwdSm90ILi2EN4cute5tupleIJNS5_1CILi1EEES8_S8_EEENS6_IJNS7_ILi128EEESA_NS7_ILi256EEEEEELi256ENS_12float_e4m3_tEfNS_4arch4Sm90ELb1ELb0ELb0ELb1ELb0ELb1ELb0ELb1ELb1ELb0ELb0ELb0EEENS1_21CollectiveEpilogueFwdINS6_IJSA_SB_SA_EEES9_NS_10bfloat16_tESF_Li256ELb1ELb0ELb0ELb1EEENS1_36VarlenDynamicPersistentTileSchedulerILi128ELi128ELi256ELi128ELb0ELb0ELb1ELb1ELb1ELb1EEEEEEEEEvNT_6ParamsE,"a",@progbits
	.sectionflags	@""
	.align	4
.nv.constant0._ZN7cutlass13device_kernelIN5flash11enable_sm90INS1_16FlashAttnFwdSm90INS1_25CollectiveMainloopFwdSm90ILi2EN4cute5tupleIJNS5_1CILi1EEES8_S8_EEENS6_IJNS7_ILi128EEESA_NS7_ILi256EEEEEELi256ENS_12float_e4m3_tEfNS_4arch4Sm90ELb1ELb0ELb0ELb1ELb0ELb1ELb0ELb1ELb1ELb0ELb0ELb0EEENS1_21CollectiveEpilogueFwdINS6_IJSA_SB_SA_EEES9_NS_10bfloat16_tESF_Li256ELb1ELb0ELb0ELb1EEENS1_36VarlenDynamicPersistentTileSchedulerILi128ELi128ELi256ELi128ELb0ELb0ELb1ELb1ELb1ELb1EEEEEEEEEvNT_6ParamsE:
	.zero		3200


//--------------------- SYMBOLS --------------------------

	.type		.nv.reservedSmem.offset0,@object
	.size		.nv.reservedSmem.offset0,0x4
	.type		__assertfail,@function
